	.target	sm_103a

	.elftype	@"ET_EXEC"


//--------------------- .note.nv.tkinfo           --------------------------
	.section	.note.nv.tkinfo,"",@"SHT_NOTE"
	.sectionflags	@"SHF_NOTE_NV_TKINFO"
	.tkinfo
        /*0018*/ 	.word	0x00000002
        /*0030*/ 	.string	""
        /*0030*/ 	.string	"ptxas"
        /*0030*/ 	.string	"Cuda compilation tools, release 13.0, V13.0.88"
        /*0030*/ 	.string	"Build cuda_13.0.r13.0/compiler.36424714_0"
        /*0030*/ 	.string	"-arch sm_103a -m 64 "



//--------------------- .note.nv.cuinfo           --------------------------
	.section	.note.nv.cuinfo,"",@"SHT_NOTE"
	.sectionflags	@"SHF_NOTE_NV_CUINFO"
        /*0018*/ 	.short	0x0002
        /*001a*/ 	.short	0x0067
        /*001c*/ 	.short	0x0082
	.zero		2


//--------------------- .nv.info                  --------------------------
	.section	.nv.info,"",@"SHT_CUDA_INFO"
	.align	4


	//----- nvinfo : EIATTR_REGCOUNT
	.align		4
        /*0000*/ 	.byte	0x04, 0x2f
        /*0002*/ 	.short	(.L_100 - .L_99)
	.align		4
.L_99:
        /*0004*/ 	.word	index@(_ZN2at6native29vectorized_elementwise_kernelILi8EZZZN37_INTERNAL_cee6930f_7_Loss_cu_5b0651e139_GLOBAL__N__cee6930f_7_Loss_cu_5b0651e140binary_cross_entropy_backward_out_kernelERNS_6TensorERKS4_S7_S7_ENKUlvE_clEvENKUlvE_clEvEUldddE_St5arrayIPcLm4EEEEviT0_T1_)
        /*0008*/ 	.word	0x00000004


	//----- nvinfo : EIATTR_FRAME_SIZE
	.align		4
.L_100:
        /*000c*/ 	.byte	0x04, 0x11
        /*000e*/ 	.short	(.L_102 - .L_101)
	.align		4
.L_101:
        /*0010*/ 	.word	index@(_ZN2at6native29vectorized_elementwise_kernelILi8EZZZN37_INTERNAL_cee6930f_7_Loss_cu_5b0651e139_GLOBAL__N__cee6930f_7_Loss_cu_5b0651e140binary_cross_entropy_backward_out_kernelERNS_6TensorERKS4_S7_S7_ENKUlvE_clEvENKUlvE_clEvEUldddE_St5arrayIPcLm4EEEEviT0_T1_)
        /*0014*/ 	.word	0x00000000


	//----- nvinfo : EIATTR_REGCOUNT
	.align		4
.L_102:
        /*0018*/ 	.byte	0x04, 0x2f
        /*001a*/ 	.short	(.L_104 - .L_103)
	.align		4
.L_103:
        /*001c*/ 	.word	index@(_ZN2at6native29vectorized_elementwise_kernelILi4EZZZN37_INTERNAL_cee6930f_7_Loss_cu_5b0651e139_GLOBAL__N__cee6930f_7_Loss_cu_5b0651e140binary_cross_entropy_backward_out_kernelERNS_6TensorERKS4_S7_S7_ENKUlvE_clEvENKUlvE_clEvEUldddE_St5arrayIPcLm4EEEEviT0_T1_)
        /*0020*/ 	.word	0x00000048


	//----- nvinfo : EIATTR_FRAME_SIZE
	.align		4
.L_104:
        /*0024*/ 	.byte	0x04, 0x11
        /*0026*/ 	.short	(.L_106 - .L_105)
	.align		4
.L_105:
        /*0028*/ 	.word	index@($__internal_33_$__cuda_sm20_div_rn_f64_full)
        /*002c*/ 	.word	0x00000000


	//----- nvinfo : EIATTR_FRAME_SIZE
	.align		4
.L_106:
        /*0030*/ 	.byte	0x04, 0x11
        /*0032*/ 	.short	(.L_108 - .L_107)
	.align		4
.L_107:
        /*0034*/ 	.word	index@(_ZN2at6native29vectorized_elementwise_kernelILi4EZZZN37_INTERNAL_cee6930f_7_Loss_cu_5b0651e139_GLOBAL__N__cee6930f_7_Loss_cu_5b0651e140binary_cross_entropy_backward_out_kernelERNS_6TensorERKS4_S7_S7_ENKUlvE_clEvENKUlvE_clEvEUldddE_St5arrayIPcLm4EEEEviT0_T1_)
        /*0038*/ 	.word	0x00000000


	//----- nvinfo : EIATTR_REGCOUNT
	.align		4
.L_108:
        /*003c*/ 	.byte	0x04, 0x2f
        /*003e*/ 	.short	(.L_110 - .L_109)
	.align		4
.L_109:
        /*0040*/ 	.word	index@(_ZN2at6native29vectorized_elementwise_kernelILi2EZZZN37_INTERNAL_cee6930f_7_Loss_cu_5b0651e139_GLOBAL__N__cee6930f_7_Loss_cu_5b0651e140binary_cross_entropy_backward_out_kernelERNS_6TensorERKS4_S7_S7_ENKUlvE_clEvENKUlvE_clEvEUldddE_St5arrayIPcLm4EEEEviT0_T1_)
        /*0044*/ 	.word	0x00000048


	//----- nvinfo : EIATTR_FRAME_SIZE
	.align		4
.L_110:
        /*0048*/ 	.byte	0x04, 0x11
        /*004a*/ 	.short	(.L_112 - .L_111)
	.align		4
.L_111:
        /*004c*/ 	.word	index@($__internal_32_$__cuda_sm20_div_rn_f64_full)
        /*0050*/ 	.word	0x00000000


	//----- nvinfo : EIATTR_FRAME_SIZE
	.align		4
.L_112:
        /*0054*/ 	.byte	0x04, 0x11
        /*0056*/ 	.short	(.L_114 - .L_113)
	.align		4
.L_113:
        /*0058*/ 	.word	index@(_ZN2at6native29vectorized_elementwise_kernelILi2EZZZN37_INTERNAL_cee6930f_7_Loss_cu_5b0651e139_GLOBAL__N__cee6930f_7_Loss_cu_5b0651e140binary_cross_entropy_backward_out_kernelERNS_6TensorERKS4_S7_S7_ENKUlvE_clEvENKUlvE_clEvEUldddE_St5arrayIPcLm4EEEEviT0_T1_)
        /*005c*/ 	.word	0x00000000


	//----- nvinfo : EIATTR_REGCOUNT
	.align		4
.L_114:
        /*0060*/ 	.byte	0x04, 0x2f
        /*0062*/ 	.short	(.L_116 - .L_115)
	.align		4
.L_115:
        /*0064*/ 	.word	index@(_ZN2at6native27unrolled_elementwise_kernelIZZZN37_INTERNAL_cee6930f_7_Loss_cu_5b0651e139_GLOBAL__N__cee6930f_7_Loss_cu_5b0651e140binary_cross_entropy_backward_out_kernelERNS_6TensorERKS4_S7_S7_ENKUlvE_clEvENKUlvE_clEvEUldddE_St5arrayIPcLm4EELi4E23TrivialOffsetCalculatorILi3EjESE_ILi1EjENS0_6memory15LoadWithoutCastENSH_16StoreWithoutCastEEEviT_T0_T2_T3_T4_T5_)
        /*0068*/ 	.word	0x00000030


	//----- nvinfo : EIATTR_FRAME_SIZE
	.align		4
.L_116:
        /*006c*/ 	.byte	0x04, 0x11
        /*006e*/ 	.short	(.L_118 - .L_117)
	.align		4
.L_117:
        /*0070*/ 	.word	index@($__internal_31_$__cuda_sm20_div_rn_f64_full)
        /*0074*/ 	.word	0x00000000


	//----- nvinfo : EIATTR_FRAME_SIZE
	.align		4
.L_118:
        /*0078*/ 	.byte	0x04, 0x11
        /*007a*/ 	.short	(.L_120 - .L_119)
	.align		4
.L_119:
        /*007c*/ 	.word	index@(_ZN2at6native27unrolled_elementwise_kernelIZZZN37_INTERNAL_cee6930f_7_Loss_cu_5b0651e139_GLOBAL__N__cee6930f_7_Loss_cu_5b0651e140binary_cross_entropy_backward_out_kernelERNS_6TensorERKS4_S7_S7_ENKUlvE_clEvENKUlvE_clEvEUldddE_St5arrayIPcLm4EELi4E23TrivialOffsetCalculatorILi3EjESE_ILi1EjENS0_6memory15LoadWithoutCastENSH_16StoreWithoutCastEEEviT_T0_T2_T3_T4_T5_)
        /*0080*/ 	.word	0x00000000


	//----- nvinfo : EIATTR_REGCOUNT
	.align		4
.L_120:
        /*0084*/ 	.byte	0x04, 0x2f
        /*0086*/ 	.short	(.L_122 - .L_121)
	.align		4
.L_121:
        /*0088*/ 	.word	index@(_ZN2at6native18elementwise_kernelILi128ELi2EZNS0_22gpu_kernel_impl_nocastIZZZN37_INTERNAL_cee6930f_7_Loss_cu_5b0651e139_GLOBAL__N__cee6930f_7_Loss_cu_5b0651e140binary_cross_entropy_backward_out_kernelERNS_6TensorERKS5_S8_S8_ENKUlvE_clEvENKUlvE_clEvEUldddE_EEvRNS_18TensorIteratorBaseERKT_EUliE_EEviT1_)
        /*008c*/ 	.word	0x0000001d


	//----- nvinfo : EIATTR_FRAME_SIZE
	.align		4
.L_122:
        /*0090*/ 	.byte	0x04, 0x11
        /*0092*/ 	.short	(.L_124 - .L_123)
	.align		4
.L_123:
        /*0094*/ 	.word	index@($__internal_30_$__cuda_sm20_div_rn_f64_full)
        /*0098*/ 	.word	0x00000000


	//----- nvinfo : EIATTR_FRAME_SIZE
	.align		4
.L_124:
        /*009c*/ 	.byte	0x04, 0x11
        /*009e*/ 	.short	(.L_126 - .L_125)
	.align		4
.L_125:
        /*00a0*/ 	.word	index@(_ZN2at6native18elementwise_kernelILi128ELi2EZNS0_22gpu_kernel_impl_nocastIZZZN37_INTERNAL_cee6930f_7_Loss_cu_5b0651e139_GLOBAL__N__cee6930f_7_Loss_cu_5b0651e140binary_cross_entropy_backward_out_kernelERNS_6TensorERKS5_S8_S8_ENKUlvE_clEvENKUlvE_clEvEUldddE_EEvRNS_18TensorIteratorBaseERKT_EUliE_EEviT1_)
        /*00a4*/ 	.word	0x00000000


	//----- nvinfo : EIATTR_REGCOUNT
	.align		4
.L_126:
        /*00a8*/ 	.byte	0x04, 0x2f
        /*00aa*/ 	.short	(.L_128 - .L_127)
	.align		4
.L_127:
        /*00ac*/ 	.word	index@(_ZN2at6native27unrolled_elementwise_kernelIZZZN37_INTERNAL_cee6930f_7_Loss_cu_5b0651e139_GLOBAL__N__cee6930f_7_Loss_cu_5b0651e140binary_cross_entropy_backward_out_kernelERNS_6TensorERKS4_S7_S7_ENKUlvE_clEvENKUlvE_clEvEUldddE_St5arrayIPcLm4EELi4E23TrivialOffsetCalculatorILi3EjESE_ILi1EjENS0_6memory12LoadWithCastILi3EEENSH_13StoreWithCastILi1EEEEEviT_T0_T2_T3_T4_T5_)
        /*00b0*/ 	.word	0x00000030


	//----- nvinfo : EIATTR_FRAME_SIZE
	.align		4
.L_128:
        /*00b4*/ 	.byte	0x04, 0x11
        /*00b6*/ 	.short	(.L_130 - .L_129)
	.align		4
.L_129:
        /*00b8*/ 	.word	index@($__internal_29_$__cuda_sm20_div_rn_f64_full)
        /*00bc*/ 	.word	0x00000000


	//----- nvinfo : EIATTR_FRAME_SIZE
	.align		4
.L_130:
        /*00c0*/ 	.byte	0x04, 0x11
        /*00c2*/ 	.short	(.L_132 - .L_131)
	.align		4
.L_131:
        /*00c4*/ 	.word	index@(_ZN2at6native27unrolled_elementwise_kernelIZZZN37_INTERNAL_cee6930f_7_Loss_cu_5b0651e139_GLOBAL__N__cee6930f_7_Loss_cu_5b0651e140binary_cross_entropy_backward_out_kernelERNS_6TensorERKS4_S7_S7_ENKUlvE_clEvENKUlvE_clEvEUldddE_St5arrayIPcLm4EELi4E23TrivialOffsetCalculatorILi3EjESE_ILi1EjENS0_6memory12LoadWithCastILi3EEENSH_13StoreWithCastILi1EEEEEviT_T0_T2_T3_T4_T5_)
        /*00c8*/ 	.word	0x00000000


	//----- nvinfo : EIATTR_REGCOUNT
	.align		4
.L_132:
        /*00cc*/ 	.byte	0x04, 0x2f
        /*00ce*/ 	.short	(.L_134 - .L_133)
	.align		4
.L_133:
        /*00d0*/ 	.word	index@(_ZN2at6native18elementwise_kernelILi128ELi4EZNS0_15gpu_kernel_implIZZZN37_INTERNAL_cee6930f_7_Loss_cu_5b0651e139_GLOBAL__N__cee6930f_7_Loss_cu_5b0651e140binary_cross_entropy_backward_out_kernelERNS_6TensorERKS5_S8_S8_ENKUlvE_clEvENKUlvE_clEvEUldddE_EEvRNS_18TensorIteratorBaseERKT_EUliE_EEviT1_)
        /*00d4*/ 	.word	0x0000001c


	//----- nvinfo : EIATTR_FRAME_SIZE
	.align		4
.L_134:
        /*00d8*/ 	.byte	0x04, 0x11
        /*00da*/ 	.short	(.L_136 - .L_135)
	.align		4
.L_135:
        /*00dc*/ 	.word	index@($__internal_28_$__cuda_sm20_div_rn_f64_full)
        /*00e0*/ 	.word	0x00000000


	//----- nvinfo : EIATTR_FRAME_SIZE
	.align		4
.L_136:
        /*00e4*/ 	.byte	0x04, 0x11
        /*00e6*/ 	.short	(.L_138 - .L_137)
	.align		4
.L_137:
        /*00e8*/ 	.word	index@(_ZN2at6native18elementwise_kernelILi128ELi4EZNS0_15gpu_kernel_implIZZZN37_INTERNAL_cee6930f_7_Loss_cu_5b0651e139_GLOBAL__N__cee6930f_7_Loss_cu_5b0651e140binary_cross_entropy_backward_out_kernelERNS_6TensorERKS5_S8_S8_ENKUlvE_clEvENKUlvE_clEvEUldddE_EEvRNS_18TensorIteratorBaseERKT_EUliE_EEviT1_)
        /*00ec*/ 	.word	0x00000000


	//----- nvinfo : EIATTR_REGCOUNT
	.align		4
.L_138:
        /*00f0*/ 	.byte	0x04, 0x2f
        /*00f2*/ 	.short	(.L_140 - .L_139)
	.align		4
.L_139:
        /*00f4*/ 	.word	index@(_ZN2at6native29vectorized_elementwise_kernelILi8EZZZN37_INTERNAL_cee6930f_7_Loss_cu_5b0651e139_GLOBAL__N__cee6930f_7_Loss_cu_5b0651e140binary_cross_entropy_backward_out_kernelERNS_6TensorERKS4_S7_S7_ENKUlvE_clEvENKUlvE0_clEvEUlfffE_St5arrayIPcLm4EEEEviT0_T1_)
        /*00f8*/ 	.word	0x00000004


	//----- nvinfo : EIATTR_FRAME_SIZE
	.align		4
.L_140:
        /*00fc*/ 	.byte	0x04, 0x11
        /*00fe*/ 	.short	(.L_142 - .L_141)
	.align		4
.L_141:
        /*0100*/ 	.word	index@(_ZN2at6native29vectorized_elementwise_kernelILi8EZZZN37_INTERNAL_cee6930f_7_Loss_cu_5b0651e139_GLOBAL__N__cee6930f_7_Loss_cu_5b0651e140binary_cross_entropy_backward_out_kernelERNS_6TensorERKS4_S7_S7_ENKUlvE_clEvENKUlvE0_clEvEUlfffE_St5arrayIPcLm4EEEEviT0_T1_)
        /*0104*/ 	.word	0x00000000


	//----- nvinfo : EIATTR_REGCOUNT
	.align		4
.L_142:
        /*0108*/ 	.byte	0x04, 0x2f
        /*010a*/ 	.short	(.L_144 - .L_143)
	.align		4
.L_143:
        /*010c*/ 	.word	index@(_ZN2at6native29vectorized_elementwise_kernelILi4EZZZN37_INTERNAL_cee6930f_7_Loss_cu_5b0651e139_GLOBAL__N__cee6930f_7_Loss_cu_5b0651e140binary_cross_entropy_backward_out_kernelERNS_6TensorERKS4_S7_S7_ENKUlvE_clEvENKUlvE0_clEvEUlfffE_St5arrayIPcLm4EEEEviT0_T1_)
        /*0110*/ 	.word	0x00000028


	//----- nvinfo : EIATTR_FRAME_SIZE
	.align		4
.L_144:
        /*0114*/ 	.byte	0x04, 0x11
        /*0116*/ 	.short	(.L_146 - .L_145)
	.align		4
.L_145:
        /*0118*/ 	.word	index@(_ZN2at6native29vectorized_elementwise_kernelILi4EZZZN37_INTERNAL_cee6930f_7_Loss_cu_5b0651e139_GLOBAL__N__cee6930f_7_Loss_cu_5b0651e140binary_cross_entropy_backward_out_kernelERNS_6TensorERKS4_S7_S7_ENKUlvE_clEvENKUlvE0_clEvEUlfffE_St5arrayIPcLm4EEEEviT0_T1_)
        /*011c*/ 	.word	0x00000000


	//----- nvinfo : EIATTR_REGCOUNT
	.align		4
.L_146:
        /*0120*/ 	.byte	0x04, 0x2f
        /*0122*/ 	.short	(.L_148 - .L_147)
	.align		4
.L_147:
        /*0124*/ 	.word	index@(_ZN2at6native29vectorized_elementwise_kernelILi2EZZZN37_INTERNAL_cee6930f_7_Loss_cu_5b0651e139_GLOBAL__N__cee6930f_7_Loss_cu_5b0651e140binary_cross_entropy_backward_out_kernelERNS_6TensorERKS4_S7_S7_ENKUlvE_clEvENKUlvE0_clEvEUlfffE_St5arrayIPcLm4EEEEviT0_T1_)
        /*0128*/ 	.word	0x00000028


	//----- nvinfo : EIATTR_FRAME_SIZE
	.align		4
.L_148:
        /*012c*/ 	.byte	0x04, 0x11
        /*012e*/ 	.short	(.L_150 - .L_149)
	.align		4
.L_149:
        /*0130*/ 	.word	index@(_ZN2at6native29vectorized_elementwise_kernelILi2EZZZN37_INTERNAL_cee6930f_7_Loss_cu_5b0651e139_GLOBAL__N__cee6930f_7_Loss_cu_5b0651e140binary_cross_entropy_backward_out_kernelERNS_6TensorERKS4_S7_S7_ENKUlvE_clEvENKUlvE0_clEvEUlfffE_St5arrayIPcLm4EEEEviT0_T1_)
        /*0134*/ 	.word	0x00000000


	//----- nvinfo : EIATTR_REGCOUNT
	.align		4
.L_150:
        /*0138*/ 	.byte	0x04, 0x2f
        /*013a*/ 	.short	(.L_152 - .L_151)
	.align		4
.L_151:
        /*013c*/ 	.word	index@(_ZN2at6native27unrolled_elementwise_kernelIZZZN37_INTERNAL_cee6930f_7_Loss_cu_5b0651e139_GLOBAL__N__cee6930f_7_Loss_cu_5b0651e140binary_cross_entropy_backward_out_kernelERNS_6TensorERKS4_S7_S7_ENKUlvE_clEvENKUlvE0_clEvEUlfffE_St5arrayIPcLm4EELi4E23TrivialOffsetCalculatorILi3EjESE_ILi1EjENS0_6memory15LoadWithoutCastENSH_16StoreWithoutCastEEEviT_T0_T2_T3_T4_T5_)
        /*0140*/ 	.word	0x00000020


	//----- nvinfo : EIATTR_FRAME_SIZE
	.align		4
.L_152:
        /*0144*/ 	.byte	0x04, 0x11
        /*0146*/ 	.short	(.L_154 - .L_153)
	.align		4
.L_153:
        /*0148*/ 	.word	index@(_ZN2at6native27unrolled_elementwise_kernelIZZZN37_INTERNAL_cee6930f_7_Loss_cu_5b0651e139_GLOBAL__N__cee6930f_7_Loss_cu_5b0651e140binary_cross_entropy_backward_out_kernelERNS_6TensorERKS4_S7_S7_ENKUlvE_clEvENKUlvE0_clEvEUlfffE_St5arrayIPcLm4EELi4E23TrivialOffsetCalculatorILi3EjESE_ILi1EjENS0_6memory15LoadWithoutCastENSH_16StoreWithoutCastEEEviT_T0_T2_T3_T4_T5_)
        /*014c*/ 	.word	0x00000000


	//----- nvinfo : EIATTR_REGCOUNT
	.align		4
.L_154:
        /*0150*/ 	.byte	0x04, 0x2f
        /*0152*/ 	.short	(.L_156 - .L_155)
	.align		4
.L_155:
        /*0154*/ 	.word	index@(_ZN2at6native18elementwise_kernelILi128ELi2EZNS0_22gpu_kernel_impl_nocastIZZZN37_INTERNAL_cee6930f_7_Loss_cu_5b0651e139_GLOBAL__N__cee6930f_7_Loss_cu_5b0651e140binary_cross_entropy_backward_out_kernelERNS_6TensorERKS5_S8_S8_ENKUlvE_clEvENKUlvE0_clEvEUlfffE_EEvRNS_18TensorIteratorBaseERKT_EUliE_EEviT1_)
        /*0158*/ 	.word	0x00000016


	//----- nvinfo : EIATTR_FRAME_SIZE
	.align		4
.L_156:
        /*015c*/ 	.byte	0x04, 0x11
        /*015e*/ 	.short	(.L_158 - .L_157)
	.align		4
.L_157:
        /*0160*/ 	.word	index@(_ZN2at6native18elementwise_kernelILi128ELi2EZNS0_22gpu_kernel_impl_nocastIZZZN37_INTERNAL_cee6930f_7_Loss_cu_5b0651e139_GLOBAL__N__cee6930f_7_Loss_cu_5b0651e140binary_cross_entropy_backward_out_kernelERNS_6TensorERKS5_S8_S8_ENKUlvE_clEvENKUlvE0_clEvEUlfffE_EEvRNS_18TensorIteratorBaseERKT_EUliE_EEviT1_)
        /*0164*/ 	.word	0x00000000


	//----- nvinfo : EIATTR_REGCOUNT
	.align		4
.L_158:
        /*0168*/ 	.byte	0x04, 0x2f
        /*016a*/ 	.short	(.L_160 - .L_159)
	.align		4
.L_159:
        /*016c*/ 	.word	index@(_ZN2at6native27unrolled_elementwise_kernelIZZZN37_INTERNAL_cee6930f_7_Loss_cu_5b0651e139_GLOBAL__N__cee6930f_7_Loss_cu_5b0651e140binary_cross_entropy_backward_out_kernelERNS_6TensorERKS4_S7_S7_ENKUlvE_clEvENKUlvE0_clEvEUlfffE_St5arrayIPcLm4EELi4E23TrivialOffsetCalculatorILi3EjESE_ILi1EjENS0_6memory12LoadWithCastILi3EEENSH_13StoreWithCastILi1EEEEEviT_T0_T2_T3_T4_T5_)
        /*0170*/ 	.word	0x00000024


	//----- nvinfo : EIATTR_FRAME_SIZE
	.align		4
.L_160:
        /*0174*/ 	.byte	0x04, 0x11
        /*0176*/ 	.short	(.L_162 - .L_161)
	.align		4
.L_161:
        /*0178*/ 	.word	index@(_ZN2at6native27unrolled_elementwise_kernelIZZZN37_INTERNAL_cee6930f_7_Loss_cu_5b0651e139_GLOBAL__N__cee6930f_7_Loss_cu_5b0651e140binary_cross_entropy_backward_out_kernelERNS_6TensorERKS4_S7_S7_ENKUlvE_clEvENKUlvE0_clEvEUlfffE_St5arrayIPcLm4EELi4E23TrivialOffsetCalculatorILi3EjESE_ILi1EjENS0_6memory12LoadWithCastILi3EEENSH_13StoreWithCastILi1EEEEEviT_T0_T2_T3_T4_T5_)
        /*017c*/ 	.word	0x00000000


	//----- nvinfo : EIATTR_REGCOUNT
	.align		4
.L_162:
        /*0180*/ 	.byte	0x04, 0x2f
        /*0182*/ 	.short	(.L_164 - .L_163)
	.align		4
.L_163:
        /*0184*/ 	.word	index@(_ZN2at6native18elementwise_kernelILi128ELi4EZNS0_15gpu_kernel_implIZZZN37_INTERNAL_cee6930f_7_Loss_cu_5b0651e139_GLOBAL__N__cee6930f_7_Loss_cu_5b0651e140binary_cross_entropy_backward_out_kernelERNS_6TensorERKS5_S8_S8_ENKUlvE_clEvENKUlvE0_clEvEUlfffE_EEvRNS_18TensorIteratorBaseERKT_EUliE_EEviT1_)
        /*0188*/ 	.word	0x0000001a


	//----- nvinfo : EIATTR_FRAME_SIZE
	.align		4
.L_164:
        /*018c*/ 	.byte	0x04, 0x11
        /*018e*/ 	.short	(.L_166 - .L_165)
	.align		4
.L_165:
        /*0190*/ 	.word	index@(_ZN2at6native18elementwise_kernelILi128ELi4EZNS0_15gpu_kernel_implIZZZN37_INTERNAL_cee6930f_7_Loss_cu_5b0651e139_GLOBAL__N__cee6930f_7_Loss_cu_5b0651e140binary_cross_entropy_backward_out_kernelERNS_6TensorERKS5_S8_S8_ENKUlvE_clEvENKUlvE0_clEvEUlfffE_EEvRNS_18TensorIteratorBaseERKT_EUliE_EEviT1_)
        /*0194*/ 	.word	0x00000000


	//----- nvinfo : EIATTR_REGCOUNT
	.align		4
.L_166:
        /*0198*/ 	.byte	0x04, 0x2f
        /*019a*/ 	.short	(.L_168 - .L_167)
	.align		4
.L_167:
        /*019c*/ 	.word	index@(_ZN2at6native29vectorized_elementwise_kernelILi8EZZZN37_INTERNAL_cee6930f_7_Loss_cu_5b0651e139_GLOBAL__N__cee6930f_7_Loss_cu_5b0651e140binary_cross_entropy_backward_out_kernelERNS_6TensorERKS4_S7_S7_ENKUlvE_clEvENKUlvE1_clEvEUlN3c104HalfESB_SB_E_St5arrayIPcLm4EEEEviT0_T1_)
        /*01a0*/ 	.word	0x00000004


	//----- nvinfo : EIATTR_FRAME_SIZE
	.align		4
.L_168:
        /*01a4*/ 	.byte	0x04, 0x11
        /*01a6*/ 	.short	(.L_170 - .L_169)
	.align		4
.L_169:
        /*01a8*/ 	.word	index@(_ZN2at6native29vectorized_elementwise_kernelILi8EZZZN37_INTERNAL_cee6930f_7_Loss_cu_5b0651e139_GLOBAL__N__cee6930f_7_Loss_cu_5b0651e140binary_cross_entropy_backward_out_kernelERNS_6TensorERKS4_S7_S7_ENKUlvE_clEvENKUlvE1_clEvEUlN3c104HalfESB_SB_E_St5arrayIPcLm4EEEEviT0_T1_)
        /*01ac*/ 	.word	0x00000000


	//----- nvinfo : EIATTR_REGCOUNT
	.align		4
.L_170:
        /*01b0*/ 	.byte	0x04, 0x2f
        /*01b2*/ 	.short	(.L_172 - .L_171)
	.align		4
.L_171:
        /*01b4*/ 	.word	index@(_ZN2at6native29vectorized_elementwise_kernelILi4EZZZN37_INTERNAL_cee6930f_7_Loss_cu_5b0651e139_GLOBAL__N__cee6930f_7_Loss_cu_5b0651e140binary_cross_entropy_backward_out_kernelERNS_6TensorERKS4_S7_S7_ENKUlvE_clEvENKUlvE1_clEvEUlN3c104HalfESB_SB_E_St5arrayIPcLm4EEEEviT0_T1_)
        /*01b8*/ 	.word	0x00000020


	//----- nvinfo : EIATTR_FRAME_SIZE
	.align		4
.L_172:
        /*01bc*/ 	.byte	0x04, 0x11
        /*01be*/ 	.short	(.L_174 - .L_173)
	.align		4
.L_173:
        /*01c0*/ 	.word	index@(_ZN2at6native29vectorized_elementwise_kernelILi4EZZZN37_INTERNAL_cee6930f_7_Loss_cu_5b0651e139_GLOBAL__N__cee6930f_7_Loss_cu_5b0651e140binary_cross_entropy_backward_out_kernelERNS_6TensorERKS4_S7_S7_ENKUlvE_clEvENKUlvE1_clEvEUlN3c104HalfESB_SB_E_St5arrayIPcLm4EEEEviT0_T1_)
        /*01c4*/ 	.word	0x00000000


	//----- nvinfo : EIATTR_REGCOUNT
	.align		4
.L_174:
        /*01c8*/ 	.byte	0x04, 0x2f
        /*01ca*/ 	.short	(.L_176 - .L_175)
	.align		4
.L_175:
        /*01cc*/ 	.word	index@(_ZN2at6native29vectorized_elementwise_kernelILi2EZZZN37_INTERNAL_cee6930f_7_Loss_cu_5b0651e139_GLOBAL__N__cee6930f_7_Loss_cu_5b0651e140binary_cross_entropy_backward_out_kernelERNS_6TensorERKS4_S7_S7_ENKUlvE_clEvENKUlvE1_clEvEUlN3c104HalfESB_SB_E_St5arrayIPcLm4EEEEviT0_T1_)
        /*01d0*/ 	.word	0x00000020


	//----- nvinfo : EIATTR_FRAME_SIZE
	.align		4
.L_176:
        /*01d4*/ 	.byte	0x04, 0x11
        /*01d6*/ 	.short	(.L_178 - .L_177)
	.align		4
.L_177:
        /*01d8*/ 	.word	index@(_ZN2at6native29vectorized_elementwise_kernelILi2EZZZN37_INTERNAL_cee6930f_7_Loss_cu_5b0651e139_GLOBAL__N__cee6930f_7_Loss_cu_5b0651e140binary_cross_entropy_backward_out_kernelERNS_6TensorERKS4_S7_S7_ENKUlvE_clEvENKUlvE1_clEvEUlN3c104HalfESB_SB_E_St5arrayIPcLm4EEEEviT0_T1_)
        /*01dc*/ 	.word	0x00000000


	//----- nvinfo : EIATTR_REGCOUNT
	.align		4
.L_178:
        /*01e0*/ 	.byte	0x04, 0x2f
        /*01e2*/ 	.short	(.L_180 - .L_179)
	.align		4
.L_179:
        /*01e4*/ 	.word	index@(_ZN2at6native27unrolled_elementwise_kernelIZZZN37_INTERNAL_cee6930f_7_Loss_cu_5b0651e139_GLOBAL__N__cee6930f_7_Loss_cu_5b0651e140binary_cross_entropy_backward_out_kernelERNS_6TensorERKS4_S7_S7_ENKUlvE_clEvENKUlvE1_clEvEUlN3c104HalfESB_SB_E_St5arrayIPcLm4EELi4E23TrivialOffsetCalculatorILi3EjESG_ILi1EjENS0_6memory15LoadWithoutCastENSJ_16StoreWithoutCastEEEviT_T0_T2_T3_T4_T5_)
        /*01e8*/ 	.word	0x00000020


	//----- nvinfo : EIATTR_FRAME_SIZE
	.align		4
.L_180:
        /*01ec*/ 	.byte	0x04, 0x11
        /*01ee*/ 	.short	(.L_182 - .L_181)
	.align		4
.L_181:
        /*01f0*/ 	.word	index@(_ZN2at6native27unrolled_elementwise_kernelIZZZN37_INTERNAL_cee6930f_7_Loss_cu_5b0651e139_GLOBAL__N__cee6930f_7_Loss_cu_5b0651e140binary_cross_entropy_backward_out_kernelERNS_6TensorERKS4_S7_S7_ENKUlvE_clEvENKUlvE1_clEvEUlN3c104HalfESB_SB_E_St5arrayIPcLm4EELi4E23TrivialOffsetCalculatorILi3EjESG_ILi1EjENS0_6memory15LoadWithoutCastENSJ_16StoreWithoutCastEEEviT_T0_T2_T3_T4_T5_)
        /*01f4*/ 	.word	0x00000000


	//----- nvinfo : EIATTR_REGCOUNT
	.align		4
.L_182:
        /*01f8*/ 	.byte	0x04, 0x2f
        /*01fa*/ 	.short	(.L_184 - .L_183)
	.align		4
.L_183:
        /*01fc*/ 	.word	index@(_ZN2at6native18elementwise_kernelILi128ELi4EZNS0_22gpu_kernel_impl_nocastIZZZN37_INTERNAL_cee6930f_7_Loss_cu_5b0651e139_GLOBAL__N__cee6930f_7_Loss_cu_5b0651e140binary_cross_entropy_backward_out_kernelERNS_6TensorERKS5_S8_S8_ENKUlvE_clEvENKUlvE1_clEvEUlN3c104HalfESC_SC_E_EEvRNS_18TensorIteratorBaseERKT_EUliE_EEviT1_)
        /*0200*/ 	.word	0x00000016


	//----- nvinfo : EIATTR_FRAME_SIZE
	.align		4
.L_184:
        /*0204*/ 	.byte	0x04, 0x11
        /*0206*/ 	.short	(.L_186 - .L_185)
	.align		4
.L_185:
        /*0208*/ 	.word	index@(_ZN2at6native18elementwise_kernelILi128ELi4EZNS0_22gpu_kernel_impl_nocastIZZZN37_INTERNAL_cee6930f_7_Loss_cu_5b0651e139_GLOBAL__N__cee6930f_7_Loss_cu_5b0651e140binary_cross_entropy_backward_out_kernelERNS_6TensorERKS5_S8_S8_ENKUlvE_clEvENKUlvE1_clEvEUlN3c104HalfESC_SC_E_EEvRNS_18TensorIteratorBaseERKT_EUliE_EEviT1_)
        /*020c*/ 	.word	0x00000000


	//----- nvinfo : EIATTR_REGCOUNT
	.align		4
.L_186:
        /*0210*/ 	.byte	0x04, 0x2f
        /*0212*/ 	.short	(.L_188 - .L_187)
	.align		4
.L_187:
        /*0214*/ 	.word	index@(_ZN2at6native27unrolled_elementwise_kernelIZZZN37_INTERNAL_cee6930f_7_Loss_cu_5b0651e139_GLOBAL__N__cee6930f_7_Loss_cu_5b0651e140binary_cross_entropy_backward_out_kernelERNS_6TensorERKS4_S7_S7_ENKUlvE_clEvENKUlvE1_clEvEUlN3c104HalfESB_SB_E_St5arrayIPcLm4EELi4E23TrivialOffsetCalculatorILi3EjESG_ILi1EjENS0_6memory12LoadWithCastILi3EEENSJ_13StoreWithCastILi1EEEEEviT_T0_T2_T3_T4_T5_)
        /*0218*/ 	.word	0x00000020


	//----- nvinfo : EIATTR_FRAME_SIZE
	.align		4
.L_188:
        /*021c*/ 	.byte	0x04, 0x11
        /*021e*/ 	.short	(.L_190 - .L_189)
	.align		4
.L_189:
        /*0220*/ 	.word	index@(_ZN2at6native27unrolled_elementwise_kernelIZZZN37_INTERNAL_cee6930f_7_Loss_cu_5b0651e139_GLOBAL__N__cee6930f_7_Loss_cu_5b0651e140binary_cross_entropy_backward_out_kernelERNS_6TensorERKS4_S7_S7_ENKUlvE_clEvENKUlvE1_clEvEUlN3c104HalfESB_SB_E_St5arrayIPcLm4EELi4E23TrivialOffsetCalculatorILi3EjESG_ILi1EjENS0_6memory12LoadWithCastILi3EEENSJ_13StoreWithCastILi1EEEEEviT_T0_T2_T3_T4_T5_)
        /*0224*/ 	.word	0x00000000


	//----- nvinfo : EIATTR_REGCOUNT
	.align		4
.L_190:
        /*0228*/ 	.byte	0x04, 0x2f
        /*022a*/ 	.short	(.L_192 - .L_191)
	.align		4
.L_191:
        /*022c*/ 	.word	index@(_ZN2at6native18elementwise_kernelILi128ELi4EZNS0_15gpu_kernel_implIZZZN37_INTERNAL_cee6930f_7_Loss_cu_5b0651e139_GLOBAL__N__cee6930f_7_Loss_cu_5b0651e140binary_cross_entropy_backward_out_kernelERNS_6TensorERKS5_S8_S8_ENKUlvE_clEvENKUlvE1_clEvEUlN3c104HalfESC_SC_E_EEvRNS_18TensorIteratorBaseERKT_EUliE_EEviT1_)
        /*0230*/ 	.word	0x00000019


	//----- nvinfo : EIATTR_FRAME_SIZE
	.align		4
.L_192:
        /*0234*/ 	.byte	0x04, 0x11
        /*0236*/ 	.short	(.L_194 - .L_193)
	.align		4
.L_193:
        /*0238*/ 	.word	index@(_ZN2at6native18elementwise_kernelILi128ELi4EZNS0_15gpu_kernel_implIZZZN37_INTERNAL_cee6930f_7_Loss_cu_5b0651e139_GLOBAL__N__cee6930f_7_Loss_cu_5b0651e140binary_cross_entropy_backward_out_kernelERNS_6TensorERKS5_S8_S8_ENKUlvE_clEvENKUlvE1_clEvEUlN3c104HalfESC_SC_E_EEvRNS_18TensorIteratorBaseERKT_EUliE_EEviT1_)
        /*023c*/ 	.word	0x00000000


	//----- nvinfo : EIATTR_REGCOUNT
	.align		4
.L_194:
        /*0240*/ 	.byte	0x04, 0x2f
        /*0242*/ 	.short	(.L_196 - .L_195)
	.align		4
.L_195:
        /*0244*/ 	.word	index@(_ZN2at6native29vectorized_elementwise_kernelILi8EZZZN37_INTERNAL_cee6930f_7_Loss_cu_5b0651e139_GLOBAL__N__cee6930f_7_Loss_cu_5b0651e140binary_cross_entropy_backward_out_kernelERNS_6TensorERKS4_S7_S7_ENKUlvE_clEvENKUlvE2_clEvEUlN3c108BFloat16ESB_SB_E_St5arrayIPcLm4EEEEviT0_T1_)
        /*0248*/ 	.word	0x00000004


	//----- nvinfo : EIATTR_FRAME_SIZE
	.align		4
.L_196:
        /*024c*/ 	.byte	0x04, 0x11
        /*024e*/ 	.short	(.L_198 - .L_197)
	.align		4
.L_197:
        /*0250*/ 	.word	index@(_ZN2at6native29vectorized_elementwise_kernelILi8EZZZN37_INTERNAL_cee6930f_7_Loss_cu_5b0651e139_GLOBAL__N__cee6930f_7_Loss_cu_5b0651e140binary_cross_entropy_backward_out_kernelERNS_6TensorERKS4_S7_S7_ENKUlvE_clEvENKUlvE2_clEvEUlN3c108BFloat16ESB_SB_E_St5arrayIPcLm4EEEEviT0_T1_)
        /*0254*/ 	.word	0x00000000


	//----- nvinfo : EIATTR_REGCOUNT
	.align		4
.L_198:
        /*0258*/ 	.byte	0x04, 0x2f
        /*025a*/ 	.short	(.L_200 - .L_199)
	.align		4
.L_199:
        /*025c*/ 	.word	index@(_ZN2at6native29vectorized_elementwise_kernelILi4EZZZN37_INTERNAL_cee6930f_7_Loss_cu_5b0651e139_GLOBAL__N__cee6930f_7_Loss_cu_5b0651e140binary_cross_entropy_backward_out_kernelERNS_6TensorERKS4_S7_S7_ENKUlvE_clEvENKUlvE2_clEvEUlN3c108BFloat16ESB_SB_E_St5arrayIPcLm4EEEEviT0_T1_)
        /*0260*/ 	.word	0x00000020


	//----- nvinfo : EIATTR_FRAME_SIZE
	.align		4
.L_200:
        /*0264*/ 	.byte	0x04, 0x11
        /*0266*/ 	.short	(.L_202 - .L_201)
	.align		4
.L_201:
        /*0268*/ 	.word	index@(_ZN2at6native29vectorized_elementwise_kernelILi4EZZZN37_INTERNAL_cee6930f_7_Loss_cu_5b0651e139_GLOBAL__N__cee6930f_7_Loss_cu_5b0651e140binary_cross_entropy_backward_out_kernelERNS_6TensorERKS4_S7_S7_ENKUlvE_clEvENKUlvE2_clEvEUlN3c108BFloat16ESB_SB_E_St5arrayIPcLm4EEEEviT0_T1_)
        /*026c*/ 	.word	0x00000000


	//----- nvinfo : EIATTR_REGCOUNT
	.align		4
.L_202:
        /*0270*/ 	.byte	0x04, 0x2f
        /*0272*/ 	.short	(.L_204 - .L_203)
	.align		4
.L_203:
        /*0274*/ 	.word	index@(_ZN2at6native29vectorized_elementwise_kernelILi2EZZZN37_INTERNAL_cee6930f_7_Loss_cu_5b0651e139_GLOBAL__N__cee6930f_7_Loss_cu_5b0651e140binary_cross_entropy_backward_out_kernelERNS_6TensorERKS4_S7_S7_ENKUlvE_clEvENKUlvE2_clEvEUlN3c108BFloat16ESB_SB_E_St5arrayIPcLm4EEEEviT0_T1_)
        /*0278*/ 	.word	0x00000020


	//----- nvinfo : EIATTR_FRAME_SIZE
	.align		4
.L_204:
        /*027c*/ 	.byte	0x04, 0x11
        /*027e*/ 	.short	(.L_206 - .L_205)
	.align		4
.L_205:
        /*0280*/ 	.word	index@(_ZN2at6native29vectorized_elementwise_kernelILi2EZZZN37_INTERNAL_cee6930f_7_Loss_cu_5b0651e139_GLOBAL__N__cee6930f_7_Loss_cu_5b0651e140binary_cross_entropy_backward_out_kernelERNS_6TensorERKS4_S7_S7_ENKUlvE_clEvENKUlvE2_clEvEUlN3c108BFloat16ESB_SB_E_St5arrayIPcLm4EEEEviT0_T1_)
        /*0284*/ 	.word	0x00000000


	//----- nvinfo : EIATTR_REGCOUNT
	.align		4
.L_206:
        /*0288*/ 	.byte	0x04, 0x2f
        /*028a*/ 	.short	(.L_208 - .L_207)
	.align		4
.L_207:
        /*028c*/ 	.word	index@(_ZN2at6native27unrolled_elementwise_kernelIZZZN37_INTERNAL_cee6930f_7_Loss_cu_5b0651e139_GLOBAL__N__cee6930f_7_Loss_cu_5b0651e140binary_cross_entropy_backward_out_kernelERNS_6TensorERKS4_S7_S7_ENKUlvE_clEvENKUlvE2_clEvEUlN3c108BFloat16ESB_SB_E_St5arrayIPcLm4EELi4E23TrivialOffsetCalculatorILi3EjESG_ILi1EjENS0_6memory15LoadWithoutCastENSJ_16StoreWithoutCastEEEviT_T0_T2_T3_T4_T5_)
        /*0290*/ 	.word	0x00000020


	//----- nvinfo : EIATTR_FRAME_SIZE
	.align		4
.L_208:
        /*0294*/ 	.byte	0x04, 0x11
        /*0296*/ 	.short	(.L_210 - .L_209)
	.align		4
.L_209:
        /*0298*/ 	.word	index@(_ZN2at6native27unrolled_elementwise_kernelIZZZN37_INTERNAL_cee6930f_7_Loss_cu_5b0651e139_GLOBAL__N__cee6930f_7_Loss_cu_5b0651e140binary_cross_entropy_backward_out_kernelERNS_6TensorERKS4_S7_S7_ENKUlvE_clEvENKUlvE2_clEvEUlN3c108BFloat16ESB_SB_E_St5arrayIPcLm4EELi4E23TrivialOffsetCalculatorILi3EjESG_ILi1EjENS0_6memory15LoadWithoutCastENSJ_16StoreWithoutCastEEEviT_T0_T2_T3_T4_T5_)
        /*029c*/ 	.word	0x00000000


	//----- nvinfo : EIATTR_REGCOUNT
	.align		4
.L_210:
        /*02a0*/ 	.byte	0x04, 0x2f
        /*02a2*/ 	.short	(.L_212 - .L_211)
	.align		4
.L_211:
        /*02a4*/ 	.word	index@(_ZN2at6native18elementwise_kernelILi128ELi4EZNS0_22gpu_kernel_impl_nocastIZZZN37_INTERNAL_cee6930f_7_Loss_cu_5b0651e139_GLOBAL__N__cee6930f_7_Loss_cu_5b0651e140binary_cross_entropy_backward_out_kernelERNS_6TensorERKS5_S8_S8_ENKUlvE_clEvENKUlvE2_clEvEUlN3c108BFloat16ESC_SC_E_EEvRNS_18TensorIteratorBaseERKT_EUliE_EEviT1_)
        /*02a8*/ 	.word	0x00000016


	//----- nvinfo : EIATTR_FRAME_SIZE
	.align		4
.L_212:
        /*02ac*/ 	.byte	0x04, 0x11
        /*02ae*/ 	.short	(.L_214 - .L_213)
	.align		4
.L_213:
        /*02b0*/ 	.word	index@(_ZN2at6native18elementwise_kernelILi128ELi4EZNS0_22gpu_kernel_impl_nocastIZZZN37_INTERNAL_cee6930f_7_Loss_cu_5b0651e139_GLOBAL__N__cee6930f_7_Loss_cu_5b0651e140binary_cross_entropy_backward_out_kernelERNS_6TensorERKS5_S8_S8_ENKUlvE_clEvENKUlvE2_clEvEUlN3c108BFloat16ESC_SC_E_EEvRNS_18TensorIteratorBaseERKT_EUliE_EEviT1_)
        /*02b4*/ 	.word	0x00000000


	//----- nvinfo : EIATTR_REGCOUNT
	.align		4
.L_214:
        /*02b8*/ 	.byte	0x04, 0x2f
        /*02ba*/ 	.short	(.L_216 - .L_215)
	.align		4
.L_215:
        /*02bc*/ 	.word	index@(_ZN2at6native27unrolled_elementwise_kernelIZZZN37_INTERNAL_cee6930f_7_Loss_cu_5b0651e139_GLOBAL__N__cee6930f_7_Loss_cu_5b0651e140binary_cross_entropy_backward_out_kernelERNS_6TensorERKS4_S7_S7_ENKUlvE_clEvENKUlvE2_clEvEUlN3c108BFloat16ESB_SB_E_St5arrayIPcLm4EELi4E23TrivialOffsetCalculatorILi3EjESG_ILi1EjENS0_6memory12LoadWithCastILi3EEENSJ_13StoreWithCastILi1EEEEEviT_T0_T2_T3_T4_T5_)
        /*02c0*/ 	.word	0x00000020


	//----- nvinfo : EIATTR_FRAME_SIZE
	.align		4
.L_216:
        /*02c4*/ 	.byte	0x04, 0x11
        /*02c6*/ 	.short	(.L_218 - .L_217)
	.align		4
.L_217:
        /*02c8*/ 	.word	index@(_ZN2at6native27unrolled_elementwise_kernelIZZZN37_INTERNAL_cee6930f_7_Loss_cu_5b0651e139_GLOBAL__N__cee6930f_7_Loss_cu_5b0651e140binary_cross_entropy_backward_out_kernelERNS_6TensorERKS4_S7_S7_ENKUlvE_clEvENKUlvE2_clEvEUlN3c108BFloat16ESB_SB_E_St5arrayIPcLm4EELi4E23TrivialOffsetCalculatorILi3EjESG_ILi1EjENS0_6memory12LoadWithCastILi3EEENSJ_13StoreWithCastILi1EEEEEviT_T0_T2_T3_T4_T5_)
        /*02cc*/ 	.word	0x00000000


	//----- nvinfo : EIATTR_REGCOUNT
	.align		4
.L_218:
        /*02d0*/ 	.byte	0x04, 0x2f
        /*02d2*/ 	.short	(.L_220 - .L_219)
	.align		4
.L_219:
        /*02d4*/ 	.word	index@(_ZN2at6native18elementwise_kernelILi128ELi4EZNS0_15gpu_kernel_implIZZZN37_INTERNAL_cee6930f_7_Loss_cu_5b0651e139_GLOBAL__N__cee6930f_7_Loss_cu_5b0651e140binary_cross_entropy_backward_out_kernelERNS_6TensorERKS5_S8_S8_ENKUlvE_clEvENKUlvE2_clEvEUlN3c108BFloat16ESC_SC_E_EEvRNS_18TensorIteratorBaseERKT_EUliE_EEviT1_)
        /*02d8*/ 	.word	0x00000019


	//----- nvinfo : EIATTR_FRAME_SIZE
	.align		4
.L_220:
        /*02dc*/ 	.byte	0x04, 0x11
        /*02de*/ 	.short	(.L_222 - .L_221)
	.align		4
.L_221:
        /*02e0*/ 	.word	index@(_ZN2at6native18elementwise_kernelILi128ELi4EZNS0_15gpu_kernel_implIZZZN37_INTERNAL_cee6930f_7_Loss_cu_5b0651e139_GLOBAL__N__cee6930f_7_Loss_cu_5b0651e140binary_cross_entropy_backward_out_kernelERNS_6TensorERKS5_S8_S8_ENKUlvE_clEvENKUlvE2_clEvEUlN3c108BFloat16ESC_SC_E_EEvRNS_18TensorIteratorBaseERKT_EUliE_EEviT1_)
        /*02e4*/ 	.word	0x00000000


	//----- nvinfo : EIATTR_REGCOUNT
	.align		4
.L_222:
        /*02e8*/ 	.byte	0x04, 0x2f
        /*02ea*/ 	.short	(.L_224 - .L_223)
	.align		4
.L_223:
        /*02ec*/ 	.word	index@(_ZN2at6native29vectorized_elementwise_kernelILi8EZZZNS0_29binary_cross_entropy_out_cudaERKNS_6TensorES4_RKSt8optionalIS2_ElRS2_ENKUlvE_clEvENKUlvE_clEvEUlddE_St5arrayIPcLm3EEEEviT0_T1_)
        /*02f0*/ 	.word	0x00000004


	//----- nvinfo : EIATTR_FRAME_SIZE
	.align		4
.L_224:
        /*02f4*/ 	.byte	0x04, 0x11
        /*02f6*/ 	.short	(.L_226 - .L_225)
	.align		4
.L_225:
        /*02f8*/ 	.word	index@(_ZN2at6native29vectorized_elementwise_kernelILi8EZZZNS0_29binary_cross_entropy_out_cudaERKNS_6TensorES4_RKSt8optionalIS2_ElRS2_ENKUlvE_clEvENKUlvE_clEvEUlddE_St5arrayIPcLm3EEEEviT0_T1_)
        /*02fc*/ 	.word	0x00000000


	//----- nvinfo : EIATTR_REGCOUNT
	.align		4
.L_226:
        /*0300*/ 	.byte	0x04, 0x2f
        /*0302*/ 	.short	(.L_228 - .L_227)
	.align		4
.L_227:
        /*0304*/ 	.word	index@(_ZN2at6native29vectorized_elementwise_kernelILi4EZZZNS0_29binary_cross_entropy_out_cudaERKNS_6TensorES4_RKSt8optionalIS2_ElRS2_ENKUlvE_clEvENKUlvE_clEvEUlddE_St5arrayIPcLm3EEEEviT0_T1_)
        /*0308*/ 	.word	0x0000003e


	//----- nvinfo : EIATTR_FRAME_SIZE
	.align		4
.L_228:
        /*030c*/ 	.byte	0x04, 0x11
        /*030e*/ 	.short	(.L_230 - .L_229)
	.align		4
.L_229:
        /*0310*/ 	.word	index@($__internal_27_$__cuda_sm20_div_rn_f64_full)
        /*0314*/ 	.word	0x00000000


	//----- nvinfo : EIATTR_FRAME_SIZE
	.align		4
.L_230:
        /*0318*/ 	.byte	0x04, 0x11
        /*031a*/ 	.short	(.L_232 - .L_231)
	.align		4
.L_231:
        /*031c*/ 	.word	index@(_ZN2at6native29vectorized_elementwise_kernelILi4EZZZNS0_29binary_cross_entropy_out_cudaERKNS_6TensorES4_RKSt8optionalIS2_ElRS2_ENKUlvE_clEvENKUlvE_clEvEUlddE_St5arrayIPcLm3EEEEviT0_T1_)
        /*0320*/ 	.word	0x00000000


	//----- nvinfo : EIATTR_REGCOUNT
	.align		4
.L_232:
        /*0324*/ 	.byte	0x04, 0x2f
        /*0326*/ 	.short	(.L_234 - .L_233)
	.align		4
.L_233:
        /*0328*/ 	.word	index@(_ZN2at6native29vectorized_elementwise_kernelILi2EZZZNS0_29binary_cross_entropy_out_cudaERKNS_6TensorES4_RKSt8optionalIS2_ElRS2_ENKUlvE_clEvENKUlvE_clEvEUlddE_St5arrayIPcLm3EEEEviT0_T1_)
        /*032c*/ 	.word	0x0000003e


	//----- nvinfo : EIATTR_FRAME_SIZE
	.align		4
.L_234:
        /*0330*/ 	.byte	0x04, 0x11
        /*0332*/ 	.short	(.L_236 - .L_235)
	.align		4
.L_235:
        /*0334*/ 	.word	index@($__internal_26_$__cuda_sm20_div_rn_f64_full)
        /*0338*/ 	.word	0x00000000


	//----- nvinfo : EIATTR_FRAME_SIZE
	.align		4
.L_236:
        /*033c*/ 	.byte	0x04, 0x11
        /*033e*/ 	.short	(.L_238 - .L_237)
	.align		4
.L_237:
        /*0340*/ 	.word	index@(_ZN2at6native29vectorized_elementwise_kernelILi2EZZZNS0_29binary_cross_entropy_out_cudaERKNS_6TensorES4_RKSt8optionalIS2_ElRS2_ENKUlvE_clEvENKUlvE_clEvEUlddE_St5arrayIPcLm3EEEEviT0_T1_)
        /*0344*/ 	.word	0x00000000


	//----- nvinfo : EIATTR_REGCOUNT
	.align		4
.L_238:
        /*0348*/ 	.byte	0x04, 0x2f
        /*034a*/ 	.short	(.L_240 - .L_239)
	.align		4
.L_239:
        /*034c*/ 	.word	index@(_ZN2at6native27unrolled_elementwise_kernelIZZZNS0_29binary_cross_entropy_out_cudaERKNS_6TensorES4_RKSt8optionalIS2_ElRS2_ENKUlvE_clEvENKUlvE_clEvEUlddE_St5arrayIPcLm3EELi4E23TrivialOffsetCalculatorILi2EjESG_ILi1EjENS0_6memory15LoadWithoutCastENSJ_16StoreWithoutCastEEEviT_T0_T2_T3_T4_T5_)
        /*0350*/ 	.word	0x0000002e


	//----- nvinfo : EIATTR_FRAME_SIZE
	.align		4
.L_240:
        /*0354*/ 	.byte	0x04, 0x11
        /*0356*/ 	.short	(.L_242 - .L_241)
	.align		4
.L_241:
        /*0358*/ 	.word	index@($__internal_25_$__cuda_sm20_div_rn_f64_full)
        /*035c*/ 	.word	0x00000000


	//----- nvinfo : EIATTR_FRAME_SIZE
	.align		4
.L_242:
        /*0360*/ 	.byte	0x04, 0x11
        /*0362*/ 	.short	(.L_244 - .L_243)
	.align		4
.L_243:
        /*0364*/ 	.word	index@(_ZN2at6native27unrolled_elementwise_kernelIZZZNS0_29binary_cross_entropy_out_cudaERKNS_6TensorES4_RKSt8optionalIS2_ElRS2_ENKUlvE_clEvENKUlvE_clEvEUlddE_St5arrayIPcLm3EELi4E23TrivialOffsetCalculatorILi2EjESG_ILi1EjENS0_6memory15LoadWithoutCastENSJ_16StoreWithoutCastEEEviT_T0_T2_T3_T4_T5_)
        /*0368*/ 	.word	0x00000000


	//----- nvinfo : EIATTR_REGCOUNT
	.align		4
.L_244:
        /*036c*/ 	.byte	0x04, 0x2f
        /*036e*/ 	.short	(.L_246 - .L_245)
	.align		4
.L_245:
        /*0370*/ 	.word	index@(_ZN2at6native18elementwise_kernelILi128ELi2EZNS0_22gpu_kernel_impl_nocastIZZZNS0_29binary_cross_entropy_out_cudaERKNS_6TensorES5_RKSt8optionalIS3_ElRS3_ENKUlvE_clEvENKUlvE_clEvEUlddE_EEvRNS_18TensorIteratorBaseERKT_EUliE_EEviT1_)
        /*0374*/ 	.word	0x00000022


	//----- nvinfo : EIATTR_FRAME_SIZE
	.align		4
.L_246:
        /*0378*/ 	.byte	0x04, 0x11
        /*037a*/ 	.short	(.L_248 - .L_247)
	.align		4
.L_247:
        /*037c*/ 	.word	index@($__internal_24_$__cuda_sm20_div_rn_f64_full)
        /*0380*/ 	.word	0x00000000


	//----- nvinfo : EIATTR_FRAME_SIZE
	.align		4
.L_248:
        /*0384*/ 	.byte	0x04, 0x11
        /*0386*/ 	.short	(.L_250 - .L_249)
	.align		4
.L_249:
        /*0388*/ 	.word	index@(_ZN2at6native18elementwise_kernelILi128ELi2EZNS0_22gpu_kernel_impl_nocastIZZZNS0_29binary_cross_entropy_out_cudaERKNS_6TensorES5_RKSt8optionalIS3_ElRS3_ENKUlvE_clEvENKUlvE_clEvEUlddE_EEvRNS_18TensorIteratorBaseERKT_EUliE_EEviT1_)
        /*038c*/ 	.word	0x00000000


	//----- nvinfo : EIATTR_REGCOUNT
	.align		4
.L_250:
        /*0390*/ 	.byte	0x04, 0x2f
        /*0392*/ 	.short	(.L_252 - .L_251)
	.align		4
.L_251:
        /*0394*/ 	.word	index@(_ZN2at6native27unrolled_elementwise_kernelIZZZNS0_29binary_cross_entropy_out_cudaERKNS_6TensorES4_RKSt8optionalIS2_ElRS2_ENKUlvE_clEvENKUlvE_clEvEUlddE_St5arrayIPcLm3EELi4E23TrivialOffsetCalculatorILi2EjESG_ILi1EjENS0_6memory12LoadWithCastILi2EEENSJ_13StoreWithCastILi1EEEEEviT_T0_T2_T3_T4_T5_)
        /*0398*/ 	.word	0x0000002c


	//----- nvinfo : EIATTR_FRAME_SIZE
	.align		4
.L_252:
        /*039c*/ 	.byte	0x04, 0x11
        /*039e*/ 	.short	(.L_254 - .L_253)
	.align		4
.L_253:
        /*03a0*/ 	.word	index@($__internal_23_$__cuda_sm20_div_rn_f64_full)
        /*03a4*/ 	.word	0x00000000


	//----- nvinfo : EIATTR_FRAME_SIZE
	.align		4
.L_254:
        /*03a8*/ 	.byte	0x04, 0x11
        /*03aa*/ 	.short	(.L_256 - .L_255)
	.align		4
.L_255:
        /*03ac*/ 	.word	index@(_ZN2at6native27unrolled_elementwise_kernelIZZZNS0_29binary_cross_entropy_out_cudaERKNS_6TensorES4_RKSt8optionalIS2_ElRS2_ENKUlvE_clEvENKUlvE_clEvEUlddE_St5arrayIPcLm3EELi4E23TrivialOffsetCalculatorILi2EjESG_ILi1EjENS0_6memory12LoadWithCastILi2EEENSJ_13StoreWithCastILi1EEEEEviT_T0_T2_T3_T4_T5_)
        /*03b0*/ 	.word	0x00000000


	//----- nvinfo : EIATTR_REGCOUNT
	.align		4
.L_256:
        /*03b4*/ 	.byte	0x04, 0x2f
        /*03b6*/ 	.short	(.L_258 - .L_257)
	.align		4
.L_257:
        /*03b8*/ 	.word	index@(_ZN2at6native18elementwise_kernelILi128ELi4EZNS0_15gpu_kernel_implIZZZNS0_29binary_cross_entropy_out_cudaERKNS_6TensorES5_RKSt8optionalIS3_ElRS3_ENKUlvE_clEvENKUlvE_clEvEUlddE_EEvRNS_18TensorIteratorBaseERKT_EUliE_EEviT1_)
        /*03bc*/ 	.word	0x00000022


	//----- nvinfo : EIATTR_FRAME_SIZE
	.align		4
.L_258:
        /*03c0*/ 	.byte	0x04, 0x11
        /*03c2*/ 	.short	(.L_260 - .L_259)
	.align		4
.L_259:
        /*03c4*/ 	.word	index@($__internal_22_$__cuda_sm20_div_rn_f64_full)
        /*03c8*/ 	.word	0x00000000


	//----- nvinfo : EIATTR_FRAME_SIZE
	.align		4
.L_260:
        /*03cc*/ 	.byte	0x04, 0x11
        /*03ce*/ 	.short	(.L_262 - .L_261)
	.align		4
.L_261:
        /*03d0*/ 	.word	index@(_ZN2at6native18elementwise_kernelILi128ELi4EZNS0_15gpu_kernel_implIZZZNS0_29binary_cross_entropy_out_cudaERKNS_6TensorES5_RKSt8optionalIS3_ElRS3_ENKUlvE_clEvENKUlvE_clEvEUlddE_EEvRNS_18TensorIteratorBaseERKT_EUliE_EEviT1_)
        /*03d4*/ 	.word	0x00000000


	//----- nvinfo : EIATTR_REGCOUNT
	.align		4
.L_262:
        /*03d8*/ 	.byte	0x04, 0x2f
        /*03da*/ 	.short	(.L_264 - .L_263)
	.align		4
.L_263:
        /*03dc*/ 	.word	index@(_ZN2at6native29vectorized_elementwise_kernelILi8EZZZNS0_29binary_cross_entropy_out_cudaERKNS_6TensorES4_RKSt8optionalIS2_ElRS2_ENKUlvE_clEvENKUlvE0_clEvEUlffE_St5arrayIPcLm3EEEEviT0_T1_)
        /*03e0*/ 	.word	0x00000004


	//----- nvinfo : EIATTR_FRAME_SIZE
	.align		4
.L_264:
        /*03e4*/ 	.byte	0x04, 0x11
        /*03e6*/ 	.short	(.L_266 - .L_265)
	.align		4
.L_265:
        /*03e8*/ 	.word	index@(_ZN2at6native29vectorized_elementwise_kernelILi8EZZZNS0_29binary_cross_entropy_out_cudaERKNS_6TensorES4_RKSt8optionalIS2_ElRS2_ENKUlvE_clEvENKUlvE0_clEvEUlffE_St5arrayIPcLm3EEEEviT0_T1_)
        /*03ec*/ 	.word	0x00000000


	//----- nvinfo : EIATTR_REGCOUNT
	.align		4
.L_266:
        /*03f0*/ 	.byte	0x04, 0x2f
        /*03f2*/ 	.short	(.L_268 - .L_267)
	.align		4
.L_267:
        /*03f4*/ 	.word	index@(_ZN2at6native29vectorized_elementwise_kernelILi4EZZZNS0_29binary_cross_entropy_out_cudaERKNS_6TensorES4_RKSt8optionalIS2_ElRS2_ENKUlvE_clEvENKUlvE0_clEvEUlffE_St5arrayIPcLm3EEEEviT0_T1_)
        /*03f8*/ 	.word	0x00000028


	//----- nvinfo : EIATTR_FRAME_SIZE
	.align		4
.L_268:
        /*03fc*/ 	.byte	0x04, 0x11
        /*03fe*/ 	.short	(.L_270 - .L_269)
	.align		4
.L_269:
        /*0400*/ 	.word	index@(_ZN2at6native29vectorized_elementwise_kernelILi4EZZZNS0_29binary_cross_entropy_out_cudaERKNS_6TensorES4_RKSt8optionalIS2_ElRS2_ENKUlvE_clEvENKUlvE0_clEvEUlffE_St5arrayIPcLm3EEEEviT0_T1_)
        /*0404*/ 	.word	0x00000000


	//----- nvinfo : EIATTR_REGCOUNT
	.align		4
.L_270:
        /*0408*/ 	.byte	0x04, 0x2f
        /*040a*/ 	.short	(.L_272 - .L_271)
	.align		4
.L_271:
        /*040c*/ 	.word	index@(_ZN2at6native29vectorized_elementwise_kernelILi2EZZZNS0_29binary_cross_entropy_out_cudaERKNS_6TensorES4_RKSt8optionalIS2_ElRS2_ENKUlvE_clEvENKUlvE0_clEvEUlffE_St5arrayIPcLm3EEEEviT0_T1_)
        /*0410*/ 	.word	0x00000027


	//----- nvinfo : EIATTR_FRAME_SIZE
	.align		4
.L_272:
        /*0414*/ 	.byte	0x04, 0x11
        /*0416*/ 	.short	(.L_274 - .L_273)
	.align		4
.L_273:
        /*0418*/ 	.word	index@(_ZN2at6native29vectorized_elementwise_kernelILi2EZZZNS0_29binary_cross_entropy_out_cudaERKNS_6TensorES4_RKSt8optionalIS2_ElRS2_ENKUlvE_clEvENKUlvE0_clEvEUlffE_St5arrayIPcLm3EEEEviT0_T1_)
        /*041c*/ 	.word	0x00000000


	//----- nvinfo : EIATTR_REGCOUNT
	.align		4
.L_274:
        /*0420*/ 	.byte	0x04, 0x2f
        /*0422*/ 	.short	(.L_276 - .L_275)
	.align		4
.L_275:
        /*0424*/ 	.word	index@(_ZN2at6native27unrolled_elementwise_kernelIZZZNS0_29binary_cross_entropy_out_cudaERKNS_6TensorES4_RKSt8optionalIS2_ElRS2_ENKUlvE_clEvENKUlvE0_clEvEUlffE_St5arrayIPcLm3EELi4E23TrivialOffsetCalculatorILi2EjESG_ILi1EjENS0_6memory15LoadWithoutCastENSJ_16StoreWithoutCastEEEviT_T0_T2_T3_T4_T5_)
        /*0428*/ 	.word	0x0000001f


	//----- nvinfo : EIATTR_FRAME_SIZE
	.align		4
.L_276:
        /*042c*/ 	.byte	0x04, 0x11
        /*042e*/ 	.short	(.L_278 - .L_277)
	.align		4
.L_277:
        /*0430*/ 	.word	index@(_ZN2at6native27unrolled_elementwise_kernelIZZZNS0_29binary_cross_entropy_out_cudaERKNS_6TensorES4_RKSt8optionalIS2_ElRS2_ENKUlvE_clEvENKUlvE0_clEvEUlffE_St5arrayIPcLm3EELi4E23TrivialOffsetCalculatorILi2EjESG_ILi1EjENS0_6memory15LoadWithoutCastENSJ_16StoreWithoutCastEEEviT_T0_T2_T3_T4_T5_)
        /*0434*/ 	.word	0x00000000


	//----- nvinfo : EIATTR_REGCOUNT
	.align		4
.L_278:
        /*0438*/ 	.byte	0x04, 0x2f
        /*043a*/ 	.short	(.L_280 - .L_279)
	.align		4
.L_279:
        /*043c*/ 	.word	index@(_ZN2at6native18elementwise_kernelILi128ELi2EZNS0_22gpu_kernel_impl_nocastIZZZNS0_29binary_cross_entropy_out_cudaERKNS_6TensorES5_RKSt8optionalIS3_ElRS3_ENKUlvE_clEvENKUlvE0_clEvEUlffE_EEvRNS_18TensorIteratorBaseERKT_EUliE_EEviT1_)
        /*0440*/ 	.word	0x0000001a


	//----- nvinfo : EIATTR_FRAME_SIZE
	.align		4
.L_280:
        /*0444*/ 	.byte	0x04, 0x11
        /*0446*/ 	.short	(.L_282 - .L_281)
	.align		4
.L_281:
        /*0448*/ 	.word	index@(_ZN2at6native18elementwise_kernelILi128ELi2EZNS0_22gpu_kernel_impl_nocastIZZZNS0_29binary_cross_entropy_out_cudaERKNS_6TensorES5_RKSt8optionalIS3_ElRS3_ENKUlvE_clEvENKUlvE0_clEvEUlffE_EEvRNS_18TensorIteratorBaseERKT_EUliE_EEviT1_)
        /*044c*/ 	.word	0x00000000


	//----- nvinfo : EIATTR_REGCOUNT
	.align		4
.L_282:
        /*0450*/ 	.byte	0x04, 0x2f
        /*0452*/ 	.short	(.L_284 - .L_283)
	.align		4
.L_283:
        /*0454*/ 	.word	index@(_ZN2at6native27unrolled_elementwise_kernelIZZZNS0_29binary_cross_entropy_out_cudaERKNS_6TensorES4_RKSt8optionalIS2_ElRS2_ENKUlvE_clEvENKUlvE0_clEvEUlffE_St5arrayIPcLm3EELi4E23TrivialOffsetCalculatorILi2EjESG_ILi1EjENS0_6memory12LoadWithCastILi2EEENSJ_13StoreWithCastILi1EEEEEviT_T0_T2_T3_T4_T5_)
        /*0458*/ 	.word	0x00000020


	//----- nvinfo : EIATTR_FRAME_SIZE
	.align		4
.L_284:
        /*045c*/ 	.byte	0x04, 0x11
        /*045e*/ 	.short	(.L_286 - .L_285)
	.align		4
.L_285:
        /*0460*/ 	.word	index@(_ZN2at6native27unrolled_elementwise_kernelIZZZNS0_29binary_cross_entropy_out_cudaERKNS_6TensorES4_RKSt8optionalIS2_ElRS2_ENKUlvE_clEvENKUlvE0_clEvEUlffE_St5arrayIPcLm3EELi4E23TrivialOffsetCalculatorILi2EjESG_ILi1EjENS0_6memory12LoadWithCastILi2EEENSJ_13StoreWithCastILi1EEEEEviT_T0_T2_T3_T4_T5_)
        /*0464*/ 	.word	0x00000000


	//----- nvinfo : EIATTR_REGCOUNT
	.align		4
.L_286:
        /*0468*/ 	.byte	0x04, 0x2f
        /*046a*/ 	.short	(.L_288 - .L_287)
	.align		4
.L_287:
        /*046c*/ 	.word	index@(_ZN2at6native18elementwise_kernelILi128ELi4EZNS0_15gpu_kernel_implIZZZNS0_29binary_cross_entropy_out_cudaERKNS_6TensorES5_RKSt8optionalIS3_ElRS3_ENKUlvE_clEvENKUlvE0_clEvEUlffE_EEvRNS_18TensorIteratorBaseERKT_EUliE_EEviT1_)
        /*0470*/ 	.word	0x00000018


	//----- nvinfo : EIATTR_FRAME_SIZE
	.align		4
.L_288:
        /*0474*/ 	.byte	0x04, 0x11
        /*0476*/ 	.short	(.L_290 - .L_289)
	.align		4
.L_289:
        /*0478*/ 	.word	index@(_ZN2at6native18elementwise_kernelILi128ELi4EZNS0_15gpu_kernel_implIZZZNS0_29binary_cross_entropy_out_cudaERKNS_6TensorES5_RKSt8optionalIS3_ElRS3_ENKUlvE_clEvENKUlvE0_clEvEUlffE_EEvRNS_18TensorIteratorBaseERKT_EUliE_EEviT1_)
        /*047c*/ 	.word	0x00000000


	//----- nvinfo : EIATTR_REGCOUNT
	.align		4
.L_290:
        /*0480*/ 	.byte	0x04, 0x2f
        /*0482*/ 	.short	(.L_292 - .L_291)
	.align		4
.L_291:
        /*0484*/ 	.word	index@(_ZN2at6native29vectorized_elementwise_kernelILi8EZZZNS0_29binary_cross_entropy_out_cudaERKNS_6TensorES4_RKSt8optionalIS2_ElRS2_ENKUlvE_clEvENKUlvE1_clEvEUlN3c104HalfESD_E_St5arrayIPcLm3EEEEviT0_T1_)
        /*0488*/ 	.word	0x00000004


	//----- nvinfo : EIATTR_FRAME_SIZE
	.align		4
.L_292:
        /*048c*/ 	.byte	0x04, 0x11
        /*048e*/ 	.short	(.L_294 - .L_293)
	.align		4
.L_293:
        /*0490*/ 	.word	index@(_ZN2at6native29vectorized_elementwise_kernelILi8EZZZNS0_29binary_cross_entropy_out_cudaERKNS_6TensorES4_RKSt8optionalIS2_ElRS2_ENKUlvE_clEvENKUlvE1_clEvEUlN3c104HalfESD_E_St5arrayIPcLm3EEEEviT0_T1_)
        /*0494*/ 	.word	0x00000000


	//----- nvinfo : EIATTR_REGCOUNT
	.align		4
.L_294:
        /*0498*/ 	.byte	0x04, 0x2f
        /*049a*/ 	.short	(.L_296 - .L_295)
	.align		4
.L_295:
        /*049c*/ 	.word	index@(_ZN2at6native29vectorized_elementwise_kernelILi4EZZZNS0_29binary_cross_entropy_out_cudaERKNS_6TensorES4_RKSt8optionalIS2_ElRS2_ENKUlvE_clEvENKUlvE1_clEvEUlN3c104HalfESD_E_St5arrayIPcLm3EEEEviT0_T1_)
        /*04a0*/ 	.word	0x00000027


	//----- nvinfo : EIATTR_FRAME_SIZE
	.align		4
.L_296:
        /*04a4*/ 	.byte	0x04, 0x11
        /*04a6*/ 	.short	(.L_298 - .L_297)
	.align		4
.L_297:
        /*04a8*/ 	.word	index@(_ZN2at6native29vectorized_elementwise_kernelILi4EZZZNS0_29binary_cross_entropy_out_cudaERKNS_6TensorES4_RKSt8optionalIS2_ElRS2_ENKUlvE_clEvENKUlvE1_clEvEUlN3c104HalfESD_E_St5arrayIPcLm3EEEEviT0_T1_)
        /*04ac*/ 	.word	0x00000000


	//----- nvinfo : EIATTR_REGCOUNT
	.align		4
.L_298:
        /*04b0*/ 	.byte	0x04, 0x2f
        /*04b2*/ 	.short	(.L_300 - .L_299)
	.align		4
.L_299:
        /*04b4*/ 	.word	index@(_ZN2at6native29vectorized_elementwise_kernelILi2EZZZNS0_29binary_cross_entropy_out_cudaERKNS_6TensorES4_RKSt8optionalIS2_ElRS2_ENKUlvE_clEvENKUlvE1_clEvEUlN3c104HalfESD_E_St5arrayIPcLm3EEEEviT0_T1_)
        /*04b8*/ 	.word	0x00000027


	//----- nvinfo : EIATTR_FRAME_SIZE
	.align		4
.L_300:
        /*04bc*/ 	.byte	0x04, 0x11
        /*04be*/ 	.short	(.L_302 - .L_301)
	.align		4
.L_301:
        /*04c0*/ 	.word	index@(_ZN2at6native29vectorized_elementwise_kernelILi2EZZZNS0_29binary_cross_entropy_out_cudaERKNS_6TensorES4_RKSt8optionalIS2_ElRS2_ENKUlvE_clEvENKUlvE1_clEvEUlN3c104HalfESD_E_St5arrayIPcLm3EEEEviT0_T1_)
        /*04c4*/ 	.word	0x00000000


	//----- nvinfo : EIATTR_REGCOUNT
	.align		4
.L_302:
        /*04c8*/ 	.byte	0x04, 0x2f
        /*04ca*/ 	.short	(.L_304 - .L_303)
	.align		4
.L_303:
        /*04cc*/ 	.word	index@(_ZN2at6native27unrolled_elementwise_kernelIZZZNS0_29binary_cross_entropy_out_cudaERKNS_6TensorES4_RKSt8optionalIS2_ElRS2_ENKUlvE_clEvENKUlvE1_clEvEUlN3c104HalfESD_E_St5arrayIPcLm3EELi4E23TrivialOffsetCalculatorILi2EjESI_ILi1EjENS0_6memory15LoadWithoutCastENSL_16StoreWithoutCastEEEviT_T0_T2_T3_T4_T5_)
        /*04d0*/ 	.word	0x0000001f


	//----- nvinfo : EIATTR_FRAME_SIZE
	.align		4
.L_304:
        /*04d4*/ 	.byte	0x04, 0x11
        /*04d6*/ 	.short	(.L_306 - .L_305)
	.align		4
.L_305:
        /*04d8*/ 	.word	index@(_ZN2at6native27unrolled_elementwise_kernelIZZZNS0_29binary_cross_entropy_out_cudaERKNS_6TensorES4_RKSt8optionalIS2_ElRS2_ENKUlvE_clEvENKUlvE1_clEvEUlN3c104HalfESD_E_St5arrayIPcLm3EELi4E23TrivialOffsetCalculatorILi2EjESI_ILi1EjENS0_6memory15LoadWithoutCastENSL_16StoreWithoutCastEEEviT_T0_T2_T3_T4_T5_)
        /*04dc*/ 	.word	0x00000000


	//----- nvinfo : EIATTR_REGCOUNT
	.align		4
.L_306:
        /*04e0*/ 	.byte	0x04, 0x2f
        /*04e2*/ 	.short	(.L_308 - .L_307)
	.align		4
.L_307:
        /*04e4*/ 	.word	index@(_ZN2at6native18elementwise_kernelILi128ELi4EZNS0_22gpu_kernel_impl_nocastIZZZNS0_29binary_cross_entropy_out_cudaERKNS_6TensorES5_RKSt8optionalIS3_ElRS3_ENKUlvE_clEvENKUlvE1_clEvEUlN3c104HalfESE_E_EEvRNS_18TensorIteratorBaseERKT_EUliE_EEviT1_)
        /*04e8*/ 	.word	0x0000001b


	//----- nvinfo : EIATTR_FRAME_SIZE
	.align		4
.L_308:
        /*04ec*/ 	.byte	0x04, 0x11
        /*04ee*/ 	.short	(.L_310 - .L_309)
	.align		4
.L_309:
        /*04f0*/ 	.word	index@(_ZN2at6native18elementwise_kernelILi128ELi4EZNS0_22gpu_kernel_impl_nocastIZZZNS0_29binary_cross_entropy_out_cudaERKNS_6TensorES5_RKSt8optionalIS3_ElRS3_ENKUlvE_clEvENKUlvE1_clEvEUlN3c104HalfESE_E_EEvRNS_18TensorIteratorBaseERKT_EUliE_EEviT1_)
        /*04f4*/ 	.word	0x00000000


	//----- nvinfo : EIATTR_REGCOUNT
	.align		4
.L_310:
        /*04f8*/ 	.byte	0x04, 0x2f
        /*04fa*/ 	.short	(.L_312 - .L_311)
	.align		4
.L_311:
        /*04fc*/ 	.word	index@(_ZN2at6native27unrolled_elementwise_kernelIZZZNS0_29binary_cross_entropy_out_cudaERKNS_6TensorES4_RKSt8optionalIS2_ElRS2_ENKUlvE_clEvENKUlvE1_clEvEUlN3c104HalfESD_E_St5arrayIPcLm3EELi4E23TrivialOffsetCalculatorILi2EjESI_ILi1EjENS0_6memory12LoadWithCastILi2EEENSL_13StoreWithCastILi1EEEEEviT_T0_T2_T3_T4_T5_)
        /*0500*/ 	.word	0x00000020


	//----- nvinfo : EIATTR_FRAME_SIZE
	.align		4
.L_312:
        /*0504*/ 	.byte	0x04, 0x11
        /*0506*/ 	.short	(.L_314 - .L_313)
	.align		4
.L_313:
        /*0508*/ 	.word	index@(_ZN2at6native27unrolled_elementwise_kernelIZZZNS0_29binary_cross_entropy_out_cudaERKNS_6TensorES4_RKSt8optionalIS2_ElRS2_ENKUlvE_clEvENKUlvE1_clEvEUlN3c104HalfESD_E_St5arrayIPcLm3EELi4E23TrivialOffsetCalculatorILi2EjESI_ILi1EjENS0_6memory12LoadWithCastILi2EEENSL_13StoreWithCastILi1EEEEEviT_T0_T2_T3_T4_T5_)
        /*050c*/ 	.word	0x00000000


	//----- nvinfo : EIATTR_REGCOUNT
	.align		4
.L_314:
        /*0510*/ 	.byte	0x04, 0x2f
        /*0512*/ 	.short	(.L_316 - .L_315)
	.align		4
.L_315:
        /*0514*/ 	.word	index@(_ZN2at6native18elementwise_kernelILi128ELi4EZNS0_15gpu_kernel_implIZZZNS0_29binary_cross_entropy_out_cudaERKNS_6TensorES5_RKSt8optionalIS3_ElRS3_ENKUlvE_clEvENKUlvE1_clEvEUlN3c104HalfESE_E_EEvRNS_18TensorIteratorBaseERKT_EUliE_EEviT1_)
        /*0518*/ 	.word	0x00000019


	//----- nvinfo : EIATTR_FRAME_SIZE
	.align		4
.L_316:
        /*051c*/ 	.byte	0x04, 0x11
        /*051e*/ 	.short	(.L_318 - .L_317)
	.align		4
.L_317:
        /*0520*/ 	.word	index@(_ZN2at6native18elementwise_kernelILi128ELi4EZNS0_15gpu_kernel_implIZZZNS0_29binary_cross_entropy_out_cudaERKNS_6TensorES5_RKSt8optionalIS3_ElRS3_ENKUlvE_clEvENKUlvE1_clEvEUlN3c104HalfESE_E_EEvRNS_18TensorIteratorBaseERKT_EUliE_EEviT1_)
        /*0524*/ 	.word	0x00000000


	//----- nvinfo : EIATTR_REGCOUNT
	.align		4
.L_318:
        /*0528*/ 	.byte	0x04, 0x2f
        /*052a*/ 	.short	(.L_320 - .L_319)
	.align		4
.L_319:
        /*052c*/ 	.word	index@(_ZN2at6native29vectorized_elementwise_kernelILi8EZZZNS0_29binary_cross_entropy_out_cudaERKNS_6TensorES4_RKSt8optionalIS2_ElRS2_ENKUlvE_clEvENKUlvE2_clEvEUlN3c108BFloat16ESD_E_St5arrayIPcLm3EEEEviT0_T1_)
        /*0530*/ 	.word	0x00000004


	//----- nvinfo : EIATTR_FRAME_SIZE
	.align		4
.L_320:
        /*0534*/ 	.byte	0x04, 0x11
        /*0536*/ 	.short	(.L_322 - .L_321)
	.align		4
.L_321:
        /*0538*/ 	.word	index@(_ZN2at6native29vectorized_elementwise_kernelILi8EZZZNS0_29binary_cross_entropy_out_cudaERKNS_6TensorES4_RKSt8optionalIS2_ElRS2_ENKUlvE_clEvENKUlvE2_clEvEUlN3c108BFloat16ESD_E_St5arrayIPcLm3EEEEviT0_T1_)
        /*053c*/ 	.word	0x00000000


	//----- nvinfo : EIATTR_REGCOUNT
	.align		4
.L_322:
        /*0540*/ 	.byte	0x04, 0x2f
        /*0542*/ 	.short	(.L_324 - .L_323)
	.align		4
.L_323:
        /*0544*/ 	.word	index@(_ZN2at6native29vectorized_elementwise_kernelILi4EZZZNS0_29binary_cross_entropy_out_cudaERKNS_6TensorES4_RKSt8optionalIS2_ElRS2_ENKUlvE_clEvENKUlvE2_clEvEUlN3c108BFloat16ESD_E_St5arrayIPcLm3EEEEviT0_T1_)
        /*0548*/ 	.word	0x00000028


	//----- nvinfo : EIATTR_FRAME_SIZE
	.align		4
.L_324:
        /*054c*/ 	.byte	0x04, 0x11
        /*054e*/ 	.short	(.L_326 - .L_325)
	.align		4
.L_325:
        /*0550*/ 	.word	index@(_ZN2at6native29vectorized_elementwise_kernelILi4EZZZNS0_29binary_cross_entropy_out_cudaERKNS_6TensorES4_RKSt8optionalIS2_ElRS2_ENKUlvE_clEvENKUlvE2_clEvEUlN3c108BFloat16ESD_E_St5arrayIPcLm3EEEEviT0_T1_)
        /*0554*/ 	.word	0x00000000


	//----- nvinfo : EIATTR_REGCOUNT
	.align		4
.L_326:
        /*0558*/ 	.byte	0x04, 0x2f
        /*055a*/ 	.short	(.L_328 - .L_327)
	.align		4
.L_327:
        /*055c*/ 	.word	index@(_ZN2at6native29vectorized_elementwise_kernelILi2EZZZNS0_29binary_cross_entropy_out_cudaERKNS_6TensorES4_RKSt8optionalIS2_ElRS2_ENKUlvE_clEvENKUlvE2_clEvEUlN3c108BFloat16ESD_E_St5arrayIPcLm3EEEEviT0_T1_)
        /*0560*/ 	.word	0x00000028


	//----- nvinfo : EIATTR_FRAME_SIZE
	.align		4
.L_328:
        /*0564*/ 	.byte	0x04, 0x11
        /*0566*/ 	.short	(.L_330 - .L_329)
	.align		4
.L_329:
        /*0568*/ 	.word	index@(_ZN2at6native29vectorized_elementwise_kernelILi2EZZZNS0_29binary_cross_entropy_out_cudaERKNS_6TensorES4_RKSt8optionalIS2_ElRS2_ENKUlvE_clEvENKUlvE2_clEvEUlN3c108BFloat16ESD_E_St5arrayIPcLm3EEEEviT0_T1_)
        /*056c*/ 	.word	0x00000000


	//----- nvinfo : EIATTR_REGCOUNT
	.align		4
.L_330:
        /*0570*/ 	.byte	0x04, 0x2f
        /*0572*/ 	.short	(.L_332 - .L_331)
	.align		4
.L_331:
        /*0574*/ 	.word	index@(_ZN2at6native27unrolled_elementwise_kernelIZZZNS0_29binary_cross_entropy_out_cudaERKNS_6TensorES4_RKSt8optionalIS2_ElRS2_ENKUlvE_clEvENKUlvE2_clEvEUlN3c108BFloat16ESD_E_St5arrayIPcLm3EELi4E23TrivialOffsetCalculatorILi2EjESI_ILi1EjENS0_6memory15LoadWithoutCastENSL_16StoreWithoutCastEEEviT_T0_T2_T3_T4_T5_)
        /*0578*/ 	.word	0x0000001f


	//----- nvinfo : EIATTR_FRAME_SIZE
	.align		4
.L_332:
        /*057c*/ 	.byte	0x04, 0x11
        /*057e*/ 	.short	(.L_334 - .L_333)
	.align		4
.L_333:
        /*0580*/ 	.word	index@(_ZN2at6native27unrolled_elementwise_kernelIZZZNS0_29binary_cross_entropy_out_cudaERKNS_6TensorES4_RKSt8optionalIS2_ElRS2_ENKUlvE_clEvENKUlvE2_clEvEUlN3c108BFloat16ESD_E_St5arrayIPcLm3EELi4E23TrivialOffsetCalculatorILi2EjESI_ILi1EjENS0_6memory15LoadWithoutCastENSL_16StoreWithoutCastEEEviT_T0_T2_T3_T4_T5_)
        /*0584*/ 	.word	0x00000000


	//----- nvinfo : EIATTR_REGCOUNT
	.align		4
.L_334:
        /*0588*/ 	.byte	0x04, 0x2f
        /*058a*/ 	.short	(.L_336 - .L_335)
	.align		4
.L_335:
        /*058c*/ 	.word	index@(_ZN2at6native18elementwise_kernelILi128ELi4EZNS0_22gpu_kernel_impl_nocastIZZZNS0_29binary_cross_entropy_out_cudaERKNS_6TensorES5_RKSt8optionalIS3_ElRS3_ENKUlvE_clEvENKUlvE2_clEvEUlN3c108BFloat16ESE_E_EEvRNS_18TensorIteratorBaseERKT_EUliE_EEviT1_)
        /*0590*/ 	.word	0x0000001a


	//----- nvinfo : EIATTR_FRAME_SIZE
	.align		4
.L_336:
        /*0594*/ 	.byte	0x04, 0x11
        /*0596*/ 	.short	(.L_338 - .L_337)
	.align		4
.L_337:
        /*0598*/ 	.word	index@(_ZN2at6native18elementwise_kernelILi128ELi4EZNS0_22gpu_kernel_impl_nocastIZZZNS0_29binary_cross_entropy_out_cudaERKNS_6TensorES5_RKSt8optionalIS3_ElRS3_ENKUlvE_clEvENKUlvE2_clEvEUlN3c108BFloat16ESE_E_EEvRNS_18TensorIteratorBaseERKT_EUliE_EEviT1_)
        /*059c*/ 	.word	0x00000000


	//----- nvinfo : EIATTR_REGCOUNT
	.align		4
.L_338:
        /*05a0*/ 	.byte	0x04, 0x2f
        /*05a2*/ 	.short	(.L_340 - .L_339)
	.align		4
.L_339:
        /*05a4*/ 	.word	index@(_ZN2at6native27unrolled_elementwise_kernelIZZZNS0_29binary_cross_entropy_out_cudaERKNS_6TensorES4_RKSt8optionalIS2_ElRS2_ENKUlvE_clEvENKUlvE2_clEvEUlN3c108BFloat16ESD_E_St5arrayIPcLm3EELi4E23TrivialOffsetCalculatorILi2EjESI_ILi1EjENS0_6memory12LoadWithCastILi2EEENSL_13StoreWithCastILi1EEEEEviT_T0_T2_T3_T4_T5_)
        /*05a8*/ 	.word	0x0000001f


	//----- nvinfo : EIATTR_FRAME_SIZE
	.align		4
.L_340:
        /*05ac*/ 	.byte	0x04, 0x11
        /*05ae*/ 	.short	(.L_342 - .L_341)
	.align		4
.L_341:
        /*05b0*/ 	.word	index@(_ZN2at6native27unrolled_elementwise_kernelIZZZNS0_29binary_cross_entropy_out_cudaERKNS_6TensorES4_RKSt8optionalIS2_ElRS2_ENKUlvE_clEvENKUlvE2_clEvEUlN3c108BFloat16ESD_E_St5arrayIPcLm3EELi4E23TrivialOffsetCalculatorILi2EjESI_ILi1EjENS0_6memory12LoadWithCastILi2EEENSL_13StoreWithCastILi1EEEEEviT_T0_T2_T3_T4_T5_)
        /*05b4*/ 	.word	0x00000000


	//----- nvinfo : EIATTR_REGCOUNT
	.align		4
.L_342:
        /*05b8*/ 	.byte	0x04, 0x2f
        /*05ba*/ 	.short	(.L_344 - .L_343)
	.align		4
.L_343:
        /*05bc*/ 	.word	index@(_ZN2at6native18elementwise_kernelILi128ELi4EZNS0_15gpu_kernel_implIZZZNS0_29binary_cross_entropy_out_cudaERKNS_6TensorES5_RKSt8optionalIS3_ElRS3_ENKUlvE_clEvENKUlvE2_clEvEUlN3c108BFloat16ESE_E_EEvRNS_18TensorIteratorBaseERKT_EUliE_EEviT1_)
        /*05c0*/ 	.word	0x00000018


	//----- nvinfo : EIATTR_FRAME_SIZE
	.align		4
.L_344:
        /*05c4*/ 	.byte	0x04, 0x11
        /*05c6*/ 	.short	(.L_346 - .L_345)
	.align		4
.L_345:
        /*05c8*/ 	.word	index@(_ZN2at6native18elementwise_kernelILi128ELi4EZNS0_15gpu_kernel_implIZZZNS0_29binary_cross_entropy_out_cudaERKNS_6TensorES5_RKSt8optionalIS3_ElRS3_ENKUlvE_clEvENKUlvE2_clEvEUlN3c108BFloat16ESE_E_EEvRNS_18TensorIteratorBaseERKT_EUliE_EEviT1_)
        /*05cc*/ 	.word	0x00000000


	//----- nvinfo : EIATTR_REGCOUNT
	.align		4
.L_346:
        /*05d0*/ 	.byte	0x04, 0x2f
        /*05d2*/ 	.short	(.L_348 - .L_347)
	.align		4
.L_347:
        /*05d4*/ 	.word	index@(_ZN2at6native39_GLOBAL__N__cee6930f_7_Loss_cu_5b0651e138nll_loss_forward_no_reduce_cuda_kernelIdhEEvlNS_27GenericPackedTensorAccessorIT_Lm2ENS_16DefaultPtrTraitsElEEPKT0_PS4_PKS4_ll)
        /*05d8*/ 	.word	0x00000027


	//----- nvinfo : EIATTR_FRAME_SIZE
	.align		4
.L_348:
        /*05dc*/ 	.byte	0x04, 0x11
        /*05de*/ 	.short	(.L_350 - .L_349)
	.align		4
.L_349:
        /*05e0*/ 	.word	index@($__internal_21_$__cuda_sm20_div_u64)
        /*05e4*/ 	.word	0x00000000


	//----- nvinfo : EIATTR_FRAME_SIZE
	.align		4
.L_350:
        /*05e8*/ 	.byte	0x04, 0x11
        /*05ea*/ 	.short	(.L_352 - .L_351)
	.align		4
.L_351:
        /*05ec*/ 	.word	index@(_ZN2at6native39_GLOBAL__N__cee6930f_7_Loss_cu_5b0651e138nll_loss_forward_no_reduce_cuda_kernelIdhEEvlNS_27GenericPackedTensorAccessorIT_Lm2ENS_16DefaultPtrTraitsElEEPKT0_PS4_PKS4_ll)
        /*05f0*/ 	.word	0x00000000


	//----- nvinfo : EIATTR_REGCOUNT
	.align		4
.L_352:
        /*05f4*/ 	.byte	0x04, 0x2f
        /*05f6*/ 	.short	(.L_354 - .L_353)
	.align		4
.L_353:
        /*05f8*/ 	.word	index@(_ZN2at6native39_GLOBAL__N__cee6930f_7_Loss_cu_5b0651e138nll_loss_forward_no_reduce_cuda_kernelIdlEEvlNS_27GenericPackedTensorAccessorIT_Lm2ENS_16DefaultPtrTraitsElEEPKT0_PS4_PKS4_ll)
        /*05fc*/ 	.word	0x0000002a


	//----- nvinfo : EIATTR_FRAME_SIZE
	.align		4
.L_354:
        /*0600*/ 	.byte	0x04, 0x11
        /*0602*/ 	.short	(.L_356 - .L_355)
	.align		4
.L_355:
        /*0604*/ 	.word	index@($__internal_20_$__cuda_sm20_div_u64)
        /*0608*/ 	.word	0x00000000


	//----- nvinfo : EIATTR_FRAME_SIZE
	.align		4
.L_356:
        /*060c*/ 	.byte	0x04, 0x11
        /*060e*/ 	.short	(.L_358 - .L_357)
	.align		4
.L_357:
        /*0610*/ 	.word	index@(_ZN2at6native39_GLOBAL__N__cee6930f_7_Loss_cu_5b0651e138nll_loss_forward_no_reduce_cuda_kernelIdlEEvlNS_27GenericPackedTensorAccessorIT_Lm2ENS_16DefaultPtrTraitsElEEPKT0_PS4_PKS4_ll)
        /*0614*/ 	.word	0x00000000


	//----- nvinfo : EIATTR_REGCOUNT
	.align		4
.L_358:
        /*0618*/ 	.byte	0x04, 0x2f
        /*061a*/ 	.short	(.L_360 - .L_359)
	.align		4
.L_359:
        /*061c*/ 	.word	index@(_ZN2at6native39_GLOBAL__N__cee6930f_7_Loss_cu_5b0651e138nll_loss_forward_no_reduce_cuda_kernelIfhEEvlNS_27GenericPackedTensorAccessorIT_Lm2ENS_16DefaultPtrTraitsElEEPKT0_PS4_PKS4_ll)
        /*0620*/ 	.word	0x00000027


	//----- nvinfo : EIATTR_FRAME_SIZE
	.align		4
.L_360:
        /*0624*/ 	.byte	0x04, 0x11
        /*0626*/ 	.short	(.L_362 - .L_361)
	.align		4
.L_361:
        /*0628*/ 	.word	index@($__internal_19_$__cuda_sm20_div_u64)
        /*062c*/ 	.word	0x00000000


	//----- nvinfo : EIATTR_FRAME_SIZE
	.align		4
.L_362:
        /*0630*/ 	.byte	0x04, 0x11
        /*0632*/ 	.short	(.L_364 - .L_363)
	.align		4
.L_363:
        /*0634*/ 	.word	index@(_ZN2at6native39_GLOBAL__N__cee6930f_7_Loss_cu_5b0651e138nll_loss_forward_no_reduce_cuda_kernelIfhEEvlNS_27GenericPackedTensorAccessorIT_Lm2ENS_16DefaultPtrTraitsElEEPKT0_PS4_PKS4_ll)
        /*0638*/ 	.word	0x00000000


	//----- nvinfo : EIATTR_REGCOUNT
	.align		4
.L_364:
        /*063c*/ 	.byte	0x04, 0x2f
        /*063e*/ 	.short	(.L_366 - .L_365)
	.align		4
.L_365:
        /*0640*/ 	.word	index@(_ZN2at6native39_GLOBAL__N__cee6930f_7_Loss_cu_5b0651e138nll_loss_forward_no_reduce_cuda_kernelIflEEvlNS_27GenericPackedTensorAccessorIT_Lm2ENS_16DefaultPtrTraitsElEEPKT0_PS4_PKS4_ll)
        /*0644*/ 	.word	0x00000028


	//----- nvinfo : EIATTR_FRAME_SIZE
	.align		4
.L_366:
        /*0648*/ 	.byte	0x04, 0x11
        /*064a*/ 	.short	(.L_368 - .L_367)
	.align		4
.L_367:
        /*064c*/ 	.word	index@($__internal_18_$__cuda_sm20_div_u64)
        /*0650*/ 	.word	0x00000000


	//----- nvinfo : EIATTR_FRAME_SIZE
	.align		4
.L_368:
        /*0654*/ 	.byte	0x04, 0x11
        /*0656*/ 	.short	(.L_370 - .L_369)
	.align		4
.L_369:
        /*0658*/ 	.word	index@(_ZN2at6native39_GLOBAL__N__cee6930f_7_Loss_cu_5b0651e138nll_loss_forward_no_reduce_cuda_kernelIflEEvlNS_27GenericPackedTensorAccessorIT_Lm2ENS_16DefaultPtrTraitsElEEPKT0_PS4_PKS4_ll)
        /*065c*/ 	.word	0x00000000


	//----- nvinfo : EIATTR_REGCOUNT
	.align		4
.L_370:
        /*0660*/ 	.byte	0x04, 0x2f
        /*0662*/ 	.short	(.L_372 - .L_371)
	.align		4
.L_371:
        /*0664*/ 	.word	index@(_ZN2at6native39_GLOBAL__N__cee6930f_7_Loss_cu_5b0651e138nll_loss_forward_no_reduce_cuda_kernelIN3c104HalfEhEEvlNS_27GenericPackedTensorAccessorIT_Lm2ENS_16DefaultPtrTraitsElEEPKT0_PS6_PKS6_ll)
        /*0668*/ 	.word	0x00000028


	//----- nvinfo : EIATTR_FRAME_SIZE
	.align		4
.L_372:
        /*066c*/ 	.byte	0x04, 0x11
        /*066e*/ 	.short	(.L_374 - .L_373)
	.align		4
.L_373:
        /*0670*/ 	.word	index@($__internal_17_$__cuda_sm20_div_u64)
        /*0674*/ 	.word	0x00000000


	//----- nvinfo : EIATTR_FRAME_SIZE
	.align		4
.L_374:
        /*0678*/ 	.byte	0x04, 0x11
        /*067a*/ 	.short	(.L_376 - .L_375)
	.align		4
.L_375:
        /*067c*/ 	.word	index@(_ZN2at6native39_GLOBAL__N__cee6930f_7_Loss_cu_5b0651e138nll_loss_forward_no_reduce_cuda_kernelIN3c104HalfEhEEvlNS_27GenericPackedTensorAccessorIT_Lm2ENS_16DefaultPtrTraitsElEEPKT0_PS6_PKS6_ll)
        /*0680*/ 	.word	0x00000000


	//----- nvinfo : EIATTR_REGCOUNT
	.align		4
.L_376:
        /*0684*/ 	.byte	0x04, 0x2f
        /*0686*/ 	.short	(.L_378 - .L_377)
	.align		4
.L_377:
        /*0688*/ 	.word	index@(_ZN2at6native39_GLOBAL__N__cee6930f_7_Loss_cu_5b0651e138nll_loss_forward_no_reduce_cuda_kernelIN3c104HalfElEEvlNS_27GenericPackedTensorAccessorIT_Lm2ENS_16DefaultPtrTraitsElEEPKT0_PS6_PKS6_ll)
        /*068c*/ 	.word	0x00000028


	//----- nvinfo : EIATTR_FRAME_SIZE
	.align		4
.L_378:
        /*0690*/ 	.byte	0x04, 0x11
        /*0692*/ 	.short	(.L_380 - .L_379)
	.align		4
.L_379:
        /*0694*/ 	.word	index@($__internal_16_$__cuda_sm20_div_u64)
        /*0698*/ 	.word	0x00000000


	//----- nvinfo : EIATTR_FRAME_SIZE
	.align		4
.L_380:
        /*069c*/ 	.byte	0x04, 0x11
        /*069e*/ 	.short	(.L_382 - .L_381)
	.align		4
.L_381:
        /*06a0*/ 	.word	index@(_ZN2at6native39_GLOBAL__N__cee6930f_7_Loss_cu_5b0651e138nll_loss_forward_no_reduce_cuda_kernelIN3c104HalfElEEvlNS_27GenericPackedTensorAccessorIT_Lm2ENS_16DefaultPtrTraitsElEEPKT0_PS6_PKS6_ll)
        /*06a4*/ 	.word	0x00000000


	//----- nvinfo : EIATTR_REGCOUNT
	.align		4
.L_382:
        /*06a8*/ 	.byte	0x04, 0x2f
        /*06aa*/ 	.short	(.L_384 - .L_383)
	.align		4
.L_383:
        /*06ac*/ 	.word	index@(_ZN2at6native39_GLOBAL__N__cee6930f_7_Loss_cu_5b0651e138nll_loss_forward_no_reduce_cuda_kernelIN3c108BFloat16EhEEvlNS_27GenericPackedTensorAccessorIT_Lm2ENS_16DefaultPtrTraitsElEEPKT0_PS6_PKS6_ll)
        /*06b0*/ 	.word	0x00000028


	//----- nvinfo : EIATTR_FRAME_SIZE
	.align		4
.L_384:
        /*06b4*/ 	.byte	0x04, 0x11
        /*06b6*/ 	.short	(.L_386 - .L_385)
	.align		4
.L_385:
        /*06b8*/ 	.word	index@($__internal_15_$__cuda_sm20_div_u64)
        /*06bc*/ 	.word	0x00000000


	//----- nvinfo : EIATTR_FRAME_SIZE
	.align		4
.L_386:
        /*06c0*/ 	.byte	0x04, 0x11
        /*06c2*/ 	.short	(.L_388 - .L_387)
	.align		4
.L_387:
        /*06c4*/ 	.word	index@(_ZN2at6native39_GLOBAL__N__cee6930f_7_Loss_cu_5b0651e138nll_loss_forward_no_reduce_cuda_kernelIN3c108BFloat16EhEEvlNS_27GenericPackedTensorAccessorIT_Lm2ENS_16DefaultPtrTraitsElEEPKT0_PS6_PKS6_ll)
        /*06c8*/ 	.word	0x00000000


	//----- nvinfo : EIATTR_REGCOUNT
	.align		4
.L_388:
        /*06cc*/ 	.byte	0x04, 0x2f
        /*06ce*/ 	.short	(.L_390 - .L_389)
	.align		4
.L_389:
        /*06d0*/ 	.word	index@(_ZN2at6native39_GLOBAL__N__cee6930f_7_Loss_cu_5b0651e138nll_loss_forward_no_reduce_cuda_kernelIN3c108BFloat16ElEEvlNS_27GenericPackedTensorAccessorIT_Lm2ENS_16DefaultPtrTraitsElEEPKT0_PS6_PKS6_ll)
        /*06d4*/ 	.word	0x00000028


	//----- nvinfo : EIATTR_FRAME_SIZE
	.align		4
.L_390:
        /*06d8*/ 	.byte	0x04, 0x11
        /*06da*/ 	.short	(.L_392 - .L_391)
	.align		4
.L_391:
        /*06dc*/ 	.word	index@($__internal_14_$__cuda_sm20_div_u64)
        /*06e0*/ 	.word	0x00000000


	//----- nvinfo : EIATTR_FRAME_SIZE
	.align		4
.L_392:
        /*06e4*/ 	.byte	0x04, 0x11
        /*06e6*/ 	.short	(.L_394 - .L_393)
	.align		4
.L_393:
        /*06e8*/ 	.word	index@(_ZN2at6native39_GLOBAL__N__cee6930f_7_Loss_cu_5b0651e138nll_loss_forward_no_reduce_cuda_kernelIN3c108BFloat16ElEEvlNS_27GenericPackedTensorAccessorIT_Lm2ENS_16DefaultPtrTraitsElEEPKT0_PS6_PKS6_ll)
        /*06ec*/ 	.word	0x00000000


	//----- nvinfo : EIATTR_REGCOUNT
	.align		4
.L_394:
        /*06f0*/ 	.byte	0x04, 0x2f
        /*06f2*/ 	.short	(.L_396 - .L_395)
	.align		4
.L_395:
        /*06f4*/ 	.word	index@(_ZN2at6native39_GLOBAL__N__cee6930f_7_Loss_cu_5b0651e138nll_loss_forward_reduce_cuda_kernel_1dIdhEEvPT_S4_PKS3_PKT0_S6_bll)
        /*06f8*/ 	.word	0x00000018


	//----- nvinfo : EIATTR_FRAME_SIZE
	.align		4
.L_396:
        /*06fc*/ 	.byte	0x04, 0x11
        /*06fe*/ 	.short	(.L_398 - .L_397)
	.align		4
.L_397:
        /*0700*/ 	.word	index@(_ZN2at6native39_GLOBAL__N__cee6930f_7_Loss_cu_5b0651e138nll_loss_forward_reduce_cuda_kernel_1dIdhEEvPT_S4_PKS3_PKT0_S6_bll)
        /*0704*/ 	.word	0x00000000


	//----- nvinfo : EIATTR_REGCOUNT
	.align		4
.L_398:
        /*0708*/ 	.byte	0x04, 0x2f
        /*070a*/ 	.short	(.L_400 - .L_399)
	.align		4
.L_399:
        /*070c*/ 	.word	index@(_ZN2at6native39_GLOBAL__N__cee6930f_7_Loss_cu_5b0651e138nll_loss_forward_reduce_cuda_kernel_1dIdlEEvPT_S4_PKS3_PKT0_S6_bll)
        /*0710*/ 	.word	0x00000018


	//----- nvinfo : EIATTR_FRAME_SIZE
	.align		4
.L_400:
        /*0714*/ 	.byte	0x04, 0x11
        /*0716*/ 	.short	(.L_402 - .L_401)
	.align		4
.L_401:
        /*0718*/ 	.word	index@(_ZN2at6native39_GLOBAL__N__cee6930f_7_Loss_cu_5b0651e138nll_loss_forward_reduce_cuda_kernel_1dIdlEEvPT_S4_PKS3_PKT0_S6_bll)
        /*071c*/ 	.word	0x00000000


	//----- nvinfo : EIATTR_REGCOUNT
	.align		4
.L_402:
        /*0720*/ 	.byte	0x04, 0x2f
        /*0722*/ 	.short	(.L_404 - .L_403)
	.align		4
.L_403:
        /*0724*/ 	.word	index@(_ZN2at6native39_GLOBAL__N__cee6930f_7_Loss_cu_5b0651e138nll_loss_forward_reduce_cuda_kernel_1dIfhEEvPT_S4_PKS3_PKT0_S6_bll)
        /*0728*/ 	.word	0x00000018


	//----- nvinfo : EIATTR_FRAME_SIZE
	.align		4
.L_404:
        /*072c*/ 	.byte	0x04, 0x11
        /*072e*/ 	.short	(.L_406 - .L_405)
	.align		4
.L_405:
        /*0730*/ 	.word	index@(_ZN2at6native39_GLOBAL__N__cee6930f_7_Loss_cu_5b0651e138nll_loss_forward_reduce_cuda_kernel_1dIfhEEvPT_S4_PKS3_PKT0_S6_bll)
        /*0734*/ 	.word	0x00000000


	//----- nvinfo : EIATTR_REGCOUNT
	.align		4
.L_406:
        /*0738*/ 	.byte	0x04, 0x2f
        /*073a*/ 	.short	(.L_408 - .L_407)
	.align		4
.L_407:
        /*073c*/ 	.word	index@(_ZN2at6native39_GLOBAL__N__cee6930f_7_Loss_cu_5b0651e138nll_loss_forward_reduce_cuda_kernel_1dIflEEvPT_S4_PKS3_PKT0_S6_bll)
        /*0740*/ 	.word	0x00000018


	//----- nvinfo : EIATTR_FRAME_SIZE
	.align		4
.L_408:
        /*0744*/ 	.byte	0x04, 0x11
        /*0746*/ 	.short	(.L_410 - .L_409)
	.align		4
.L_409:
        /*0748*/ 	.word	index@(_ZN2at6native39_GLOBAL__N__cee6930f_7_Loss_cu_5b0651e138nll_loss_forward_reduce_cuda_kernel_1dIflEEvPT_S4_PKS3_PKT0_S6_bll)
        /*074c*/ 	.word	0x00000000


	//----- nvinfo : EIATTR_REGCOUNT
	.align		4
.L_410:
        /*0750*/ 	.byte	0x04, 0x2f
        /*0752*/ 	.short	(.L_412 - .L_411)
	.align		4
.L_411:
        /*0754*/ 	.word	index@(_ZN2at6native39_GLOBAL__N__cee6930f_7_Loss_cu_5b0651e138nll_loss_forward_reduce_cuda_kernel_1dIN3c104HalfEhEEvPT_S6_PKS5_PKT0_S8_bll)
        /*0758*/ 	.word	0x00000018


	//----- nvinfo : EIATTR_FRAME_SIZE
	.align		4
.L_412:
        /*075c*/ 	.byte	0x04, 0x11
        /*075e*/ 	.short	(.L_414 - .L_413)
	.align		4
.L_413:
        /*0760*/ 	.word	index@(_ZN2at6native39_GLOBAL__N__cee6930f_7_Loss_cu_5b0651e138nll_loss_forward_reduce_cuda_kernel_1dIN3c104HalfEhEEvPT_S6_PKS5_PKT0_S8_bll)
        /*0764*/ 	.word	0x00000000


	//----- nvinfo : EIATTR_REGCOUNT
	.align		4
.L_414:
        /*0768*/ 	.byte	0x04, 0x2f
        /*076a*/ 	.short	(.L_416 - .L_415)
	.align		4
.L_415:
        /*076c*/ 	.word	index@(_ZN2at6native39_GLOBAL__N__cee6930f_7_Loss_cu_5b0651e138nll_loss_forward_reduce_cuda_kernel_1dIN3c104HalfElEEvPT_S6_PKS5_PKT0_S8_bll)
        /*0770*/ 	.word	0x00000018


	//----- nvinfo : EIATTR_FRAME_SIZE
	.align		4
.L_416:
        /*0774*/ 	.byte	0x04, 0x11
        /*0776*/ 	.short	(.L_418 - .L_417)
	.align		4
.L_417:
        /*0778*/ 	.word	index@(_ZN2at6native39_GLOBAL__N__cee6930f_7_Loss_cu_5b0651e138nll_loss_forward_reduce_cuda_kernel_1dIN3c104HalfElEEvPT_S6_PKS5_PKT0_S8_bll)
        /*077c*/ 	.word	0x00000000


	//----- nvinfo : EIATTR_REGCOUNT
	.align		4
.L_418:
        /*0780*/ 	.byte	0x04, 0x2f
        /*0782*/ 	.short	(.L_420 - .L_419)
	.align		4
.L_419:
        /*0784*/ 	.word	index@(_ZN2at6native39_GLOBAL__N__cee6930f_7_Loss_cu_5b0651e138nll_loss_forward_reduce_cuda_kernel_1dIN3c108BFloat16EhEEvPT_S6_PKS5_PKT0_S8_bll)
        /*0788*/ 	.word	0x00000018


	//----- nvinfo : EIATTR_FRAME_SIZE
	.align		4
.L_420:
        /*078c*/ 	.byte	0x04, 0x11
        /*078e*/ 	.short	(.L_422 - .L_421)
	.align		4
.L_421:
        /*0790*/ 	.word	index@(_ZN2at6native39_GLOBAL__N__cee6930f_7_Loss_cu_5b0651e138nll_loss_forward_reduce_cuda_kernel_1dIN3c108BFloat16EhEEvPT_S6_PKS5_PKT0_S8_bll)
        /*0794*/ 	.word	0x00000000


	//----- nvinfo : EIATTR_REGCOUNT
	.align		4
.L_422:
        /*0798*/ 	.byte	0x04, 0x2f
        /*079a*/ 	.short	(.L_424 - .L_423)
	.align		4
.L_423:
        /*079c*/ 	.word	index@(_ZN2at6native39_GLOBAL__N__cee6930f_7_Loss_cu_5b0651e138nll_loss_forward_reduce_cuda_kernel_1dIN3c108BFloat16ElEEvPT_S6_PKS5_PKT0_S8_bll)
        /*07a0*/ 	.word	0x00000018


	//----- nvinfo : EIATTR_FRAME_SIZE
	.align		4
.L_424:
        /*07a4*/ 	.byte	0x04, 0x11
        /*07a6*/ 	.short	(.L_426 - .L_425)
	.align		4
.L_425:
        /*07a8*/ 	.word	index@(_ZN2at6native39_GLOBAL__N__cee6930f_7_Loss_cu_5b0651e138nll_loss_forward_reduce_cuda_kernel_1dIN3c108BFloat16ElEEvPT_S6_PKS5_PKT0_S8_bll)
        /*07ac*/ 	.word	0x00000000


	//----- nvinfo : EIATTR_REGCOUNT
	.align		4
.L_426:
        /*07b0*/ 	.byte	0x04, 0x2f
        /*07b2*/ 	.short	(.L_428 - .L_427)
	.align		4
.L_427:
        /*07b4*/ 	.word	index@(_ZN2at6native39_GLOBAL__N__cee6930f_7_Loss_cu_5b0651e138nll_loss_forward_reduce_cuda_kernel_2dIddhEEvPT_S4_PKS3_PKT1_S6_bllll)
        /*07b8*/ 	.word	0x0000001e


	//----- nvinfo : EIATTR_FRAME_SIZE
	.align		4
.L_428:
        /*07bc*/ 	.byte	0x04, 0x11
        /*07be*/ 	.short	(.L_430 - .L_429)
	.align		4
.L_429:
        /*07c0*/ 	.word	index@($__internal_13_$__cuda_sm20_div_rn_f64_full)
        /*07c4*/ 	.word	0x00000000


	//----- nvinfo : EIATTR_FRAME_SIZE
	.align		4
.L_430:
        /*07c8*/ 	.byte	0x04, 0x11
        /*07ca*/ 	.short	(.L_432 - .L_431)
	.align		4
.L_431:
        /*07cc*/ 	.word	index@(_ZN2at6native39_GLOBAL__N__cee6930f_7_Loss_cu_5b0651e138nll_loss_forward_reduce_cuda_kernel_2dIddhEEvPT_S4_PKS3_PKT1_S6_bllll)
        /*07d0*/ 	.word	0x00000000


	//----- nvinfo : EIATTR_REGCOUNT
	.align		4
.L_432:
        /*07d4*/ 	.byte	0x04, 0x2f
        /*07d6*/ 	.short	(.L_434 - .L_433)
	.align		4
.L_433:
        /*07d8*/ 	.word	index@(_ZN2at6native39_GLOBAL__N__cee6930f_7_Loss_cu_5b0651e138nll_loss_forward_reduce_cuda_kernel_2dIddlEEvPT_S4_PKS3_PKT1_S6_bllll)
        /*07dc*/ 	.word	0x0000001e


	//----- nvinfo : EIATTR_FRAME_SIZE
	.align		4
.L_434:
        /*07e0*/ 	.byte	0x04, 0x11
        /*07e2*/ 	.short	(.L_436 - .L_435)
	.align		4
.L_435:
        /*07e4*/ 	.word	index@($__internal_12_$__cuda_sm20_div_rn_f64_full)
        /*07e8*/ 	.word	0x00000000


	//----- nvinfo : EIATTR_FRAME_SIZE
	.align		4
.L_436:
        /*07ec*/ 	.byte	0x04, 0x11
        /*07ee*/ 	.short	(.L_438 - .L_437)
	.align		4
.L_437:
        /*07f0*/ 	.word	index@(_ZN2at6native39_GLOBAL__N__cee6930f_7_Loss_cu_5b0651e138nll_loss_forward_reduce_cuda_kernel_2dIddlEEvPT_S4_PKS3_PKT1_S6_bllll)
        /*07f4*/ 	.word	0x00000000


	//----- nvinfo : EIATTR_REGCOUNT
	.align		4
.L_438:
        /*07f8*/ 	.byte	0x04, 0x2f
        /*07fa*/ 	.short	(.L_440 - .L_439)
	.align		4
.L_439:
        /*07fc*/ 	.word	index@(_ZN2at6native39_GLOBAL__N__cee6930f_7_Loss_cu_5b0651e138nll_loss_forward_reduce_cuda_kernel_2dIffhEEvPT_S4_PKS3_PKT1_S6_bllll)
        /*0800*/ 	.word	0x0000001e


	//----- nvinfo : EIATTR_FRAME_SIZE
	.align		4
.L_440:
        /*0804*/ 	.byte	0x04, 0x11
        /*0806*/ 	.short	(.L_442 - .L_441)
	.align		4
.L_441:
        /*0808*/ 	.word	index@(_ZN2at6native39_GLOBAL__N__cee6930f_7_Loss_cu_5b0651e138nll_loss_forward_reduce_cuda_kernel_2dIffhEEvPT_S4_PKS3_PKT1_S6_bllll)
        /*080c*/ 	.word	0x00000000


	//----- nvinfo : EIATTR_REGCOUNT
	.align		4
.L_442:
        /*0810*/ 	.byte	0x04, 0x2f
        /*0812*/ 	.short	(.L_444 - .L_443)
	.align		4
.L_443:
        /*0814*/ 	.word	index@(_ZN2at6native39_GLOBAL__N__cee6930f_7_Loss_cu_5b0651e138nll_loss_forward_reduce_cuda_kernel_2dIfflEEvPT_S4_PKS3_PKT1_S6_bllll)
        /*0818*/ 	.word	0x0000001e


	//----- nvinfo : EIATTR_FRAME_SIZE
	.align		4
.L_444:
        /*081c*/ 	.byte	0x04, 0x11
        /*081e*/ 	.short	(.L_446 - .L_445)
	.align		4
.L_445:
        /*0820*/ 	.word	index@(_ZN2at6native39_GLOBAL__N__cee6930f_7_Loss_cu_5b0651e138nll_loss_forward_reduce_cuda_kernel_2dIfflEEvPT_S4_PKS3_PKT1_S6_bllll)
        /*0824*/ 	.word	0x00000000


	//----- nvinfo : EIATTR_REGCOUNT
	.align		4
.L_446:
        /*0828*/ 	.byte	0x04, 0x2f
        /*082a*/ 	.short	(.L_448 - .L_447)
	.align		4
.L_447:
        /*082c*/ 	.word	index@(_ZN2at6native39_GLOBAL__N__cee6930f_7_Loss_cu_5b0651e138nll_loss_forward_reduce_cuda_kernel_2dIN3c104HalfEfhEEvPT_S6_PKS5_PKT1_S8_bllll)
        /*0830*/ 	.word	0x0000001e


	//----- nvinfo : EIATTR_FRAME_SIZE
	.align		4
.L_448:
        /*0834*/ 	.byte	0x04, 0x11
        /*0836*/ 	.short	(.L_450 - .L_449)
	.align		4
.L_449:
        /*0838*/ 	.word	index@(_ZN2at6native39_GLOBAL__N__cee6930f_7_Loss_cu_5b0651e138nll_loss_forward_reduce_cuda_kernel_2dIN3c104HalfEfhEEvPT_S6_PKS5_PKT1_S8_bllll)
        /*083c*/ 	.word	0x00000000


	//----- nvinfo : EIATTR_REGCOUNT
	.align		4
.L_450:
        /*0840*/ 	.byte	0x04, 0x2f
        /*0842*/ 	.short	(.L_452 - .L_451)
	.align		4
.L_451:
        /*0844*/ 	.word	index@(_ZN2at6native39_GLOBAL__N__cee6930f_7_Loss_cu_5b0651e138nll_loss_forward_reduce_cuda_kernel_2dIN3c104HalfEflEEvPT_S6_PKS5_PKT1_S8_bllll)
        /*0848*/ 	.word	0x0000001e


	//----- nvinfo : EIATTR_FRAME_SIZE
	.align		4
.L_452:
        /*084c*/ 	.byte	0x04, 0x11
        /*084e*/ 	.short	(.L_454 - .L_453)
	.align		4
.L_453:
        /*0850*/ 	.word	index@(_ZN2at6native39_GLOBAL__N__cee6930f_7_Loss_cu_5b0651e138nll_loss_forward_reduce_cuda_kernel_2dIN3c104HalfEflEEvPT_S6_PKS5_PKT1_S8_bllll)
        /*0854*/ 	.word	0x00000000


	//----- nvinfo : EIATTR_REGCOUNT
	.align		4
.L_454:
        /*0858*/ 	.byte	0x04, 0x2f
        /*085a*/ 	.short	(.L_456 - .L_455)
	.align		4
.L_455:
        /*085c*/ 	.word	index@(_ZN2at6native39_GLOBAL__N__cee6930f_7_Loss_cu_5b0651e138nll_loss_forward_reduce_cuda_kernel_2dIN3c108BFloat16EfhEEvPT_S6_PKS5_PKT1_S8_bllll)
        /*0860*/ 	.word	0x0000001e


	//----- nvinfo : EIATTR_FRAME_SIZE
	.align		4
.L_456:
        /*0864*/ 	.byte	0x04, 0x11
        /*0866*/ 	.short	(.L_458 - .L_457)
	.align		4
.L_457:
        /*0868*/ 	.word	index@(_ZN2at6native39_GLOBAL__N__cee6930f_7_Loss_cu_5b0651e138nll_loss_forward_reduce_cuda_kernel_2dIN3c108BFloat16EfhEEvPT_S6_PKS5_PKT1_S8_bllll)
        /*086c*/ 	.word	0x00000000


	//----- nvinfo : EIATTR_REGCOUNT
	.align		4
.L_458:
        /*0870*/ 	.byte	0x04, 0x2f
        /*0872*/ 	.short	(.L_460 - .L_459)
	.align		4
.L_459:
        /*0874*/ 	.word	index@(_ZN2at6native39_GLOBAL__N__cee6930f_7_Loss_cu_5b0651e138nll_loss_forward_reduce_cuda_kernel_2dIN3c108BFloat16EflEEvPT_S6_PKS5_PKT1_S8_bllll)
        /*0878*/ 	.word	0x0000001e


	//----- nvinfo : EIATTR_FRAME_SIZE
	.align		4
.L_460:
        /*087c*/ 	.byte	0x04, 0x11
        /*087e*/ 	.short	(.L_462 - .L_461)
	.align		4
.L_461:
        /*0880*/ 	.word	index@(_ZN2at6native39_GLOBAL__N__cee6930f_7_Loss_cu_5b0651e138nll_loss_forward_reduce_cuda_kernel_2dIN3c108BFloat16EflEEvPT_S6_PKS5_PKT1_S8_bllll)
        /*0884*/ 	.word	0x00000000


	//----- nvinfo : EIATTR_REGCOUNT
	.align		4
.L_462:
        /*0888*/ 	.byte	0x04, 0x2f
        /*088a*/ 	.short	(.L_464 - .L_463)
	.align		4
.L_463:
        /*088c*/ 	.word	index@(_ZN2at6native39_GLOBAL__N__cee6930f_7_Loss_cu_5b0651e139nll_loss_backward_no_reduce_cuda_kernelIdhEEviPKT0_NS_27GenericPackedTensorAccessorIKT_Lm1ENS_16DefaultPtrTraitsElEENS6_IS7_Lm2ES9_lEEPS8_ll)
        /*0890*/ 	.word	0x00000029


	//----- nvinfo : EIATTR_FRAME_SIZE
	.align		4
.L_464:
        /*0894*/ 	.byte	0x04, 0x11
        /*0896*/ 	.short	(.L_466 - .L_465)
	.align		4
.L_465:
        /*0898*/ 	.word	index@($__internal_11_$__cuda_sm20_div_u64)
        /*089c*/ 	.word	0x00000000


	//----- nvinfo : EIATTR_FRAME_SIZE
	.align		4
.L_466:
        /*08a0*/ 	.byte	0x04, 0x11
        /*08a2*/ 	.short	(.L_468 - .L_467)
	.align		4
.L_467:
        /*08a4*/ 	.word	index@(_ZN2at6native39_GLOBAL__N__cee6930f_7_Loss_cu_5b0651e139nll_loss_backward_no_reduce_cuda_kernelIdhEEviPKT0_NS_27GenericPackedTensorAccessorIKT_Lm1ENS_16DefaultPtrTraitsElEENS6_IS7_Lm2ES9_lEEPS8_ll)
        /*08a8*/ 	.word	0x00000000


	//----- nvinfo : EIATTR_REGCOUNT
	.align		4
.L_468:
        /*08ac*/ 	.byte	0x04, 0x2f
        /*08ae*/ 	.short	(.L_470 - .L_469)
	.align		4
.L_469:
        /*08b0*/ 	.word	index@(_ZN2at6native39_GLOBAL__N__cee6930f_7_Loss_cu_5b0651e139nll_loss_backward_no_reduce_cuda_kernelIdlEEviPKT0_NS_27GenericPackedTensorAccessorIKT_Lm1ENS_16DefaultPtrTraitsElEENS6_IS7_Lm2ES9_lEEPS8_ll)
        /*08b4*/ 	.word	0x0000002a


	//----- nvinfo : EIATTR_FRAME_SIZE
	.align		4
.L_470:
        /*08b8*/ 	.byte	0x04, 0x11
        /*08ba*/ 	.short	(.L_472 - .L_471)
	.align		4
.L_471:
        /*08bc*/ 	.word	index@($__internal_10_$__cuda_sm20_div_u64)
        /*08c0*/ 	.word	0x00000000


	//----- nvinfo : EIATTR_FRAME_SIZE
	.align		4
.L_472:
        /*08c4*/ 	.byte	0x04, 0x11
        /*08c6*/ 	.short	(.L_474 - .L_473)
	.align		4
.L_473:
        /*08c8*/ 	.word	index@(_ZN2at6native39_GLOBAL__N__cee6930f_7_Loss_cu_5b0651e139nll_loss_backward_no_reduce_cuda_kernelIdlEEviPKT0_NS_27GenericPackedTensorAccessorIKT_Lm1ENS_16DefaultPtrTraitsElEENS6_IS7_Lm2ES9_lEEPS8_ll)
        /*08cc*/ 	.word	0x00000000


	//----- nvinfo : EIATTR_REGCOUNT
	.align		4
.L_474:
        /*08d0*/ 	.byte	0x04, 0x2f
        /*08d2*/ 	.short	(.L_476 - .L_475)
	.align		4
.L_475:
        /*08d4*/ 	.word	index@(_ZN2at6native39_GLOBAL__N__cee6930f_7_Loss_cu_5b0651e139nll_loss_backward_no_reduce_cuda_kernelIfhEEviPKT0_NS_27GenericPackedTensorAccessorIKT_Lm1ENS_16DefaultPtrTraitsElEENS6_IS7_Lm2ES9_lEEPS8_ll)
        /*08d8*/ 	.word	0x0000002a


	//----- nvinfo : EIATTR_FRAME_SIZE
	.align		4
.L_476:
        /*08dc*/ 	.byte	0x04, 0x11
        /*08de*/ 	.short	(.L_478 - .L_477)
	.align		4
.L_477:
        /*08e0*/ 	.word	index@($__internal_9_$__cuda_sm20_div_u64)
        /*08e4*/ 	.word	0x00000000


	//----- nvinfo : EIATTR_FRAME_SIZE
	.align		4
.L_478:
        /*08e8*/ 	.byte	0x04, 0x11
        /*08ea*/ 	.short	(.L_480 - .L_479)
	.align		4
.L_479:
        /*08ec*/ 	.word	index@(_ZN2at6native39_GLOBAL__N__cee6930f_7_Loss_cu_5b0651e139nll_loss_backward_no_reduce_cuda_kernelIfhEEviPKT0_NS_27GenericPackedTensorAccessorIKT_Lm1ENS_16DefaultPtrTraitsElEENS6_IS7_Lm2ES9_lEEPS8_ll)
        /*08f0*/ 	.word	0x00000000


	//----- nvinfo : EIATTR_REGCOUNT
	.align		4
.L_480:
        /*08f4*/ 	.byte	0x04, 0x2f
        /*08f6*/ 	.short	(.L_482 - .L_481)
	.align		4
.L_481:
        /*08f8*/ 	.word	index@(_ZN2at6native39_GLOBAL__N__cee6930f_7_Loss_cu_5b0651e139nll_loss_backward_no_reduce_cuda_kernelIflEEviPKT0_NS_27GenericPackedTensorAccessorIKT_Lm1ENS_16DefaultPtrTraitsElEENS6_IS7_Lm2ES9_lEEPS8_ll)
        /*08fc*/ 	.word	0x0000002a


	//----- nvinfo : EIATTR_FRAME_SIZE
	.align		4
.L_482:
        /*0900*/ 	.byte	0x04, 0x11
        /*0902*/ 	.short	(.L_484 - .L_483)
	.align		4
.L_483:
        /*0904*/ 	.word	index@($__internal_8_$__cuda_sm20_div_u64)
        /*0908*/ 	.word	0x00000000


	//----- nvinfo : EIATTR_FRAME_SIZE
	.align		4
.L_484:
        /*090c*/ 	.byte	0x04, 0x11
        /*090e*/ 	.short	(.L_486 - .L_485)
	.align		4
.L_485:
        /*0910*/ 	.word	index@(_ZN2at6native39_GLOBAL__N__cee6930f_7_Loss_cu_5b0651e139nll_loss_backward_no_reduce_cuda_kernelIflEEviPKT0_NS_27GenericPackedTensorAccessorIKT_Lm1ENS_16DefaultPtrTraitsElEENS6_IS7_Lm2ES9_lEEPS8_ll)
        /*0914*/ 	.word	0x00000000


	//----- nvinfo : EIATTR_REGCOUNT
	.align		4
.L_486:
        /*0918*/ 	.byte	0x04, 0x2f
        /*091a*/ 	.short	(.L_488 - .L_487)
	.align		4
.L_487:
        /*091c*/ 	.word	index@(_ZN2at6native39_GLOBAL__N__cee6930f_7_Loss_cu_5b0651e139nll_loss_backward_no_reduce_cuda_kernelIN3c104HalfEhEEviPKT0_NS_27GenericPackedTensorAccessorIKT_Lm1ENS_16DefaultPtrTraitsElEENS8_IS9_Lm2ESB_lEEPSA_ll)
        /*0920*/ 	.word	0x0000002a


	//----- nvinfo : EIATTR_FRAME_SIZE
	.align		4
.L_488:
        /*0924*/ 	.byte	0x04, 0x11
        /*0926*/ 	.short	(.L_490 - .L_489)
	.align		4
.L_489:
        /*0928*/ 	.word	index@($__internal_7_$__cuda_sm20_div_u64)
        /*092c*/ 	.word	0x00000000


	//----- nvinfo : EIATTR_FRAME_SIZE
	.align		4
.L_490:
        /*0930*/ 	.byte	0x04, 0x11
        /*0932*/ 	.short	(.L_492 - .L_491)
	.align		4
.L_491:
        /*0934*/ 	.word	index@(_ZN2at6native39_GLOBAL__N__cee6930f_7_Loss_cu_5b0651e139nll_loss_backward_no_reduce_cuda_kernelIN3c104HalfEhEEviPKT0_NS_27GenericPackedTensorAccessorIKT_Lm1ENS_16DefaultPtrTraitsElEENS8_IS9_Lm2ESB_lEEPSA_ll)
        /*0938*/ 	.word	0x00000000


	//----- nvinfo : EIATTR_REGCOUNT
	.align		4
.L_492:
        /*093c*/ 	.byte	0x04, 0x2f
        /*093e*/ 	.short	(.L_494 - .L_493)
	.align		4
.L_493:
        /*0940*/ 	.word	index@(_ZN2at6native39_GLOBAL__N__cee6930f_7_Loss_cu_5b0651e139nll_loss_backward_no_reduce_cuda_kernelIN3c104HalfElEEviPKT0_NS_27GenericPackedTensorAccessorIKT_Lm1ENS_16DefaultPtrTraitsElEENS8_IS9_Lm2ESB_lEEPSA_ll)
        /*0944*/ 	.word	0x0000002a


	//----- nvinfo : EIATTR_FRAME_SIZE
	.align		4
.L_494:
        /*0948*/ 	.byte	0x04, 0x11
        /*094a*/ 	.short	(.L_496 - .L_495)
	.align		4
.L_495:
        /*094c*/ 	.word	index@($__internal_6_$__cuda_sm20_div_u64)
        /*0950*/ 	.word	0x00000000


	//----- nvinfo : EIATTR_FRAME_SIZE
	.align		4
.L_496:
        /*0954*/ 	.byte	0x04, 0x11
        /*0956*/ 	.short	(.L_498 - .L_497)
	.align		4
.L_497:
        /*0958*/ 	.word	index@(_ZN2at6native39_GLOBAL__N__cee6930f_7_Loss_cu_5b0651e139nll_loss_backward_no_reduce_cuda_kernelIN3c104HalfElEEviPKT0_NS_27GenericPackedTensorAccessorIKT_Lm1ENS_16DefaultPtrTraitsElEENS8_IS9_Lm2ESB_lEEPSA_ll)
        /*095c*/ 	.word	0x00000000


	//----- nvinfo : EIATTR_REGCOUNT
	.align		4
.L_498:
        /*0960*/ 	.byte	0x04, 0x2f
        /*0962*/ 	.short	(.L_500 - .L_499)
	.align		4
.L_499:
        /*0964*/ 	.word	index@(_ZN2at6native39_GLOBAL__N__cee6930f_7_Loss_cu_5b0651e139nll_loss_backward_no_reduce_cuda_kernelIN3c108BFloat16EhEEviPKT0_NS_27GenericPackedTensorAccessorIKT_Lm1ENS_16DefaultPtrTraitsElEENS8_IS9_Lm2ESB_lEEPSA_ll)
        /*0968*/ 	.word	0x0000002a


	//----- nvinfo : EIATTR_FRAME_SIZE
	.align		4
.L_500:
        /*096c*/ 	.byte	0x04, 0x11
        /*096e*/ 	.short	(.L_502 - .L_501)
	.align		4
.L_501:
        /*0970*/ 	.word	index@($__internal_5_$__cuda_sm20_div_u64)
        /*0974*/ 	.word	0x00000000


	//----- nvinfo : EIATTR_FRAME_SIZE
	.align		4
.L_502:
        /*0978*/ 	.byte	0x04, 0x11
        /*097a*/ 	.short	(.L_504 - .L_503)
	.align		4
.L_503:
        /*097c*/ 	.word	index@(_ZN2at6native39_GLOBAL__N__cee6930f_7_Loss_cu_5b0651e139nll_loss_backward_no_reduce_cuda_kernelIN3c108BFloat16EhEEviPKT0_NS_27GenericPackedTensorAccessorIKT_Lm1ENS_16DefaultPtrTraitsElEENS8_IS9_Lm2ESB_lEEPSA_ll)
        /*0980*/ 	.word	0x00000000


	//----- nvinfo : EIATTR_REGCOUNT
	.align		4
.L_504:
        /*0984*/ 	.byte	0x04, 0x2f
        /*0986*/ 	.short	(.L_506 - .L_505)
	.align		4
.L_505:
        /*0988*/ 	.word	index@(_ZN2at6native39_GLOBAL__N__cee6930f_7_Loss_cu_5b0651e139nll_loss_backward_no_reduce_cuda_kernelIN3c108BFloat16ElEEviPKT0_NS_27GenericPackedTensorAccessorIKT_Lm1ENS_16DefaultPtrTraitsElEENS8_IS9_Lm2ESB_lEEPSA_ll)
        /*098c*/ 	.word	0x0000002a


	//----- nvinfo : EIATTR_FRAME_SIZE
	.align		4
.L_506:
        /*0990*/ 	.byte	0x04, 0x11
        /*0992*/ 	.short	(.L_508 - .L_507)
	.align		4
.L_507:
        /*0994*/ 	.word	index@($__internal_4_$__cuda_sm20_div_u64)
        /*0998*/ 	.word	0x00000000


	//----- nvinfo : EIATTR_FRAME_SIZE
	.align		4
.L_508:
        /*099c*/ 	.byte	0x04, 0x11
        /*099e*/ 	.short	(.L_510 - .L_509)
	.align		4
.L_509:
        /*09a0*/ 	.word	index@(_ZN2at6native39_GLOBAL__N__cee6930f_7_Loss_cu_5b0651e139nll_loss_backward_no_reduce_cuda_kernelIN3c108BFloat16ElEEviPKT0_NS_27GenericPackedTensorAccessorIKT_Lm1ENS_16DefaultPtrTraitsElEENS8_IS9_Lm2ESB_lEEPSA_ll)
        /*09a4*/ 	.word	0x00000000


	//----- nvinfo : EIATTR_REGCOUNT
	.align		4
.L_510:
        /*09a8*/ 	.byte	0x04, 0x2f
        /*09aa*/ 	.short	(.L_512 - .L_511)
	.align		4
.L_511:
        /*09ac*/ 	.word	index@(_ZN2at6native39_GLOBAL__N__cee6930f_7_Loss_cu_5b0651e139nll_loss_backward_reduce_cuda_kernel_1dIdhEEvPT_PKS3_S6_PKT0_S6_bll)
        /*09b0*/ 	.word	0x00000019


	//----- nvinfo : EIATTR_FRAME_SIZE
	.align		4
.L_512:
        /*09b4*/ 	.byte	0x04, 0x11
        /*09b6*/ 	.short	(.L_514 - .L_513)
	.align		4
.L_513:
        /*09b8*/ 	.word	index@($__internal_3_$__cuda_sm20_div_rn_f64_full)
        /*09bc*/ 	.word	0x00000000


	//----- nvinfo : EIATTR_FRAME_SIZE
	.align		4
.L_514:
        /*09c0*/ 	.byte	0x04, 0x11
        /*09c2*/ 	.short	(.L_516 - .L_515)
	.align		4
.L_515:
        /*09c4*/ 	.word	index@(_ZN2at6native39_GLOBAL__N__cee6930f_7_Loss_cu_5b0651e139nll_loss_backward_reduce_cuda_kernel_1dIdhEEvPT_PKS3_S6_PKT0_S6_bll)
        /*09c8*/ 	.word	0x00000000


	//----- nvinfo : EIATTR_REGCOUNT
	.align		4
.L_516:
        /*09cc*/ 	.byte	0x04, 0x2f
        /*09ce*/ 	.short	(.L_518 - .L_517)
	.align		4
.L_517:
        /*09d0*/ 	.word	index@(_ZN2at6native39_GLOBAL__N__cee6930f_7_Loss_cu_5b0651e139nll_loss_backward_reduce_cuda_kernel_1dIdlEEvPT_PKS3_S6_PKT0_S6_bll)
        /*09d4*/ 	.word	0x0000001a


	//----- nvinfo : EIATTR_FRAME_SIZE
	.align		4
.L_518:
        /*09d8*/ 	.byte	0x04, 0x11
        /*09da*/ 	.short	(.L_520 - .L_519)
	.align		4
.L_519:
        /*09dc*/ 	.word	index@($__internal_2_$__cuda_sm20_div_rn_f64_full)
        /*09e0*/ 	.word	0x00000000


	//----- nvinfo : EIATTR_FRAME_SIZE
	.align		4
.L_520:
        /*09e4*/ 	.byte	0x04, 0x11
        /*09e6*/ 	.short	(.L_522 - .L_521)
	.align		4
.L_521:
        /*09e8*/ 	.word	index@(_ZN2at6native39_GLOBAL__N__cee6930f_7_Loss_cu_5b0651e139nll_loss_backward_reduce_cuda_kernel_1dIdlEEvPT_PKS3_S6_PKT0_S6_bll)
        /*09ec*/ 	.word	0x00000000


	//----- nvinfo : EIATTR_REGCOUNT
	.align		4
.L_522:
        /*09f0*/ 	.byte	0x04, 0x2f
        /*09f2*/ 	.short	(.L_524 - .L_523)
	.align		4
.L_523:
        /*09f4*/ 	.word	index@(_ZN2at6native39_GLOBAL__N__cee6930f_7_Loss_cu_5b0651e139nll_loss_backward_reduce_cuda_kernel_1dIfhEEvPT_PKS3_S6_PKT0_S6_bll)
        /*09f8*/ 	.word	0x00000018


	//----- nvinfo : EIATTR_FRAME_SIZE
	.align		4
.L_524:
        /*09fc*/ 	.byte	0x04, 0x11
        /*09fe*/ 	.short	(.L_526 - .L_525)
	.align		4
.L_525:
        /*0a00*/ 	.word	index@(_ZN2at6native39_GLOBAL__N__cee6930f_7_Loss_cu_5b0651e139nll_loss_backward_reduce_cuda_kernel_1dIfhEEvPT_PKS3_S6_PKT0_S6_bll)
        /*0a04*/ 	.word	0x00000000


	//----- nvinfo : EIATTR_REGCOUNT
	.align		4
.L_526:
        /*0a08*/ 	.byte	0x04, 0x2f
        /*0a0a*/ 	.short	(.L_528 - .L_527)
	.align		4
.L_527:
        /*0a0c*/ 	.word	index@(_ZN2at6native39_GLOBAL__N__cee6930f_7_Loss_cu_5b0651e139nll_loss_backward_reduce_cuda_kernel_1dIflEEvPT_PKS3_S6_PKT0_S6_bll)
        /*0a10*/ 	.word	0x00000018


	//----- nvinfo : EIATTR_FRAME_SIZE
	.align		4
.L_528:
        /*0a14*/ 	.byte	0x04, 0x11
        /*0a16*/ 	.short	(.L_530 - .L_529)
	.align		4
.L_529:
        /*0a18*/ 	.word	index@(_ZN2at6native39_GLOBAL__N__cee6930f_7_Loss_cu_5b0651e139nll_loss_backward_reduce_cuda_kernel_1dIflEEvPT_PKS3_S6_PKT0_S6_bll)
        /*0a1c*/ 	.word	0x00000000


	//----- nvinfo : EIATTR_REGCOUNT
	.align		4
.L_530:
        /*0a20*/ 	.byte	0x04, 0x2f
        /*0a22*/ 	.short	(.L_532 - .L_531)
	.align		4
.L_531:
        /*0a24*/ 	.word	index@(_ZN2at6native39_GLOBAL__N__cee6930f_7_Loss_cu_5b0651e139nll_loss_backward_reduce_cuda_kernel_1dIN3c104HalfEhEEvPT_PKS5_S8_PKT0_S8_bll)
        /*0a28*/ 	.word	0x00000018


	//----- nvinfo : EIATTR_FRAME_SIZE
	.align		4
.L_532:
        /*0a2c*/ 	.byte	0x04, 0x11
        /*0a2e*/ 	.short	(.L_534 - .L_533)
	.align		4
.L_533:
        /*0a30*/ 	.word	index@(_ZN2at6native39_GLOBAL__N__cee6930f_7_Loss_cu_5b0651e139nll_loss_backward_reduce_cuda_kernel_1dIN3c104HalfEhEEvPT_PKS5_S8_PKT0_S8_bll)
        /*0a34*/ 	.word	0x00000000


	//----- nvinfo : EIATTR_REGCOUNT
	.align		4
.L_534:
        /*0a38*/ 	.byte	0x04, 0x2f
        /*0a3a*/ 	.short	(.L_536 - .L_535)
	.align		4
.L_535:
        /*0a3c*/ 	.word	index@(_ZN2at6native39_GLOBAL__N__cee6930f_7_Loss_cu_5b0651e139nll_loss_backward_reduce_cuda_kernel_1dIN3c104HalfElEEvPT_PKS5_S8_PKT0_S8_bll)
        /*0a40*/ 	.word	0x00000018


	//----- nvinfo : EIATTR_FRAME_SIZE
	.align		4
.L_536:
        /*0a44*/ 	.byte	0x04, 0x11
        /*0a46*/ 	.short	(.L_538 - .L_537)
	.align		4
.L_537:
        /*0a48*/ 	.word	index@(_ZN2at6native39_GLOBAL__N__cee6930f_7_Loss_cu_5b0651e139nll_loss_backward_reduce_cuda_kernel_1dIN3c104HalfElEEvPT_PKS5_S8_PKT0_S8_bll)
        /*0a4c*/ 	.word	0x00000000


	//----- nvinfo : EIATTR_REGCOUNT
	.align		4
.L_538:
        /*0a50*/ 	.byte	0x04, 0x2f
        /*0a52*/ 	.short	(.L_540 - .L_539)
	.align		4
.L_539:
        /*0a54*/ 	.word	index@(_ZN2at6native39_GLOBAL__N__cee6930f_7_Loss_cu_5b0651e139nll_loss_backward_reduce_cuda_kernel_1dIN3c108BFloat16EhEEvPT_PKS5_S8_PKT0_S8_bll)
        /*0a58*/ 	.word	0x00000018


	//----- nvinfo : EIATTR_FRAME_SIZE
	.align		4
.L_540:
        /*0a5c*/ 	.byte	0x04, 0x11
        /*0a5e*/ 	.short	(.L_542 - .L_541)
	.align		4
.L_541:
        /*0a60*/ 	.word	index@(_ZN2at6native39_GLOBAL__N__cee6930f_7_Loss_cu_5b0651e139nll_loss_backward_reduce_cuda_kernel_1dIN3c108BFloat16EhEEvPT_PKS5_S8_PKT0_S8_bll)
        /*0a64*/ 	.word	0x00000000


	//----- nvinfo : EIATTR_REGCOUNT
	.align		4
.L_542:
        /*0a68*/ 	.byte	0x04, 0x2f
        /*0a6a*/ 	.short	(.L_544 - .L_543)
	.align		4
.L_543:
        /*0a6c*/ 	.word	index@(_ZN2at6native39_GLOBAL__N__cee6930f_7_Loss_cu_5b0651e139nll_loss_backward_reduce_cuda_kernel_1dIN3c108BFloat16ElEEvPT_PKS5_S8_PKT0_S8_bll)
        /*0a70*/ 	.word	0x00000018


	//----- nvinfo : EIATTR_FRAME_SIZE
	.align		4
.L_544:
        /*0a74*/ 	.byte	0x04, 0x11
        /*0a76*/ 	.short	(.L_546 - .L_545)
	.align		4
.L_545:
        /*0a78*/ 	.word	index@(_ZN2at6native39_GLOBAL__N__cee6930f_7_Loss_cu_5b0651e139nll_loss_backward_reduce_cuda_kernel_1dIN3c108BFloat16ElEEvPT_PKS5_S8_PKT0_S8_bll)
        /*0a7c*/ 	.word	0x00000000


	//----- nvinfo : EIATTR_REGCOUNT
	.align		4
.L_546:
        /*0a80*/ 	.byte	0x04, 0x2f
        /*0a82*/ 	.short	(.L_548 - .L_547)
	.align		4
.L_547:
        /*0a84*/ 	.word	index@(_ZN2at6native39_GLOBAL__N__cee6930f_7_Loss_cu_5b0651e139nll_loss_backward_reduce_cuda_kernel_2dIdhEEvPT_PKS3_PKT0_S6_S6_biill)
        /*0a88*/ 	.word	0x00000019


	//----- nvinfo : EIATTR_FRAME_SIZE
	.align		4
.L_548:
        /*0a8c*/ 	.byte	0x04, 0x11
        /*0a8e*/ 	.short	(.L_550 - .L_549)
	.align		4
.L_549:
        /*0a90*/ 	.word	index@($__internal_1_$__cuda_sm20_div_rn_f64_full)
        /*0a94*/ 	.word	0x00000000


	//----- nvinfo : EIATTR_FRAME_SIZE
	.align		4
.L_550:
        /*0a98*/ 	.byte	0x04, 0x11
        /*0a9a*/ 	.short	(.L_552 - .L_551)
	.align		4
.L_551:
        /*0a9c*/ 	.word	index@(_ZN2at6native39_GLOBAL__N__cee6930f_7_Loss_cu_5b0651e139nll_loss_backward_reduce_cuda_kernel_2dIdhEEvPT_PKS3_PKT0_S6_S6_biill)
        /*0aa0*/ 	.word	0x00000000


	//----- nvinfo : EIATTR_REGCOUNT
	.align		4
.L_552:
        /*0aa4*/ 	.byte	0x04, 0x2f
        /*0aa6*/ 	.short	(.L_554 - .L_553)
	.align		4
.L_553:
        /*0aa8*/ 	.word	index@(_ZN2at6native39_GLOBAL__N__cee6930f_7_Loss_cu_5b0651e139nll_loss_backward_reduce_cuda_kernel_2dIdlEEvPT_PKS3_PKT0_S6_S6_biill)
        /*0aac*/ 	.word	0x0000001a


	//----- nvinfo : EIATTR_FRAME_SIZE
	.align		4
.L_554:
        /*0ab0*/ 	.byte	0x04, 0x11
        /*0ab2*/ 	.short	(.L_556 - .L_555)
	.align		4
.L_555:
        /*0ab4*/ 	.word	index@($__internal_0_$__cuda_sm20_div_rn_f64_full)
        /*0ab8*/ 	.word	0x00000000


	//----- nvinfo : EIATTR_FRAME_SIZE
	.align		4
.L_556:
        /*0abc*/ 	.byte	0x04, 0x11
        /*0abe*/ 	.short	(.L_558 - .L_557)
	.align		4
.L_557:
        /*0ac0*/ 	.word	index@(_ZN2at6native39_GLOBAL__N__cee6930f_7_Loss_cu_5b0651e139nll_loss_backward_reduce_cuda_kernel_2dIdlEEvPT_PKS3_PKT0_S6_S6_biill)
        /*0ac4*/ 	.word	0x00000000


	//----- nvinfo : EIATTR_REGCOUNT
	.align		4
.L_558:
        /*0ac8*/ 	.byte	0x04, 0x2f
        /*0aca*/ 	.short	(.L_560 - .L_559)
	.align		4
.L_559:
        /*0acc*/ 	.word	index@(_ZN2at6native39_GLOBAL__N__cee6930f_7_Loss_cu_5b0651e139nll_loss_backward_reduce_cuda_kernel_2dIfhEEvPT_PKS3_PKT0_S6_S6_biill)
        /*0ad0*/ 	.word	0x00000018


	//----- nvinfo : EIATTR_FRAME_SIZE
	.align		4
.L_560:
        /*0ad4*/ 	.byte	0x04, 0x11
        /*0ad6*/ 	.short	(.L_562 - .L_561)
	.align		4
.L_561:
        /*0ad8*/ 	.word	index@(_ZN2at6native39_GLOBAL__N__cee6930f_7_Loss_cu_5b0651e139nll_loss_backward_reduce_cuda_kernel_2dIfhEEvPT_PKS3_PKT0_S6_S6_biill)
        /*0adc*/ 	.word	0x00000000


	//----- nvinfo : EIATTR_REGCOUNT
	.align		4
.L_562:
        /*0ae0*/ 	.byte	0x04, 0x2f
        /*0ae2*/ 	.short	(.L_564 - .L_563)
	.align		4
.L_563:
        /*0ae4*/ 	.word	index@(_ZN2at6native39_GLOBAL__N__cee6930f_7_Loss_cu_5b0651e139nll_loss_backward_reduce_cuda_kernel_2dIflEEvPT_PKS3_PKT0_S6_S6_biill)
        /*0ae8*/ 	.word	0x00000019


	//----- nvinfo : EIATTR_FRAME_SIZE
	.align		4
.L_564:
        /*0aec*/ 	.byte	0x04, 0x11
        /*0aee*/ 	.short	(.L_566 - .L_565)
	.align		4
.L_565:
        /*0af0*/ 	.word	index@(_ZN2at6native39_GLOBAL__N__cee6930f_7_Loss_cu_5b0651e139nll_loss_backward_reduce_cuda_kernel_2dIflEEvPT_PKS3_PKT0_S6_S6_biill)
        /*0af4*/ 	.word	0x00000000


	//----- nvinfo : EIATTR_REGCOUNT
	.align		4
.L_566:
        /*0af8*/ 	.byte	0x04, 0x2f
        /*0afa*/ 	.short	(.L_568 - .L_567)
	.align		4
.L_567:
        /*0afc*/ 	.word	index@(_ZN2at6native39_GLOBAL__N__cee6930f_7_Loss_cu_5b0651e139nll_loss_backward_reduce_cuda_kernel_2dIN3c104HalfEhEEvPT_PKS5_PKT0_S8_S8_biill)
        /*0b00*/ 	.word	0x00000018


	//----- nvinfo : EIATTR_FRAME_SIZE
	.align		4
.L_568:
        /*0b04*/ 	.byte	0x04, 0x11
        /*0b06*/ 	.short	(.L_570 - .L_569)
	.align		4
.L_569:
        /*0b08*/ 	.word	index@(_ZN2at6native39_GLOBAL__N__cee6930f_7_Loss_cu_5b0651e139nll_loss_backward_reduce_cuda_kernel_2dIN3c104HalfEhEEvPT_PKS5_PKT0_S8_S8_biill)
        /*0b0c*/ 	.word	0x00000000


	//----- nvinfo : EIATTR_REGCOUNT
	.align		4
.L_570:
        /*0b10*/ 	.byte	0x04, 0x2f
        /*0b12*/ 	.short	(.L_572 - .L_571)
	.align		4
.L_571:
        /*0b14*/ 	.word	index@(_ZN2at6native39_GLOBAL__N__cee6930f_7_Loss_cu_5b0651e139nll_loss_backward_reduce_cuda_kernel_2dIN3c104HalfElEEvPT_PKS5_PKT0_S8_S8_biill)
        /*0b18*/ 	.word	0x00000019


	//----- nvinfo : EIATTR_FRAME_SIZE
	.align		4
.L_572:
        /*0b1c*/ 	.byte	0x04, 0x11
        /*0b1e*/ 	.short	(.L_574 - .L_573)
	.align		4
.L_573:
        /*0b20*/ 	.word	index@(_ZN2at6native39_GLOBAL__N__cee6930f_7_Loss_cu_5b0651e139nll_loss_backward_reduce_cuda_kernel_2dIN3c104HalfElEEvPT_PKS5_PKT0_S8_S8_biill)
        /*0b24*/ 	.word	0x00000000


	//----- nvinfo : EIATTR_REGCOUNT
	.align		4
.L_574:
        /*0b28*/ 	.byte	0x04, 0x2f
        /*0b2a*/ 	.short	(.L_576 - .L_575)
	.align		4
.L_575:
        /*0b2c*/ 	.word	index@(_ZN2at6native39_GLOBAL__N__cee6930f_7_Loss_cu_5b0651e139nll_loss_backward_reduce_cuda_kernel_2dIN3c108BFloat16EhEEvPT_PKS5_PKT0_S8_S8_biill)
        /*0b30*/ 	.word	0x00000019


	//----- nvinfo : EIATTR_FRAME_SIZE
	.align		4
.L_576:
        /*0b34*/ 	.byte	0x04, 0x11
        /*0b36*/ 	.short	(.L_578 - .L_577)
	.align		4
.L_577:
        /*0b38*/ 	.word	index@(_ZN2at6native39_GLOBAL__N__cee6930f_7_Loss_cu_5b0651e139nll_loss_backward_reduce_cuda_kernel_2dIN3c108BFloat16EhEEvPT_PKS5_PKT0_S8_S8_biill)
        /*0b3c*/ 	.word	0x00000000


	//----- nvinfo : EIATTR_REGCOUNT
	.align		4
.L_578:
        /*0b40*/ 	.byte	0x04, 0x2f
        /*0b42*/ 	.short	(.L_580 - .L_579)
	.align		4
.L_579:
        /*0b44*/ 	.word	index@(_ZN2at6native39_GLOBAL__N__cee6930f_7_Loss_cu_5b0651e139nll_loss_backward_reduce_cuda_kernel_2dIN3c108BFloat16ElEEvPT_PKS5_PKT0_S8_S8_biill)
        /*0b48*/ 	.word	0x00000018


	//----- nvinfo : EIATTR_FRAME_SIZE
	.align		4
.L_580:
        /*0b4c*/ 	.byte	0x04, 0x11
        /*0b4e*/ 	.short	(.L_582 - .L_581)
	.align		4
.L_581:
        /*0b50*/ 	.word	index@(_ZN2at6native39_GLOBAL__N__cee6930f_7_Loss_cu_5b0651e139nll_loss_backward_reduce_cuda_kernel_2dIN3c108BFloat16ElEEvPT_PKS5_PKT0_S8_S8_biill)
        /*0b54*/ 	.word	0x00000000


	//----- nvinfo : EIATTR_MIN_STACK_SIZE
	.align		4
.L_582:
        /*0b58*/ 	.byte	0x04, 0x12
        /*0b5a*/ 	.short	(.L_584 - .L_583)
	.align		4
.L_583:
        /*0b5c*/ 	.word	index@(_ZN2at6native39_GLOBAL__N__cee6930f_7_Loss_cu_5b0651e139nll_loss_backward_reduce_cuda_kernel_2dIN3c108BFloat16ElEEvPT_PKS5_PKT0_S8_S8_biill)
        /*0b60*/ 	.word	0x00000000


	//----- nvinfo : EIATTR_MIN_STACK_SIZE
	.align		4
.L_584:
        /*0b64*/ 	.byte	0x04, 0x12
        /*0b66*/ 	.short	(.L_586 - .L_585)
	.align		4
.L_585:
        /*0b68*/ 	.word	index@(_ZN2at6native39_GLOBAL__N__cee6930f_7_Loss_cu_5b0651e139nll_loss_backward_reduce_cuda_kernel_2dIN3c108BFloat16EhEEvPT_PKS5_PKT0_S8_S8_biill)
        /*0b6c*/ 	.word	0x00000000


	//----- nvinfo : EIATTR_MIN_STACK_SIZE
	.align		4
.L_586:
        /*0b70*/ 	.byte	0x04, 0x12
        /*0b72*/ 	.short	(.L_588 - .L_587)
	.align		4
.L_587:
        /*0b74*/ 	.word	index@(_ZN2at6native39_GLOBAL__N__cee6930f_7_Loss_cu_5b0651e139nll_loss_backward_reduce_cuda_kernel_2dIN3c104HalfElEEvPT_PKS5_PKT0_S8_S8_biill)
        /*0b78*/ 	.word	0x00000000


	//----- nvinfo : EIATTR_MIN_STACK_SIZE
	.align		4
.L_588:
        /*0b7c*/ 	.byte	0x04, 0x12
        /*0b7e*/ 	.short	(.L_590 - .L_589)
	.align		4
.L_589:
        /*0b80*/ 	.word	index@(_ZN2at6native39_GLOBAL__N__cee6930f_7_Loss_cu_5b0651e139nll_loss_backward_reduce_cuda_kernel_2dIN3c104HalfEhEEvPT_PKS5_PKT0_S8_S8_biill)
        /*0b84*/ 	.word	0x00000000


	//----- nvinfo : EIATTR_MIN_STACK_SIZE
	.align		4
.L_590:
        /*0b88*/ 	.byte	0x04, 0x12
        /*0b8a*/ 	.short	(.L_592 - .L_591)
	.align		4
.L_591:
        /*0b8c*/ 	.word	index@(_ZN2at6native39_GLOBAL__N__cee6930f_7_Loss_cu_5b0651e139nll_loss_backward_reduce_cuda_kernel_2dIflEEvPT_PKS3_PKT0_S6_S6_biill)
        /*0b90*/ 	.word	0x00000000


	//----- nvinfo : EIATTR_MIN_STACK_SIZE
	.align		4
.L_592:
        /*0b94*/ 	.byte	0x04, 0x12
        /*0b96*/ 	.short	(.L_594 - .L_593)
	.align		4
.L_593:
        /*0b98*/ 	.word	index@(_ZN2at6native39_GLOBAL__N__cee6930f_7_Loss_cu_5b0651e139nll_loss_backward_reduce_cuda_kernel_2dIfhEEvPT_PKS3_PKT0_S6_S6_biill)
        /*0b9c*/ 	.word	0x00000000


	//----- nvinfo : EIATTR_MIN_STACK_SIZE
	.align		4
.L_594:
        /*0ba0*/ 	.byte	0x04, 0x12
        /*0ba2*/ 	.short	(.L_596 - .L_595)
	.align		4
.L_595:
        /*0ba4*/ 	.word	index@(_ZN2at6native39_GLOBAL__N__cee6930f_7_Loss_cu_5b0651e139nll_loss_backward_reduce_cuda_kernel_2dIdlEEvPT_PKS3_PKT0_S6_S6_biill)
        /*0ba8*/ 	.word	0x00000000


	//----- nvinfo : EIATTR_MIN_STACK_SIZE
	.align		4
.L_596:
        /*0bac*/ 	.byte	0x04, 0x12
        /*0bae*/ 	.short	(.L_598 - .L_597)
	.align		4
.L_597:
        /*0bb0*/ 	.word	index@(_ZN2at6native39_GLOBAL__N__cee6930f_7_Loss_cu_5b0651e139nll_loss_backward_reduce_cuda_kernel_2dIdhEEvPT_PKS3_PKT0_S6_S6_biill)
        /*0bb4*/ 	.word	0x00000000


	//----- nvinfo : EIATTR_MIN_STACK_SIZE
	.align		4
.L_598:
        /*0bb8*/ 	.byte	0x04, 0x12
        /*0bba*/ 	.short	(.L_600 - .L_599)
	.align		4
.L_599:
        /*0bbc*/ 	.word	index@(_ZN2at6native39_GLOBAL__N__cee6930f_7_Loss_cu_5b0651e139nll_loss_backward_reduce_cuda_kernel_1dIN3c108BFloat16ElEEvPT_PKS5_S8_PKT0_S8_bll)
        /*0bc0*/ 	.word	0x00000000


	//----- nvinfo : EIATTR_MIN_STACK_SIZE
	.align		4
.L_600:
        /*0bc4*/ 	.byte	0x04, 0x12
        /*0bc6*/ 	.short	(.L_602 - .L_601)
	.align		4
.L_601:
        /*0bc8*/ 	.word	index@(_ZN2at6native39_GLOBAL__N__cee6930f_7_Loss_cu_5b0651e139nll_loss_backward_reduce_cuda_kernel_1dIN3c108BFloat16EhEEvPT_PKS5_S8_PKT0_S8_bll)
        /*0bcc*/ 	.word	0x00000000


	//----- nvinfo : EIATTR_MIN_STACK_SIZE
	.align		4
.L_602:
        /*0bd0*/ 	.byte	0x04, 0x12
        /*0bd2*/ 	.short	(.L_604 - .L_603)
	.align		4
.L_603:
        /*0bd4*/ 	.word	index@(_ZN2at6native39_GLOBAL__N__cee6930f_7_Loss_cu_5b0651e139nll_loss_backward_reduce_cuda_kernel_1dIN3c104HalfElEEvPT_PKS5_S8_PKT0_S8_bll)
        /*0bd8*/ 	.word	0x00000000


	//----- nvinfo : EIATTR_MIN_STACK_SIZE
	.align		4
.L_604:
        /*0bdc*/ 	.byte	0x04, 0x12
        /*0bde*/ 	.short	(.L_606 - .L_605)
	.align		4
.L_605:
        /*0be0*/ 	.word	index@(_ZN2at6native39_GLOBAL__N__cee6930f_7_Loss_cu_5b0651e139nll_loss_backward_reduce_cuda_kernel_1dIN3c104HalfEhEEvPT_PKS5_S8_PKT0_S8_bll)
        /*0be4*/ 	.word	0x00000000


	//----- nvinfo : EIATTR_MIN_STACK_SIZE
	.align		4
.L_606:
        /*0be8*/ 	.byte	0x04, 0x12
        /*0bea*/ 	.short	(.L_608 - .L_607)
	.align		4
.L_607:
        /*0bec*/ 	.word	index@(_ZN2at6native39_GLOBAL__N__cee6930f_7_Loss_cu_5b0651e139nll_loss_backward_reduce_cuda_kernel_1dIflEEvPT_PKS3_S6_PKT0_S6_bll)
        /*0bf0*/ 	.word	0x00000000


	//----- nvinfo : EIATTR_MIN_STACK_SIZE
	.align		4
.L_608:
        /*0bf4*/ 	.byte	0x04, 0x12
        /*0bf6*/ 	.short	(.L_610 - .L_609)
	.align		4
.L_609:
        /*0bf8*/ 	.word	index@(_ZN2at6native39_GLOBAL__N__cee6930f_7_Loss_cu_5b0651e139nll_loss_backward_reduce_cuda_kernel_1dIfhEEvPT_PKS3_S6_PKT0_S6_bll)
        /*0bfc*/ 	.word	0x00000000


	//----- nvinfo : EIATTR_MIN_STACK_SIZE
	.align		4
.L_610:
        /*0c00*/ 	.byte	0x04, 0x12
        /*0c02*/ 	.short	(.L_612 - .L_611)
	.align		4
.L_611:
        /*0c04*/ 	.word	index@(_ZN2at6native39_GLOBAL__N__cee6930f_7_Loss_cu_5b0651e139nll_loss_backward_reduce_cuda_kernel_1dIdlEEvPT_PKS3_S6_PKT0_S6_bll)
        /*0c08*/ 	.word	0x00000000


	//----- nvinfo : EIATTR_MIN_STACK_SIZE
	.align		4
.L_612:
        /*0c0c*/ 	.byte	0x04, 0x12
        /*0c0e*/ 	.short	(.L_614 - .L_613)
	.align		4
.L_613:
        /*0c10*/ 	.word	index@(_ZN2at6native39_GLOBAL__N__cee6930f_7_Loss_cu_5b0651e139nll_loss_backward_reduce_cuda_kernel_1dIdhEEvPT_PKS3_S6_PKT0_S6_bll)
        /*0c14*/ 	.word	0x00000000


	//----- nvinfo : EIATTR_MIN_STACK_SIZE
	.align		4
.L_614:
        /*0c18*/ 	.byte	0x04, 0x12
        /*0c1a*/ 	.short	(.L_616 - .L_615)
	.align		4
.L_615:
        /*0c1c*/ 	.word	index@(_ZN2at6native39_GLOBAL__N__cee6930f_7_Loss_cu_5b0651e139nll_loss_backward_no_reduce_cuda_kernelIN3c108BFloat16ElEEviPKT0_NS_27GenericPackedTensorAccessorIKT_Lm1ENS_16DefaultPtrTraitsElEENS8_IS9_Lm2ESB_lEEPSA_ll)
        /*0c20*/ 	.word	0x00000000


	//----- nvinfo : EIATTR_MIN_STACK_SIZE
	.align		4
.L_616:
        /*0c24*/ 	.byte	0x04, 0x12
        /*0c26*/ 	.short	(.L_618 - .L_617)
	.align		4
.L_617:
        /*0c28*/ 	.word	index@(_ZN2at6native39_GLOBAL__N__cee6930f_7_Loss_cu_5b0651e139nll_loss_backward_no_reduce_cuda_kernelIN3c108BFloat16EhEEviPKT0_NS_27GenericPackedTensorAccessorIKT_Lm1ENS_16DefaultPtrTraitsElEENS8_IS9_Lm2ESB_lEEPSA_ll)
        /*0c2c*/ 	.word	0x00000000


	//----- nvinfo : EIATTR_MIN_STACK_SIZE
	.align		4
.L_618:
        /*0c30*/ 	.byte	0x04, 0x12
        /*0c32*/ 	.short	(.L_620 - .L_619)
	.align		4
.L_619:
        /*0c34*/ 	.word	index@(_ZN2at6native39_GLOBAL__N__cee6930f_7_Loss_cu_5b0651e139nll_loss_backward_no_reduce_cuda_kernelIN3c104HalfElEEviPKT0_NS_27GenericPackedTensorAccessorIKT_Lm1ENS_16DefaultPtrTraitsElEENS8_IS9_Lm2ESB_lEEPSA_ll)
        /*0c38*/ 	.word	0x00000000


	//----- nvinfo : EIATTR_MIN_STACK_SIZE
	.align		4
.L_620:
        /*0c3c*/ 	.byte	0x04, 0x12
        /*0c3e*/ 	.short	(.L_622 - .L_621)
	.align		4
.L_621:
        /*0c40*/ 	.word	index@(_ZN2at6native39_GLOBAL__N__cee6930f_7_Loss_cu_5b0651e139nll_loss_backward_no_reduce_cuda_kernelIN3c104HalfEhEEviPKT0_NS_27GenericPackedTensorAccessorIKT_Lm1ENS_16DefaultPtrTraitsElEENS8_IS9_Lm2ESB_lEEPSA_ll)
        /*0c44*/ 	.word	0x00000000


	//----- nvinfo : EIATTR_MIN_STACK_SIZE
	.align		4
.L_622:
        /*0c48*/ 	.byte	0x04, 0x12
        /*0c4a*/ 	.short	(.L_624 - .L_623)
	.align		4
.L_623:
        /*0c4c*/ 	.word	index@(_ZN2at6native39_GLOBAL__N__cee6930f_7_Loss_cu_5b0651e139nll_loss_backward_no_reduce_cuda_kernelIflEEviPKT0_NS_27GenericPackedTensorAccessorIKT_Lm1ENS_16DefaultPtrTraitsElEENS6_IS7_Lm2ES9_lEEPS8_ll)
        /*0c50*/ 	.word	0x00000000


	//----- nvinfo : EIATTR_MIN_STACK_SIZE
	.align		4
.L_624:
        /*0c54*/ 	.byte	0x04, 0x12
        /*0c56*/ 	.short	(.L_626 - .L_625)
	.align		4
.L_625:
        /*0c58*/ 	.word	index@(_ZN2at6native39_GLOBAL__N__cee6930f_7_Loss_cu_5b0651e139nll_loss_backward_no_reduce_cuda_kernelIfhEEviPKT0_NS_27GenericPackedTensorAccessorIKT_Lm1ENS_16DefaultPtrTraitsElEENS6_IS7_Lm2ES9_lEEPS8_ll)
        /*0c5c*/ 	.word	0x00000000


	//----- nvinfo : EIATTR_MIN_STACK_SIZE
	.align		4
.L_626:
        /*0c60*/ 	.byte	0x04, 0x12
        /*0c62*/ 	.short	(.L_628 - .L_627)
	.align		4
.L_627:
        /*0c64*/ 	.word	index@(_ZN2at6native39_GLOBAL__N__cee6930f_7_Loss_cu_5b0651e139nll_loss_backward_no_reduce_cuda_kernelIdlEEviPKT0_NS_27GenericPackedTensorAccessorIKT_Lm1ENS_16DefaultPtrTraitsElEENS6_IS7_Lm2ES9_lEEPS8_ll)
        /*0c68*/ 	.word	0x00000000


	//----- nvinfo : EIATTR_MIN_STACK_SIZE
	.align		4
.L_628:
        /*0c6c*/ 	.byte	0x04, 0x12
        /*0c6e*/ 	.short	(.L_630 - .L_629)
	.align		4
.L_629:
        /*0c70*/ 	.word	index@(_ZN2at6native39_GLOBAL__N__cee6930f_7_Loss_cu_5b0651e139nll_loss_backward_no_reduce_cuda_kernelIdhEEviPKT0_NS_27GenericPackedTensorAccessorIKT_Lm1ENS_16DefaultPtrTraitsElEENS6_IS7_Lm2ES9_lEEPS8_ll)
        /*0c74*/ 	.word	0x00000000


	//----- nvinfo : EIATTR_MIN_STACK_SIZE
	.align		4
.L_630:
        /*0c78*/ 	.byte	0x04, 0x12
        /*0c7a*/ 	.short	(.L_632 - .L_631)
	.align		4
.L_631:
        /*0c7c*/ 	.word	index@(_ZN2at6native39_GLOBAL__N__cee6930f_7_Loss_cu_5b0651e138nll_loss_forward_reduce_cuda_kernel_2dIN3c108BFloat16EflEEvPT_S6_PKS5_PKT1_S8_bllll)
        /*0c80*/ 	.word	0x00000000


	//----- nvinfo : EIATTR_MIN_STACK_SIZE
	.align		4
.L_632:
        /*0c84*/ 	.byte	0x04, 0x12
        /*0c86*/ 	.short	(.L_634 - .L_633)
	.align		4
.L_633:
        /*0c88*/ 	.word	index@(_ZN2at6native39_GLOBAL__N__cee6930f_7_Loss_cu_5b0651e138nll_loss_forward_reduce_cuda_kernel_2dIN3c108BFloat16EfhEEvPT_S6_PKS5_PKT1_S8_bllll)
        /*0c8c*/ 	.word	0x00000000


	//----- nvinfo : EIATTR_MIN_STACK_SIZE
	.align		4
.L_634:
        /*0c90*/ 	.byte	0x04, 0x12
        /*0c92*/ 	.short	(.L_636 - .L_635)
	.align		4
.L_635:
        /*0c94*/ 	.word	index@(_ZN2at6native39_GLOBAL__N__cee6930f_7_Loss_cu_5b0651e138nll_loss_forward_reduce_cuda_kernel_2dIN3c104HalfEflEEvPT_S6_PKS5_PKT1_S8_bllll)
        /*0c98*/ 	.word	0x00000000


	//----- nvinfo : EIATTR_MIN_STACK_SIZE
	.align		4
.L_636:
        /*0c9c*/ 	.byte	0x04, 0x12
        /*0c9e*/ 	.short	(.L_638 - .L_637)
	.align		4
.L_637:
        /*0ca0*/ 	.word	index@(_ZN2at6native39_GLOBAL__N__cee6930f_7_Loss_cu_5b0651e138nll_loss_forward_reduce_cuda_kernel_2dIN3c104HalfEfhEEvPT_S6_PKS5_PKT1_S8_bllll)
        /*0ca4*/ 	.word	0x00000000


	//----- nvinfo : EIATTR_MIN_STACK_SIZE
	.align		4
.L_638:
        /*0ca8*/ 	.byte	0x04, 0x12
        /*0caa*/ 	.short	(.L_640 - .L_639)
	.align		4
.L_639:
        /*0cac*/ 	.word	index@(_ZN2at6native39_GLOBAL__N__cee6930f_7_Loss_cu_5b0651e138nll_loss_forward_reduce_cuda_kernel_2dIfflEEvPT_S4_PKS3_PKT1_S6_bllll)
        /*0cb0*/ 	.word	0x00000000


	//----- nvinfo : EIATTR_MIN_STACK_SIZE
	.align		4
.L_640:
        /*0cb4*/ 	.byte	0x04, 0x12
        /*0cb6*/ 	.short	(.L_642 - .L_641)
	.align		4
.L_641:
        /*0cb8*/ 	.word	index@(_ZN2at6native39_GLOBAL__N__cee6930f_7_Loss_cu_5b0651e138nll_loss_forward_reduce_cuda_kernel_2dIffhEEvPT_S4_PKS3_PKT1_S6_bllll)
        /*0cbc*/ 	.word	0x00000000


	//----- nvinfo : EIATTR_MIN_STACK_SIZE
	.align		4
.L_642:
        /*0cc0*/ 	.byte	0x04, 0x12
        /*0cc2*/ 	.short	(.L_644 - .L_643)
	.align		4
.L_643:
        /*0cc4*/ 	.word	index@(_ZN2at6native39_GLOBAL__N__cee6930f_7_Loss_cu_5b0651e138nll_loss_forward_reduce_cuda_kernel_2dIddlEEvPT_S4_PKS3_PKT1_S6_bllll)
        /*0cc8*/ 	.word	0x00000000


	//----- nvinfo : EIATTR_MIN_STACK_SIZE
	.align		4
.L_644:
        /*0ccc*/ 	.byte	0x04, 0x12
        /*0cce*/ 	.short	(.L_646 - .L_645)
	.align		4
.L_645:
        /*0cd0*/ 	.word	index@(_ZN2at6native39_GLOBAL__N__cee6930f_7_Loss_cu_5b0651e138nll_loss_forward_reduce_cuda_kernel_2dIddhEEvPT_S4_PKS3_PKT1_S6_bllll)
        /*0cd4*/ 	.word	0x00000000


	//----- nvinfo : EIATTR_MIN_STACK_SIZE
	.align		4
.L_646:
        /*0cd8*/ 	.byte	0x04, 0x12
        /*0cda*/ 	.short	(.L_648 - .L_647)
	.align		4
.L_647:
        /*0cdc*/ 	.word	index@(_ZN2at6native39_GLOBAL__N__cee6930f_7_Loss_cu_5b0651e138nll_loss_forward_reduce_cuda_kernel_1dIN3c108BFloat16ElEEvPT_S6_PKS5_PKT0_S8_bll)
        /*0ce0*/ 	.word	0x00000000


	//----- nvinfo : EIATTR_MIN_STACK_SIZE
	.align		4
.L_648:
        /*0ce4*/ 	.byte	0x04, 0x12
        /*0ce6*/ 	.short	(.L_650 - .L_649)
	.align		4
.L_649:
        /*0ce8*/ 	.word	index@(_ZN2at6native39_GLOBAL__N__cee6930f_7_Loss_cu_5b0651e138nll_loss_forward_reduce_cuda_kernel_1dIN3c108BFloat16EhEEvPT_S6_PKS5_PKT0_S8_bll)
        /*0cec*/ 	.word	0x00000000


	//----- nvinfo : EIATTR_MIN_STACK_SIZE
	.align		4
.L_650:
        /*0cf0*/ 	.byte	0x04, 0x12
        /*0cf2*/ 	.short	(.L_652 - .L_651)
	.align		4
.L_651:
        /*0cf4*/ 	.word	index@(_ZN2at6native39_GLOBAL__N__cee6930f_7_Loss_cu_5b0651e138nll_loss_forward_reduce_cuda_kernel_1dIN3c104HalfElEEvPT_S6_PKS5_PKT0_S8_bll)
        /*0cf8*/ 	.word	0x00000000


	//----- nvinfo : EIATTR_MIN_STACK_SIZE
	.align		4
.L_652:
        /*0cfc*/ 	.byte	0x04, 0x12
        /*0cfe*/ 	.short	(.L_654 - .L_653)
	.align		4
.L_653:
        /*0d00*/ 	.word	index@(_ZN2at6native39_GLOBAL__N__cee6930f_7_Loss_cu_5b0651e138nll_loss_forward_reduce_cuda_kernel_1dIN3c104HalfEhEEvPT_S6_PKS5_PKT0_S8_bll)
        /*0d04*/ 	.word	0x00000000


	//----- nvinfo : EIATTR_MIN_STACK_SIZE
	.align		4
.L_654:
        /*0d08*/ 	.byte	0x04, 0x12
        /*0d0a*/ 	.short	(.L_656 - .L_655)
	.align		4
.L_655:
        /*0d0c*/ 	.word	index@(_ZN2at6native39_GLOBAL__N__cee6930f_7_Loss_cu_5b0651e138nll_loss_forward_reduce_cuda_kernel_1dIflEEvPT_S4_PKS3_PKT0_S6_bll)
        /*0d10*/ 	.word	0x00000000


	//----- nvinfo : EIATTR_MIN_STACK_SIZE
	.align		4
.L_656:
        /*0d14*/ 	.byte	0x04, 0x12
        /*0d16*/ 	.short	(.L_658 - .L_657)
	.align		4
.L_657:
        /*0d18*/ 	.word	index@(_ZN2at6native39_GLOBAL__N__cee6930f_7_Loss_cu_5b0651e138nll_loss_forward_reduce_cuda_kernel_1dIfhEEvPT_S4_PKS3_PKT0_S6_bll)
        /*0d1c*/ 	.word	0x00000000


	//----- nvinfo : EIATTR_MIN_STACK_SIZE
	.align		4
.L_658:
        /*0d20*/ 	.byte	0x04, 0x12
        /*0d22*/ 	.short	(.L_660 - .L_659)
	.align		4
.L_659:
        /*0d24*/ 	.word	index@(_ZN2at6native39_GLOBAL__N__cee6930f_7_Loss_cu_5b0651e138nll_loss_forward_reduce_cuda_kernel_1dIdlEEvPT_S4_PKS3_PKT0_S6_bll)
        /*0d28*/ 	.word	0x00000000


	//----- nvinfo : EIATTR_MIN_STACK_SIZE
	.align		4
.L_660:
        /*0d2c*/ 	.byte	0x04, 0x12
        /*0d2e*/ 	.short	(.L_662 - .L_661)
	.align		4
.L_661:
        /*0d30*/ 	.word	index@(_ZN2at6native39_GLOBAL__N__cee6930f_7_Loss_cu_5b0651e138nll_loss_forward_reduce_cuda_kernel_1dIdhEEvPT_S4_PKS3_PKT0_S6_bll)
        /*0d34*/ 	.word	0x00000000


	//----- nvinfo : EIATTR_MIN_STACK_SIZE
	.align		4
.L_662:
        /*0d38*/ 	.byte	0x04, 0x12
        /*0d3a*/ 	.short	(.L_664 - .L_663)
	.align		4
.L_663:
        /*0d3c*/ 	.word	index@(_ZN2at6native39_GLOBAL__N__cee6930f_7_Loss_cu_5b0651e138nll_loss_forward_no_reduce_cuda_kernelIN3c108BFloat16ElEEvlNS_27GenericPackedTensorAccessorIT_Lm2ENS_16DefaultPtrTraitsElEEPKT0_PS6_PKS6_ll)
        /*0d40*/ 	.word	0x00000000


	//----- nvinfo : EIATTR_MIN_STACK_SIZE
	.align		4
.L_664:
        /*0d44*/ 	.byte	0x04, 0x12
        /*0d46*/ 	.short	(.L_666 - .L_665)
	.align		4
.L_665:
        /*0d48*/ 	.word	index@(_ZN2at6native39_GLOBAL__N__cee6930f_7_Loss_cu_5b0651e138nll_loss_forward_no_reduce_cuda_kernelIN3c108BFloat16EhEEvlNS_27GenericPackedTensorAccessorIT_Lm2ENS_16DefaultPtrTraitsElEEPKT0_PS6_PKS6_ll)
        /*0d4c*/ 	.word	0x00000000


	//----- nvinfo : EIATTR_MIN_STACK_SIZE
	.align		4
.L_666:
        /*0d50*/ 	.byte	0x04, 0x12
        /*0d52*/ 	.short	(.L_668 - .L_667)
	.align		4
.L_667:
        /*0d54*/ 	.word	index@(_ZN2at6native39_GLOBAL__N__cee6930f_7_Loss_cu_5b0651e138nll_loss_forward_no_reduce_cuda_kernelIN3c104HalfElEEvlNS_27GenericPackedTensorAccessorIT_Lm2ENS_16DefaultPtrTraitsElEEPKT0_PS6_PKS6_ll)
        /*0d58*/ 	.word	0x00000000


	//----- nvinfo : EIATTR_MIN_STACK_SIZE
	.align		4
.L_668:
        /*0d5c*/ 	.byte	0x04, 0x12
        /*0d5e*/ 	.short	(.L_670 - .L_669)
	.align		4
.L_669:
        /*0d60*/ 	.word	index@(_ZN2at6native39_GLOBAL__N__cee6930f_7_Loss_cu_5b0651e138nll_loss_forward_no_reduce_cuda_kernelIN3c104HalfEhEEvlNS_27GenericPackedTensorAccessorIT_Lm2ENS_16DefaultPtrTraitsElEEPKT0_PS6_PKS6_ll)
        /*0d64*/ 	.word	0x00000000


	//----- nvinfo : EIATTR_MIN_STACK_SIZE
	.align		4
.L_670:
        /*0d68*/ 	.byte	0x04, 0x12
        /*0d6a*/ 	.short	(.L_672 - .L_671)
	.align		4
.L_671:
        /*0d6c*/ 	.word	index@(_ZN2at6native39_GLOBAL__N__cee6930f_7_Loss_cu_5b0651e138nll_loss_forward_no_reduce_cuda_kernelIflEEvlNS_27GenericPackedTensorAccessorIT_Lm2ENS_16DefaultPtrTraitsElEEPKT0_PS4_PKS4_ll)
        /*0d70*/ 	.word	0x00000000


	//----- nvinfo : EIATTR_MIN_STACK_SIZE
	.align		4
.L_672:
        /*0d74*/ 	.byte	0x04, 0x12
        /*0d76*/ 	.short	(.L_674 - .L_673)
	.align		4
.L_673:
        /*0d78*/ 	.word	index@(_ZN2at6native39_GLOBAL__N__cee6930f_7_Loss_cu_5b0651e138nll_loss_forward_no_reduce_cuda_kernelIfhEEvlNS_27GenericPackedTensorAccessorIT_Lm2ENS_16DefaultPtrTraitsElEEPKT0_PS4_PKS4_ll)
        /*0d7c*/ 	.word	0x00000000


	//----- nvinfo : EIATTR_MIN_STACK_SIZE
	.align		4
.L_674:
        /*0d80*/ 	.byte	0x04, 0x12
        /*0d82*/ 	.short	(.L_676 - .L_675)
	.align		4
.L_675:
        /*0d84*/ 	.word	index@(_ZN2at6native39_GLOBAL__N__cee6930f_7_Loss_cu_5b0651e138nll_loss_forward_no_reduce_cuda_kernelIdlEEvlNS_27GenericPackedTensorAccessorIT_Lm2ENS_16DefaultPtrTraitsElEEPKT0_PS4_PKS4_ll)
        /*0d88*/ 	.word	0x00000000


	//----- nvinfo : EIATTR_MIN_STACK_SIZE
	.align		4
.L_676:
        /*0d8c*/ 	.byte	0x04, 0x12
        /*0d8e*/ 	.short	(.L_678 - .L_677)
	.align		4
.L_677:
        /*0d90*/ 	.word	index@(_ZN2at6native39_GLOBAL__N__cee6930f_7_Loss_cu_5b0651e138nll_loss_forward_no_reduce_cuda_kernelIdhEEvlNS_27GenericPackedTensorAccessorIT_Lm2ENS_16DefaultPtrTraitsElEEPKT0_PS4_PKS4_ll)
        /*0d94*/ 	.word	0x00000000


	//----- nvinfo : EIATTR_MIN_STACK_SIZE
	.align		4
.L_678:
        /*0d98*/ 	.byte	0x04, 0x12
        /*0d9a*/ 	.short	(.L_680 - .L_679)
	.align		4
.L_679:
        /*0d9c*/ 	.word	index@(_ZN2at6native18elementwise_kernelILi128ELi4EZNS0_15gpu_kernel_implIZZZNS0_29binary_cross_entropy_out_cudaERKNS_6TensorES5_RKSt8optionalIS3_ElRS3_ENKUlvE_clEvENKUlvE2_clEvEUlN3c108BFloat16ESE_E_EEvRNS_18TensorIteratorBaseERKT_EUliE_EEviT1_)
        /*0da0*/ 	.word	0x00000000


	//----- nvinfo : EIATTR_MIN_STACK_SIZE
	.align		4
.L_680:
        /*0da4*/ 	.byte	0x04, 0x12
        /*0da6*/ 	.short	(.L_682 - .L_681)
	.align		4
.L_681:
        /*0da8*/ 	.word	index@(_ZN2at6native27unrolled_elementwise_kernelIZZZNS0_29binary_cross_entropy_out_cudaERKNS_6TensorES4_RKSt8optionalIS2_ElRS2_ENKUlvE_clEvENKUlvE2_clEvEUlN3c108BFloat16ESD_E_St5arrayIPcLm3EELi4E23TrivialOffsetCalculatorILi2EjESI_ILi1EjENS0_6memory12LoadWithCastILi2EEENSL_13StoreWithCastILi1EEEEEviT_T0_T2_T3_T4_T5_)
        /*0dac*/ 	.word	0x00000000


	//----- nvinfo : EIATTR_MIN_STACK_SIZE
	.align		4
.L_682:
        /*0db0*/ 	.byte	0x04, 0x12
        /*0db2*/ 	.short	(.L_684 - .L_683)
	.align		4
.L_683:
        /*0db4*/ 	.word	index@(_ZN2at6native18elementwise_kernelILi128ELi4EZNS0_22gpu_kernel_impl_nocastIZZZNS0_29binary_cross_entropy_out_cudaERKNS_6TensorES5_RKSt8optionalIS3_ElRS3_ENKUlvE_clEvENKUlvE2_clEvEUlN3c108BFloat16ESE_E_EEvRNS_18TensorIteratorBaseERKT_EUliE_EEviT1_)
        /*0db8*/ 	.word	0x00000000


	//----- nvinfo : EIATTR_MIN_STACK_SIZE
	.align		4
.L_684:
        /*0dbc*/ 	.byte	0x04, 0x12
        /*0dbe*/ 	.short	(.L_686 - .L_685)
	.align		4
.L_685:
        /*0dc0*/ 	.word	index@(_ZN2at6native27unrolled_elementwise_kernelIZZZNS0_29binary_cross_entropy_out_cudaERKNS_6TensorES4_RKSt8optionalIS2_ElRS2_ENKUlvE_clEvENKUlvE2_clEvEUlN3c108BFloat16ESD_E_St5arrayIPcLm3EELi4E23TrivialOffsetCalculatorILi2EjESI_ILi1EjENS0_6memory15LoadWithoutCastENSL_16StoreWithoutCastEEEviT_T0_T2_T3_T4_T5_)
        /*0dc4*/ 	.word	0x00000000


	//----- nvinfo : EIATTR_MIN_STACK_SIZE
	.align		4
.L_686:
        /*0dc8*/ 	.byte	0x04, 0x12
        /*0dca*/ 	.short	(.L_688 - .L_687)
	.align		4
.L_687:
        /*0dcc*/ 	.word	index@(_ZN2at6native29vectorized_elementwise_kernelILi2EZZZNS0_29binary_cross_entropy_out_cudaERKNS_6TensorES4_RKSt8optionalIS2_ElRS2_ENKUlvE_clEvENKUlvE2_clEvEUlN3c108BFloat16ESD_E_St5arrayIPcLm3EEEEviT0_T1_)
        /*0dd0*/ 	.word	0x00000000


	//----- nvinfo : EIATTR_MIN_STACK_SIZE
	.align		4
.L_688:
        /*0dd4*/ 	.byte	0x04, 0x12
        /*0dd6*/ 	.short	(.L_690 - .L_689)
	.align		4
.L_689:
        /*0dd8*/ 	.word	index@(_ZN2at6native29vectorized_elementwise_kernelILi4EZZZNS0_29binary_cross_entropy_out_cudaERKNS_6TensorES4_RKSt8optionalIS2_ElRS2_ENKUlvE_clEvENKUlvE2_clEvEUlN3c108BFloat16ESD_E_St5arrayIPcLm3EEEEviT0_T1_)
        /*0ddc*/ 	.word	0x00000000


	//----- nvinfo : EIATTR_MIN_STACK_SIZE
	.align		4
.L_690:
        /*0de0*/ 	.byte	0x04, 0x12
        /*0de2*/ 	.short	(.L_692 - .L_691)
	.align		4
.L_691:
        /*0de4*/ 	.word	index@(_ZN2at6native29vectorized_elementwise_kernelILi8EZZZNS0_29binary_cross_entropy_out_cudaERKNS_6TensorES4_RKSt8optionalIS2_ElRS2_ENKUlvE_clEvENKUlvE2_clEvEUlN3c108BFloat16ESD_E_St5arrayIPcLm3EEEEviT0_T1_)
        /*0de8*/ 	.word	0x00000000


	//----- nvinfo : EIATTR_MIN_STACK_SIZE
	.align		4
.L_692:
        /*0dec*/ 	.byte	0x04, 0x12
        /*0dee*/ 	.short	(.L_694 - .L_693)
	.align		4
.L_693:
        /*0df0*/ 	.word	index@(_ZN2at6native18elementwise_kernelILi128ELi4EZNS0_15gpu_kernel_implIZZZNS0_29binary_cross_entropy_out_cudaERKNS_6TensorES5_RKSt8optionalIS3_ElRS3_ENKUlvE_clEvENKUlvE1_clEvEUlN3c104HalfESE_E_EEvRNS_18TensorIteratorBaseERKT_EUliE_EEviT1_)
        /*0df4*/ 	.word	0x00000000


	//----- nvinfo : EIATTR_MIN_STACK_SIZE
	.align		4
.L_694:
        /*0df8*/ 	.byte	0x04, 0x12
        /*0dfa*/ 	.short	(.L_696 - .L_695)
	.align		4
.L_695:
        /*0dfc*/ 	.word	index@(_ZN2at6native27unrolled_elementwise_kernelIZZZNS0_29binary_cross_entropy_out_cudaERKNS_6TensorES4_RKSt8optionalIS2_ElRS2_ENKUlvE_clEvENKUlvE1_clEvEUlN3c104HalfESD_E_St5arrayIPcLm3EELi4E23TrivialOffsetCalculatorILi2EjESI_ILi1EjENS0_6memory12LoadWithCastILi2EEENSL_13StoreWithCastILi1EEEEEviT_T0_T2_T3_T4_T5_)
        /*0e00*/ 	.word	0x00000000


	//----- nvinfo : EIATTR_MIN_STACK_SIZE
	.align		4
.L_696:
        /*0e04*/ 	.byte	0x04, 0x12
        /*0e06*/ 	.short	(.L_698 - .L_697)
	.align		4
.L_697:
        /*0e08*/ 	.word	index@(_ZN2at6native18elementwise_kernelILi128ELi4EZNS0_22gpu_kernel_impl_nocastIZZZNS0_29binary_cross_entropy_out_cudaERKNS_6TensorES5_RKSt8optionalIS3_ElRS3_ENKUlvE_clEvENKUlvE1_clEvEUlN3c104HalfESE_E_EEvRNS_18TensorIteratorBaseERKT_EUliE_EEviT1_)
        /*0e0c*/ 	.word	0x00000000


	//----- nvinfo : EIATTR_MIN_STACK_SIZE
	.align		4
.L_698:
        /*0e10*/ 	.byte	0x04, 0x12
        /*0e12*/ 	.short	(.L_700 - .L_699)
	.align		4
.L_699:
        /*0e14*/ 	.word	index@(_ZN2at6native27unrolled_elementwise_kernelIZZZNS0_29binary_cross_entropy_out_cudaERKNS_6TensorES4_RKSt8optionalIS2_ElRS2_ENKUlvE_clEvENKUlvE1_clEvEUlN3c104HalfESD_E_St5arrayIPcLm3EELi4E23TrivialOffsetCalculatorILi2EjESI_ILi1EjENS0_6memory15LoadWithoutCastENSL_16StoreWithoutCastEEEviT_T0_T2_T3_T4_T5_)
        /*0e18*/ 	.word	0x00000000


	//----- nvinfo : EIATTR_MIN_STACK_SIZE
	.align		4
.L_700:
        /*0e1c*/ 	.byte	0x04, 0x12
        /*0e1e*/ 	.short	(.L_702 - .L_701)
	.align		4
.L_701:
        /*0e20*/ 	.word	index@(_ZN2at6native29vectorized_elementwise_kernelILi2EZZZNS0_29binary_cross_entropy_out_cudaERKNS_6TensorES4_RKSt8optionalIS2_ElRS2_ENKUlvE_clEvENKUlvE1_clEvEUlN3c104HalfESD_E_St5arrayIPcLm3EEEEviT0_T1_)
        /*0e24*/ 	.word	0x00000000


	//----- nvinfo : EIATTR_MIN_STACK_SIZE
	.align		4
.L_702:
        /*0e28*/ 	.byte	0x04, 0x12
        /*0e2a*/ 	.short	(.L_704 - .L_703)
	.align		4
.L_703:
        /*0e2c*/ 	.word	index@(_ZN2at6native29vectorized_elementwise_kernelILi4EZZZNS0_29binary_cross_entropy_out_cudaERKNS_6TensorES4_RKSt8optionalIS2_ElRS2_ENKUlvE_clEvENKUlvE1_clEvEUlN3c104HalfESD_E_St5arrayIPcLm3EEEEviT0_T1_)
        /*0e30*/ 	.word	0x00000000


	//----- nvinfo : EIATTR_MIN_STACK_SIZE
	.align		4
.L_704:
        /*0e34*/ 	.byte	0x04, 0x12
        /*0e36*/ 	.short	(.L_706 - .L_705)
	.align		4
.L_705:
        /*0e38*/ 	.word	index@(_ZN2at6native29vectorized_elementwise_kernelILi8EZZZNS0_29binary_cross_entropy_out_cudaERKNS_6TensorES4_RKSt8optionalIS2_ElRS2_ENKUlvE_clEvENKUlvE1_clEvEUlN3c104HalfESD_E_St5arrayIPcLm3EEEEviT0_T1_)
        /*0e3c*/ 	.word	0x00000000


	//----- nvinfo : EIATTR_MIN_STACK_SIZE
	.align		4
.L_706:
        /*0e40*/ 	.byte	0x04, 0x12
        /*0e42*/ 	.short	(.L_708 - .L_707)
	.align		4
.L_707:
        /*0e44*/ 	.word	index@(_ZN2at6native18elementwise_kernelILi128ELi4EZNS0_15gpu_kernel_implIZZZNS0_29binary_cross_entropy_out_cudaERKNS_6TensorES5_RKSt8optionalIS3_ElRS3_ENKUlvE_clEvENKUlvE0_clEvEUlffE_EEvRNS_18TensorIteratorBaseERKT_EUliE_EEviT1_)
        /*0e48*/ 	.word	0x00000000


	//----- nvinfo : EIATTR_MIN_STACK_SIZE
	.align		4
.L_708:
        /*0e4c*/ 	.byte	0x04, 0x12
        /*0e4e*/ 	.short	(.L_710 - .L_709)
	.align		4
.L_709:
        /*0e50*/ 	.word	index@(_ZN2at6native27unrolled_elementwise_kernelIZZZNS0_29binary_cross_entropy_out_cudaERKNS_6TensorES4_RKSt8optionalIS2_ElRS2_ENKUlvE_clEvENKUlvE0_clEvEUlffE_St5arrayIPcLm3EELi4E23TrivialOffsetCalculatorILi2EjESG_ILi1EjENS0_6memory12LoadWithCastILi2EEENSJ_13StoreWithCastILi1EEEEEviT_T0_T2_T3_T4_T5_)
        /*0e54*/ 	.word	0x00000000


	//----- nvinfo : EIATTR_MIN_STACK_SIZE
	.align		4
.L_710:
        /*0e58*/ 	.byte	0x04, 0x12
        /*0e5a*/ 	.short	(.L_712 - .L_711)
	.align		4
.L_711:
        /*0e5c*/ 	.word	index@(_ZN2at6native18elementwise_kernelILi128ELi2EZNS0_22gpu_kernel_impl_nocastIZZZNS0_29binary_cross_entropy_out_cudaERKNS_6TensorES5_RKSt8optionalIS3_ElRS3_ENKUlvE_clEvENKUlvE0_clEvEUlffE_EEvRNS_18TensorIteratorBaseERKT_EUliE_EEviT1_)
        /*0e60*/ 	.word	0x00000000


	//----- nvinfo : EIATTR_MIN_STACK_SIZE
	.align		4
.L_712:
        /*0e64*/ 	.byte	0x04, 0x12
        /*0e66*/ 	.short	(.L_714 - .L_713)
	.align		4
.L_713:
        /*0e68*/ 	.word	index@(_ZN2at6native27unrolled_elementwise_kernelIZZZNS0_29binary_cross_entropy_out_cudaERKNS_6TensorES4_RKSt8optionalIS2_ElRS2_ENKUlvE_clEvENKUlvE0_clEvEUlffE_St5arrayIPcLm3EELi4E23TrivialOffsetCalculatorILi2EjESG_ILi1EjENS0_6memory15LoadWithoutCastENSJ_16StoreWithoutCastEEEviT_T0_T2_T3_T4_T5_)
        /*0e6c*/ 	.word	0x00000000


	//----- nvinfo : EIATTR_MIN_STACK_SIZE
	.align		4
.L_714:
        /*0e70*/ 	.byte	0x04, 0x12
        /*0e72*/ 	.short	(.L_716 - .L_715)
	.align		4
.L_715:
        /*0e74*/ 	.word	index@(_ZN2at6native29vectorized_elementwise_kernelILi2EZZZNS0_29binary_cross_entropy_out_cudaERKNS_6TensorES4_RKSt8optionalIS2_ElRS2_ENKUlvE_clEvENKUlvE0_clEvEUlffE_St5arrayIPcLm3EEEEviT0_T1_)
        /*0e78*/ 	.word	0x00000000


	//----- nvinfo : EIATTR_MIN_STACK_SIZE
	.align		4
.L_716:
        /*0e7c*/ 	.byte	0x04, 0x12
        /*0e7e*/ 	.short	(.L_718 - .L_717)
	.align		4
.L_717:
        /*0e80*/ 	.word	index@(_ZN2at6native29vectorized_elementwise_kernelILi4EZZZNS0_29binary_cross_entropy_out_cudaERKNS_6TensorES4_RKSt8optionalIS2_ElRS2_ENKUlvE_clEvENKUlvE0_clEvEUlffE_St5arrayIPcLm3EEEEviT0_T1_)
        /*0e84*/ 	.word	0x00000000


	//----- nvinfo : EIATTR_MIN_STACK_SIZE
	.align		4
.L_718:
        /*0e88*/ 	.byte	0x04, 0x12
        /*0e8a*/ 	.short	(.L_720 - .L_719)
	.align		4
.L_719:
        /*0e8c*/ 	.word	index@(_ZN2at6native29vectorized_elementwise_kernelILi8EZZZNS0_29binary_cross_entropy_out_cudaERKNS_6TensorES4_RKSt8optionalIS2_ElRS2_ENKUlvE_clEvENKUlvE0_clEvEUlffE_St5arrayIPcLm3EEEEviT0_T1_)
        /*0e90*/ 	.word	0x00000000


	//----- nvinfo : EIATTR_MIN_STACK_SIZE
	.align		4
.L_720:
        /*0e94*/ 	.byte	0x04, 0x12
        /*0e96*/ 	.short	(.L_722 - .L_721)
	.align		4
.L_721:
        /*0e98*/ 	.word	index@(_ZN2at6native18elementwise_kernelILi128ELi4EZNS0_15gpu_kernel_implIZZZNS0_29binary_cross_entropy_out_cudaERKNS_6TensorES5_RKSt8optionalIS3_ElRS3_ENKUlvE_clEvENKUlvE_clEvEUlddE_EEvRNS_18TensorIteratorBaseERKT_EUliE_EEviT1_)
        /*0e9c*/ 	.word	0x00000000


	//----- nvinfo : EIATTR_MIN_STACK_SIZE
	.align		4
.L_722:
        /*0ea0*/ 	.byte	0x04, 0x12
        /*0ea2*/ 	.short	(.L_724 - .L_723)
	.align		4
.L_723:
        /*0ea4*/ 	.word	index@(_ZN2at6native27unrolled_elementwise_kernelIZZZNS0_29binary_cross_entropy_out_cudaERKNS_6TensorES4_RKSt8optionalIS2_ElRS2_ENKUlvE_clEvENKUlvE_clEvEUlddE_St5arrayIPcLm3EELi4E23TrivialOffsetCalculatorILi2EjESG_ILi1EjENS0_6memory12LoadWithCastILi2EEENSJ_13StoreWithCastILi1EEEEEviT_T0_T2_T3_T4_T5_)
        /*0ea8*/ 	.word	0x00000000


	//----- nvinfo : EIATTR_MIN_STACK_SIZE
	.align		4
.L_724:
        /*0eac*/ 	.byte	0x04, 0x12
        /*0eae*/ 	.short	(.L_726 - .L_725)
	.align		4
.L_725:
        /*0eb0*/ 	.word	index@(_ZN2at6native18elementwise_kernelILi128ELi2EZNS0_22gpu_kernel_impl_nocastIZZZNS0_29binary_cross_entropy_out_cudaERKNS_6TensorES5_RKSt8optionalIS3_ElRS3_ENKUlvE_clEvENKUlvE_clEvEUlddE_EEvRNS_18TensorIteratorBaseERKT_EUliE_EEviT1_)
        /*0eb4*/ 	.word	0x00000000


	//----- nvinfo : EIATTR_MIN_STACK_SIZE
	.align		4
.L_726:
        /*0eb8*/ 	.byte	0x04, 0x12
        /*0eba*/ 	.short	(.L_728 - .L_727)
	.align		4
.L_727:
        /*0ebc*/ 	.word	index@(_ZN2at6native27unrolled_elementwise_kernelIZZZNS0_29binary_cross_entropy_out_cudaERKNS_6TensorES4_RKSt8optionalIS2_ElRS2_ENKUlvE_clEvENKUlvE_clEvEUlddE_St5arrayIPcLm3EELi4E23TrivialOffsetCalculatorILi2EjESG_ILi1EjENS0_6memory15LoadWithoutCastENSJ_16StoreWithoutCastEEEviT_T0_T2_T3_T4_T5_)
        /*0ec0*/ 	.word	0x00000000


	//----- nvinfo : EIATTR_MIN_STACK_SIZE
	.align		4
.L_728:
        /*0ec4*/ 	.byte	0x04, 0x12
        /*0ec6*/ 	.short	(.L_730 - .L_729)
	.align		4
.L_729:
        /*0ec8*/ 	.word	index@(_ZN2at6native29vectorized_elementwise_kernelILi2EZZZNS0_29binary_cross_entropy_out_cudaERKNS_6TensorES4_RKSt8optionalIS2_ElRS2_ENKUlvE_clEvENKUlvE_clEvEUlddE_St5arrayIPcLm3EEEEviT0_T1_)
        /*0ecc*/ 	.word	0x00000000


	//----- nvinfo : EIATTR_MIN_STACK_SIZE
	.align		4
.L_730:
        /*0ed0*/ 	.byte	0x04, 0x12
        /*0ed2*/ 	.short	(.L_732 - .L_731)
	.align		4
.L_731:
        /*0ed4*/ 	.word	index@(_ZN2at6native29vectorized_elementwise_kernelILi4EZZZNS0_29binary_cross_entropy_out_cudaERKNS_6TensorES4_RKSt8optionalIS2_ElRS2_ENKUlvE_clEvENKUlvE_clEvEUlddE_St5arrayIPcLm3EEEEviT0_T1_)
        /*0ed8*/ 	.word	0x00000000


	//----- nvinfo : EIATTR_MIN_STACK_SIZE
	.align		4
.L_732:
        /*0edc*/ 	.byte	0x04, 0x12
        /*0ede*/ 	.short	(.L_734 - .L_733)
	.align		4
.L_733:
        /*0ee0*/ 	.word	index@(_ZN2at6native29vectorized_elementwise_kernelILi8EZZZNS0_29binary_cross_entropy_out_cudaERKNS_6TensorES4_RKSt8optionalIS2_ElRS2_ENKUlvE_clEvENKUlvE_clEvEUlddE_St5arrayIPcLm3EEEEviT0_T1_)
        /*0ee4*/ 	.word	0x00000000


	//----- nvinfo : EIATTR_MIN_STACK_SIZE
	.align		4
.L_734:
        /*0ee8*/ 	.byte	0x04, 0x12
        /*0eea*/ 	.short	(.L_736 - .L_735)
	.align		4
.L_735:
        /*0eec*/ 	.word	index@(_ZN2at6native18elementwise_kernelILi128ELi4EZNS0_15gpu_kernel_implIZZZN37_INTERNAL_cee6930f_7_Loss_cu_5b0651e139_GLOBAL__N__cee6930f_7_Loss_cu_5b0651e140binary_cross_entropy_backward_out_kernelERNS_6TensorERKS5_S8_S8_ENKUlvE_clEvENKUlvE2_clEvEUlN3c108BFloat16ESC_SC_E_EEvRNS_18TensorIteratorBaseERKT_EUliE_EEviT1_)
        /*0ef0*/ 	.word	0x00000000


	//----- nvinfo : EIATTR_MIN_STACK_SIZE
	.align		4
.L_736:
        /*0ef4*/ 	.byte	0x04, 0x12
        /*0ef6*/ 	.short	(.L_738 - .L_737)
	.align		4
.L_737:
        /*0ef8*/ 	.word	index@(_ZN2at6native27unrolled_elementwise_kernelIZZZN37_INTERNAL_cee6930f_7_Loss_cu_5b0651e139_GLOBAL__N__cee6930f_7_Loss_cu_5b0651e140binary_cross_entropy_backward_out_kernelERNS_6TensorERKS4_S7_S7_ENKUlvE_clEvENKUlvE2_clEvEUlN3c108BFloat16ESB_SB_E_St5arrayIPcLm4EELi4E23TrivialOffsetCalculatorILi3EjESG_ILi1EjENS0_6memory12LoadWithCastILi3EEENSJ_13StoreWithCastILi1EEEEEviT_T0_T2_T3_T4_T5_)
        /*0efc*/ 	.word	0x00000000


	//----- nvinfo : EIATTR_MIN_STACK_SIZE
	.align		4
.L_738:
        /*0f00*/ 	.byte	0x04, 0x12
        /*0f02*/ 	.short	(.L_740 - .L_739)
	.align		4
.L_739:
        /*0f04*/ 	.word	index@(_ZN2at6native18elementwise_kernelILi128ELi4EZNS0_22gpu_kernel_impl_nocastIZZZN37_INTERNAL_cee6930f_7_Loss_cu_5b0651e139_GLOBAL__N__cee6930f_7_Loss_cu_5b0651e140binary_cross_entropy_backward_out_kernelERNS_6TensorERKS5_S8_S8_ENKUlvE_clEvENKUlvE2_clEvEUlN3c108BFloat16ESC_SC_E_EEvRNS_18TensorIteratorBaseERKT_EUliE_EEviT1_)
        /*0f08*/ 	.word	0x00000000


	//----- nvinfo : EIATTR_MIN_STACK_SIZE
	.align		4
.L_740:
        /*0f0c*/ 	.byte	0x04, 0x12
        /*0f0e*/ 	.short	(.L_742 - .L_741)
	.align		4
.L_741:
        /*0f10*/ 	.word	index@(_ZN2at6native27unrolled_elementwise_kernelIZZZN37_INTERNAL_cee6930f_7_Loss_cu_5b0651e139_GLOBAL__N__cee6930f_7_Loss_cu_5b0651e140binary_cross_entropy_backward_out_kernelERNS_6TensorERKS4_S7_S7_ENKUlvE_clEvENKUlvE2_clEvEUlN3c108BFloat16ESB_SB_E_St5arrayIPcLm4EELi4E23TrivialOffsetCalculatorILi3EjESG_ILi1EjENS0_6memory15LoadWithoutCastENSJ_16StoreWithoutCastEEEviT_T0_T2_T3_T4_T5_)
        /*0f14*/ 	.word	0x00000000


	//----- nvinfo : EIATTR_MIN_STACK_SIZE
	.align		4
.L_742:
        /*0f18*/ 	.byte	0x04, 0x12
        /*0f1a*/ 	.short	(.L_744 - .L_743)
	.align		4
.L_743:
        /*0f1c*/ 	.word	index@(_ZN2at6native29vectorized_elementwise_kernelILi2EZZZN37_INTERNAL_cee6930f_7_Loss_cu_5b0651e139_GLOBAL__N__cee6930f_7_Loss_cu_5b0651e140binary_cross_entropy_backward_out_kernelERNS_6TensorERKS4_S7_S7_ENKUlvE_clEvENKUlvE2_clEvEUlN3c108BFloat16ESB_SB_E_St5arrayIPcLm4EEEEviT0_T1_)
        /*0f20*/ 	.word	0x00000000


	//----- nvinfo : EIATTR_MIN_STACK_SIZE
	.align		4
.L_744:
        /*0f24*/ 	.byte	0x04, 0x12
        /*0f26*/ 	.short	(.L_746 - .L_745)
	.align		4
.L_745:
        /*0f28*/ 	.word	index@(_ZN2at6native29vectorized_elementwise_kernelILi4EZZZN37_INTERNAL_cee6930f_7_Loss_cu_5b0651e139_GLOBAL__N__cee6930f_7_Loss_cu_5b0651e140binary_cross_entropy_backward_out_kernelERNS_6TensorERKS4_S7_S7_ENKUlvE_clEvENKUlvE2_clEvEUlN3c108BFloat16ESB_SB_E_St5arrayIPcLm4EEEEviT0_T1_)
        /*0f2c*/ 	.word	0x00000000


	//----- nvinfo : EIATTR_MIN_STACK_SIZE
	.align		4
.L_746:
        /*0f30*/ 	.byte	0x04, 0x12
        /*0f32*/ 	.short	(.L_748 - .L_747)
	.align		4
.L_747:
        /*0f34*/ 	.word	index@(_ZN2at6native29vectorized_elementwise_kernelILi8EZZZN37_INTERNAL_cee6930f_7_Loss_cu_5b0651e139_GLOBAL__N__cee6930f_7_Loss_cu_5b0651e140binary_cross_entropy_backward_out_kernelERNS_6TensorERKS4_S7_S7_ENKUlvE_clEvENKUlvE2_clEvEUlN3c108BFloat16ESB_SB_E_St5arrayIPcLm4EEEEviT0_T1_)
        /*0f38*/ 	.word	0x00000000


	//----- nvinfo : EIATTR_MIN_STACK_SIZE
	.align		4
.L_748:
        /*0f3c*/ 	.byte	0x04, 0x12
        /*0f3e*/ 	.short	(.L_750 - .L_749)
	.align		4
.L_749:
        /*0f40*/ 	.word	index@(_ZN2at6native18elementwise_kernelILi128ELi4EZNS0_15gpu_kernel_implIZZZN37_INTERNAL_cee6930f_7_Loss_cu_5b0651e139_GLOBAL__N__cee6930f_7_Loss_cu_5b0651e140binary_cross_entropy_backward_out_kernelERNS_6TensorERKS5_S8_S8_ENKUlvE_clEvENKUlvE1_clEvEUlN3c104HalfESC_SC_E_EEvRNS_18TensorIteratorBaseERKT_EUliE_EEviT1_)
        /*0f44*/ 	.word	0x00000000


	//----- nvinfo : EIATTR_MIN_STACK_SIZE
	.align		4
.L_750:
        /*0f48*/ 	.byte	0x04, 0x12
        /*0f4a*/ 	.short	(.L_752 - .L_751)
	.align		4
.L_751:
        /*0f4c*/ 	.word	index@(_ZN2at6native27unrolled_elementwise_kernelIZZZN37_INTERNAL_cee6930f_7_Loss_cu_5b0651e139_GLOBAL__N__cee6930f_7_Loss_cu_5b0651e140binary_cross_entropy_backward_out_kernelERNS_6TensorERKS4_S7_S7_ENKUlvE_clEvENKUlvE1_clEvEUlN3c104HalfESB_SB_E_St5arrayIPcLm4EELi4E23TrivialOffsetCalculatorILi3EjESG_ILi1EjENS0_6memory12LoadWithCastILi3EEENSJ_13StoreWithCastILi1EEEEEviT_T0_T2_T3_T4_T5_)
        /*0f50*/ 	.word	0x00000000


	//----- nvinfo : EIATTR_MIN_STACK_SIZE
	.align		4
.L_752:
        /*0f54*/ 	.byte	0x04, 0x12
        /*0f56*/ 	.short	(.L_754 - .L_753)
	.align		4
.L_753:
        /*0f58*/ 	.word	index@(_ZN2at6native18elementwise_kernelILi128ELi4EZNS0_22gpu_kernel_impl_nocastIZZZN37_INTERNAL_cee6930f_7_Loss_cu_5b0651e139_GLOBAL__N__cee6930f_7_Loss_cu_5b0651e140binary_cross_entropy_backward_out_kernelERNS_6TensorERKS5_S8_S8_ENKUlvE_clEvENKUlvE1_clEvEUlN3c104HalfESC_SC_E_EEvRNS_18TensorIteratorBaseERKT_EUliE_EEviT1_)
        /*0f5c*/ 	.word	0x00000000


	//----- nvinfo : EIATTR_MIN_STACK_SIZE
	.align		4
.L_754:
        /*0f60*/ 	.byte	0x04, 0x12
        /*0f62*/ 	.short	(.L_756 - .L_755)
	.align		4
.L_755:
        /*0f64*/ 	.word	index@(_ZN2at6native27unrolled_elementwise_kernelIZZZN37_INTERNAL_cee6930f_7_Loss_cu_5b0651e139_GLOBAL__N__cee6930f_7_Loss_cu_5b0651e140binary_cross_entropy_backward_out_kernelERNS_6TensorERKS4_S7_S7_ENKUlvE_clEvENKUlvE1_clEvEUlN3c104HalfESB_SB_E_St5arrayIPcLm4EELi4E23TrivialOffsetCalculatorILi3EjESG_ILi1EjENS0_6memory15LoadWithoutCastENSJ_16StoreWithoutCastEEEviT_T0_T2_T3_T4_T5_)
        /*0f68*/ 	.word	0x00000000


	//----- nvinfo : EIATTR_MIN_STACK_SIZE
	.align		4
.L_756:
        /*0f6c*/ 	.byte	0x04, 0x12
        /*0f6e*/ 	.short	(.L_758 - .L_757)
	.align		4
.L_757:
        /*0f70*/ 	.word	index@(_ZN2at6native29vectorized_elementwise_kernelILi2EZZZN37_INTERNAL_cee6930f_7_Loss_cu_5b0651e139_GLOBAL__N__cee6930f_7_Loss_cu_5b0651e140binary_cross_entropy_backward_out_kernelERNS_6TensorERKS4_S7_S7_ENKUlvE_clEvENKUlvE1_clEvEUlN3c104HalfESB_SB_E_St5arrayIPcLm4EEEEviT0_T1_)
        /*0f74*/ 	.word	0x00000000


	//----- nvinfo : EIATTR_MIN_STACK_SIZE
	.align		4
.L_758:
        /*0f78*/ 	.byte	0x04, 0x12
        /*0f7a*/ 	.short	(.L_760 - .L_759)
	.align		4
.L_759:
        /*0f7c*/ 	.word	index@(_ZN2at6native29vectorized_elementwise_kernelILi4EZZZN37_INTERNAL_cee6930f_7_Loss_cu_5b0651e139_GLOBAL__N__cee6930f_7_Loss_cu_5b0651e140binary_cross_entropy_backward_out_kernelERNS_6TensorERKS4_S7_S7_ENKUlvE_clEvENKUlvE1_clEvEUlN3c104HalfESB_SB_E_St5arrayIPcLm4EEEEviT0_T1_)
        /*0f80*/ 	.word	0x00000000


	//----- nvinfo : EIATTR_MIN_STACK_SIZE
	.align		4
.L_760:
        /*0f84*/ 	.byte	0x04, 0x12
        /*0f86*/ 	.short	(.L_762 - .L_761)
	.align		4
.L_761:
        /*0f88*/ 	.word	index@(_ZN2at6native29vectorized_elementwise_kernelILi8EZZZN37_INTERNAL_cee6930f_7_Loss_cu_5b0651e139_GLOBAL__N__cee6930f_7_Loss_cu_5b0651e140binary_cross_entropy_backward_out_kernelERNS_6TensorERKS4_S7_S7_ENKUlvE_clEvENKUlvE1_clEvEUlN3c104HalfESB_SB_E_St5arrayIPcLm4EEEEviT0_T1_)
        /*0f8c*/ 	.word	0x00000000


	//----- nvinfo : EIATTR_MIN_STACK_SIZE
	.align		4
.L_762:
        /*0f90*/ 	.byte	0x04, 0x12
        /*0f92*/ 	.short	(.L_764 - .L_763)
	.align		4
.L_763:
        /*0f94*/ 	.word	index@(_ZN2at6native18elementwise_kernelILi128ELi4EZNS0_15gpu_kernel_implIZZZN37_INTERNAL_cee6930f_7_Loss_cu_5b0651e139_GLOBAL__N__cee6930f_7_Loss_cu_5b0651e140binary_cross_entropy_backward_out_kernelERNS_6TensorERKS5_S8_S8_ENKUlvE_clEvENKUlvE0_clEvEUlfffE_EEvRNS_18TensorIteratorBaseERKT_EUliE_EEviT1_)
        /*0f98*/ 	.word	0x00000000


	//----- nvinfo : EIATTR_MIN_STACK_SIZE
	.align		4
.L_764:
        /*0f9c*/ 	.byte	0x04, 0x12
        /*0f9e*/ 	.short	(.L_766 - .L_765)
	.align		4
.L_765:
        /*0fa0*/ 	.word	index@(_ZN2at6native27unrolled_elementwise_kernelIZZZN37_INTERNAL_cee6930f_7_Loss_cu_5b0651e139_GLOBAL__N__cee6930f_7_Loss_cu_5b0651e140binary_cross_entropy_backward_out_kernelERNS_6TensorERKS4_S7_S7_ENKUlvE_clEvENKUlvE0_clEvEUlfffE_St5arrayIPcLm4EELi4E23TrivialOffsetCalculatorILi3EjESE_ILi1EjENS0_6memory12LoadWithCastILi3EEENSH_13StoreWithCastILi1EEEEEviT_T0_T2_T3_T4_T5_)
        /*0fa4*/ 	.word	0x00000000


	//----- nvinfo : EIATTR_MIN_STACK_SIZE
	.align		4
.L_766:
        /*0fa8*/ 	.byte	0x04, 0x12
        /*0faa*/ 	.short	(.L_768 - .L_767)
	.align		4
.L_767:
        /*0fac*/ 	.word	index@(_ZN2at6native18elementwise_kernelILi128ELi2EZNS0_22gpu_kernel_impl_nocastIZZZN37_INTERNAL_cee6930f_7_Loss_cu_5b0651e139_GLOBAL__N__cee6930f_7_Loss_cu_5b0651e140binary_cross_entropy_backward_out_kernelERNS_6TensorERKS5_S8_S8_ENKUlvE_clEvENKUlvE0_clEvEUlfffE_EEvRNS_18TensorIteratorBaseERKT_EUliE_EEviT1_)
        /*0fb0*/ 	.word	0x00000000


	//----- nvinfo : EIATTR_MIN_STACK_SIZE
	.align		4
.L_768:
        /*0fb4*/ 	.byte	0x04, 0x12
        /*0fb6*/ 	.short	(.L_770 - .L_769)
	.align		4
.L_769:
        /*0fb8*/ 	.word	index@(_ZN2at6native27unrolled_elementwise_kernelIZZZN37_INTERNAL_cee6930f_7_Loss_cu_5b0651e139_GLOBAL__N__cee6930f_7_Loss_cu_5b0651e140binary_cross_entropy_backward_out_kernelERNS_6TensorERKS4_S7_S7_ENKUlvE_clEvENKUlvE0_clEvEUlfffE_St5arrayIPcLm4EELi4E23TrivialOffsetCalculatorILi3EjESE_ILi1EjENS0_6memory15LoadWithoutCastENSH_16StoreWithoutCastEEEviT_T0_T2_T3_T4_T5_)
        /*0fbc*/ 	.word	0x00000000


	//----- nvinfo : EIATTR_MIN_STACK_SIZE
	.align		4
.L_770:
        /*0fc0*/ 	.byte	0x04, 0x12
        /*0fc2*/ 	.short	(.L_772 - .L_771)
	.align		4
.L_771:
        /*0fc4*/ 	.word	index@(_ZN2at6native29vectorized_elementwise_kernelILi2EZZZN37_INTERNAL_cee6930f_7_Loss_cu_5b0651e139_GLOBAL__N__cee6930f_7_Loss_cu_5b0651e140binary_cross_entropy_backward_out_kernelERNS_6TensorERKS4_S7_S7_ENKUlvE_clEvENKUlvE0_clEvEUlfffE_St5arrayIPcLm4EEEEviT0_T1_)
        /*0fc8*/ 	.word	0x00000000


	//----- nvinfo : EIATTR_MIN_STACK_SIZE
	.align		4
.L_772:
        /*0fcc*/ 	.byte	0x04, 0x12
        /*0fce*/ 	.short	(.L_774 - .L_773)
	.align		4
.L_773:
        /*0fd0*/ 	.word	index@(_ZN2at6native29vectorized_elementwise_kernelILi4EZZZN37_INTERNAL_cee6930f_7_Loss_cu_5b0651e139_GLOBAL__N__cee6930f_7_Loss_cu_5b0651e140binary_cross_entropy_backward_out_kernelERNS_6TensorERKS4_S7_S7_ENKUlvE_clEvENKUlvE0_clEvEUlfffE_St5arrayIPcLm4EEEEviT0_T1_)
        /*0fd4*/ 	.word	0x00000000


	//----- nvinfo : EIATTR_MIN_STACK_SIZE
	.align		4
.L_774:
        /*0fd8*/ 	.byte	0x04, 0x12
        /*0fda*/ 	.short	(.L_776 - .L_775)
	.align		4
.L_775:
        /*0fdc*/ 	.word	index@(_ZN2at6native29vectorized_elementwise_kernelILi8EZZZN37_INTERNAL_cee6930f_7_Loss_cu_5b0651e139_GLOBAL__N__cee6930f_7_Loss_cu_5b0651e140binary_cross_entropy_backward_out_kernelERNS_6TensorERKS4_S7_S7_ENKUlvE_clEvENKUlvE0_clEvEUlfffE_St5arrayIPcLm4EEEEviT0_T1_)
        /*0fe0*/ 	.word	0x00000000


	//----- nvinfo : EIATTR_MIN_STACK_SIZE
	.align		4
.L_776:
        /*0fe4*/ 	.byte	0x04, 0x12
        /*0fe6*/ 	.short	(.L_778 - .L_777)
	.align		4
.L_777:
        /*0fe8*/ 	.word	index@(_ZN2at6native18elementwise_kernelILi128ELi4EZNS0_15gpu_kernel_implIZZZN37_INTERNAL_cee6930f_7_Loss_cu_5b0651e139_GLOBAL__N__cee6930f_7_Loss_cu_5b0651e140binary_cross_entropy_backward_out_kernelERNS_6TensorERKS5_S8_S8_ENKUlvE_clEvENKUlvE_clEvEUldddE_EEvRNS_18TensorIteratorBaseERKT_EUliE_EEviT1_)
        /*0fec*/ 	.word	0x00000000


	//----- nvinfo : EIATTR_MIN_STACK_SIZE
	.align		4
.L_778:
        /*0ff0*/ 	.byte	0x04, 0x12
        /*0ff2*/ 	.short	(.L_780 - .L_779)
	.align		4
.L_779:
        /*0ff4*/ 	.word	index@(_ZN2at6native27unrolled_elementwise_kernelIZZZN37_INTERNAL_cee6930f_7_Loss_cu_5b0651e139_GLOBAL__N__cee6930f_7_Loss_cu_5b0651e140binary_cross_entropy_backward_out_kernelERNS_6TensorERKS4_S7_S7_ENKUlvE_clEvENKUlvE_clEvEUldddE_St5arrayIPcLm4EELi4E23TrivialOffsetCalculatorILi3EjESE_ILi1EjENS0_6memory12LoadWithCastILi3EEENSH_13StoreWithCastILi1EEEEEviT_T0_T2_T3_T4_T5_)
        /*0ff8*/ 	.word	0x00000000


	//----- nvinfo : EIATTR_MIN_STACK_SIZE
	.align		4
.L_780:
        /*0ffc*/ 	.byte	0x04, 0x12
        /*0ffe*/ 	.short	(.L_782 - .L_781)
	.align		4
.L_781:
        /*1000*/ 	.word	index@(_ZN2at6native18elementwise_kernelILi128ELi2EZNS0_22gpu_kernel_impl_nocastIZZZN37_INTERNAL_cee6930f_7_Loss_cu_5b0651e139_GLOBAL__N__cee6930f_7_Loss_cu_5b0651e140binary_cross_entropy_backward_out_kernelERNS_6TensorERKS5_S8_S8_ENKUlvE_clEvENKUlvE_clEvEUldddE_EEvRNS_18TensorIteratorBaseERKT_EUliE_EEviT1_)
        /*1004*/ 	.word	0x00000000


	//----- nvinfo : EIATTR_MIN_STACK_SIZE
	.align		4
.L_782:
        /*1008*/ 	.byte	0x04, 0x12
        /*100a*/ 	.short	(.L_784 - .L_783)
	.align		4
.L_783:
        /*100c*/ 	.word	index@(_ZN2at6native27unrolled_elementwise_kernelIZZZN37_INTERNAL_cee6930f_7_Loss_cu_5b0651e139_GLOBAL__N__cee6930f_7_Loss_cu_5b0651e140binary_cross_entropy_backward_out_kernelERNS_6TensorERKS4_S7_S7_ENKUlvE_clEvENKUlvE_clEvEUldddE_St5arrayIPcLm4EELi4E23TrivialOffsetCalculatorILi3EjESE_ILi1EjENS0_6memory15LoadWithoutCastENSH_16StoreWithoutCastEEEviT_T0_T2_T3_T4_T5_)
        /*1010*/ 	.word	0x00000000


	//----- nvinfo : EIATTR_MIN_STACK_SIZE
	.align		4
.L_784:
        /*1014*/ 	.byte	0x04, 0x12
        /*1016*/ 	.short	(.L_786 - .L_785)
	.align		4
.L_785:
        /*1018*/ 	.word	index@(_ZN2at6native29vectorized_elementwise_kernelILi2EZZZN37_INTERNAL_cee6930f_7_Loss_cu_5b0651e139_GLOBAL__N__cee6930f_7_Loss_cu_5b0651e140binary_cross_entropy_backward_out_kernelERNS_6TensorERKS4_S7_S7_ENKUlvE_clEvENKUlvE_clEvEUldddE_St5arrayIPcLm4EEEEviT0_T1_)
        /*101c*/ 	.word	0x00000000


	//----- nvinfo : EIATTR_MIN_STACK_SIZE
	.align		4
.L_786:
        /*1020*/ 	.byte	0x04, 0x12
        /*1022*/ 	.short	(.L_788 - .L_787)
	.align		4
.L_787:
        /*1024*/ 	.word	index@(_ZN2at6native29vectorized_elementwise_kernelILi4EZZZN37_INTERNAL_cee6930f_7_Loss_cu_5b0651e139_GLOBAL__N__cee6930f_7_Loss_cu_5b0651e140binary_cross_entropy_backward_out_kernelERNS_6TensorERKS4_S7_S7_ENKUlvE_clEvENKUlvE_clEvEUldddE_St5arrayIPcLm4EEEEviT0_T1_)
        /*1028*/ 	.word	0x00000000


	//----- nvinfo : EIATTR_MIN_STACK_SIZE
	.align		4
.L_788:
        /*102c*/ 	.byte	0x04, 0x12
        /*102e*/ 	.short	(.L_790 - .L_789)
	.align		4
.L_789:
        /*1030*/ 	.word	index@(_ZN2at6native29vectorized_elementwise_kernelILi8EZZZN37_INTERNAL_cee6930f_7_Loss_cu_5b0651e139_GLOBAL__N__cee6930f_7_Loss_cu_5b0651e140binary_cross_entropy_backward_out_kernelERNS_6TensorERKS4_S7_S7_ENKUlvE_clEvENKUlvE_clEvEUldddE_St5arrayIPcLm4EEEEviT0_T1_)
        /*1034*/ 	.word	0x00000000
.L_790:


//--------------------- .nv.compat                --------------------------
	.section	.nv.compat,"",@"SHT_CUDA_COMPAT_INFO"
	.align	4
        /*0000*/ 	.byte	0x02, 0x09, 0x01, 0x00, 0x02, 0x02, 0x01, 0x00, 0x02, 0x05, 0x05, 0x00, 0x03, 0x07, 0x01, 0x01
        /*0010*/ 	.byte	0x02, 0x03, 0x00, 0x00, 0x02, 0x06, 0x01, 0x00, 0x04, 0x0b, 0x08, 0x00, 0x00, 0x00, 0x00, 0x00
        /*0020*/ 	.byte	0x00, 0x00, 0x00, 0x00


//--------------------- .nv.info._ZN2at6native39_GLOBAL__N__cee6930f_7_Loss_cu_5b0651e139nll_loss_backward_reduce_cuda_kernel_2dIN3c108BFloat16ElEEvPT_PKS5_PKT0_S8_S8_biill --------------------------
	.section	.nv.info._ZN2at6native39_GLOBAL__N__cee6930f_7_Loss_cu_5b0651e139nll_loss_backward_reduce_cuda_kernel_2dIN3c108BFloat16ElEEvPT_PKS5_PKT0_S8_S8_biill,"",@"SHT_CUDA_INFO"
	.sectionflags	@""
	.align	4


	//----- nvinfo : EIATTR_CUDA_API_VERSION
	.align		4
        /*0000*/ 	.byte	0x04, 0x37
        /*0002*/ 	.short	(.L_792 - .L_791)
.L_791:
        /*0004*/ 	.word	0x00000082


	//----- nvinfo : EIATTR_KPARAM_INFO
	.align		4
.L_792:
        /*0008*/ 	.byte	0x04, 0x17
        /*000a*/ 	.short	(.L_794 - .L_793)
.L_793:
        /*000c*/ 	.word	0x00000000
        /*0010*/ 	.short	0x0009
        /*0012*/ 	.short	0x0040
        /*0014*/ 	.byte	0x00, 0xf0, 0x21, 0x00


	//----- nvinfo : EIATTR_KPARAM_INFO
	.align		4
.L_794:
        /*0018*/ 	.byte	0x04, 0x17
        /*001a*/ 	.short	(.L_796 - .L_795)
.L_795:
        /*001c*/ 	.word	0x00000000
        /*0020*/ 	.short	0x0008
        /*0022*/ 	.short	0x0038
        /*0024*/ 	.byte	0x00, 0xf0, 0x21, 0x00


	//----- nvinfo : EIATTR_KPARAM_INFO
	.align		4
.L_796:
        /*0028*/ 	.byte	0x04, 0x17
        /*002a*/ 	.short	(.L_798 - .L_797)
.L_797:
        /*002c*/ 	.word	0x00000000
        /*0030*/ 	.short	0x0007
        /*0032*/ 	.short	0x0030
        /*0034*/ 	.byte	0x00, 0xf0, 0x11, 0x00


	//----- nvinfo : EIATTR_KPARAM_INFO
	.align		4
.L_798:
        /*0038*/ 	.byte	0x04, 0x17
        /*003a*/ 	.short	(.L_800 - .L_799)
.L_799:
        /*003c*/ 	.word	0x00000000
        /*0040*/ 	.short	0x0006
        /*0042*/ 	.short	0x002c
        /*0044*/ 	.byte	0x00, 0xf0, 0x11, 0x00


	//----- nvinfo : EIATTR_KPARAM_INFO
	.align		4
.L_800:
        /*0048*/ 	.byte	0x04, 0x17
        /*004a*/ 	.short	(.L_802 - .L_801)
.L_801:
        /*004c*/ 	.word	0x00000000
        /*0050*/ 	.short	0x0005
        /*0052*/ 	.short	0x0028
        /*0054*/ 	.byte	0x00, 0xf0, 0x05, 0x00


	//----- nvinfo : EIATTR_KPARAM_INFO
	.align		4
.L_802:
        /*0058*/ 	.byte	0x04, 0x17
        /*005a*/ 	.short	(.L_804 - .L_803)
.L_803:
        /*005c*/ 	.word	0x00000000
        /*0060*/ 	.short	0x0004
        /*0062*/ 	.short	0x0020
        /*0064*/ 	.byte	0x00, 0xf5, 0x21, 0x00


	//----- nvinfo : EIATTR_KPARAM_INFO
	.align		4
.L_804:
        /*0068*/ 	.byte	0x04, 0x17
        /*006a*/ 	.short	(.L_806 - .L_805)
.L_805:
        /*006c*/ 	.word	0x00000000
        /*0070*/ 	.short	0x0003
        /*0072*/ 	.short	0x0018
        /*0074*/ 	.byte	0x00, 0xf5, 0x21, 0x00


	//----- nvinfo : EIATTR_KPARAM_INFO
	.align		4
.L_806:
        /*0078*/ 	.byte	0x04, 0x17
        /*007a*/ 	.short	(.L_808 - .L_807)
.L_807:
        /*007c*/ 	.word	0x00000000
        /*0080*/ 	.short	0x0002
        /*0082*/ 	.short	0x0010
        /*0084*/ 	.byte	0x00, 0xf5, 0x21, 0x00


	//----- nvinfo : EIATTR_KPARAM_INFO
	.align		4
.L_808:
        /*0088*/ 	.byte	0x04, 0x17
        /*008a*/ 	.short	(.L_810 - .L_809)
.L_809:
        /*008c*/ 	.word	0x00000000
        /*0090*/ 	.short	0x0001
        /*0092*/ 	.short	0x0008
        /*0094*/ 	.byte	0x00, 0xf5, 0x21, 0x00


	//----- nvinfo : EIATTR_KPARAM_INFO
	.align		4
.L_810:
        /*0098*/ 	.byte	0x04, 0x17
        /*009a*/ 	.short	(.L_812 - .L_811)
.L_811:
        /*009c*/ 	.word	0x00000000
        /*00a0*/ 	.short	0x0000
        /*00a2*/ 	.short	0x0000
        /*00a4*/ 	.byte	0x00, 0xf5, 0x21, 0x00


	//----- nvinfo : EIATTR_SPARSE_MMA_MASK
	.align		4
.L_812:
        /*00a8*/ 	.byte	0x03, 0x50
        /*00aa*/ 	.short	0x0000


	//----- nvinfo : EIATTR_MAXREG_COUNT
	.align		4
        /*00ac*/ 	.byte	0x03, 0x1b
        /*00ae*/ 	.short	0x00ff


	//----- nvinfo : EIATTR_EXTERNS
	.align		4
        /*00b0*/ 	.byte	0x04, 0x0f
        /*00b2*/ 	.short	(.L_814 - .L_813)


	//   ....[0]....
	.align		4
.L_813:
        /*00b4*/ 	.word	index@(__assertfail)


	//----- nvinfo : EIATTR_MERCURY_ISA_VERSION
	.align		4
.L_814:
        /*00b8*/ 	.byte	0x03, 0x5f
        /*00ba*/ 	.short	0x0101


	//----- nvinfo : EIATTR_VRC_CTA_INIT_COUNT
	.align		4
        /*00bc*/ 	.byte	0x02, 0x4a
	.zero		1
	.zero		1


	//----- nvinfo : EIATTR_SYSCALL_OFFSETS
	.align		4
        /*00c0*/ 	.byte	0x04, 0x46
        /*00c2*/ 	.short	(.L_816 - .L_815)


	//   ....[0]....
.L_815:
        /*00c4*/ 	.word	0x00000430


	//   ....[1]....
        /*00c8*/ 	.word	0x00000730


	//----- nvinfo : EIATTR_EXIT_INSTR_OFFSETS
	.align		4
.L_816:
        /*00cc*/ 	.byte	0x04, 0x1c
        /*00ce*/ 	.short	(.L_818 - .L_817)


	//   ....[0]....
.L_817:
        /*00d0*/ 	.word	0x000000e0


	//   ....[1]....
        /*00d4*/ 	.word	0x00000550


	//   ....[2]....
        /*00d8*/ 	.word	0x000007e0


	//----- nvinfo : EIATTR_CRS_STACK_SIZE
	.align		4
.L_818:
        /*00dc*/ 	.byte	0x04, 0x1e
        /*00de*/ 	.short	(.L_820 - .L_819)
.L_819:
        /*00e0*/ 	.word	0x00000000


	//----- nvinfo : EIATTR_CBANK_PARAM_SIZE
	.align		4
.L_820:
        /*00e4*/ 	.byte	0x03, 0x19
        /*00e6*/ 	.short	0x0048


	//----- nvinfo : EIATTR_PARAM_CBANK
	.align		4
        /*00e8*/ 	.byte	0x04, 0x0a
        /*00ea*/ 	.short	(.L_822 - .L_821)
	.align		4
.L_821:
        /*00ec*/ 	.word	index@(.nv.constant0._ZN2at6native39_GLOBAL__N__cee6930f_7_Loss_cu_5b0651e139nll_loss_backward_reduce_cuda_kernel_2dIN3c108BFloat16ElEEvPT_PKS5_PKT0_S8_S8_biill)
        /*00f0*/ 	.short	0x0380
        /*00f2*/ 	.short	0x0048


	//----- nvinfo : EIATTR_SW_WAR
	.align		4
.L_822:
        /*00f4*/ 	.byte	0x04, 0x36
        /*00f6*/ 	.short	(.L_824 - .L_823)
.L_823:
        /*00f8*/ 	.word	0x00000008
.L_824:


//--------------------- .nv.info._ZN2at6native39_GLOBAL__N__cee6930f_7_Loss_cu_5b0651e139nll_loss_backward_reduce_cuda_kernel_2dIN3c108BFloat16EhEEvPT_PKS5_PKT0_S8_S8_biill --------------------------
	.section	.nv.info._ZN2at6native39_GLOBAL__N__cee6930f_7_Loss_cu_5b0651e139nll_loss_backward_reduce_cuda_kernel_2dIN3c108BFloat16EhEEvPT_PKS5_PKT0_S8_S8_biill,"",@"SHT_CUDA_INFO"
	.sectionflags	@""
	.align	4


	//----- nvinfo : EIATTR_CUDA_API_VERSION
	.align		4
        /*0000*/ 	.byte	0x04, 0x37
        /*0002*/ 	.short	(.L_826 - .L_825)
.L_825:
        /*0004*/ 	.word	0x00000082


	//----- nvinfo : EIATTR_KPARAM_INFO
	.align		4
.L_826:
        /*0008*/ 	.byte	0x04, 0x17
        /*000a*/ 	.short	(.L_828 - .L_827)
.L_827:
        /*000c*/ 	.word	0x00000000
        /*0010*/ 	.short	0x0009
        /*0012*/ 	.short	0x0040
        /*0014*/ 	.byte	0x00, 0xf0, 0x21, 0x00


	//----- nvinfo : EIATTR_KPARAM_INFO
	.align		4
.L_828:
        /*0018*/ 	.byte	0x04, 0x17
        /*001a*/ 	.short	(.L_830 - .L_829)
.L_829:
        /*001c*/ 	.word	0x00000000
        /*0020*/ 	.short	0x0008
        /*0022*/ 	.short	0x0038
        /*0024*/ 	.byte	0x00, 0xf0, 0x21, 0x00


	//----- nvinfo : EIATTR_KPARAM_INFO
	.align		4
.L_830:
        /*0028*/ 	.byte	0x04, 0x17
        /*002a*/ 	.short	(.L_832 - .L_831)
.L_831:
        /*002c*/ 	.word	0x00000000
        /*0030*/ 	.short	0x0007
        /*0032*/ 	.short	0x0030
        /*0034*/ 	.byte	0x00, 0xf0, 0x11, 0x00


	//----- nvinfo : EIATTR_KPARAM_INFO
	.align		4
.L_832:
        /*0038*/ 	.byte	0x04, 0x17
        /*003a*/ 	.short	(.L_834 - .L_833)
.L_833:
        /*003c*/ 	.word	0x00000000
        /*0040*/ 	.short	0x0006
        /*0042*/ 	.short	0x002c
        /*0044*/ 	.byte	0x00, 0xf0, 0x11, 0x00


	//----- nvinfo : EIATTR_KPARAM_INFO
	.align		4
.L_834:
        /*0048*/ 	.byte	0x04, 0x17
        /*004a*/ 	.short	(.L_836 - .L_835)
.L_835:
        /*004c*/ 	.word	0x00000000
        /*0050*/ 	.short	0x0005
        /*0052*/ 	.short	0x0028
        /*0054*/ 	.byte	0x00, 0xf0, 0x05, 0x00


	//----- nvinfo : EIATTR_KPARAM_INFO
	.align		4
.L_836:
        /*0058*/ 	.byte	0x04, 0x17
        /*005a*/ 	.short	(.L_838 - .L_837)
.L_837:
        /*005c*/ 	.word	0x00000000
        /*0060*/ 	.short	0x0004
        /*0062*/ 	.short	0x0020
        /*0064*/ 	.byte	0x00, 0xf5, 0x21, 0x00


	//----- nvinfo : EIATTR_KPARAM_INFO
	.align		4
.L_838:
        /*0068*/ 	.byte	0x04, 0x17
        /*006a*/ 	.short	(.L_840 - .L_839)
.L_839:
        /*006c*/ 	.word	0x00000000
        /*0070*/ 	.short	0x0003
        /*0072*/ 	.short	0x0018
        /*0074*/ 	.byte	0x00, 0xf5, 0x21, 0x00


	//----- nvinfo : EIATTR_KPARAM_INFO
	.align		4
.L_840:
        /*0078*/ 	.byte	0x04, 0x17
        /*007a*/ 	.short	(.L_842 - .L_841)
.L_841:
        /*007c*/ 	.word	0x00000000
        /*0080*/ 	.short	0x0002
        /*0082*/ 	.short	0x0010
        /*0084*/ 	.byte	0x00, 0xf5, 0x21, 0x00


	//----- nvinfo : EIATTR_KPARAM_INFO
	.align		4
.L_842:
        /*0088*/ 	.byte	0x04, 0x17
        /*008a*/ 	.short	(.L_844 - .L_843)
.L_843:
        /*008c*/ 	.word	0x00000000
        /*0090*/ 	.short	0x0001
        /*0092*/ 	.short	0x0008
        /*0094*/ 	.byte	0x00, 0xf5, 0x21, 0x00


	//----- nvinfo : EIATTR_KPARAM_INFO
	.align		4
.L_844:
        /*0098*/ 	.byte	0x04, 0x17
        /*009a*/ 	.short	(.L_846 - .L_845)
.L_845:
        /*009c*/ 	.word	0x00000000
        /*00a0*/ 	.short	0x0000
        /*00a2*/ 	.short	0x0000
        /*00a4*/ 	.byte	0x00, 0xf5, 0x21, 0x00


	//----- nvinfo : EIATTR_SPARSE_MMA_MASK
	.align		4
.L_846:
        /*00a8*/ 	.byte	0x03, 0x50
        /*00aa*/ 	.short	0x0000


	//----- nvinfo : EIATTR_MAXREG_COUNT
	.align		4
        /*00ac*/ 	.byte	0x03, 0x1b
        /*00ae*/ 	.short	0x00ff


	//----- nvinfo : EIATTR_EXTERNS
	.align		4
        /*00b0*/ 	.byte	0x04, 0x0f
        /*00b2*/ 	.short	(.L_848 - .L_847)


	//   ....[0]....
	.align		4
.L_847:
        /*00b4*/ 	.word	index@(__assertfail)


	//----- nvinfo : EIATTR_MERCURY_ISA_VERSION
	.align		4
.L_848:
        /*00b8*/ 	.byte	0x03, 0x5f
        /*00ba*/ 	.short	0x0101


	//----- nvinfo : EIATTR_VRC_CTA_INIT_COUNT
	.align		4
        /*00bc*/ 	.byte	0x02, 0x4a
	.zero		1
	.zero		1


	//----- nvinfo : EIATTR_SYSCALL_OFFSETS
	.align		4
        /*00c0*/ 	.byte	0x04, 0x46
        /*00c2*/ 	.short	(.L_850 - .L_849)


	//   ....[0]....
.L_849:
        /*00c4*/ 	.word	0x00000420


	//   ....[1]....
        /*00c8*/ 	.word	0x00000570


	//   ....[2]....
        /*00cc*/ 	.word	0x00000850


	//   ....[3]....
        /*00d0*/ 	.word	0x000009a0


	//----- nvinfo : EIATTR_EXIT_INSTR_OFFSETS
	.align		4
.L_850:
        /*00d4*/ 	.byte	0x04, 0x1c
        /*00d6*/ 	.short	(.L_852 - .L_851)


	//   ....[0]....
.L_851:
        /*00d8*/ 	.word	0x000000e0


	//   ....[1]....
        /*00dc*/ 	.word	0x00000680


	//   ....[2]....
        /*00e0*/ 	.word	0x00000a40


	//----- nvinfo : EIATTR_CRS_STACK_SIZE
	.align		4
.L_852:
        /*00e4*/ 	.byte	0x04, 0x1e
        /*00e6*/ 	.short	(.L_854 - .L_853)
.L_853:
        /*00e8*/ 	.word	0x00000000


	//----- nvinfo : EIATTR_CBANK_PARAM_SIZE
	.align		4
.L_854:
        /*00ec*/ 	.byte	0x03, 0x19
        /*00ee*/ 	.short	0x0048


	//----- nvinfo : EIATTR_PARAM_CBANK
	.align		4
        /*00f0*/ 	.byte	0x04, 0x0a
        /*00f2*/ 	.short	(.L_856 - .L_855)
	.align		4
.L_855:
        /*00f4*/ 	.word	index@(.nv.constant0._ZN2at6native39_GLOBAL__N__cee6930f_7_Loss_cu_5b0651e139nll_loss_backward_reduce_cuda_kernel_2dIN3c108BFloat16EhEEvPT_PKS5_PKT0_S8_S8_biill)
        /*00f8*/ 	.short	0x0380
        /*00fa*/ 	.short	0x0048


	//----- nvinfo : EIATTR_SW_WAR
	.align		4
.L_856:
        /*00fc*/ 	.byte	0x04, 0x36
        /*00fe*/ 	.short	(.L_858 - .L_857)
.L_857:
        /*0100*/ 	.word	0x00000008
.L_858:


//--------------------- .nv.info._ZN2at6native39_GLOBAL__N__cee6930f_7_Loss_cu_5b0651e139nll_loss_backward_reduce_cuda_kernel_2dIN3c104HalfElEEvPT_PKS5_PKT0_S8_S8_biill --------------------------
	.section	.nv.info._ZN2at6native39_GLOBAL__N__cee6930f_7_Loss_cu_5b0651e139nll_loss_backward_reduce_cuda_kernel_2dIN3c104HalfElEEvPT_PKS5_PKT0_S8_S8_biill,"",@"SHT_CUDA_INFO"
	.sectionflags	@""
	.align	4


	//----- nvinfo : EIATTR_CUDA_API_VERSION
	.align		4
        /*0000*/ 	.byte	0x04, 0x37
        /*0002*/ 	.short	(.L_860 - .L_859)
.L_859:
        /*0004*/ 	.word	0x00000082


	//----- nvinfo : EIATTR_KPARAM_INFO
	.align		4
.L_860:
        /*0008*/ 	.byte	0x04, 0x17
        /*000a*/ 	.short	(.L_862 - .L_861)
.L_861:
        /*000c*/ 	.word	0x00000000
        /*0010*/ 	.short	0x0009
        /*0012*/ 	.short	0x0040
        /*0014*/ 	.byte	0x00, 0xf0, 0x21, 0x00


	//----- nvinfo : EIATTR_KPARAM_INFO
	.align		4
.L_862:
        /*0018*/ 	.byte	0x04, 0x17
        /*001a*/ 	.short	(.L_864 - .L_863)
.L_863:
        /*001c*/ 	.word	0x00000000
        /*0020*/ 	.short	0x0008
        /*0022*/ 	.short	0x0038
        /*0024*/ 	.byte	0x00, 0xf0, 0x21, 0x00


	//----- nvinfo : EIATTR_KPARAM_INFO
	.align		4
.L_864:
        /*0028*/ 	.byte	0x04, 0x17
        /*002a*/ 	.short	(.L_866 - .L_865)
.L_865:
        /*002c*/ 	.word	0x00000000
        /*0030*/ 	.short	0x0007
        /*0032*/ 	.short	0x0030
        /*0034*/ 	.byte	0x00, 0xf0, 0x11, 0x00


	//----- nvinfo : EIATTR_KPARAM_INFO
	.align		4
.L_866:
        /*0038*/ 	.byte	0x04, 0x17
        /*003a*/ 	.short	(.L_868 - .L_867)
.L_867:
        /*003c*/ 	.word	0x00000000
        /*0040*/ 	.short	0x0006
        /*0042*/ 	.short	0x002c
        /*0044*/ 	.byte	0x00, 0xf0, 0x11, 0x00


	//----- nvinfo : EIATTR_KPARAM_INFO
	.align		4
.L_868:
        /*0048*/ 	.byte	0x04, 0x17
        /*004a*/ 	.short	(.L_870 - .L_869)
.L_869:
        /*004c*/ 	.word	0x00000000
        /*0050*/ 	.short	0x0005
        /*0052*/ 	.short	0x0028
        /*0054*/ 	.byte	0x00, 0xf0, 0x05, 0x00


	//----- nvinfo : EIATTR_KPARAM_INFO
	.align		4
.L_870:
        /*0058*/ 	.byte	0x04, 0x17
        /*005a*/ 	.short	(.L_872 - .L_871)
.L_871:
        /*005c*/ 	.word	0x00000000
        /*0060*/ 	.short	0x0004
        /*0062*/ 	.short	0x0020
        /*0064*/ 	.byte	0x00, 0xf5, 0x21, 0x00


	//----- nvinfo : EIATTR_KPARAM_INFO
	.align		4
.L_872:
        /*0068*/ 	.byte	0x04, 0x17
        /*006a*/ 	.short	(.L_874 - .L_873)
.L_873:
        /*006c*/ 	.word	0x00000000
        /*0070*/ 	.short	0x0003
        /*0072*/ 	.short	0x0018
        /*0074*/ 	.byte	0x00, 0xf5, 0x21, 0x00


	//----- nvinfo : EIATTR_KPARAM_INFO
	.align		4
.L_874:
        /*0078*/ 	.byte	0x04, 0x17
        /*007a*/ 	.short	(.L_876 - .L_875)
.L_875:
        /*007c*/ 	.word	0x00000000
        /*0080*/ 	.short	0x0002
        /*0082*/ 	.short	0x0010
        /*0084*/ 	.byte	0x00, 0xf5, 0x21, 0x00


	//----- nvinfo : EIATTR_KPARAM_INFO
	.align		4
.L_876:
        /*0088*/ 	.byte	0x04, 0x17
        /*008a*/ 	.short	(.L_878 - .L_877)
.L_877:
        /*008c*/ 	.word	0x00000000
        /*0090*/ 	.short	0x0001
        /*0092*/ 	.short	0x0008
        /*0094*/ 	.byte	0x00, 0xf5, 0x21, 0x00


	//----- nvinfo : EIATTR_KPARAM_INFO
	.align		4
.L_878:
        /*0098*/ 	.byte	0x04, 0x17
        /*009a*/ 	.short	(.L_880 - .L_879)
.L_879:
        /*009c*/ 	.word	0x00000000
        /*00a0*/ 	.short	0x0000
        /*00a2*/ 	.short	0x0000
        /*00a4*/ 	.byte	0x00, 0xf5, 0x21, 0x00


	//----- nvinfo : EIATTR_SPARSE_MMA_MASK
	.align		4
.L_880:
        /*00a8*/ 	.byte	0x03, 0x50
        /*00aa*/ 	.short	0x0000


	//----- nvinfo : EIATTR_MAXREG_COUNT
	.align		4
        /*00ac*/ 	.byte	0x03, 0x1b
        /*00ae*/ 	.short	0x00ff


	//----- nvinfo : EIATTR_EXTERNS
	.align		4
        /*00b0*/ 	.byte	0x04, 0x0f
        /*00b2*/ 	.short	(.L_882 - .L_881)


	//   ....[0]....
	.align		4
.L_881:
        /*00b4*/ 	.word	index@(__assertfail)


	//----- nvinfo : EIATTR_MERCURY_ISA_VERSION
	.align		4
.L_882:
        /*00b8*/ 	.byte	0x03, 0x5f
        /*00ba*/ 	.short	0x0101


	//----- nvinfo : EIATTR_VRC_CTA_INIT_COUNT
	.align		4
        /*00bc*/ 	.byte	0x02, 0x4a
	.zero		1
	.zero		1


	//----- nvinfo : EIATTR_SYSCALL_OFFSETS
	.align		4
        /*00c0*/ 	.byte	0x04, 0x46
        /*00c2*/ 	.short	(.L_884 - .L_883)


	//   ....[0]....
.L_883:
        /*00c4*/ 	.word	0x00000420


	//   ....[1]....
        /*00c8*/ 	.word	0x00000720


	//----- nvinfo : EIATTR_EXIT_INSTR_OFFSETS
	.align		4
.L_884:
        /*00cc*/ 	.byte	0x04, 0x1c
        /*00ce*/ 	.short	(.L_886 - .L_885)


	//   ....[0]....
.L_885:
        /*00d0*/ 	.word	0x000000e0


	//   ....[1]....
        /*00d4*/ 	.word	0x00000540


	//   ....[2]....
        /*00d8*/ 	.word	0x000007d0


	//----- nvinfo : EIATTR_CRS_STACK_SIZE
	.align		4
.L_886:
        /*00dc*/ 	.byte	0x04, 0x1e
        /*00de*/ 	.short	(.L_888 - .L_887)
.L_887:
        /*00e0*/ 	.word	0x00000000


	//----- nvinfo : EIATTR_CBANK_PARAM_SIZE
	.align		4
.L_888:
        /*00e4*/ 	.byte	0x03, 0x19
        /*00e6*/ 	.short	0x0048


	//----- nvinfo : EIATTR_PARAM_CBANK
	.align		4
        /*00e8*/ 	.byte	0x04, 0x0a
        /*00ea*/ 	.short	(.L_890 - .L_889)
	.align		4
.L_889:
        /*00ec*/ 	.word	index@(.nv.constant0._ZN2at6native39_GLOBAL__N__cee6930f_7_Loss_cu_5b0651e139nll_loss_backward_reduce_cuda_kernel_2dIN3c104HalfElEEvPT_PKS5_PKT0_S8_S8_biill)
        /*00f0*/ 	.short	0x0380
        /*00f2*/ 	.short	0x0048


	//----- nvinfo : EIATTR_SW_WAR
	.align		4
.L_890:
        /*00f4*/ 	.byte	0x04, 0x36
        /*00f6*/ 	.short	(.L_892 - .L_891)
.L_891:
        /*00f8*/ 	.word	0x00000008
.L_892:


//--------------------- .nv.info._ZN2at6native39_GLOBAL__N__cee6930f_7_Loss_cu_5b0651e139nll_loss_backward_reduce_cuda_kernel_2dIN3c104HalfEhEEvPT_PKS5_PKT0_S8_S8_biill --------------------------
	.section	.nv.info._ZN2at6native39_GLOBAL__N__cee6930f_7_Loss_cu_5b0651e139nll_loss_backward_reduce_cuda_kernel_2dIN3c104HalfEhEEvPT_PKS5_PKT0_S8_S8_biill,"",@"SHT_CUDA_INFO"
	.sectionflags	@""
	.align	4


	//----- nvinfo : EIATTR_CUDA_API_VERSION
	.align		4
        /*0000*/ 	.byte	0x04, 0x37
        /*0002*/ 	.short	(.L_894 - .L_893)
.L_893:
        /*0004*/ 	.word	0x00000082


	//----- nvinfo : EIATTR_KPARAM_INFO
	.align		4
.L_894:
        /*0008*/ 	.byte	0x04, 0x17
        /*000a*/ 	.short	(.L_896 - .L_895)
.L_895:
        /*000c*/ 	.word	0x00000000
        /*0010*/ 	.short	0x0009
        /*0012*/ 	.short	0x0040
        /*0014*/ 	.byte	0x00, 0xf0, 0x21, 0x00


	//----- nvinfo : EIATTR_KPARAM_INFO
	.align		4
.L_896:
        /*0018*/ 	.byte	0x04, 0x17
        /*001a*/ 	.short	(.L_898 - .L_897)
.L_897:
        /*001c*/ 	.word	0x00000000
        /*0020*/ 	.short	0x0008
        /*0022*/ 	.short	0x0038
        /*0024*/ 	.byte	0x00, 0xf0, 0x21, 0x00


	//----- nvinfo : EIATTR_KPARAM_INFO
	.align		4
.L_898:
        /*0028*/ 	.byte	0x04, 0x17
        /*002a*/ 	.short	(.L_900 - .L_899)
.L_899:
        /*002c*/ 	.word	0x00000000
        /*0030*/ 	.short	0x0007
        /*0032*/ 	.short	0x0030
        /*0034*/ 	.byte	0x00, 0xf0, 0x11, 0x00


	//----- nvinfo : EIATTR_KPARAM_INFO
	.align		4
.L_900:
        /*0038*/ 	.byte	0x04, 0x17
        /*003a*/ 	.short	(.L_902 - .L_901)
.L_901:
        /*003c*/ 	.word	0x00000000
        /*0040*/ 	.short	0x0006
        /*0042*/ 	.short	0x002c
        /*0044*/ 	.byte	0x00, 0xf0, 0x11, 0x00


	//----- nvinfo : EIATTR_KPARAM_INFO
	.align		4
.L_902:
        /*0048*/ 	.byte	0x04, 0x17
        /*004a*/ 	.short	(.L_904 - .L_903)
.L_903:
        /*004c*/ 	.word	0x00000000
        /*0050*/ 	.short	0x0005
        /*0052*/ 	.short	0x0028
        /*0054*/ 	.byte	0x00, 0xf0, 0x05, 0x00


	//----- nvinfo : EIATTR_KPARAM_INFO
	.align		4
.L_904:
        /*0058*/ 	.byte	0x04, 0x17
        /*005a*/ 	.short	(.L_906 - .L_905)
.L_905:
        /*005c*/ 	.word	0x00000000
        /*0060*/ 	.short	0x0004
        /*0062*/ 	.short	0x0020
        /*0064*/ 	.byte	0x00, 0xf5, 0x21, 0x00


	//----- nvinfo : EIATTR_KPARAM_INFO
	.align		4
.L_906:
        /*0068*/ 	.byte	0x04, 0x17
        /*006a*/ 	.short	(.L_908 - .L_907)
.L_907:
        /*006c*/ 	.word	0x00000000
        /*0070*/ 	.short	0x0003
        /*0072*/ 	.short	0x0018
        /*0074*/ 	.byte	0x00, 0xf5, 0x21, 0x00


	//----- nvinfo : EIATTR_KPARAM_INFO
	.align		4
.L_908:
        /*0078*/ 	.byte	0x04, 0x17
        /*007a*/ 	.short	(.L_910 - .L_909)
.L_909:
        /*007c*/ 	.word	0x00000000
        /*0080*/ 	.short	0x0002
        /*0082*/ 	.short	0x0010
        /*0084*/ 	.byte	0x00, 0xf5, 0x21, 0x00


	//----- nvinfo : EIATTR_KPARAM_INFO
	.align		4
.L_910:
        /*0088*/ 	.byte	0x04, 0x17
        /*008a*/ 	.short	(.L_912 - .L_911)
.L_911:
        /*008c*/ 	.word	0x00000000
        /*0090*/ 	.short	0x0001
        /*0092*/ 	.short	0x0008
        /*0094*/ 	.byte	0x00, 0xf5, 0x21, 0x00


	//----- nvinfo : EIATTR_KPARAM_INFO
	.align		4
.L_912:
        /*0098*/ 	.byte	0x04, 0x17
        /*009a*/ 	.short	(.L_914 - .L_913)
.L_913:
        /*009c*/ 	.word	0x00000000
        /*00a0*/ 	.short	0x0000
        /*00a2*/ 	.short	0x0000
        /*00a4*/ 	.byte	0x00, 0xf5, 0x21, 0x00


	//----- nvinfo : EIATTR_SPARSE_MMA_MASK
	.align		4
.L_914:
        /*00a8*/ 	.byte	0x03, 0x50
        /*00aa*/ 	.short	0x0000


	//----- nvinfo : EIATTR_MAXREG_COUNT
	.align		4
        /*00ac*/ 	.byte	0x03, 0x1b
        /*00ae*/ 	.short	0x00ff


	//----- nvinfo : EIATTR_EXTERNS
	.align		4
        /*00b0*/ 	.byte	0x04, 0x0f
        /*00b2*/ 	.short	(.L_916 - .L_915)


	//   ....[0]....
	.align		4
.L_915:
        /*00b4*/ 	.word	index@(__assertfail)


	//----- nvinfo : EIATTR_MERCURY_ISA_VERSION
	.align		4
.L_916:
        /*00b8*/ 	.byte	0x03, 0x5f
        /*00ba*/ 	.short	0x0101


	//----- nvinfo : EIATTR_VRC_CTA_INIT_COUNT
	.align		4
        /*00bc*/ 	.byte	0x02, 0x4a
	.zero		1
	.zero		1


	//----- nvinfo : EIATTR_SYSCALL_OFFSETS
	.align		4
        /*00c0*/ 	.byte	0x04, 0x46
        /*00c2*/ 	.short	(.L_918 - .L_917)


	//   ....[0]....
.L_917:
        /*00c4*/ 	.word	0x00000410


	//   ....[1]....
        /*00c8*/ 	.word	0x00000560


	//   ....[2]....
        /*00cc*/ 	.word	0x00000840


	//   ....[3]....
        /*00d0*/ 	.word	0x00000990


	//----- nvinfo : EIATTR_EXIT_INSTR_OFFSETS
	.align		4
.L_918:
        /*00d4*/ 	.byte	0x04, 0x1c
        /*00d6*/ 	.short	(.L_920 - .L_919)


	//   ....[0]....
.L_919:
        /*00d8*/ 	.word	0x000000e0


	//   ....[1]....
        /*00dc*/ 	.word	0x00000670


	//   ....[2]....
        /*00e0*/ 	.word	0x00000a30


	//----- nvinfo : EIATTR_CRS_STACK_SIZE
	.align		4
.L_920:
        /*00e4*/ 	.byte	0x04, 0x1e
        /*00e6*/ 	.short	(.L_922 - .L_921)
.L_921:
        /*00e8*/ 	.word	0x00000000


	//----- nvinfo : EIATTR_CBANK_PARAM_SIZE
	.align		4
.L_922:
        /*00ec*/ 	.byte	0x03, 0x19
        /*00ee*/ 	.short	0x0048


	//----- nvinfo : EIATTR_PARAM_CBANK
	.align		4
        /*00f0*/ 	.byte	0x04, 0x0a
        /*00f2*/ 	.short	(.L_924 - .L_923)
	.align		4
.L_923:
        /*00f4*/ 	.word	index@(.nv.constant0._ZN2at6native39_GLOBAL__N__cee6930f_7_Loss_cu_5b0651e139nll_loss_backward_reduce_cuda_kernel_2dIN3c104HalfEhEEvPT_PKS5_PKT0_S8_S8_biill)
        /*00f8*/ 	.short	0x0380
        /*00fa*/ 	.short	0x0048


	//----- nvinfo : EIATTR_SW_WAR
	.align		4
.L_924:
        /*00fc*/ 	.byte	0x04, 0x36
        /*00fe*/ 	.short	(.L_926 - .L_925)
.L_925:
        /*0100*/ 	.word	0x00000008
.L_926:


//--------------------- .nv.info._ZN2at6native39_GLOBAL__N__cee6930f_7_Loss_cu_5b0651e139nll_loss_backward_reduce_cuda_kernel_2dIflEEvPT_PKS3_PKT0_S6_S6_biill --------------------------
	.section	.nv.info._ZN2at6native39_GLOBAL__N__cee6930f_7_Loss_cu_5b0651e139nll_loss_backward_reduce_cuda_kernel_2dIflEEvPT_PKS3_PKT0_S6_S6_biill,"",@"SHT_CUDA_INFO"
	.sectionflags	@""
	.align	4


	//----- nvinfo : EIATTR_CUDA_API_VERSION
	.align		4
        /*0000*/ 	.byte	0x04, 0x37
        /*0002*/ 	.short	(.L_928 - .L_927)
.L_927:
        /*0004*/ 	.word	0x00000082


	//----- nvinfo : EIATTR_KPARAM_INFO
	.align		4
.L_928:
        /*0008*/ 	.byte	0x04, 0x17
        /*000a*/ 	.short	(.L_930 - .L_929)
.L_929:
        /*000c*/ 	.word	0x00000000
        /*0010*/ 	.short	0x0009
        /*0012*/ 	.short	0x0040
        /*0014*/ 	.byte	0x00, 0xf0, 0x21, 0x00


	//----- nvinfo : EIATTR_KPARAM_INFO
	.align		4
.L_930:
        /*0018*/ 	.byte	0x04, 0x17
        /*001a*/ 	.short	(.L_932 - .L_931)
.L_931:
        /*001c*/ 	.word	0x00000000
        /*0020*/ 	.short	0x0008
        /*0022*/ 	.short	0x0038
        /*0024*/ 	.byte	0x00, 0xf0, 0x21, 0x00


	//----- nvinfo : EIATTR_KPARAM_INFO
	.align		4
.L_932:
        /*0028*/ 	.byte	0x04, 0x17
        /*002a*/ 	.short	(.L_934 - .L_933)
.L_933:
        /*002c*/ 	.word	0x00000000
        /*0030*/ 	.short	0x0007
        /*0032*/ 	.short	0x0030
        /*0034*/ 	.byte	0x00, 0xf0, 0x11, 0x00


	//----- nvinfo : EIATTR_KPARAM_INFO
	.align		4
.L_934:
        /*0038*/ 	.byte	0x04, 0x17
        /*003a*/ 	.short	(.L_936 - .L_935)
.L_935:
        /*003c*/ 	.word	0x00000000
        /*0040*/ 	.short	0x0006
        /*0042*/ 	.short	0x002c
        /*0044*/ 	.byte	0x00, 0xf0, 0x11, 0x00


	//----- nvinfo : EIATTR_KPARAM_INFO
	.align		4
.L_936:
        /*0048*/ 	.byte	0x04, 0x17
        /*004a*/ 	.short	(.L_938 - .L_937)
.L_937:
        /*004c*/ 	.word	0x00000000
        /*0050*/ 	.short	0x0005
        /*0052*/ 	.short	0x0028
        /*0054*/ 	.byte	0x00, 0xf0, 0x05, 0x00


	//----- nvinfo : EIATTR_KPARAM_INFO
	.align		4
.L_938:
        /*0058*/ 	.byte	0x04, 0x17
        /*005a*/ 	.short	(.L_940 - .L_939)
.L_939:
        /*005c*/ 	.word	0x00000000
        /*0060*/ 	.short	0x0004
        /*0062*/ 	.short	0x0020
        /*0064*/ 	.byte	0x00, 0xf5, 0x21, 0x00


	//----- nvinfo : EIATTR_KPARAM_INFO
	.align		4
.L_940:
        /*0068*/ 	.byte	0x04, 0x17
        /*006a*/ 	.short	(.L_942 - .L_941)
.L_941:
        /*006c*/ 	.word	0x00000000
        /*0070*/ 	.short	0x0003
        /*0072*/ 	.short	0x0018
        /*0074*/ 	.byte	0x00, 0xf5, 0x21, 0x00


	//----- nvinfo : EIATTR_KPARAM_INFO
	.align		4
.L_942:
        /*0078*/ 	.byte	0x04, 0x17
        /*007a*/ 	.short	(.L_944 - .L_943)
.L_943:
        /*007c*/ 	.word	0x00000000
        /*0080*/ 	.short	0x0002
        /*0082*/ 	.short	0x0010
        /*0084*/ 	.byte	0x00, 0xf5, 0x21, 0x00


	//----- nvinfo : EIATTR_KPARAM_INFO
	.align		4
.L_944:
        /*0088*/ 	.byte	0x04, 0x17
        /*008a*/ 	.short	(.L_946 - .L_945)
.L_945:
        /*008c*/ 	.word	0x00000000
        /*0090*/ 	.short	0x0001
        /*0092*/ 	.short	0x0008
        /*0094*/ 	.byte	0x00, 0xf5, 0x21, 0x00


	//----- nvinfo : EIATTR_KPARAM_INFO
	.align		4
.L_946:
        /*0098*/ 	.byte	0x04, 0x17
        /*009a*/ 	.short	(.L_948 - .L_947)
.L_947:
        /*009c*/ 	.word	0x00000000
        /*00a0*/ 	.short	0x0000
        /*00a2*/ 	.short	0x0000
        /*00a4*/ 	.byte	0x00, 0xf5, 0x21, 0x00


	//----- nvinfo : EIATTR_SPARSE_MMA_MASK
	.align		4
.L_948:
        /*00a8*/ 	.byte	0x03, 0x50
        /*00aa*/ 	.short	0x0000


	//----- nvinfo : EIATTR_MAXREG_COUNT
	.align		4
        /*00ac*/ 	.byte	0x03, 0x1b
        /*00ae*/ 	.short	0x00ff


	//----- nvinfo : EIATTR_EXTERNS
	.align		4
        /*00b0*/ 	.byte	0x04, 0x0f
        /*00b2*/ 	.short	(.L_950 - .L_949)


	//   ....[0]....
	.align		4
.L_949:
        /*00b4*/ 	.word	index@(__assertfail)


	//----- nvinfo : EIATTR_MERCURY_ISA_VERSION
	.align		4
.L_950:
        /*00b8*/ 	.byte	0x03, 0x5f
        /*00ba*/ 	.short	0x0101


	//----- nvinfo : EIATTR_VRC_CTA_INIT_COUNT
	.align		4
        /*00bc*/ 	.byte	0x02, 0x4a
	.zero		1
	.zero		1


	//----- nvinfo : EIATTR_SYSCALL_OFFSETS
	.align		4
        /*00c0*/ 	.byte	0x04, 0x46
        /*00c2*/ 	.short	(.L_952 - .L_951)


	//   ....[0]....
.L_951:
        /*00c4*/ 	.word	0x000003d0


	//   ....[1]....
        /*00c8*/ 	.word	0x000006a0


	//----- nvinfo : EIATTR_EXIT_INSTR_OFFSETS
	.align		4
.L_952:
        /*00cc*/ 	.byte	0x04, 0x1c
        /*00ce*/ 	.short	(.L_954 - .L_953)


	//   ....[0]....
.L_953:
        /*00d0*/ 	.word	0x000000c0


	//   ....[1]....
        /*00d4*/ 	.word	0x000004c0


	//   ....[2]....
        /*00d8*/ 	.word	0x00000750


	//----- nvinfo : EIATTR_CRS_STACK_SIZE
	.align		4
.L_954:
        /*00dc*/ 	.byte	0x04, 0x1e
        /*00de*/ 	.short	(.L_956 - .L_955)
.L_955:
        /*00e0*/ 	.word	0x00000000


	//----- nvinfo : EIATTR_CBANK_PARAM_SIZE
	.align		4
.L_956:
        /*00e4*/ 	.byte	0x03, 0x19
        /*00e6*/ 	.short	0x0048


	//----- nvinfo : EIATTR_PARAM_CBANK
	.align		4
        /*00e8*/ 	.byte	0x04, 0x0a
        /*00ea*/ 	.short	(.L_958 - .L_957)
	.align		4
.L_957:
        /*00ec*/ 	.word	index@(.nv.constant0._ZN2at6native39_GLOBAL__N__cee6930f_7_Loss_cu_5b0651e139nll_loss_backward_reduce_cuda_kernel_2dIflEEvPT_PKS3_PKT0_S6_S6_biill)
        /*00f0*/ 	.short	0x0380
        /*00f2*/ 	.short	0x0048


	//----- nvinfo : EIATTR_SW_WAR
	.align		4
.L_958:
        /*00f4*/ 	.byte	0x04, 0x36
        /*00f6*/ 	.short	(.L_960 - .L_959)
.L_959:
        /*00f8*/ 	.word	0x00000008
.L_960:


//--------------------- .nv.info._ZN2at6native39_GLOBAL__N__cee6930f_7_Loss_cu_5b0651e139nll_loss_backward_reduce_cuda_kernel_2dIfhEEvPT_PKS3_PKT0_S6_S6_biill --------------------------
	.section	.nv.info._ZN2at6native39_GLOBAL__N__cee6930f_7_Loss_cu_5b0651e139nll_loss_backward_reduce_cuda_kernel_2dIfhEEvPT_PKS3_PKT0_S6_S6_biill,"",@"SHT_CUDA_INFO"
	.sectionflags	@""
	.align	4


	//----- nvinfo : EIATTR_CUDA_API_VERSION
	.align		4
        /*0000*/ 	.byte	0x04, 0x37
        /*0002*/ 	.short	(.L_962 - .L_961)
.L_961:
        /*0004*/ 	.word	0x00000082


	//----- nvinfo : EIATTR_KPARAM_INFO
	.align		4
.L_962:
        /*0008*/ 	.byte	0x04, 0x17
        /*000a*/ 	.short	(.L_964 - .L_963)
.L_963:
        /*000c*/ 	.word	0x00000000
        /*0010*/ 	.short	0x0009
        /*0012*/ 	.short	0x0040
        /*0014*/ 	.byte	0x00, 0xf0, 0x21, 0x00


	//----- nvinfo : EIATTR_KPARAM_INFO
	.align		4
.L_964:
        /*0018*/ 	.byte	0x04, 0x17
        /*001a*/ 	.short	(.L_966 - .L_965)
.L_965:
        /*001c*/ 	.word	0x00000000
        /*0020*/ 	.short	0x0008
        /*0022*/ 	.short	0x0038
        /*0024*/ 	.byte	0x00, 0xf0, 0x21, 0x00


	//----- nvinfo : EIATTR_KPARAM_INFO
	.align		4
.L_966:
        /*0028*/ 	.byte	0x04, 0x17
        /*002a*/ 	.short	(.L_968 - .L_967)
.L_967:
        /*002c*/ 	.word	0x00000000
        /*0030*/ 	.short	0x0007
        /*0032*/ 	.short	0x0030
        /*0034*/ 	.byte	0x00, 0xf0, 0x11, 0x00


	//----- nvinfo : EIATTR_KPARAM_INFO
	.align		4
.L_968:
        /*0038*/ 	.byte	0x04, 0x17
        /*003a*/ 	.short	(.L_970 - .L_969)
.L_969:
        /*003c*/ 	.word	0x00000000
        /*0040*/ 	.short	0x0006
        /*0042*/ 	.short	0x002c
        /*0044*/ 	.byte	0x00, 0xf0, 0x11, 0x00


	//----- nvinfo : EIATTR_KPARAM_INFO
	.align		4
.L_970:
        /*0048*/ 	.byte	0x04, 0x17
        /*004a*/ 	.short	(.L_972 - .L_971)
.L_971:
        /*004c*/ 	.word	0x00000000
        /*0050*/ 	.short	0x0005
        /*0052*/ 	.short	0x0028
        /*0054*/ 	.byte	0x00, 0xf0, 0x05, 0x00


	//----- nvinfo : EIATTR_KPARAM_INFO
	.align		4
.L_972:
        /*0058*/ 	.byte	0x04, 0x17
        /*005a*/ 	.short	(.L_974 - .L_973)
.L_973:
        /*005c*/ 	.word	0x00000000
        /*0060*/ 	.short	0x0004
        /*0062*/ 	.short	0x0020
        /*0064*/ 	.byte	0x00, 0xf5, 0x21, 0x00


	//----- nvinfo : EIATTR_KPARAM_INFO
	.align		4
.L_974:
        /*0068*/ 	.byte	0x04, 0x17
        /*006a*/ 	.short	(.L_976 - .L_975)
.L_975:
        /*006c*/ 	.word	0x00000000
        /*0070*/ 	.short	0x0003
        /*0072*/ 	.short	0x0018
        /*0074*/ 	.byte	0x00, 0xf5, 0x21, 0x00


	//----- nvinfo : EIATTR_KPARAM_INFO
	.align		4
.L_976:
        /*0078*/ 	.byte	0x04, 0x17
        /*007a*/ 	.short	(.L_978 - .L_977)
.L_977:
        /*007c*/ 	.word	0x00000000
        /*0080*/ 	.short	0x0002
        /*0082*/ 	.short	0x0010
        /*0084*/ 	.byte	0x00, 0xf5, 0x21, 0x00


	//----- nvinfo : EIATTR_KPARAM_INFO
	.align		4
.L_978:
        /*0088*/ 	.byte	0x04, 0x17
        /*008a*/ 	.short	(.L_980 - .L_979)
.L_979:
        /*008c*/ 	.word	0x00000000
        /*0090*/ 	.short	0x0001
        /*0092*/ 	.short	0x0008
        /*0094*/ 	.byte	0x00, 0xf5, 0x21, 0x00


	//----- nvinfo : EIATTR_KPARAM_INFO
	.align		4
.L_980:
        /*0098*/ 	.byte	0x04, 0x17
        /*009a*/ 	.short	(.L_982 - .L_981)
.L_981:
        /*009c*/ 	.word	0x00000000
        /*00a0*/ 	.short	0x0000
        /*00a2*/ 	.short	0x0000
        /*00a4*/ 	.byte	0x00, 0xf5, 0x21, 0x00


	//----- nvinfo : EIATTR_SPARSE_MMA_MASK
	.align		4
.L_982:
        /*00a8*/ 	.byte	0x03, 0x50
        /*00aa*/ 	.short	0x0000


	//----- nvinfo : EIATTR_MAXREG_COUNT
	.align		4
        /*00ac*/ 	.byte	0x03, 0x1b
        /*00ae*/ 	.short	0x00ff


	//----- nvinfo : EIATTR_EXTERNS
	.align		4
        /*00b0*/ 	.byte	0x04, 0x0f
        /*00b2*/ 	.short	(.L_984 - .L_983)


	//   ....[0]....
	.align		4
.L_983:
        /*00b4*/ 	.word	index@(__assertfail)


	//----- nvinfo : EIATTR_MERCURY_ISA_VERSION
	.align		4
.L_984:
        /*00b8*/ 	.byte	0x03, 0x5f
        /*00ba*/ 	.short	0x0101


	//----- nvinfo : EIATTR_VRC_CTA_INIT_COUNT
	.align		4
        /*00bc*/ 	.byte	0x02, 0x4a
	.zero		1
	.zero		1


	//----- nvinfo : EIATTR_SYSCALL_OFFSETS
	.align		4
        /*00c0*/ 	.byte	0x04, 0x46
        /*00c2*/ 	.short	(.L_986 - .L_985)


	//   ....[0]....
.L_985:
        /*00c4*/ 	.word	0x000003c0


	//   ....[1]....
        /*00c8*/ 	.word	0x00000510


	//   ....[2]....
        /*00cc*/ 	.word	0x000007c0


	//   ....[3]....
        /*00d0*/ 	.word	0x00000910


	//----- nvinfo : EIATTR_EXIT_INSTR_OFFSETS
	.align		4
.L_986:
        /*00d4*/ 	.byte	0x04, 0x1c
        /*00d6*/ 	.short	(.L_988 - .L_987)


	//   ....[0]....
.L_987:
        /*00d8*/ 	.word	0x000000c0


	//   ....[1]....
        /*00dc*/ 	.word	0x000005f0


	//   ....[2]....
        /*00e0*/ 	.word	0x000009b0


	//----- nvinfo : EIATTR_CRS_STACK_SIZE
	.align		4
.L_988:
        /*00e4*/ 	.byte	0x04, 0x1e
        /*00e6*/ 	.short	(.L_990 - .L_989)
.L_989:
        /*00e8*/ 	.word	0x00000000


	//----- nvinfo : EIATTR_CBANK_PARAM_SIZE
	.align		4
.L_990:
        /*00ec*/ 	.byte	0x03, 0x19
        /*00ee*/ 	.short	0x0048


	//----- nvinfo : EIATTR_PARAM_CBANK
	.align		4
        /*00f0*/ 	.byte	0x04, 0x0a
        /*00f2*/ 	.short	(.L_992 - .L_991)
	.align		4
.L_991:
        /*00f4*/ 	.word	index@(.nv.constant0._ZN2at6native39_GLOBAL__N__cee6930f_7_Loss_cu_5b0651e139nll_loss_backward_reduce_cuda_kernel_2dIfhEEvPT_PKS3_PKT0_S6_S6_biill)
        /*00f8*/ 	.short	0x0380
        /*00fa*/ 	.short	0x0048


	//----- nvinfo : EIATTR_SW_WAR
	.align		4
.L_992:
        /*00fc*/ 	.byte	0x04, 0x36
        /*00fe*/ 	.short	(.L_994 - .L_993)
.L_993:
        /*0100*/ 	.word	0x00000008
.L_994:


//--------------------- .nv.info._ZN2at6native39_GLOBAL__N__cee6930f_7_Loss_cu_5b0651e139nll_loss_backward_reduce_cuda_kernel_2dIdlEEvPT_PKS3_PKT0_S6_S6_biill --------------------------
	.section	.nv.info._ZN2at6native39_GLOBAL__N__cee6930f_7_Loss_cu_5b0651e139nll_loss_backward_reduce_cuda_kernel_2dIdlEEvPT_PKS3_PKT0_S6_S6_biill,"",@"SHT_CUDA_INFO"
	.sectionflags	@""
	.align	4


	//----- nvinfo : EIATTR_CUDA_API_VERSION
	.align		4
        /*0000*/ 	.byte	0x04, 0x37
        /*0002*/ 	.short	(.L_996 - .L_995)
.L_995:
        /*0004*/ 	.word	0x00000082


	//----- nvinfo : EIATTR_KPARAM_INFO
	.align		4
.L_996:
        /*0008*/ 	.byte	0x04, 0x17
        /*000a*/ 	.short	(.L_998 - .L_997)
.L_997:
        /*000c*/ 	.word	0x00000000
        /*0010*/ 	.short	0x0009
        /*0012*/ 	.short	0x0040
        /*0014*/ 	.byte	0x00, 0xf0, 0x21, 0x00


	//----- nvinfo : EIATTR_KPARAM_INFO
	.align		4
.L_998:
        /*0018*/ 	.byte	0x04, 0x17
        /*001a*/ 	.short	(.L_1000 - .L_999)
.L_999:
        /*001c*/ 	.word	0x00000000
        /*0020*/ 	.short	0x0008
        /*0022*/ 	.short	0x0038
        /*0024*/ 	.byte	0x00, 0xf0, 0x21, 0x00


	//----- nvinfo : EIATTR_KPARAM_INFO
	.align		4
.L_1000:
        /*0028*/ 	.byte	0x04, 0x17
        /*002a*/ 	.short	(.L_1002 - .L_1001)
.L_1001:
        /*002c*/ 	.word	0x00000000
        /*0030*/ 	.short	0x0007
        /*0032*/ 	.short	0x0030
        /*0034*/ 	.byte	0x00, 0xf0, 0x11, 0x00


	//----- nvinfo : EIATTR_KPARAM_INFO
	.align		4
.L_1002:
        /*0038*/ 	.byte	0x04, 0x17
        /*003a*/ 	.short	(.L_1004 - .L_1003)
.L_1003:
        /*003c*/ 	.word	0x00000000
        /*0040*/ 	.short	0x0006
        /*0042*/ 	.short	0x002c
        /*0044*/ 	.byte	0x00, 0xf0, 0x11, 0x00


	//----- nvinfo : EIATTR_KPARAM_INFO
	.align		4
.L_1004:
        /*0048*/ 	.byte	0x04, 0x17
        /*004a*/ 	.short	(.L_1006 - .L_1005)
.L_1005:
        /*004c*/ 	.word	0x00000000
        /*0050*/ 	.short	0x0005
        /*0052*/ 	.short	0x0028
        /*0054*/ 	.byte	0x00, 0xf0, 0x05, 0x00


	//----- nvinfo : EIATTR_KPARAM_INFO
	.align		4
.L_1006:
        /*0058*/ 	.byte	0x04, 0x17
        /*005a*/ 	.short	(.L_1008 - .L_1007)
.L_1007:
        /*005c*/ 	.word	0x00000000
        /*0060*/ 	.short	0x0004
        /*0062*/ 	.short	0x0020
        /*0064*/ 	.byte	0x00, 0xf5, 0x21, 0x00


	//----- nvinfo : EIATTR_KPARAM_INFO
	.align		4
.L_1008:
        /*0068*/ 	.byte	0x04, 0x17
        /*006a*/ 	.short	(.L_1010 - .L_1009)
.L_1009:
        /*006c*/ 	.word	0x00000000
        /*0070*/ 	.short	0x0003
        /*0072*/ 	.short	0x0018
        /*0074*/ 	.byte	0x00, 0xf5, 0x21, 0x00


	//----- nvinfo : EIATTR_KPARAM_INFO
	.align		4
.L_1010:
        /*0078*/ 	.byte	0x04, 0x17
        /*007a*/ 	.short	(.L_1012 - .L_1011)
.L_1011:
        /*007c*/ 	.word	0x00000000
        /*0080*/ 	.short	0x0002
        /*0082*/ 	.short	0x0010
        /*0084*/ 	.byte	0x00, 0xf5, 0x21, 0x00


	//----- nvinfo : EIATTR_KPARAM_INFO
	.align		4
.L_1012:
        /*0088*/ 	.byte	0x04, 0x17
        /*008a*/ 	.short	(.L_1014 - .L_1013)
.L_1013:
        /*008c*/ 	.word	0x00000000
        /*0090*/ 	.short	0x0001
        /*0092*/ 	.short	0x0008
        /*0094*/ 	.byte	0x00, 0xf5, 0x21, 0x00


	//----- nvinfo : EIATTR_KPARAM_INFO
	.align		4
.L_1014:
        /*0098*/ 	.byte	0x04, 0x17
        /*009a*/ 	.short	(.L_1016 - .L_1015)
.L_1015:
        /*009c*/ 	.word	0x00000000
        /*00a0*/ 	.short	0x0000
        /*00a2*/ 	.short	0x0000
        /*00a4*/ 	.byte	0x00, 0xf5, 0x21, 0x00


	//----- nvinfo : EIATTR_SPARSE_MMA_MASK
	.align		4
.L_1016:
        /*00a8*/ 	.byte	0x03, 0x50
        /*00aa*/ 	.short	0x0000


	//----- nvinfo : EIATTR_MAXREG_COUNT
	.align		4
        /*00ac*/ 	.byte	0x03, 0x1b
        /*00ae*/ 	.short	0x00ff


	//----- nvinfo : EIATTR_EXTERNS
	.align		4
        /*00b0*/ 	.byte	0x04, 0x0f
        /*00b2*/ 	.short	(.L_1018 - .L_1017)


	//   ....[0]....
	.align		4
.L_1017:
        /*00b4*/ 	.word	index@(__assertfail)


	//----- nvinfo : EIATTR_MERCURY_ISA_VERSION
	.align		4
.L_1018:
        /*00b8*/ 	.byte	0x03, 0x5f
        /*00ba*/ 	.short	0x0101


	//----- nvinfo : EIATTR_VRC_CTA_INIT_COUNT
	.align		4
        /*00bc*/ 	.byte	0x02, 0x4a
	.zero		1
	.zero		1


	//----- nvinfo : EIATTR_SYSCALL_OFFSETS
	.align		4
        /*00c0*/ 	.byte	0x04, 0x46
        /*00c2*/ 	.short	(.L_1020 - .L_1019)


	//   ....[0]....
.L_1019:
        /*00c4*/ 	.word	0x000006a0


	//   ....[1]....
        /*00c8*/ 	.word	0x00000970


	//----- nvinfo : EIATTR_EXIT_INSTR_OFFSETS
	.align		4
.L_1020:
        /*00cc*/ 	.byte	0x04, 0x1c
        /*00ce*/ 	.short	(.L_1022 - .L_1021)


	//   ....[0]....
.L_1021:
        /*00d0*/ 	.word	0x000003c0


	//   ....[1]....
        /*00d4*/ 	.word	0x00000790


	//   ....[2]....
        /*00d8*/ 	.word	0x00000a30


	//----- nvinfo : EIATTR_CRS_STACK_SIZE
	.align		4
.L_1022:
        /*00dc*/ 	.byte	0x04, 0x1e
        /*00de*/ 	.short	(.L_1024 - .L_1023)
.L_1023:
        /*00e0*/ 	.word	0x00000000


	//----- nvinfo : EIATTR_CBANK_PARAM_SIZE
	.align		4
.L_1024:
        /*00e4*/ 	.byte	0x03, 0x19
        /*00e6*/ 	.short	0x0048


	//----- nvinfo : EIATTR_PARAM_CBANK
	.align		4
        /*00e8*/ 	.byte	0x04, 0x0a
        /*00ea*/ 	.short	(.L_1026 - .L_1025)
	.align		4
.L_1025:
        /*00ec*/ 	.word	index@(.nv.constant0._ZN2at6native39_GLOBAL__N__cee6930f_7_Loss_cu_5b0651e139nll_loss_backward_reduce_cuda_kernel_2dIdlEEvPT_PKS3_PKT0_S6_S6_biill)
        /*00f0*/ 	.short	0x0380
        /*00f2*/ 	.short	0x0048


	//----- nvinfo : EIATTR_SW_WAR
	.align		4
.L_1026:
        /*00f4*/ 	.byte	0x04, 0x36
        /*00f6*/ 	.short	(.L_1028 - .L_1027)
.L_1027:
        /*00f8*/ 	.word	0x00000008
.L_1028:


//--------------------- .nv.info._ZN2at6native39_GLOBAL__N__cee6930f_7_Loss_cu_5b0651e139nll_loss_backward_reduce_cuda_kernel_2dIdhEEvPT_PKS3_PKT0_S6_S6_biill --------------------------
	.section	.nv.info._ZN2at6native39_GLOBAL__N__cee6930f_7_Loss_cu_5b0651e139nll_loss_backward_reduce_cuda_kernel_2dIdhEEvPT_PKS3_PKT0_S6_S6_biill,"",@"SHT_CUDA_INFO"
	.sectionflags	@""
	.align	4


	//----- nvinfo : EIATTR_CUDA_API_VERSION
	.align		4
        /*0000*/ 	.byte	0x04, 0x37
        /*0002*/ 	.short	(.L_1030 - .L_1029)
.L_1029:
        /*0004*/ 	.word	0x00000082


	//----- nvinfo : EIATTR_KPARAM_INFO
	.align		4
.L_1030:
        /*0008*/ 	.byte	0x04, 0x17
        /*000a*/ 	.short	(.L_1032 - .L_1031)
.L_1031:
        /*000c*/ 	.word	0x00000000
        /*0010*/ 	.short	0x0009
        /*0012*/ 	.short	0x0040
        /*0014*/ 	.byte	0x00, 0xf0, 0x21, 0x00


	//----- nvinfo : EIATTR_KPARAM_INFO
	.align		4
.L_1032:
        /*0018*/ 	.byte	0x04, 0x17
        /*001a*/ 	.short	(.L_1034 - .L_1033)
.L_1033:
        /*001c*/ 	.word	0x00000000
        /*0020*/ 	.short	0x0008
        /*0022*/ 	.short	0x0038
        /*0024*/ 	.byte	0x00, 0xf0, 0x21, 0x00


	//----- nvinfo : EIATTR_KPARAM_INFO
	.align		4
.L_1034:
        /*0028*/ 	.byte	0x04, 0x17
        /*002a*/ 	.short	(.L_1036 - .L_1035)
.L_1035:
        /*002c*/ 	.word	0x00000000
        /*0030*/ 	.short	0x0007
        /*0032*/ 	.short	0x0030
        /*0034*/ 	.byte	0x00, 0xf0, 0x11, 0x00


	//----- nvinfo : EIATTR_KPARAM_INFO
	.align		4
.L_1036:
        /*0038*/ 	.byte	0x04, 0x17
        /*003a*/ 	.short	(.L_1038 - .L_1037)
.L_1037:
        /*003c*/ 	.word	0x00000000
        /*0040*/ 	.short	0x0006
        /*0042*/ 	.short	0x002c
        /*0044*/ 	.byte	0x00, 0xf0, 0x11, 0x00


	//----- nvinfo : EIATTR_KPARAM_INFO
	.align		4
.L_1038:
        /*0048*/ 	.byte	0x04, 0x17
        /*004a*/ 	.short	(.L_1040 - .L_1039)
.L_1039:
        /*004c*/ 	.word	0x00000000
        /*0050*/ 	.short	0x0005
        /*0052*/ 	.short	0x0028
        /*0054*/ 	.byte	0x00, 0xf0, 0x05, 0x00


	//----- nvinfo : EIATTR_KPARAM_INFO
	.align		4
.L_1040:
        /*0058*/ 	.byte	0x04, 0x17
        /*005a*/ 	.short	(.L_1042 - .L_1041)
.L_1041:
        /*005c*/ 	.word	0x00000000
        /*0060*/ 	.short	0x0004
        /*0062*/ 	.short	0x0020
        /*0064*/ 	.byte	0x00, 0xf5, 0x21, 0x00


	//----- nvinfo : EIATTR_KPARAM_INFO
	.align		4
.L_1042:
        /*0068*/ 	.byte	0x04, 0x17
        /*006a*/ 	.short	(.L_1044 - .L_1043)
.L_1043:
        /*006c*/ 	.word	0x00000000
        /*0070*/ 	.short	0x0003
        /*0072*/ 	.short	0x0018
        /*0074*/ 	.byte	0x00, 0xf5, 0x21, 0x00


	//----- nvinfo : EIATTR_KPARAM_INFO
	.align		4
.L_1044:
        /*0078*/ 	.byte	0x04, 0x17
        /*007a*/ 	.short	(.L_1046 - .L_1045)
.L_1045:
        /*007c*/ 	.word	0x00000000
        /*0080*/ 	.short	0x0002
        /*0082*/ 	.short	0x0010
        /*0084*/ 	.byte	0x00, 0xf5, 0x21, 0x00


	//----- nvinfo : EIATTR_KPARAM_INFO
	.align		4
.L_1046:
        /*0088*/ 	.byte	0x04, 0x17
        /*008a*/ 	.short	(.L_1048 - .L_1047)
.L_1047:
        /*008c*/ 	.word	0x00000000
        /*0090*/ 	.short	0x0001
        /*0092*/ 	.short	0x0008
        /*0094*/ 	.byte	0x00, 0xf5, 0x21, 0x00


	//----- nvinfo : EIATTR_KPARAM_INFO
	.align		4
.L_1048:
        /*0098*/ 	.byte	0x04, 0x17
        /*009a*/ 	.short	(.L_1050 - .L_1049)
.L_1049:
        /*009c*/ 	.word	0x00000000
        /*00a0*/ 	.short	0x0000
        /*00a2*/ 	.short	0x0000
        /*00a4*/ 	.byte	0x00, 0xf5, 0x21, 0x00


	//----- nvinfo : EIATTR_SPARSE_MMA_MASK
	.align		4
.L_1050:
        /*00a8*/ 	.byte	0x03, 0x50
        /*00aa*/ 	.short	0x0000


	//----- nvinfo : EIATTR_MAXREG_COUNT
	.align		4
        /*00ac*/ 	.byte	0x03, 0x1b
        /*00ae*/ 	.short	0x00ff


	//----- nvinfo : EIATTR_EXTERNS
	.align		4
        /*00b0*/ 	.byte	0x04, 0x0f
        /*00b2*/ 	.short	(.L_1052 - .L_1051)


	//   ....[0]....
	.align		4
.L_1051:
        /*00b4*/ 	.word	index@(__assertfail)


	//----- nvinfo : EIATTR_MERCURY_ISA_VERSION
	.align		4
.L_1052:
        /*00b8*/ 	.byte	0x03, 0x5f
        /*00ba*/ 	.short	0x0101


	//----- nvinfo : EIATTR_VRC_CTA_INIT_COUNT
	.align		4
        /*00bc*/ 	.byte	0x02, 0x4a
	.zero		1
	.zero		1


	//----- nvinfo : EIATTR_SYSCALL_OFFSETS
	.align		4
        /*00c0*/ 	.byte	0x04, 0x46
        /*00c2*/ 	.short	(.L_1054 - .L_1053)


	//   ....[0]....
.L_1053:
        /*00c4*/ 	.word	0x00000690


	//   ....[1]....
        /*00c8*/ 	.word	0x000007e0


	//   ....[2]....
        /*00cc*/ 	.word	0x00000a90


	//   ....[3]....
        /*00d0*/ 	.word	0x00000be0


	//----- nvinfo : EIATTR_EXIT_INSTR_OFFSETS
	.align		4
.L_1054:
        /*00d4*/ 	.byte	0x04, 0x1c
        /*00d6*/ 	.short	(.L_1056 - .L_1055)


	//   ....[0]....
.L_1055:
        /*00d8*/ 	.word	0x000003c0


	//   ....[1]....
        /*00dc*/ 	.word	0x000008c0


	//   ....[2]....
        /*00e0*/ 	.word	0x00000c90


	//----- nvinfo : EIATTR_CRS_STACK_SIZE
	.align		4
.L_1056:
        /*00e4*/ 	.byte	0x04, 0x1e
        /*00e6*/ 	.short	(.L_1058 - .L_1057)
.L_1057:
        /*00e8*/ 	.word	0x00000000


	//----- nvinfo : EIATTR_CBANK_PARAM_SIZE
	.align		4
.L_1058:
        /*00ec*/ 	.byte	0x03, 0x19
        /*00ee*/ 	.short	0x0048


	//----- nvinfo : EIATTR_PARAM_CBANK
	.align		4
        /*00f0*/ 	.byte	0x04, 0x0a
        /*00f2*/ 	.short	(.L_1060 - .L_1059)
	.align		4
.L_1059:
        /*00f4*/ 	.word	index@(.nv.constant0._ZN2at6native39_GLOBAL__N__cee6930f_7_Loss_cu_5b0651e139nll_loss_backward_reduce_cuda_kernel_2dIdhEEvPT_PKS3_PKT0_S6_S6_biill)
        /*00f8*/ 	.short	0x0380
        /*00fa*/ 	.short	0x0048


	//----- nvinfo : EIATTR_SW_WAR
	.align		4
.L_1060:
        /*00fc*/ 	.byte	0x04, 0x36
        /*00fe*/ 	.short	(.L_1062 - .L_1061)
.L_1061:
        /*0100*/ 	.word	0x00000008
.L_1062:


//--------------------- .nv.info._ZN2at6native39_GLOBAL__N__cee6930f_7_Loss_cu_5b0651e139nll_loss_backward_reduce_cuda_kernel_1dIN3c108BFloat16ElEEvPT_PKS5_S8_PKT0_S8_bll --------------------------
	.section	.nv.info._ZN2at6native39_GLOBAL__N__cee6930f_7_Loss_cu_5b0651e139nll_loss_backward_reduce_cuda_kernel_1dIN3c108BFloat16ElEEvPT_PKS5_S8_PKT0_S8_bll,"",@"SHT_CUDA_INFO"
	.sectionflags	@""
	.align	4


	//----- nvinfo : EIATTR_CUDA_API_VERSION
	.align		4
        /*0000*/ 	.byte	0x04, 0x37
        /*0002*/ 	.short	(.L_1064 - .L_1063)
.L_1063:
        /*0004*/ 	.word	0x00000082


	//----- nvinfo : EIATTR_KPARAM_INFO
	.align		4
.L_1064:
        /*0008*/ 	.byte	0x04, 0x17
        /*000a*/ 	.short	(.L_1066 - .L_1065)
.L_1065:
        /*000c*/ 	.word	0x00000000
        /*0010*/ 	.short	0x0007
        /*0012*/ 	.short	0x0038
        /*0014*/ 	.byte	0x00, 0xf0, 0x21, 0x00


	//----- nvinfo : EIATTR_KPARAM_INFO
	.align		4
.L_1066:
        /*0018*/ 	.byte	0x04, 0x17
        /*001a*/ 	.short	(.L_1068 - .L_1067)
.L_1067:
        /*001c*/ 	.word	0x00000000
        /*0020*/ 	.short	0x0006
        /*0022*/ 	.short	0x0030
        /*0024*/ 	.byte	0x00, 0xf0, 0x21, 0x00


	//----- nvinfo : EIATTR_KPARAM_INFO
	.align		4
.L_1068:
        /*0028*/ 	.byte	0x04, 0x17
        /*002a*/ 	.short	(.L_1070 - .L_1069)
.L_1069:
        /*002c*/ 	.word	0x00000000
        /*0030*/ 	.short	0x0005
        /*0032*/ 	.short	0x0028
        /*0034*/ 	.byte	0x00, 0xf0, 0x05, 0x00


	//----- nvinfo : EIATTR_KPARAM_INFO
	.align		4
.L_1070:
        /*0038*/ 	.byte	0x04, 0x17
        /*003a*/ 	.short	(.L_1072 - .L_1071)
.L_1071:
        /*003c*/ 	.word	0x00000000
        /*0040*/ 	.short	0x0004
        /*0042*/ 	.short	0x0020
        /*0044*/ 	.byte	0x00, 0xf5, 0x21, 0x00


	//----- nvinfo : EIATTR_KPARAM_INFO
	.align		4
.L_1072:
        /*0048*/ 	.byte	0x04, 0x17
        /*004a*/ 	.short	(.L_1074 - .L_1073)
.L_1073:
        /*004c*/ 	.word	0x00000000
        /*0050*/ 	.short	0x0003
        /*0052*/ 	.short	0x0018
        /*0054*/ 	.byte	0x00, 0xf5, 0x21, 0x00


	//----- nvinfo : EIATTR_KPARAM_INFO
	.align		4
.L_1074:
        /*0058*/ 	.byte	0x04, 0x17
        /*005a*/ 	.short	(.L_1076 - .L_1075)
.L_1075:
        /*005c*/ 	.word	0x00000000
        /*0060*/ 	.short	0x0002
        /*0062*/ 	.short	0x0010
        /*0064*/ 	.byte	0x00, 0xf5, 0x21, 0x00


	//----- nvinfo : EIATTR_KPARAM_INFO
	.align		4
.L_1076:
        /*0068*/ 	.byte	0x04, 0x17
        /*006a*/ 	.short	(.L_1078 - .L_1077)
.L_1077:
        /*006c*/ 	.word	0x00000000
        /*0070*/ 	.short	0x0001
        /*0072*/ 	.short	0x0008
        /*0074*/ 	.byte	0x00, 0xf5, 0x21, 0x00


	//----- nvinfo : EIATTR_KPARAM_INFO
	.align		4
.L_1078:
        /*0078*/ 	.byte	0x04, 0x17
        /*007a*/ 	.short	(.L_1080 - .L_1079)
.L_1079:
        /*007c*/ 	.word	0x00000000
        /*0080*/ 	.short	0x0000
        /*0082*/ 	.short	0x0000
        /*0084*/ 	.byte	0x00, 0xf5, 0x21, 0x00


	//----- nvinfo : EIATTR_SPARSE_MMA_MASK
	.align		4
.L_1080:
        /*0088*/ 	.byte	0x03, 0x50
        /*008a*/ 	.short	0x0000


	//----- nvinfo : EIATTR_MAXREG_COUNT
	.align		4
        /*008c*/ 	.byte	0x03, 0x1b
        /*008e*/ 	.short	0x00ff


	//----- nvinfo : EIATTR_EXTERNS
	.align		4
        /*0090*/ 	.byte	0x04, 0x0f
        /*0092*/ 	.short	(.L_1082 - .L_1081)


	//   ....[0]....
	.align		4
.L_1081:
        /*0094*/ 	.word	index@(__assertfail)


	//----- nvinfo : EIATTR_MERCURY_ISA_VERSION
	.align		4
.L_1082:
        /*0098*/ 	.byte	0x03, 0x5f
        /*009a*/ 	.short	0x0101


	//----- nvinfo : EIATTR_VRC_CTA_INIT_COUNT
	.align		4
        /*009c*/ 	.byte	0x02, 0x4a
	.zero		1
	.zero		1


	//----- nvinfo : EIATTR_SYSCALL_OFFSETS
	.align		4
        /*00a0*/ 	.byte	0x04, 0x46
        /*00a2*/ 	.short	(.L_1084 - .L_1083)


	//   ....[0]....
.L_1083:
        /*00a4*/ 	.word	0x000001d0


	//----- nvinfo : EIATTR_EXIT_INSTR_OFFSETS
	.align		4
.L_1084:
        /*00a8*/ 	.byte	0x04, 0x1c
        /*00aa*/ 	.short	(.L_1086 - .L_1085)


	//   ....[0]....
.L_1085:
        /*00ac*/ 	.word	0x00000070


	//   ....[1]....
        /*00b0*/ 	.word	0x000003e0


	//----- nvinfo : EIATTR_CBANK_PARAM_SIZE
	.align		4
.L_1086:
        /*00b4*/ 	.byte	0x03, 0x19
        /*00b6*/ 	.short	0x0040


	//----- nvinfo : EIATTR_PARAM_CBANK
	.align		4
        /*00b8*/ 	.byte	0x04, 0x0a
        /*00ba*/ 	.short	(.L_1088 - .L_1087)
	.align		4
.L_1087:
        /*00bc*/ 	.word	index@(.nv.constant0._ZN2at6native39_GLOBAL__N__cee6930f_7_Loss_cu_5b0651e139nll_loss_backward_reduce_cuda_kernel_1dIN3c108BFloat16ElEEvPT_PKS5_S8_PKT0_S8_bll)
        /*00c0*/ 	.short	0x0380
        /*00c2*/ 	.short	0x0040


	//----- nvinfo : EIATTR_SW_WAR
	.align		4
.L_1088:
        /*00c4*/ 	.byte	0x04, 0x36
        /*00c6*/ 	.short	(.L_1090 - .L_1089)
.L_1089:
        /*00c8*/ 	.word	0x00000008
.L_1090:


//--------------------- .nv.info._ZN2at6native39_GLOBAL__N__cee6930f_7_Loss_cu_5b0651e139nll_loss_backward_reduce_cuda_kernel_1dIN3c108BFloat16EhEEvPT_PKS5_S8_PKT0_S8_bll --------------------------
	.section	.nv.info._ZN2at6native39_GLOBAL__N__cee6930f_7_Loss_cu_5b0651e139nll_loss_backward_reduce_cuda_kernel_1dIN3c108BFloat16EhEEvPT_PKS5_S8_PKT0_S8_bll,"",@"SHT_CUDA_INFO"
	.sectionflags	@""
	.align	4


	//----- nvinfo : EIATTR_CUDA_API_VERSION
	.align		4
        /*0000*/ 	.byte	0x04, 0x37
        /*0002*/ 	.short	(.L_1092 - .L_1091)
.L_1091:
        /*0004*/ 	.word	0x00000082


	//----- nvinfo : EIATTR_KPARAM_INFO
	.align		4
.L_1092:
        /*0008*/ 	.byte	0x04, 0x17
        /*000a*/ 	.short	(.L_1094 - .L_1093)
.L_1093:
        /*000c*/ 	.word	0x00000000
        /*0010*/ 	.short	0x0007
        /*0012*/ 	.short	0x0038
        /*0014*/ 	.byte	0x00, 0xf0, 0x21, 0x00


	//----- nvinfo : EIATTR_KPARAM_INFO
	.align		4
.L_1094:
        /*0018*/ 	.byte	0x04, 0x17
        /*001a*/ 	.short	(.L_1096 - .L_1095)
.L_1095:
        /*001c*/ 	.word	0x00000000
        /*0020*/ 	.short	0x0006
        /*0022*/ 	.short	0x0030
        /*0024*/ 	.byte	0x00, 0xf0, 0x21, 0x00


	//----- nvinfo : EIATTR_KPARAM_INFO
	.align		4
.L_1096:
        /*0028*/ 	.byte	0x04, 0x17
        /*002a*/ 	.short	(.L_1098 - .L_1097)
.L_1097:
        /*002c*/ 	.word	0x00000000
        /*0030*/ 	.short	0x0005
        /*0032*/ 	.short	0x0028
        /*0034*/ 	.byte	0x00, 0xf0, 0x05, 0x00


	//----- nvinfo : EIATTR_KPARAM_INFO
	.align		4
.L_1098:
        /*0038*/ 	.byte	0x04, 0x17
        /*003a*/ 	.short	(.L_1100 - .L_1099)
.L_1099:
        /*003c*/ 	.word	0x00000000
        /*0040*/ 	.short	0x0004
        /*0042*/ 	.short	0x0020
        /*0044*/ 	.byte	0x00, 0xf5, 0x21, 0x00


	//----- nvinfo : EIATTR_KPARAM_INFO
	.align		4
.L_1100:
        /*0048*/ 	.byte	0x04, 0x17
        /*004a*/ 	.short	(.L_1102 - .L_1101)
.L_1101:
        /*004c*/ 	.word	0x00000000
        /*0050*/ 	.short	0x0003
        /*0052*/ 	.short	0x0018
        /*0054*/ 	.byte	0x00, 0xf5, 0x21, 0x00


	//----- nvinfo : EIATTR_KPARAM_INFO
	.align		4
.L_1102:
        /*0058*/ 	.byte	0x04, 0x17
        /*005a*/ 	.short	(.L_1104 - .L_1103)
.L_1103:
        /*005c*/ 	.word	0x00000000
        /*0060*/ 	.short	0x0002
        /*0062*/ 	.short	0x0010
        /*0064*/ 	.byte	0x00, 0xf5, 0x21, 0x00


	//----- nvinfo : EIATTR_KPARAM_INFO
	.align		4
.L_1104:
        /*0068*/ 	.byte	0x04, 0x17
        /*006a*/ 	.short	(.L_1106 - .L_1105)
.L_1105:
        /*006c*/ 	.word	0x00000000
        /*0070*/ 	.short	0x0001
        /*0072*/ 	.short	0x0008
        /*0074*/ 	.byte	0x00, 0xf5, 0x21, 0x00


	//----- nvinfo : EIATTR_KPARAM_INFO
	.align		4
.L_1106:
        /*0078*/ 	.byte	0x04, 0x17
        /*007a*/ 	.short	(.L_1108 - .L_1107)
.L_1107:
        /*007c*/ 	.word	0x00000000
        /*0080*/ 	.short	0x0000
        /*0082*/ 	.short	0x0000
        /*0084*/ 	.byte	0x00, 0xf5, 0x21, 0x00


	//----- nvinfo : EIATTR_SPARSE_MMA_MASK
	.align		4
.L_1108:
        /*0088*/ 	.byte	0x03, 0x50
        /*008a*/ 	.short	0x0000


	//----- nvinfo : EIATTR_MAXREG_COUNT
	.align		4
        /*008c*/ 	.byte	0x03, 0x1b
        /*008e*/ 	.short	0x00ff


	//----- nvinfo : EIATTR_EXTERNS
	.align		4
        /*0090*/ 	.byte	0x04, 0x0f
        /*0092*/ 	.short	(.L_1110 - .L_1109)


	//   ....[0]....
	.align		4
.L_1109:
        /*0094*/ 	.word	index@(__assertfail)


	//----- nvinfo : EIATTR_MERCURY_ISA_VERSION
	.align		4
.L_1110:
        /*0098*/ 	.byte	0x03, 0x5f
        /*009a*/ 	.short	0x0101


	//----- nvinfo : EIATTR_VRC_CTA_INIT_COUNT
	.align		4
        /*009c*/ 	.byte	0x02, 0x4a
	.zero		1
	.zero		1


	//----- nvinfo : EIATTR_SYSCALL_OFFSETS
	.align		4
        /*00a0*/ 	.byte	0x04, 0x46
        /*00a2*/ 	.short	(.L_1112 - .L_1111)


	//   ....[0]....
.L_1111:
        /*00a4*/ 	.word	0x000001b0


	//----- nvinfo : EIATTR_EXIT_INSTR_OFFSETS
	.align		4
.L_1112:
        /*00a8*/ 	.byte	0x04, 0x1c
        /*00aa*/ 	.short	(.L_1114 - .L_1113)


	//   ....[0]....
.L_1113:
        /*00ac*/ 	.word	0x00000070


	//   ....[1]....
        /*00b0*/ 	.word	0x000003c0


	//----- nvinfo : EIATTR_CBANK_PARAM_SIZE
	.align		4
.L_1114:
        /*00b4*/ 	.byte	0x03, 0x19
        /*00b6*/ 	.short	0x0040


	//----- nvinfo : EIATTR_PARAM_CBANK
	.align		4
        /*00b8*/ 	.byte	0x04, 0x0a
        /*00ba*/ 	.short	(.L_1116 - .L_1115)
	.align		4
.L_1115:
        /*00bc*/ 	.word	index@(.nv.constant0._ZN2at6native39_GLOBAL__N__cee6930f_7_Loss_cu_5b0651e139nll_loss_backward_reduce_cuda_kernel_1dIN3c108BFloat16EhEEvPT_PKS5_S8_PKT0_S8_bll)
        /*00c0*/ 	.short	0x0380
        /*00c2*/ 	.short	0x0040


	//----- nvinfo : EIATTR_SW_WAR
	.align		4
.L_1116:
        /*00c4*/ 	.byte	0x04, 0x36
        /*00c6*/ 	.short	(.L_1118 - .L_1117)
.L_1117:
        /*00c8*/ 	.word	0x00000008
.L_1118:


//--------------------- .nv.info._ZN2at6native39_GLOBAL__N__cee6930f_7_Loss_cu_5b0651e139nll_loss_backward_reduce_cuda_kernel_1dIN3c104HalfElEEvPT_PKS5_S8_PKT0_S8_bll --------------------------
	.section	.nv.info._ZN2at6native39_GLOBAL__N__cee6930f_7_Loss_cu_5b0651e139nll_loss_backward_reduce_cuda_kernel_1dIN3c104HalfElEEvPT_PKS5_S8_PKT0_S8_bll,"",@"SHT_CUDA_INFO"
	.sectionflags	@""
	.align	4


	//----- nvinfo : EIATTR_CUDA_API_VERSION
	.align		4
        /*0000*/ 	.byte	0x04, 0x37
        /*0002*/ 	.short	(.L_1120 - .L_1119)
.L_1119:
        /*0004*/ 	.word	0x00000082


	//----- nvinfo : EIATTR_KPARAM_INFO
	.align		4
.L_1120:
        /*0008*/ 	.byte	0x04, 0x17
        /*000a*/ 	.short	(.L_1122 - .L_1121)
.L_1121:
        /*000c*/ 	.word	0x00000000
        /*0010*/ 	.short	0x0007
        /*0012*/ 	.short	0x0038
        /*0014*/ 	.byte	0x00, 0xf0, 0x21, 0x00


	//----- nvinfo : EIATTR_KPARAM_INFO
	.align		4
.L_1122:
        /*0018*/ 	.byte	0x04, 0x17
        /*001a*/ 	.short	(.L_1124 - .L_1123)
.L_1123:
        /*001c*/ 	.word	0x00000000
        /*0020*/ 	.short	0x0006
        /*0022*/ 	.short	0x0030
        /*0024*/ 	.byte	0x00, 0xf0, 0x21, 0x00


	//----- nvinfo : EIATTR_KPARAM_INFO
	.align		4
.L_1124:
        /*0028*/ 	.byte	0x04, 0x17
        /*002a*/ 	.short	(.L_1126 - .L_1125)
.L_1125:
        /*002c*/ 	.word	0x00000000
        /*0030*/ 	.short	0x0005
        /*0032*/ 	.short	0x0028
        /*0034*/ 	.byte	0x00, 0xf0, 0x05, 0x00


	//----- nvinfo : EIATTR_KPARAM_INFO
	.align		4
.L_1126:
        /*0038*/ 	.byte	0x04, 0x17
        /*003a*/ 	.short	(.L_1128 - .L_1127)
.L_1127:
        /*003c*/ 	.word	0x00000000
        /*0040*/ 	.short	0x0004
        /*0042*/ 	.short	0x0020
        /*0044*/ 	.byte	0x00, 0xf5, 0x21, 0x00


	//----- nvinfo : EIATTR_KPARAM_INFO
	.align		4
.L_1128:
        /*0048*/ 	.byte	0x04, 0x17
        /*004a*/ 	.short	(.L_1130 - .L_1129)
.L_1129:
        /*004c*/ 	.word	0x00000000
        /*0050*/ 	.short	0x0003
        /*0052*/ 	.short	0x0018
        /*0054*/ 	.byte	0x00, 0xf5, 0x21, 0x00


	//----- nvinfo : EIATTR_KPARAM_INFO
	.align		4
.L_1130:
        /*0058*/ 	.byte	0x04, 0x17
        /*005a*/ 	.short	(.L_1132 - .L_1131)
.L_1131:
        /*005c*/ 	.word	0x00000000
        /*0060*/ 	.short	0x0002
        /*0062*/ 	.short	0x0010
        /*0064*/ 	.byte	0x00, 0xf5, 0x21, 0x00


	//----- nvinfo : EIATTR_KPARAM_INFO
	.align		4
.L_1132:
        /*0068*/ 	.byte	0x04, 0x17
        /*006a*/ 	.short	(.L_1134 - .L_1133)
.L_1133:
        /*006c*/ 	.word	0x00000000
        /*0070*/ 	.short	0x0001
        /*0072*/ 	.short	0x0008
        /*0074*/ 	.byte	0x00, 0xf5, 0x21, 0x00


	//----- nvinfo : EIATTR_KPARAM_INFO
	.align		4
.L_1134:
        /*0078*/ 	.byte	0x04, 0x17
        /*007a*/ 	.short	(.L_1136 - .L_1135)
.L_1135:
        /*007c*/ 	.word	0x00000000
        /*0080*/ 	.short	0x0000
        /*0082*/ 	.short	0x0000
        /*0084*/ 	.byte	0x00, 0xf5, 0x21, 0x00


	//----- nvinfo : EIATTR_SPARSE_MMA_MASK
	.align		4
.L_1136:
        /*0088*/ 	.byte	0x03, 0x50
        /*008a*/ 	.short	0x0000


	//----- nvinfo : EIATTR_MAXREG_COUNT
	.align		4
        /*008c*/ 	.byte	0x03, 0x1b
        /*008e*/ 	.short	0x00ff


	//----- nvinfo : EIATTR_EXTERNS
	.align		4
        /*0090*/ 	.byte	0x04, 0x0f
        /*0092*/ 	.short	(.L_1138 - .L_1137)


	//   ....[0]....
	.align		4
.L_1137:
        /*0094*/ 	.word	index@(__assertfail)


	//----- nvinfo : EIATTR_MERCURY_ISA_VERSION
	.align		4
.L_1138:
        /*0098*/ 	.byte	0x03, 0x5f
        /*009a*/ 	.short	0x0101


	//----- nvinfo : EIATTR_VRC_CTA_INIT_COUNT
	.align		4
        /*009c*/ 	.byte	0x02, 0x4a
	.zero		1
	.zero		1


	//----- nvinfo : EIATTR_SYSCALL_OFFSETS
	.align		4
        /*00a0*/ 	.byte	0x04, 0x46
        /*00a2*/ 	.short	(.L_1140 - .L_1139)


	//   ....[0]....
.L_1139:
        /*00a4*/ 	.word	0x000001d0


	//----- nvinfo : EIATTR_EXIT_INSTR_OFFSETS
	.align		4
.L_1140:
        /*00a8*/ 	.byte	0x04, 0x1c
        /*00aa*/ 	.short	(.L_1142 - .L_1141)


	//   ....[0]....
.L_1141:
        /*00ac*/ 	.word	0x00000070


	//   ....[1]....
        /*00b0*/ 	.word	0x000003c0


	//----- nvinfo : EIATTR_CBANK_PARAM_SIZE
	.align		4
.L_1142:
        /*00b4*/ 	.byte	0x03, 0x19
        /*00b6*/ 	.short	0x0040


	//----- nvinfo : EIATTR_PARAM_CBANK
	.align		4
        /*00b8*/ 	.byte	0x04, 0x0a
        /*00ba*/ 	.short	(.L_1144 - .L_1143)
	.align		4
.L_1143:
        /*00bc*/ 	.word	index@(.nv.constant0._ZN2at6native39_GLOBAL__N__cee6930f_7_Loss_cu_5b0651e139nll_loss_backward_reduce_cuda_kernel_1dIN3c104HalfElEEvPT_PKS5_S8_PKT0_S8_bll)
        /*00c0*/ 	.short	0x0380
        /*00c2*/ 	.short	0x0040


	//----- nvinfo : EIATTR_SW_WAR
	.align		4
.L_1144:
        /*00c4*/ 	.byte	0x04, 0x36
        /*00c6*/ 	.short	(.L_1146 - .L_1145)
.L_1145:
        /*00c8*/ 	.word	0x00000008
.L_1146:


//--------------------- .nv.info._ZN2at6native39_GLOBAL__N__cee6930f_7_Loss_cu_5b0651e139nll_loss_backward_reduce_cuda_kernel_1dIN3c104HalfEhEEvPT_PKS5_S8_PKT0_S8_bll --------------------------
	.section	.nv.info._ZN2at6native39_GLOBAL__N__cee6930f_7_Loss_cu_5b0651e139nll_loss_backward_reduce_cuda_kernel_1dIN3c104HalfEhEEvPT_PKS5_S8_PKT0_S8_bll,"",@"SHT_CUDA_INFO"
	.sectionflags	@""
	.align	4


	//----- nvinfo : EIATTR_CUDA_API_VERSION
	.align		4
        /*0000*/ 	.byte	0x04, 0x37
        /*0002*/ 	.short	(.L_1148 - .L_1147)
.L_1147:
        /*0004*/ 	.word	0x00000082


	//----- nvinfo : EIATTR_KPARAM_INFO
	.align		4
.L_1148:
        /*0008*/ 	.byte	0x04, 0x17
        /*000a*/ 	.short	(.L_1150 - .L_1149)
.L_1149:
        /*000c*/ 	.word	0x00000000
        /*0010*/ 	.short	0x0007
        /*0012*/ 	.short	0x0038
        /*0014*/ 	.byte	0x00, 0xf0, 0x21, 0x00


	//----- nvinfo : EIATTR_KPARAM_INFO
	.align		4
.L_1150:
        /*0018*/ 	.byte	0x04, 0x17
        /*001a*/ 	.short	(.L_1152 - .L_1151)
.L_1151:
        /*001c*/ 	.word	0x00000000
        /*0020*/ 	.short	0x0006
        /*0022*/ 	.short	0x0030
        /*0024*/ 	.byte	0x00, 0xf0, 0x21, 0x00


	//----- nvinfo : EIATTR_KPARAM_INFO
	.align		4
.L_1152:
        /*0028*/ 	.byte	0x04, 0x17
        /*002a*/ 	.short	(.L_1154 - .L_1153)
.L_1153:
        /*002c*/ 	.word	0x00000000
        /*0030*/ 	.short	0x0005
        /*0032*/ 	.short	0x0028
        /*0034*/ 	.byte	0x00, 0xf0, 0x05, 0x00


	//----- nvinfo : EIATTR_KPARAM_INFO
	.align		4
.L_1154:
        /*0038*/ 	.byte	0x04, 0x17
        /*003a*/ 	.short	(.L_1156 - .L_1155)
.L_1155:
        /*003c*/ 	.word	0x00000000
        /*0040*/ 	.short	0x0004
        /*0042*/ 	.short	0x0020
        /*0044*/ 	.byte	0x00, 0xf5, 0x21, 0x00


	//----- nvinfo : EIATTR_KPARAM_INFO
	.align		4
.L_1156:
        /*0048*/ 	.byte	0x04, 0x17
        /*004a*/ 	.short	(.L_1158 - .L_1157)
.L_1157:
        /*004c*/ 	.word	0x00000000
        /*0050*/ 	.short	0x0003
        /*0052*/ 	.short	0x0018
        /*0054*/ 	.byte	0x00, 0xf5, 0x21, 0x00


	//----- nvinfo : EIATTR_KPARAM_INFO
	.align		4
.L_1158:
        /*0058*/ 	.byte	0x04, 0x17
        /*005a*/ 	.short	(.L_1160 - .L_1159)
.L_1159:
        /*005c*/ 	.word	0x00000000
        /*0060*/ 	.short	0x0002
        /*0062*/ 	.short	0x0010
        /*0064*/ 	.byte	0x00, 0xf5, 0x21, 0x00


	//----- nvinfo : EIATTR_KPARAM_INFO
	.align		4
.L_1160:
        /*0068*/ 	.byte	0x04, 0x17
        /*006a*/ 	.short	(.L_1162 - .L_1161)
.L_1161:
        /*006c*/ 	.word	0x00000000
        /*0070*/ 	.short	0x0001
        /*0072*/ 	.short	0x0008
        /*0074*/ 	.byte	0x00, 0xf5, 0x21, 0x00


	//----- nvinfo : EIATTR_KPARAM_INFO
	.align		4
.L_1162:
        /*0078*/ 	.byte	0x04, 0x17
        /*007a*/ 	.short	(.L_1164 - .L_1163)
.L_1163:
        /*007c*/ 	.word	0x00000000
        /*0080*/ 	.short	0x0000
        /*0082*/ 	.short	0x0000
        /*0084*/ 	.byte	0x00, 0xf5, 0x21, 0x00


	//----- nvinfo : EIATTR_SPARSE_MMA_MASK
	.align		4
.L_1164:
        /*0088*/ 	.byte	0x03, 0x50
        /*008a*/ 	.short	0x0000


	//----- nvinfo : EIATTR_MAXREG_COUNT
	.align		4
        /*008c*/ 	.byte	0x03, 0x1b
        /*008e*/ 	.short	0x00ff


	//----- nvinfo : EIATTR_EXTERNS
	.align		4
        /*0090*/ 	.byte	0x04, 0x0f
        /*0092*/ 	.short	(.L_1166 - .L_1165)


	//   ....[0]....
	.align		4
.L_1165:
        /*0094*/ 	.word	index@(__assertfail)


	//----- nvinfo : EIATTR_MERCURY_ISA_VERSION
	.align		4
.L_1166:
        /*0098*/ 	.byte	0x03, 0x5f
        /*009a*/ 	.short	0x0101


	//----- nvinfo : EIATTR_VRC_CTA_INIT_COUNT
	.align		4
        /*009c*/ 	.byte	0x02, 0x4a
	.zero		1
	.zero		1


	//----- nvinfo : EIATTR_SYSCALL_OFFSETS
	.align		4
        /*00a0*/ 	.byte	0x04, 0x46
        /*00a2*/ 	.short	(.L_1168 - .L_1167)


	//   ....[0]....
.L_1167:
        /*00a4*/ 	.word	0x000001b0


	//----- nvinfo : EIATTR_EXIT_INSTR_OFFSETS
	.align		4
.L_1168:
        /*00a8*/ 	.byte	0x04, 0x1c
        /*00aa*/ 	.short	(.L_1170 - .L_1169)


	//   ....[0]....
.L_1169:
        /*00ac*/ 	.word	0x00000070


	//   ....[1]....
        /*00b0*/ 	.word	0x000003a0


	//----- nvinfo : EIATTR_CBANK_PARAM_SIZE
	.align		4
.L_1170:
        /*00b4*/ 	.byte	0x03, 0x19
        /*00b6*/ 	.short	0x0040


	//----- nvinfo : EIATTR_PARAM_CBANK
	.align		4
        /*00b8*/ 	.byte	0x04, 0x0a
        /*00ba*/ 	.short	(.L_1172 - .L_1171)
	.align		4
.L_1171:
        /*00bc*/ 	.word	index@(.nv.constant0._ZN2at6native39_GLOBAL__N__cee6930f_7_Loss_cu_5b0651e139nll_loss_backward_reduce_cuda_kernel_1dIN3c104HalfEhEEvPT_PKS5_S8_PKT0_S8_bll)
        /*00c0*/ 	.short	0x0380
        /*00c2*/ 	.short	0x0040


	//----- nvinfo : EIATTR_SW_WAR
	.align		4
.L_1172:
        /*00c4*/ 	.byte	0x04, 0x36
        /*00c6*/ 	.short	(.L_1174 - .L_1173)
.L_1173:
        /*00c8*/ 	.word	0x00000008
.L_1174:


//--------------------- .nv.info._ZN2at6native39_GLOBAL__N__cee6930f_7_Loss_cu_5b0651e139nll_loss_backward_reduce_cuda_kernel_1dIflEEvPT_PKS3_S6_PKT0_S6_bll --------------------------
	.section	.nv.info._ZN2at6native39_GLOBAL__N__cee6930f_7_Loss_cu_5b0651e139nll_loss_backward_reduce_cuda_kernel_1dIflEEvPT_PKS3_S6_PKT0_S6_bll,"",@"SHT_CUDA_INFO"
	.sectionflags	@""
	.align	4


	//----- nvinfo : EIATTR_CUDA_API_VERSION
	.align		4
        /*0000*/ 	.byte	0x04, 0x37
        /*0002*/ 	.short	(.L_1176 - .L_1175)
.L_1175:
        /*0004*/ 	.word	0x00000082


	//----- nvinfo : EIATTR_KPARAM_INFO
	.align		4
.L_1176:
        /*0008*/ 	.byte	0x04, 0x17
        /*000a*/ 	.short	(.L_1178 - .L_1177)
.L_1177:
        /*000c*/ 	.word	0x00000000
        /*0010*/ 	.short	0x0007
        /*0012*/ 	.short	0x0038
        /*0014*/ 	.byte	0x00, 0xf0, 0x21, 0x00


	//----- nvinfo : EIATTR_KPARAM_INFO
	.align		4
.L_1178:
        /*0018*/ 	.byte	0x04, 0x17
        /*001a*/ 	.short	(.L_1180 - .L_1179)
.L_1179:
        /*001c*/ 	.word	0x00000000
        /*0020*/ 	.short	0x0006
        /*0022*/ 	.short	0x0030
        /*0024*/ 	.byte	0x00, 0xf0, 0x21, 0x00


	//----- nvinfo : EIATTR_KPARAM_INFO
	.align		4
.L_1180:
        /*0028*/ 	.byte	0x04, 0x17
        /*002a*/ 	.short	(.L_1182 - .L_1181)
.L_1181:
        /*002c*/ 	.word	0x00000000
        /*0030*/ 	.short	0x0005
        /*0032*/ 	.short	0x0028
        /*0034*/ 	.byte	0x00, 0xf0, 0x05, 0x00


	//----- nvinfo : EIATTR_KPARAM_INFO
	.align		4
.L_1182:
        /*0038*/ 	.byte	0x04, 0x17
        /*003a*/ 	.short	(.L_1184 - .L_1183)
.L_1183:
        /*003c*/ 	.word	0x00000000
        /*0040*/ 	.short	0x0004
        /*0042*/ 	.short	0x0020
        /*0044*/ 	.byte	0x00, 0xf5, 0x21, 0x00


	//----- nvinfo : EIATTR_KPARAM_INFO
	.align		4
.L_1184:
        /*0048*/ 	.byte	0x04, 0x17
        /*004a*/ 	.short	(.L_1186 - .L_1185)
.L_1185:
        /*004c*/ 	.word	0x00000000
        /*0050*/ 	.short	0x0003
        /*0052*/ 	.short	0x0018
        /*0054*/ 	.byte	0x00, 0xf5, 0x21, 0x00


	//----- nvinfo : EIATTR_KPARAM_INFO
	.align		4
.L_1186:
        /*0058*/ 	.byte	0x04, 0x17
        /*005a*/ 	.short	(.L_1188 - .L_1187)
.L_1187:
        /*005c*/ 	.word	0x00000000
        /*0060*/ 	.short	0x0002
        /*0062*/ 	.short	0x0010
        /*0064*/ 	.byte	0x00, 0xf5, 0x21, 0x00


	//----- nvinfo : EIATTR_KPARAM_INFO
	.align		4
.L_1188:
        /*0068*/ 	.byte	0x04, 0x17
        /*006a*/ 	.short	(.L_1190 - .L_1189)
.L_1189:
        /*006c*/ 	.word	0x00000000
        /*0070*/ 	.short	0x0001
        /*0072*/ 	.short	0x0008
        /*0074*/ 	.byte	0x00, 0xf5, 0x21, 0x00


	//----- nvinfo : EIATTR_KPARAM_INFO
	.align		4
.L_1190:
        /*0078*/ 	.byte	0x04, 0x17
        /*007a*/ 	.short	(.L_1192 - .L_1191)
.L_1191:
        /*007c*/ 	.word	0x00000000
        /*0080*/ 	.short	0x0000
        /*0082*/ 	.short	0x0000
        /*0084*/ 	.byte	0x00, 0xf5, 0x21, 0x00


	//----- nvinfo : EIATTR_SPARSE_MMA_MASK
	.align		4
.L_1192:
        /*0088*/ 	.byte	0x03, 0x50
        /*008a*/ 	.short	0x0000


	//----- nvinfo : EIATTR_MAXREG_COUNT
	.align		4
        /*008c*/ 	.byte	0x03, 0x1b
        /*008e*/ 	.short	0x00ff


	//----- nvinfo : EIATTR_EXTERNS
	.align		4
        /*0090*/ 	.byte	0x04, 0x0f
        /*0092*/ 	.short	(.L_1194 - .L_1193)


	//   ....[0]....
	.align		4
.L_1193:
        /*0094*/ 	.word	index@(__assertfail)


	//----- nvinfo : EIATTR_MERCURY_ISA_VERSION
	.align		4
.L_1194:
        /*0098*/ 	.byte	0x03, 0x5f
        /*009a*/ 	.short	0x0101


	//----- nvinfo : EIATTR_VRC_CTA_INIT_COUNT
	.align		4
        /*009c*/ 	.byte	0x02, 0x4a
	.zero		1
	.zero		1


	//----- nvinfo : EIATTR_SYSCALL_OFFSETS
	.align		4
        /*00a0*/ 	.byte	0x04, 0x46
        /*00a2*/ 	.short	(.L_1196 - .L_1195)


	//   ....[0]....
.L_1195:
        /*00a4*/ 	.word	0x000001d0


	//----- nvinfo : EIATTR_EXIT_INSTR_OFFSETS
	.align		4
.L_1196:
        /*00a8*/ 	.byte	0x04, 0x1c
        /*00aa*/ 	.short	(.L_1198 - .L_1197)


	//   ....[0]....
.L_1197:
        /*00ac*/ 	.word	0x00000070


	//   ....[1]....
        /*00b0*/ 	.word	0x00000330


	//----- nvinfo : EIATTR_CBANK_PARAM_SIZE
	.align		4
.L_1198:
        /*00b4*/ 	.byte	0x03, 0x19
        /*00b6*/ 	.short	0x0040


	//----- nvinfo : EIATTR_PARAM_CBANK
	.align		4
        /*00b8*/ 	.byte	0x04, 0x0a
        /*00ba*/ 	.short	(.L_1200 - .L_1199)
	.align		4
.L_1199:
        /*00bc*/ 	.word	index@(.nv.constant0._ZN2at6native39_GLOBAL__N__cee6930f_7_Loss_cu_5b0651e139nll_loss_backward_reduce_cuda_kernel_1dIflEEvPT_PKS3_S6_PKT0_S6_bll)
        /*00c0*/ 	.short	0x0380
        /*00c2*/ 	.short	0x0040


	//----- nvinfo : EIATTR_SW_WAR
	.align		4
.L_1200:
        /*00c4*/ 	.byte	0x04, 0x36
        /*00c6*/ 	.short	(.L_1202 - .L_1201)
.L_1201:
        /*00c8*/ 	.word	0x00000008
.L_1202:


//--------------------- .nv.info._ZN2at6native39_GLOBAL__N__cee6930f_7_Loss_cu_5b0651e139nll_loss_backward_reduce_cuda_kernel_1dIfhEEvPT_PKS3_S6_PKT0_S6_bll --------------------------
	.section	.nv.info._ZN2at6native39_GLOBAL__N__cee6930f_7_Loss_cu_5b0651e139nll_loss_backward_reduce_cuda_kernel_1dIfhEEvPT_PKS3_S6_PKT0_S6_bll,"",@"SHT_CUDA_INFO"
	.sectionflags	@""
	.align	4


	//----- nvinfo : EIATTR_CUDA_API_VERSION
	.align		4
        /*0000*/ 	.byte	0x04, 0x37
        /*0002*/ 	.short	(.L_1204 - .L_1203)
.L_1203:
        /*0004*/ 	.word	0x00000082


	//----- nvinfo : EIATTR_KPARAM_INFO
	.align		4
.L_1204:
        /*0008*/ 	.byte	0x04, 0x17
        /*000a*/ 	.short	(.L_1206 - .L_1205)
.L_1205:
        /*000c*/ 	.word	0x00000000
        /*0010*/ 	.short	0x0007
        /*0012*/ 	.short	0x0038
        /*0014*/ 	.byte	0x00, 0xf0, 0x21, 0x00


	//----- nvinfo : EIATTR_KPARAM_INFO
	.align		4
.L_1206:
        /*0018*/ 	.byte	0x04, 0x17
        /*001a*/ 	.short	(.L_1208 - .L_1207)
.L_1207:
        /*001c*/ 	.word	0x00000000
        /*0020*/ 	.short	0x0006
        /*0022*/ 	.short	0x0030
        /*0024*/ 	.byte	0x00, 0xf0, 0x21, 0x00


	//----- nvinfo : EIATTR_KPARAM_INFO
	.align		4
.L_1208:
        /*0028*/ 	.byte	0x04, 0x17
        /*002a*/ 	.short	(.L_1210 - .L_1209)
.L_1209:
        /*002c*/ 	.word	0x00000000
        /*0030*/ 	.short	0x0005
        /*0032*/ 	.short	0x0028
        /*0034*/ 	.byte	0x00, 0xf0, 0x05, 0x00


	//----- nvinfo : EIATTR_KPARAM_INFO
	.align		4
.L_1210:
        /*0038*/ 	.byte	0x04, 0x17
        /*003a*/ 	.short	(.L_1212 - .L_1211)
.L_1211:
        /*003c*/ 	.word	0x00000000
        /*0040*/ 	.short	0x0004
        /*0042*/ 	.short	0x0020
        /*0044*/ 	.byte	0x00, 0xf5, 0x21, 0x00


	//----- nvinfo : EIATTR_KPARAM_INFO
	.align		4
.L_1212:
        /*0048*/ 	.byte	0x04, 0x17
        /*004a*/ 	.short	(.L_1214 - .L_1213)
.L_1213:
        /*004c*/ 	.word	0x00000000
        /*0050*/ 	.short	0x0003
        /*0052*/ 	.short	0x0018
        /*0054*/ 	.byte	0x00, 0xf5, 0x21, 0x00


	//----- nvinfo : EIATTR_KPARAM_INFO
	.align		4
.L_1214:
        /*0058*/ 	.byte	0x04, 0x17
        /*005a*/ 	.short	(.L_1216 - .L_1215)
.L_1215:
        /*005c*/ 	.word	0x00000000
        /*0060*/ 	.short	0x0002
        /*0062*/ 	.short	0x0010
        /*0064*/ 	.byte	0x00, 0xf5, 0x21, 0x00


	//----- nvinfo : EIATTR_KPARAM_INFO
	.align		4
.L_1216:
        /*0068*/ 	.byte	0x04, 0x17
        /*006a*/ 	.short	(.L_1218 - .L_1217)
.L_1217:
        /*006c*/ 	.word	0x00000000
        /*0070*/ 	.short	0x0001
        /*0072*/ 	.short	0x0008
        /*0074*/ 	.byte	0x00, 0xf5, 0x21, 0x00


	//----- nvinfo : EIATTR_KPARAM_INFO
	.align		4
.L_1218:
        /*0078*/ 	.byte	0x04, 0x17
        /*007a*/ 	.short	(.L_1220 - .L_1219)
.L_1219:
        /*007c*/ 	.word	0x00000000
        /*0080*/ 	.short	0x0000
        /*0082*/ 	.short	0x0000
        /*0084*/ 	.byte	0x00, 0xf5, 0x21, 0x00


	//----- nvinfo : EIATTR_SPARSE_MMA_MASK
	.align		4
.L_1220:
        /*0088*/ 	.byte	0x03, 0x50
        /*008a*/ 	.short	0x0000


	//----- nvinfo : EIATTR_MAXREG_COUNT
	.align		4
        /*008c*/ 	.byte	0x03, 0x1b
        /*008e*/ 	.short	0x00ff


	//----- nvinfo : EIATTR_EXTERNS
	.align		4
        /*0090*/ 	.byte	0x04, 0x0f
        /*0092*/ 	.short	(.L_1222 - .L_1221)


	//   ....[0]....
	.align		4
.L_1221:
        /*0094*/ 	.word	index@(__assertfail)


	//----- nvinfo : EIATTR_MERCURY_ISA_VERSION
	.align		4
.L_1222:
        /*0098*/ 	.byte	0x03, 0x5f
        /*009a*/ 	.short	0x0101


	//----- nvinfo : EIATTR_VRC_CTA_INIT_COUNT
	.align		4
        /*009c*/ 	.byte	0x02, 0x4a
	.zero		1
	.zero		1


	//----- nvinfo : EIATTR_SYSCALL_OFFSETS
	.align		4
        /*00a0*/ 	.byte	0x04, 0x46
        /*00a2*/ 	.short	(.L_1224 - .L_1223)


	//   ....[0]....
.L_1223:
        /*00a4*/ 	.word	0x000001b0


	//----- nvinfo : EIATTR_EXIT_INSTR_OFFSETS
	.align		4
.L_1224:
        /*00a8*/ 	.byte	0x04, 0x1c
        /*00aa*/ 	.short	(.L_1226 - .L_1225)


	//   ....[0]....
.L_1225:
        /*00ac*/ 	.word	0x00000070


	//   ....[1]....
        /*00b0*/ 	.word	0x00000310


	//----- nvinfo : EIATTR_CBANK_PARAM_SIZE
	.align		4
.L_1226:
        /*00b4*/ 	.byte	0x03, 0x19
        /*00b6*/ 	.short	0x0040


	//----- nvinfo : EIATTR_PARAM_CBANK
	.align		4
        /*00b8*/ 	.byte	0x04, 0x0a
        /*00ba*/ 	.short	(.L_1228 - .L_1227)
	.align		4
.L_1227:
        /*00bc*/ 	.word	index@(.nv.constant0._ZN2at6native39_GLOBAL__N__cee6930f_7_Loss_cu_5b0651e139nll_loss_backward_reduce_cuda_kernel_1dIfhEEvPT_PKS3_S6_PKT0_S6_bll)
        /*00c0*/ 	.short	0x0380
        /*00c2*/ 	.short	0x0040


	//----- nvinfo : EIATTR_SW_WAR
	.align		4
.L_1228:
        /*00c4*/ 	.byte	0x04, 0x36
        /*00c6*/ 	.short	(.L_1230 - .L_1229)
.L_1229:
        /*00c8*/ 	.word	0x00000008
.L_1230:


//--------------------- .nv.info._ZN2at6native39_GLOBAL__N__cee6930f_7_Loss_cu_5b0651e139nll_loss_backward_reduce_cuda_kernel_1dIdlEEvPT_PKS3_S6_PKT0_S6_bll --------------------------
	.section	.nv.info._ZN2at6native39_GLOBAL__N__cee6930f_7_Loss_cu_5b0651e139nll_loss_backward_reduce_cuda_kernel_1dIdlEEvPT_PKS3_S6_PKT0_S6_bll,"",@"SHT_CUDA_INFO"
	.sectionflags	@""
	.align	4


	//----- nvinfo : EIATTR_CUDA_API_VERSION
	.align		4
        /*0000*/ 	.byte	0x04, 0x37
        /*0002*/ 	.short	(.L_1232 - .L_1231)
.L_1231:
        /*0004*/ 	.word	0x00000082


	//----- nvinfo : EIATTR_KPARAM_INFO
	.align		4
.L_1232:
        /*0008*/ 	.byte	0x04, 0x17
        /*000a*/ 	.short	(.L_1234 - .L_1233)
.L_1233:
        /*000c*/ 	.word	0x00000000
        /*0010*/ 	.short	0x0007
        /*0012*/ 	.short	0x0038
        /*0014*/ 	.byte	0x00, 0xf0, 0x21, 0x00


	//----- nvinfo : EIATTR_KPARAM_INFO
	.align		4
.L_1234:
        /*0018*/ 	.byte	0x04, 0x17
        /*001a*/ 	.short	(.L_1236 - .L_1235)
.L_1235:
        /*001c*/ 	.word	0x00000000
        /*0020*/ 	.short	0x0006
        /*0022*/ 	.short	0x0030
        /*0024*/ 	.byte	0x00, 0xf0, 0x21, 0x00


	//----- nvinfo : EIATTR_KPARAM_INFO
	.align		4
.L_1236:
        /*0028*/ 	.byte	0x04, 0x17
        /*002a*/ 	.short	(.L_1238 - .L_1237)
.L_1237:
        /*002c*/ 	.word	0x00000000
        /*0030*/ 	.short	0x0005
        /*0032*/ 	.short	0x0028
        /*0034*/ 	.byte	0x00, 0xf0, 0x05, 0x00


	//----- nvinfo : EIATTR_KPARAM_INFO
	.align		4
.L_1238:
        /*0038*/ 	.byte	0x04, 0x17
        /*003a*/ 	.short	(.L_1240 - .L_1239)
.L_1239:
        /*003c*/ 	.word	0x00000000
        /*0040*/ 	.short	0x0004
        /*0042*/ 	.short	0x0020
        /*0044*/ 	.byte	0x00, 0xf5, 0x21, 0x00


	//----- nvinfo : EIATTR_KPARAM_INFO
	.align		4
.L_1240:
        /*0048*/ 	.byte	0x04, 0x17
        /*004a*/ 	.short	(.L_1242 - .L_1241)
.L_1241:
        /*004c*/ 	.word	0x00000000
        /*0050*/ 	.short	0x0003
        /*0052*/ 	.short	0x0018
        /*0054*/ 	.byte	0x00, 0xf5, 0x21, 0x00


	//----- nvinfo : EIATTR_KPARAM_INFO
	.align		4
.L_1242:
        /*0058*/ 	.byte	0x04, 0x17
        /*005a*/ 	.short	(.L_1244 - .L_1243)
.L_1243:
        /*005c*/ 	.word	0x00000000
        /*0060*/ 	.short	0x0002
        /*0062*/ 	.short	0x0010
        /*0064*/ 	.byte	0x00, 0xf5, 0x21, 0x00


	//----- nvinfo : EIATTR_KPARAM_INFO
	.align		4
.L_1244:
        /*0068*/ 	.byte	0x04, 0x17
        /*006a*/ 	.short	(.L_1246 - .L_1245)
.L_1245:
        /*006c*/ 	.word	0x00000000
        /*0070*/ 	.short	0x0001
        /*0072*/ 	.short	0x0008
        /*0074*/ 	.byte	0x00, 0xf5, 0x21, 0x00


	//----- nvinfo : EIATTR_KPARAM_INFO
	.align		4
.L_1246:
        /*0078*/ 	.byte	0x04, 0x17
        /*007a*/ 	.short	(.L_1248 - .L_1247)
.L_1247:
        /*007c*/ 	.word	0x00000000
        /*0080*/ 	.short	0x0000
        /*0082*/ 	.short	0x0000
        /*0084*/ 	.byte	0x00, 0xf5, 0x21, 0x00


	//----- nvinfo : EIATTR_SPARSE_MMA_MASK
	.align		4
.L_1248:
        /*0088*/ 	.byte	0x03, 0x50
        /*008a*/ 	.short	0x0000


	//----- nvinfo : EIATTR_MAXREG_COUNT
	.align		4
        /*008c*/ 	.byte	0x03, 0x1b
        /*008e*/ 	.short	0x00ff


	//----- nvinfo : EIATTR_EXTERNS
	.align		4
        /*0090*/ 	.byte	0x04, 0x0f
        /*0092*/ 	.short	(.L_1250 - .L_1249)


	//   ....[0]....
	.align		4
.L_1249:
        /*0094*/ 	.word	index@(__assertfail)


	//----- nvinfo : EIATTR_MERCURY_ISA_VERSION
	.align		4
.L_1250:
        /*0098*/ 	.byte	0x03, 0x5f
        /*009a*/ 	.short	0x0101


	//----- nvinfo : EIATTR_VRC_CTA_INIT_COUNT
	.align		4
        /*009c*/ 	.byte	0x02, 0x4a
	.zero		1
	.zero		1


	//----- nvinfo : EIATTR_SYSCALL_OFFSETS
	.align		4
        /*00a0*/ 	.byte	0x04, 0x46
        /*00a2*/ 	.short	(.L_1252 - .L_1251)


	//   ....[0]....
.L_1251:
        /*00a4*/ 	.word	0x000001d0


	//----- nvinfo : EIATTR_EXIT_INSTR_OFFSETS
	.align		4
.L_1252:
        /*00a8*/ 	.byte	0x04, 0x1c
        /*00aa*/ 	.short	(.L_1254 - .L_1253)


	//   ....[0]....
.L_1253:
        /*00ac*/ 	.word	0x00000070


	//   ....[1]....
        /*00b0*/ 	.word	0x00000670


	//----- nvinfo : EIATTR_CRS_STACK_SIZE
	.align		4
.L_1254:
        /*00b4*/ 	.byte	0x04, 0x1e
        /*00b6*/ 	.short	(.L_1256 - .L_1255)
.L_1255:
        /*00b8*/ 	.word	0x00000000


	//----- nvinfo : EIATTR_CBANK_PARAM_SIZE
	.align		4
.L_1256:
        /*00bc*/ 	.byte	0x03, 0x19
        /*00be*/ 	.short	0x0040


	//----- nvinfo : EIATTR_PARAM_CBANK
	.align		4
        /*00c0*/ 	.byte	0x04, 0x0a
        /*00c2*/ 	.short	(.L_1258 - .L_1257)
	.align		4
.L_1257:
        /*00c4*/ 	.word	index@(.nv.constant0._ZN2at6native39_GLOBAL__N__cee6930f_7_Loss_cu_5b0651e139nll_loss_backward_reduce_cuda_kernel_1dIdlEEvPT_PKS3_S6_PKT0_S6_bll)
        /*00c8*/ 	.short	0x0380
        /*00ca*/ 	.short	0x0040


	//----- nvinfo : EIATTR_SW_WAR
	.align		4
.L_1258:
        /*00cc*/ 	.byte	0x04, 0x36
        /*00ce*/ 	.short	(.L_1260 - .L_1259)
.L_1259:
        /*00d0*/ 	.word	0x00000008
.L_1260:


//--------------------- .nv.info._ZN2at6native39_GLOBAL__N__cee6930f_7_Loss_cu_5b0651e139nll_loss_backward_reduce_cuda_kernel_1dIdhEEvPT_PKS3_S6_PKT0_S6_bll --------------------------
	.section	.nv.info._ZN2at6native39_GLOBAL__N__cee6930f_7_Loss_cu_5b0651e139nll_loss_backward_reduce_cuda_kernel_1dIdhEEvPT_PKS3_S6_PKT0_S6_bll,"",@"SHT_CUDA_INFO"
	.sectionflags	@""
	.align	4


	//----- nvinfo : EIATTR_CUDA_API_VERSION
	.align		4
        /*0000*/ 	.byte	0x04, 0x37
        /*0002*/ 	.short	(.L_1262 - .L_1261)
.L_1261:
        /*0004*/ 	.word	0x00000082


	//----- nvinfo : EIATTR_KPARAM_INFO
	.align		4
.L_1262:
        /*0008*/ 	.byte	0x04, 0x17
        /*000a*/ 	.short	(.L_1264 - .L_1263)
.L_1263:
        /*000c*/ 	.word	0x00000000
        /*0010*/ 	.short	0x0007
        /*0012*/ 	.short	0x0038
        /*0014*/ 	.byte	0x00, 0xf0, 0x21, 0x00


	//----- nvinfo : EIATTR_KPARAM_INFO
	.align		4
.L_1264:
        /*0018*/ 	.byte	0x04, 0x17
        /*001a*/ 	.short	(.L_1266 - .L_1265)
.L_1265:
        /*001c*/ 	.word	0x00000000
        /*0020*/ 	.short	0x0006
        /*0022*/ 	.short	0x0030
        /*0024*/ 	.byte	0x00, 0xf0, 0x21, 0x00


	//----- nvinfo : EIATTR_KPARAM_INFO
	.align		4
.L_1266:
        /*0028*/ 	.byte	0x04, 0x17
        /*002a*/ 	.short	(.L_1268 - .L_1267)
.L_1267:
        /*002c*/ 	.word	0x00000000
        /*0030*/ 	.short	0x0005
        /*0032*/ 	.short	0x0028
        /*0034*/ 	.byte	0x00, 0xf0, 0x05, 0x00


	//----- nvinfo : EIATTR_KPARAM_INFO
	.align		4
.L_1268:
        /*0038*/ 	.byte	0x04, 0x17
        /*003a*/ 	.short	(.L_1270 - .L_1269)
.L_1269:
        /*003c*/ 	.word	0x00000000
        /*0040*/ 	.short	0x0004
        /*0042*/ 	.short	0x0020
        /*0044*/ 	.byte	0x00, 0xf5, 0x21, 0x00


	//----- nvinfo : EIATTR_KPARAM_INFO
	.align		4
.L_1270:
        /*0048*/ 	.byte	0x04, 0x17
        /*004a*/ 	.short	(.L_1272 - .L_1271)
.L_1271:
        /*004c*/ 	.word	0x00000000
        /*0050*/ 	.short	0x0003
        /*0052*/ 	.short	0x0018
        /*0054*/ 	.byte	0x00, 0xf5, 0x21, 0x00


	//----- nvinfo : EIATTR_KPARAM_INFO
	.align		4
.L_1272:
        /*0058*/ 	.byte	0x04, 0x17
        /*005a*/ 	.short	(.L_1274 - .L_1273)
.L_1273:
        /*005c*/ 	.word	0x00000000
        /*0060*/ 	.short	0x0002
        /*0062*/ 	.short	0x0010
        /*0064*/ 	.byte	0x00, 0xf5, 0x21, 0x00


	//----- nvinfo : EIATTR_KPARAM_INFO
	.align		4
.L_1274:
        /*0068*/ 	.byte	0x04, 0x17
        /*006a*/ 	.short	(.L_1276 - .L_1275)
.L_1275:
        /*006c*/ 	.word	0x00000000
        /*0070*/ 	.short	0x0001
        /*0072*/ 	.short	0x0008
        /*0074*/ 	.byte	0x00, 0xf5, 0x21, 0x00


	//----- nvinfo : EIATTR_KPARAM_INFO
	.align		4
.L_1276:
        /*0078*/ 	.byte	0x04, 0x17
        /*007a*/ 	.short	(.L_1278 - .L_1277)
.L_1277:
        /*007c*/ 	.word	0x00000000
        /*0080*/ 	.short	0x0000
        /*0082*/ 	.short	0x0000
        /*0084*/ 	.byte	0x00, 0xf5, 0x21, 0x00


	//----- nvinfo : EIATTR_SPARSE_MMA_MASK
	.align		4
.L_1278:
        /*0088*/ 	.byte	0x03, 0x50
        /*008a*/ 	.short	0x0000


	//----- nvinfo : EIATTR_MAXREG_COUNT
	.align		4
        /*008c*/ 	.byte	0x03, 0x1b
        /*008e*/ 	.short	0x00ff


	//----- nvinfo : EIATTR_EXTERNS
	.align		4
        /*0090*/ 	.byte	0x04, 0x0f
        /*0092*/ 	.short	(.L_1280 - .L_1279)


	//   ....[0]....
	.align		4
.L_1279:
        /*0094*/ 	.word	index@(__assertfail)


	//----- nvinfo : EIATTR_MERCURY_ISA_VERSION
	.align		4
.L_1280:
        /*0098*/ 	.byte	0x03, 0x5f
        /*009a*/ 	.short	0x0101


	//----- nvinfo : EIATTR_VRC_CTA_INIT_COUNT
	.align		4
        /*009c*/ 	.byte	0x02, 0x4a
	.zero		1
	.zero		1


	//----- nvinfo : EIATTR_SYSCALL_OFFSETS
	.align		4
        /*00a0*/ 	.byte	0x04, 0x46
        /*00a2*/ 	.short	(.L_1282 - .L_1281)


	//   ....[0]....
.L_1281:
        /*00a4*/ 	.word	0x000001b0


	//----- nvinfo : EIATTR_EXIT_INSTR_OFFSETS
	.align		4
.L_1282:
        /*00a8*/ 	.byte	0x04, 0x1c
        /*00aa*/ 	.short	(.L_1284 - .L_1283)


	//   ....[0]....
.L_1283:
        /*00ac*/ 	.word	0x00000070


	//   ....[1]....
        /*00b0*/ 	.word	0x00000640


	//----- nvinfo : EIATTR_CRS_STACK_SIZE
	.align		4
.L_1284:
        /*00b4*/ 	.byte	0x04, 0x1e
        /*00b6*/ 	.short	(.L_1286 - .L_1285)
.L_1285:
        /*00b8*/ 	.word	0x00000000


	//----- nvinfo : EIATTR_CBANK_PARAM_SIZE
	.align		4
.L_1286:
        /*00bc*/ 	.byte	0x03, 0x19
        /*00be*/ 	.short	0x0040


	//----- nvinfo : EIATTR_PARAM_CBANK
	.align		4
        /*00c0*/ 	.byte	0x04, 0x0a
        /*00c2*/ 	.short	(.L_1288 - .L_1287)
	.align		4
.L_1287:
        /*00c4*/ 	.word	index@(.nv.constant0._ZN2at6native39_GLOBAL__N__cee6930f_7_Loss_cu_5b0651e139nll_loss_backward_reduce_cuda_kernel_1dIdhEEvPT_PKS3_S6_PKT0_S6_bll)
        /*00c8*/ 	.short	0x0380
        /*00ca*/ 	.short	0x0040


	//----- nvinfo : EIATTR_SW_WAR
	.align		4
.L_1288:
        /*00cc*/ 	.byte	0x04, 0x36
        /*00ce*/ 	.short	(.L_1290 - .L_1289)
.L_1289:
        /*00d0*/ 	.word	0x00000008
.L_1290:


//--------------------- .nv.info._ZN2at6native39_GLOBAL__N__cee6930f_7_Loss_cu_5b0651e139nll_loss_backward_no_reduce_cuda_kernelIN3c108BFloat16ElEEviPKT0_NS_27GenericPackedTensorAccessorIKT_Lm1ENS_16DefaultPtrTraitsElEENS8_IS9_Lm2ESB_lEEPSA_ll --------------------------
	.section	.nv.info._ZN2at6native39_GLOBAL__N__cee6930f_7_Loss_cu_5b0651e139nll_loss_backward_no_reduce_cuda_kernelIN3c108BFloat16ElEEviPKT0_NS_27GenericPackedTensorAccessorIKT_Lm1ENS_16DefaultPtrTraitsElEENS8_IS9_Lm2ESB_lEEPSA_ll,"",@"SHT_CUDA_INFO"
	.sectionflags	@""
	.align	4


	//----- nvinfo : EIATTR_CUDA_API_VERSION
	.align		4
        /*0000*/ 	.byte	0x04, 0x37
        /*0002*/ 	.short	(.L_1292 - .L_1291)
.L_1291:
        /*0004*/ 	.word	0x00000082


	//----- nvinfo : EIATTR_KPARAM_INFO
	.align		4
.L_1292:
        /*0008*/ 	.byte	0x04, 0x17
        /*000a*/ 	.short	(.L_1294 - .L_1293)
.L_1293:
        /*000c*/ 	.word	0x00000000
        /*0010*/ 	.short	0x0006
        /*0012*/ 	.short	0x0060
        /*0014*/ 	.byte	0x00, 0xf0, 0x21, 0x00


	//----- nvinfo : EIATTR_KPARAM_INFO
	.align		4
.L_1294:
        /*0018*/ 	.byte	0x04, 0x17
        /*001a*/ 	.short	(.L_1296 - .L_1295)
.L_1295:
        /*001c*/ 	.word	0x00000000
        /*0020*/ 	.short	0x0005
        /*0022*/ 	.short	0x0058
        /*0024*/ 	.byte	0x00, 0xf0, 0x21, 0x00


	//----- nvinfo : EIATTR_KPARAM_INFO
	.align		4
.L_1296:
        /*0028*/ 	.byte	0x04, 0x17
        /*002a*/ 	.short	(.L_1298 - .L_1297)
.L_1297:
        /*002c*/ 	.word	0x00000000
        /*0030*/ 	.short	0x0004
        /*0032*/ 	.short	0x0050
        /*0034*/ 	.byte	0x00, 0xf5, 0x21, 0x00


	//----- nvinfo : EIATTR_KPARAM_INFO
	.align		4
.L_1298:
        /*0038*/ 	.byte	0x04, 0x17
        /*003a*/ 	.short	(.L_1300 - .L_1299)
.L_1299:
        /*003c*/ 	.word	0x00000000
        /*0040*/ 	.short	0x0003
        /*0042*/ 	.short	0x0028
        /*0044*/ 	.byte	0x00, 0xf0, 0xa1, 0x00


	//----- nvinfo : EIATTR_KPARAM_INFO
	.align		4
.L_1300:
        /*0048*/ 	.byte	0x04, 0x17
        /*004a*/ 	.short	(.L_1302 - .L_1301)
.L_1301:
        /*004c*/ 	.word	0x00000000
        /*0050*/ 	.short	0x0002
        /*0052*/ 	.short	0x0010
        /*0054*/ 	.byte	0x00, 0xf0, 0x61, 0x00


	//----- nvinfo : EIATTR_KPARAM_INFO
	.align		4
.L_1302:
        /*0058*/ 	.byte	0x04, 0x17
        /*005a*/ 	.short	(.L_1304 - .L_1303)
.L_1303:
        /*005c*/ 	.word	0x00000000
        /*0060*/ 	.short	0x0001
        /*0062*/ 	.short	0x0008
        /*0064*/ 	.byte	0x00, 0xf5, 0x21, 0x00


	//----- nvinfo : EIATTR_KPARAM_INFO
	.align		4
.L_1304:
        /*0068*/ 	.byte	0x04, 0x17
        /*006a*/ 	.short	(.L_1306 - .L_1305)
.L_1305:
        /*006c*/ 	.word	0x00000000
        /*0070*/ 	.short	0x0000
        /*0072*/ 	.short	0x0000
        /*0074*/ 	.byte	0x00, 0xf0, 0x11, 0x00


	//----- nvinfo : EIATTR_SPARSE_MMA_MASK
	.align		4
.L_1306:
        /*0078*/ 	.byte	0x03, 0x50
        /*007a*/ 	.short	0x0000


	//----- nvinfo : EIATTR_MAXREG_COUNT
	.align		4
        /*007c*/ 	.byte	0x03, 0x1b
        /*007e*/ 	.short	0x00ff


	//----- nvinfo : EIATTR_EXTERNS
	.align		4
        /*0080*/ 	.byte	0x04, 0x0f
        /*0082*/ 	.short	(.L_1308 - .L_1307)


	//   ....[0]....
	.align		4
.L_1307:
        /*0084*/ 	.word	index@(__assertfail)


	//----- nvinfo : EIATTR_MERCURY_ISA_VERSION
	.align		4
.L_1308:
        /*0088*/ 	.byte	0x03, 0x5f
        /*008a*/ 	.short	0x0101


	//----- nvinfo : EIATTR_VRC_CTA_INIT_COUNT
	.align		4
        /*008c*/ 	.byte	0x02, 0x4a
	.zero		1
	.zero		1


	//----- nvinfo : EIATTR_SYSCALL_OFFSETS
	.align		4
        /*0090*/ 	.byte	0x04, 0x46
        /*0092*/ 	.short	(.L_1310 - .L_1309)


	//   ....[0]....
.L_1309:
        /*0094*/ 	.word	0x00000820


	//   ....[1]....
        /*0098*/ 	.word	0x00000c60


	//   ....[2]....
        /*009c*/ 	.word	0x00000fc0


	//   ....[3]....
        /*00a0*/ 	.word	0x00001320


	//   ....[4]....
        /*00a4*/ 	.word	0x00001680


	//   ....[5]....
        /*00a8*/ 	.word	0x00001f90


	//   ....[6]....
        /*00ac*/ 	.word	0x00002460


	//   ....[7]....
        /*00b0*/ 	.word	0x00002830


	//   ....[8]....
        /*00b4*/ 	.word	0x00002c00


	//   ....[9]....
        /*00b8*/ 	.word	0x00002fd0


	//----- nvinfo : EIATTR_EXIT_INSTR_OFFSETS
	.align		4
.L_1310:
        /*00bc*/ 	.byte	0x04, 0x1c
        /*00be*/ 	.short	(.L_1312 - .L_1311)


	//   ....[0]....
.L_1311:
        /*00c0*/ 	.word	0x000000b0


	//   ....[1]....
        /*00c4*/ 	.word	0x00000a60


	//   ....[2]....
        /*00c8*/ 	.word	0x00001880


	//   ....[3]....
        /*00cc*/ 	.word	0x00002260


	//   ....[4]....
        /*00d0*/ 	.word	0x00003240


	//----- nvinfo : EIATTR_CRS_STACK_SIZE
	.align		4
.L_1312:
        /*00d4*/ 	.byte	0x04, 0x1e
        /*00d6*/ 	.short	(.L_1314 - .L_1313)
.L_1313:
        /*00d8*/ 	.word	0x00000000


	//----- nvinfo : EIATTR_CBANK_PARAM_SIZE
	.align		4
.L_1314:
        /*00dc*/ 	.byte	0x03, 0x19
        /*00de*/ 	.short	0x0068


	//----- nvinfo : EIATTR_PARAM_CBANK
	.align		4
        /*00e0*/ 	.byte	0x04, 0x0a
        /*00e2*/ 	.short	(.L_1316 - .L_1315)
	.align		4
.L_1315:
        /*00e4*/ 	.word	index@(.nv.constant0._ZN2at6native39_GLOBAL__N__cee6930f_7_Loss_cu_5b0651e139nll_loss_backward_no_reduce_cuda_kernelIN3c108BFloat16ElEEviPKT0_NS_27GenericPackedTensorAccessorIKT_Lm1ENS_16DefaultPtrTraitsElEENS8_IS9_Lm2ESB_lEEPSA_ll)
        /*00e8*/ 	.short	0x0380
        /*00ea*/ 	.short	0x0068


	//----- nvinfo : EIATTR_SW_WAR
	.align		4
.L_1316:
        /*00ec*/ 	.byte	0x04, 0x36
        /*00ee*/ 	.short	(.L_1318 - .L_1317)
.L_1317:
        /*00f0*/ 	.word	0x00000008
.L_1318:


//--------------------- .nv.info._ZN2at6native39_GLOBAL__N__cee6930f_7_Loss_cu_5b0651e139nll_loss_backward_no_reduce_cuda_kernelIN3c108BFloat16EhEEviPKT0_NS_27GenericPackedTensorAccessorIKT_Lm1ENS_16DefaultPtrTraitsElEENS8_IS9_Lm2ESB_lEEPSA_ll --------------------------
	.section	.nv.info._ZN2at6native39_GLOBAL__N__cee6930f_7_Loss_cu_5b0651e139nll_loss_backward_no_reduce_cuda_kernelIN3c108BFloat16EhEEviPKT0_NS_27GenericPackedTensorAccessorIKT_Lm1ENS_16DefaultPtrTraitsElEENS8_IS9_Lm2ESB_lEEPSA_ll,"",@"SHT_CUDA_INFO"
	.sectionflags	@""
	.align	4


	//----- nvinfo : EIATTR_CUDA_API_VERSION
	.align		4
        /*0000*/ 	.byte	0x04, 0x37
        /*0002*/ 	.short	(.L_1320 - .L_1319)
.L_1319:
        /*0004*/ 	.word	0x00000082


	//----- nvinfo : EIATTR_KPARAM_INFO
	.align		4
.L_1320:
        /*0008*/ 	.byte	0x04, 0x17
        /*000a*/ 	.short	(.L_1322 - .L_1321)
.L_1321:
        /*000c*/ 	.word	0x00000000
        /*0010*/ 	.short	0x0006
        /*0012*/ 	.short	0x0060
        /*0014*/ 	.byte	0x00, 0xf0, 0x21, 0x00


	//----- nvinfo : EIATTR_KPARAM_INFO
	.align		4
.L_1322:
        /*0018*/ 	.byte	0x04, 0x17
        /*001a*/ 	.short	(.L_1324 - .L_1323)
.L_1323:
        /*001c*/ 	.word	0x00000000
        /*0020*/ 	.short	0x0005
        /*0022*/ 	.short	0x0058
        /*0024*/ 	.byte	0x00, 0xf0, 0x21, 0x00


	//----- nvinfo : EIATTR_KPARAM_INFO
	.align		4
.L_1324:
        /*0028*/ 	.byte	0x04, 0x17
        /*002a*/ 	.short	(.L_1326 - .L_1325)
.L_1325:
        /*002c*/ 	.word	0x00000000
        /*0030*/ 	.short	0x0004
        /*0032*/ 	.short	0x0050
        /*0034*/ 	.byte	0x00, 0xf5, 0x21, 0x00


	//----- nvinfo : EIATTR_KPARAM_INFO
	.align		4
.L_1326:
        /*0038*/ 	.byte	0x04, 0x17
        /*003a*/ 	.short	(.L_1328 - .L_1327)
.L_1327:
        /*003c*/ 	.word	0x00000000
        /*0040*/ 	.short	0x0003
        /*0042*/ 	.short	0x0028
        /*0044*/ 	.byte	0x00, 0xf0, 0xa1, 0x00


	//----- nvinfo : EIATTR_KPARAM_INFO
	.align		4
.L_1328:
        /*0048*/ 	.byte	0x04, 0x17
        /*004a*/ 	.short	(.L_1330 - .L_1329)
.L_1329:
        /*004c*/ 	.word	0x00000000
        /*0050*/ 	.short	0x0002
        /*0052*/ 	.short	0x0010
        /*0054*/ 	.byte	0x00, 0xf0, 0x61, 0x00


	//----- nvinfo : EIATTR_KPARAM_INFO
	.align		4
.L_1330:
        /*0058*/ 	.byte	0x04, 0x17
        /*005a*/ 	.short	(.L_1332 - .L_1331)
.L_1331:
        /*005c*/ 	.word	0x00000000
        /*0060*/ 	.short	0x0001
        /*0062*/ 	.short	0x0008
        /*0064*/ 	.byte	0x00, 0xf5, 0x21, 0x00


	//----- nvinfo : EIATTR_KPARAM_INFO
	.align		4
.L_1332:
        /*0068*/ 	.byte	0x04, 0x17
        /*006a*/ 	.short	(.L_1334 - .L_1333)
.L_1333:
        /*006c*/ 	.word	0x00000000
        /*0070*/ 	.short	0x0000
        /*0072*/ 	.short	0x0000
        /*0074*/ 	.byte	0x00, 0xf0, 0x11, 0x00


	//----- nvinfo : EIATTR_SPARSE_MMA_MASK
	.align		4
.L_1334:
        /*0078*/ 	.byte	0x03, 0x50
        /*007a*/ 	.short	0x0000


	//----- nvinfo : EIATTR_MAXREG_COUNT
	.align		4
        /*007c*/ 	.byte	0x03, 0x1b
        /*007e*/ 	.short	0x00ff


	//----- nvinfo : EIATTR_EXTERNS
	.align		4
        /*0080*/ 	.byte	0x04, 0x0f
        /*0082*/ 	.short	(.L_1336 - .L_1335)


	//   ....[0]....
	.align		4
.L_1335:
        /*0084*/ 	.word	index@(__assertfail)


	//----- nvinfo : EIATTR_MERCURY_ISA_VERSION
	.align		4
.L_1336:
        /*0088*/ 	.byte	0x03, 0x5f
        /*008a*/ 	.short	0x0101


	//----- nvinfo : EIATTR_VRC_CTA_INIT_COUNT
	.align		4
        /*008c*/ 	.byte	0x02, 0x4a
	.zero		1
	.zero		1


	//----- nvinfo : EIATTR_SYSCALL_OFFSETS
	.align		4
        /*0090*/ 	.byte	0x04, 0x46
        /*0092*/ 	.short	(.L_1338 - .L_1337)


	//   ....[0]....
.L_1337:
        /*0094*/ 	.word	0x00000870


	//   ....[1]....
        /*0098*/ 	.word	0x00000ba0


	//   ....[2]....
        /*009c*/ 	.word	0x00000ec0


	//   ....[3]....
        /*00a0*/ 	.word	0x000011e0


	//   ....[4]....
        /*00a4*/ 	.word	0x00001500


	//   ....[5]....
        /*00a8*/ 	.word	0x00001e60


	//   ....[6]....
        /*00ac*/ 	.word	0x00002240


	//   ....[7]....
        /*00b0*/ 	.word	0x000025d0


	//   ....[8]....
        /*00b4*/ 	.word	0x00002960


	//   ....[9]....
        /*00b8*/ 	.word	0x00002cf0


	//----- nvinfo : EIATTR_EXIT_INSTR_OFFSETS
	.align		4
.L_1338:
        /*00bc*/ 	.byte	0x04, 0x1c
        /*00be*/ 	.short	(.L_1340 - .L_1339)


	//   ....[0]....
.L_1339:
        /*00c0*/ 	.word	0x000000b0


	//   ....[1]....
        /*00c4*/ 	.word	0x000009e0


	//   ....[2]....
        /*00c8*/ 	.word	0x000016e0


	//   ....[3]....
        /*00cc*/ 	.word	0x00002080


	//   ....[4]....
        /*00d0*/ 	.word	0x00002f40


	//----- nvinfo : EIATTR_CRS_STACK_SIZE
	.align		4
.L_1340:
        /*00d4*/ 	.byte	0x04, 0x1e
        /*00d6*/ 	.short	(.L_1342 - .L_1341)
.L_1341:
        /*00d8*/ 	.word	0x00000000


	//----- nvinfo : EIATTR_CBANK_PARAM_SIZE
	.align		4
.L_1342:
        /*00dc*/ 	.byte	0x03, 0x19
        /*00de*/ 	.short	0x0068


	//----- nvinfo : EIATTR_PARAM_CBANK
	.align		4
        /*00e0*/ 	.byte	0x04, 0x0a
        /*00e2*/ 	.short	(.L_1344 - .L_1343)
	.align		4
.L_1343:
        /*00e4*/ 	.word	index@(.nv.constant0._ZN2at6native39_GLOBAL__N__cee6930f_7_Loss_cu_5b0651e139nll_loss_backward_no_reduce_cuda_kernelIN3c108BFloat16EhEEviPKT0_NS_27GenericPackedTensorAccessorIKT_Lm1ENS_16DefaultPtrTraitsElEENS8_IS9_Lm2ESB_lEEPSA_ll)
        /*00e8*/ 	.short	0x0380
        /*00ea*/ 	.short	0x0068


	//----- nvinfo : EIATTR_SW_WAR
	.align		4
.L_1344:
        /*00ec*/ 	.byte	0x04, 0x36
        /*00ee*/ 	.short	(.L_1346 - .L_1345)
.L_1345:
        /*00f0*/ 	.word	0x00000008
.L_1346:


//--------------------- .nv.info._ZN2at6native39_GLOBAL__N__cee6930f_7_Loss_cu_5b0651e139nll_loss_backward_no_reduce_cuda_kernelIN3c104HalfElEEviPKT0_NS_27GenericPackedTensorAccessorIKT_Lm1ENS_16DefaultPtrTraitsElEENS8_IS9_Lm2ESB_lEEPSA_ll --------------------------
	.section	.nv.info._ZN2at6native39_GLOBAL__N__cee6930f_7_Loss_cu_5b0651e139nll_loss_backward_no_reduce_cuda_kernelIN3c104HalfElEEviPKT0_NS_27GenericPackedTensorAccessorIKT_Lm1ENS_16DefaultPtrTraitsElEENS8_IS9_Lm2ESB_lEEPSA_ll,"",@"SHT_CUDA_INFO"
	.sectionflags	@""
	.align	4


	//----- nvinfo : EIATTR_CUDA_API_VERSION
	.align		4
        /*0000*/ 	.byte	0x04, 0x37
        /*0002*/ 	.short	(.L_1348 - .L_1347)
.L_1347:
        /*0004*/ 	.word	0x00000082


	//----- nvinfo : EIATTR_KPARAM_INFO
	.align		4
.L_1348:
        /*0008*/ 	.byte	0x04, 0x17
        /*000a*/ 	.short	(.L_1350 - .L_1349)
.L_1349:
        /*000c*/ 	.word	0x00000000
        /*0010*/ 	.short	0x0006
        /*0012*/ 	.short	0x0060
        /*0014*/ 	.byte	0x00, 0xf0, 0x21, 0x00


	//----- nvinfo : EIATTR_KPARAM_INFO
	.align		4
.L_1350:
        /*0018*/ 	.byte	0x04, 0x17
        /*001a*/ 	.short	(.L_1352 - .L_1351)
.L_1351:
        /*001c*/ 	.word	0x00000000
        /*0020*/ 	.short	0x0005
        /*0022*/ 	.short	0x0058
        /*0024*/ 	.byte	0x00, 0xf0, 0x21, 0x00


	//----- nvinfo : EIATTR_KPARAM_INFO
	.align		4
.L_1352:
        /*0028*/ 	.byte	0x04, 0x17
        /*002a*/ 	.short	(.L_1354 - .L_1353)
.L_1353:
        /*002c*/ 	.word	0x00000000
        /*0030*/ 	.short	0x0004
        /*0032*/ 	.short	0x0050
        /*0034*/ 	.byte	0x00, 0xf5, 0x21, 0x00


	//----- nvinfo : EIATTR_KPARAM_INFO
	.align		4
.L_1354:
        /*0038*/ 	.byte	0x04, 0x17
        /*003a*/ 	.short	(.L_1356 - .L_1355)
.L_1355:
        /*003c*/ 	.word	0x00000000
        /*0040*/ 	.short	0x0003
        /*0042*/ 	.short	0x0028
        /*0044*/ 	.byte	0x00, 0xf0, 0xa1, 0x00


	//----- nvinfo : EIATTR_KPARAM_INFO
	.align		4
.L_1356:
        /*0048*/ 	.byte	0x04, 0x17
        /*004a*/ 	.short	(.L_1358 - .L_1357)
.L_1357:
        /*004c*/ 	.word	0x00000000
        /*0050*/ 	.short	0x0002
        /*0052*/ 	.short	0x0010
        /*0054*/ 	.byte	0x00, 0xf0, 0x61, 0x00


	//----- nvinfo : EIATTR_KPARAM_INFO
	.align		4
.L_1358:
        /*0058*/ 	.byte	0x04, 0x17
        /*005a*/ 	.short	(.L_1360 - .L_1359)
.L_1359:
        /*005c*/ 	.word	0x00000000
        /*0060*/ 	.short	0x0001
        /*0062*/ 	.short	0x0008
        /*0064*/ 	.byte	0x00, 0xf5, 0x21, 0x00


	//----- nvinfo : EIATTR_KPARAM_INFO
	.align		4
.L_1360:
        /*0068*/ 	.byte	0x04, 0x17
        /*006a*/ 	.short	(.L_1362 - .L_1361)
.L_1361:
        /*006c*/ 	.word	0x00000000
        /*0070*/ 	.short	0x0000
        /*0072*/ 	.short	0x0000
        /*0074*/ 	.byte	0x00, 0xf0, 0x11, 0x00


	//----- nvinfo : EIATTR_SPARSE_MMA_MASK
	.align		4
.L_1362:
        /*0078*/ 	.byte	0x03, 0x50
        /*007a*/ 	.short	0x0000


	//----- nvinfo : EIATTR_MAXREG_COUNT
	.align		4
        /*007c*/ 	.byte	0x03, 0x1b
        /*007e*/ 	.short	0x00ff


	//----- nvinfo : EIATTR_EXTERNS
	.align		4
        /*0080*/ 	.byte	0x04, 0x0f
        /*0082*/ 	.short	(.L_1364 - .L_1363)


	//   ....[0]....
	.align		4
.L_1363:
        /*0084*/ 	.word	index@(__assertfail)


	//----- nvinfo : EIATTR_MERCURY_ISA_VERSION
	.align		4
.L_1364:
        /*0088*/ 	.byte	0x03, 0x5f
        /*008a*/ 	.short	0x0101


	//----- nvinfo : EIATTR_VRC_CTA_INIT_COUNT
	.align		4
        /*008c*/ 	.byte	0x02, 0x4a
	.zero		1
	.zero		1


	//----- nvinfo : EIATTR_SYSCALL_OFFSETS
	.align		4
        /*0090*/ 	.byte	0x04, 0x46
        /*0092*/ 	.short	(.L_1366 - .L_1365)


	//   ....[0]....
.L_1365:
        /*0094*/ 	.word	0x00000820


	//   ....[1]....
        /*0098*/ 	.word	0x00000c60


	//   ....[2]....
        /*009c*/ 	.word	0x00000fc0


	//   ....[3]....
        /*00a0*/ 	.word	0x00001320


	//   ....[4]....
        /*00a4*/ 	.word	0x00001680


	//   ....[5]....
        /*00a8*/ 	.word	0x00001f90


	//   ....[6]....
        /*00ac*/ 	.word	0x00002430


	//   ....[7]....
        /*00b0*/ 	.word	0x000027d0


	//   ....[8]....
        /*00b4*/ 	.word	0x00002b70


	//   ....[9]....
        /*00b8*/ 	.word	0x00002f10


	//----- nvinfo : EIATTR_EXIT_INSTR_OFFSETS
	.align		4
.L_1366:
        /*00bc*/ 	.byte	0x04, 0x1c
        /*00be*/ 	.short	(.L_1368 - .L_1367)


	//   ....[0]....
.L_1367:
        /*00c0*/ 	.word	0x000000b0


	//   ....[1]....
        /*00c4*/ 	.word	0x00000a60


	//   ....[2]....
        /*00c8*/ 	.word	0x00001880


	//   ....[3]....
        /*00cc*/ 	.word	0x00002230


	//   ....[4]....
        /*00d0*/ 	.word	0x00003150


	//----- nvinfo : EIATTR_CRS_STACK_SIZE
	.align		4
.L_1368:
        /*00d4*/ 	.byte	0x04, 0x1e
        /*00d6*/ 	.short	(.L_1370 - .L_1369)
.L_1369:
        /*00d8*/ 	.word	0x00000000


	//----- nvinfo : EIATTR_CBANK_PARAM_SIZE
	.align		4
.L_1370:
        /*00dc*/ 	.byte	0x03, 0x19
        /*00de*/ 	.short	0x0068


	//----- nvinfo : EIATTR_PARAM_CBANK
	.align		4
        /*00e0*/ 	.byte	0x04, 0x0a
        /*00e2*/ 	.short	(.L_1372 - .L_1371)
	.align		4
.L_1371:
        /*00e4*/ 	.word	index@(.nv.constant0._ZN2at6native39_GLOBAL__N__cee6930f_7_Loss_cu_5b0651e139nll_loss_backward_no_reduce_cuda_kernelIN3c104HalfElEEviPKT0_NS_27GenericPackedTensorAccessorIKT_Lm1ENS_16DefaultPtrTraitsElEENS8_IS9_Lm2ESB_lEEPSA_ll)
        /*00e8*/ 	.short	0x0380
        /*00ea*/ 	.short	0x0068


	//----- nvinfo : EIATTR_SW_WAR
	.align		4
.L_1372:
        /*00ec*/ 	.byte	0x04, 0x36
        /*00ee*/ 	.short	(.L_1374 - .L_1373)
.L_1373:
        /*00f0*/ 	.word	0x00000008
.L_1374:


//--------------------- .nv.info._ZN2at6native39_GLOBAL__N__cee6930f_7_Loss_cu_5b0651e139nll_loss_backward_no_reduce_cuda_kernelIN3c104HalfEhEEviPKT0_NS_27GenericPackedTensorAccessorIKT_Lm1ENS_16DefaultPtrTraitsElEENS8_IS9_Lm2ESB_lEEPSA_ll --------------------------
	.section	.nv.info._ZN2at6native39_GLOBAL__N__cee6930f_7_Loss_cu_5b0651e139nll_loss_backward_no_reduce_cuda_kernelIN3c104HalfEhEEviPKT0_NS_27GenericPackedTensorAccessorIKT_Lm1ENS_16DefaultPtrTraitsElEENS8_IS9_Lm2ESB_lEEPSA_ll,"",@"SHT_CUDA_INFO"
	.sectionflags	@""
	.align	4


	//----- nvinfo : EIATTR_CUDA_API_VERSION
	.align		4
        /*0000*/ 	.byte	0x04, 0x37
        /*0002*/ 	.short	(.L_1376 - .L_1375)
.L_1375:
        /*0004*/ 	.word	0x00000082


	//----- nvinfo : EIATTR_KPARAM_INFO
	.align		4
.L_1376:
        /*0008*/ 	.byte	0x04, 0x17
        /*000a*/ 	.short	(.L_1378 - .L_1377)
.L_1377:
        /*000c*/ 	.word	0x00000000
        /*0010*/ 	.short	0x0006
        /*0012*/ 	.short	0x0060
        /*0014*/ 	.byte	0x00, 0xf0, 0x21, 0x00


	//----- nvinfo : EIATTR_KPARAM_INFO
	.align		4
.L_1378:
        /*0018*/ 	.byte	0x04, 0x17
        /*001a*/ 	.short	(.L_1380 - .L_1379)
.L_1379:
        /*001c*/ 	.word	0x00000000
        /*0020*/ 	.short	0x0005
        /*0022*/ 	.short	0x0058
        /*0024*/ 	.byte	0x00, 0xf0, 0x21, 0x00


	//----- nvinfo : EIATTR_KPARAM_INFO
	.align		4
.L_1380:
        /*0028*/ 	.byte	0x04, 0x17
        /*002a*/ 	.short	(.L_1382 - .L_1381)
.L_1381:
        /*002c*/ 	.word	0x00000000
        /*0030*/ 	.short	0x0004
        /*0032*/ 	.short	0x0050
        /*0034*/ 	.byte	0x00, 0xf5, 0x21, 0x00


	//----- nvinfo : EIATTR_KPARAM_INFO
	.align		4
.L_1382:
        /*0038*/ 	.byte	0x04, 0x17
        /*003a*/ 	.short	(.L_1384 - .L_1383)
.L_1383:
        /*003c*/ 	.word	0x00000000
        /*0040*/ 	.short	0x0003
        /*0042*/ 	.short	0x0028
        /*0044*/ 	.byte	0x00, 0xf0, 0xa1, 0x00


	//----- nvinfo : EIATTR_KPARAM_INFO
	.align		4
.L_1384:
        /*0048*/ 	.byte	0x04, 0x17
        /*004a*/ 	.short	(.L_1386 - .L_1385)
.L_1385:
        /*004c*/ 	.word	0x00000000
        /*0050*/ 	.short	0x0002
        /*0052*/ 	.short	0x0010
        /*0054*/ 	.byte	0x00, 0xf0, 0x61, 0x00


	//----- nvinfo : EIATTR_KPARAM_INFO
	.align		4
.L_1386:
        /*0058*/ 	.byte	0x04, 0x17
        /*005a*/ 	.short	(.L_1388 - .L_1387)
.L_1387:
        /*005c*/ 	.word	0x00000000
        /*0060*/ 	.short	0x0001
        /*0062*/ 	.short	0x0008
        /*0064*/ 	.byte	0x00, 0xf5, 0x21, 0x00


	//----- nvinfo : EIATTR_KPARAM_INFO
	.align		4
.L_1388:
        /*0068*/ 	.byte	0x04, 0x17
        /*006a*/ 	.short	(.L_1390 - .L_1389)
.L_1389:
        /*006c*/ 	.word	0x00000000
        /*0070*/ 	.short	0x0000
        /*0072*/ 	.short	0x0000
        /*0074*/ 	.byte	0x00, 0xf0, 0x11, 0x00


	//----- nvinfo : EIATTR_SPARSE_MMA_MASK
	.align		4
.L_1390:
        /*0078*/ 	.byte	0x03, 0x50
        /*007a*/ 	.short	0x0000


	//----- nvinfo : EIATTR_MAXREG_COUNT
	.align		4
        /*007c*/ 	.byte	0x03, 0x1b
        /*007e*/ 	.short	0x00ff


	//----- nvinfo : EIATTR_EXTERNS
	.align		4
        /*0080*/ 	.byte	0x04, 0x0f
        /*0082*/ 	.short	(.L_1392 - .L_1391)


	//   ....[0]....
	.align		4
.L_1391:
        /*0084*/ 	.word	index@(__assertfail)


	//----- nvinfo : EIATTR_MERCURY_ISA_VERSION
	.align		4
.L_1392:
        /*0088*/ 	.byte	0x03, 0x5f
        /*008a*/ 	.short	0x0101


	//----- nvinfo : EIATTR_VRC_CTA_INIT_COUNT
	.align		4
        /*008c*/ 	.byte	0x02, 0x4a
	.zero		1
	.zero		1


	//----- nvinfo : EIATTR_SYSCALL_OFFSETS
	.align		4
        /*0090*/ 	.byte	0x04, 0x46
        /*0092*/ 	.short	(.L_1394 - .L_1393)


	//   ....[0]....
.L_1393:
        /*0094*/ 	.word	0x00000870


	//   ....[1]....
        /*0098*/ 	.word	0x00000ba0


	//   ....[2]....
        /*009c*/ 	.word	0x00000ec0


	//   ....[3]....
        /*00a0*/ 	.word	0x000011e0


	//   ....[4]....
        /*00a4*/ 	.word	0x00001500


	//   ....[5]....
        /*00a8*/ 	.word	0x00001e60


	//   ....[6]....
        /*00ac*/ 	.word	0x00002210


	//   ....[7]....
        /*00b0*/ 	.word	0x00002570


	//   ....[8]....
        /*00b4*/ 	.word	0x000028d0


	//   ....[9]....
        /*00b8*/ 	.word	0x00002c30


	//----- nvinfo : EIATTR_EXIT_INSTR_OFFSETS
	.align		4
.L_1394:
        /*00bc*/ 	.byte	0x04, 0x1c
        /*00be*/ 	.short	(.L_1396 - .L_1395)


	//   ....[0]....
.L_1395:
        /*00c0*/ 	.word	0x000000b0


	//   ....[1]....
        /*00c4*/ 	.word	0x000009e0


	//   ....[2]....
        /*00c8*/ 	.word	0x000016e0


	//   ....[3]....
        /*00cc*/ 	.word	0x00002050


	//   ....[4]....
        /*00d0*/ 	.word	0x00002e50


	//----- nvinfo : EIATTR_CRS_STACK_SIZE
	.align		4
.L_1396:
        /*00d4*/ 	.byte	0x04, 0x1e
        /*00d6*/ 	.short	(.L_1398 - .L_1397)
.L_1397:
        /*00d8*/ 	.word	0x00000000


	//----- nvinfo : EIATTR_CBANK_PARAM_SIZE
	.align		4
.L_1398:
        /*00dc*/ 	.byte	0x03, 0x19
        /*00de*/ 	.short	0x0068


	//----- nvinfo : EIATTR_PARAM_CBANK
	.align		4
        /*00e0*/ 	.byte	0x04, 0x0a
        /*00e2*/ 	.short	(.L_1400 - .L_1399)
	.align		4
.L_1399:
        /*00e4*/ 	.word	index@(.nv.constant0._ZN2at6native39_GLOBAL__N__cee6930f_7_Loss_cu_5b0651e139nll_loss_backward_no_reduce_cuda_kernelIN3c104HalfEhEEviPKT0_NS_27GenericPackedTensorAccessorIKT_Lm1ENS_16DefaultPtrTraitsElEENS8_IS9_Lm2ESB_lEEPSA_ll)
        /*00e8*/ 	.short	0x0380
        /*00ea*/ 	.short	0x0068


	//----- nvinfo : EIATTR_SW_WAR
	.align		4
.L_1400:
        /*00ec*/ 	.byte	0x04, 0x36
        /*00ee*/ 	.short	(.L_1402 - .L_1401)
.L_1401:
        /*00f0*/ 	.word	0x00000008
.L_1402:


//--------------------- .nv.info._ZN2at6native39_GLOBAL__N__cee6930f_7_Loss_cu_5b0651e139nll_loss_backward_no_reduce_cuda_kernelIflEEviPKT0_NS_27GenericPackedTensorAccessorIKT_Lm1ENS_16DefaultPtrTraitsElEENS6_IS7_Lm2ES9_lEEPS8_ll --------------------------
	.section	.nv.info._ZN2at6native39_GLOBAL__N__cee6930f_7_Loss_cu_5b0651e139nll_loss_backward_no_reduce_cuda_kernelIflEEviPKT0_NS_27GenericPackedTensorAccessorIKT_Lm1ENS_16DefaultPtrTraitsElEENS6_IS7_Lm2ES9_lEEPS8_ll,"",@"SHT_CUDA_INFO"
	.sectionflags	@""
	.align	4


	//----- nvinfo : EIATTR_CUDA_API_VERSION
	.align		4
        /*0000*/ 	.byte	0x04, 0x37
        /*0002*/ 	.short	(.L_1404 - .L_1403)
.L_1403:
        /*0004*/ 	.word	0x00000082


	//----- nvinfo : EIATTR_KPARAM_INFO
	.align		4
.L_1404:
        /*0008*/ 	.byte	0x04, 0x17
        /*000a*/ 	.short	(.L_1406 - .L_1405)
.L_1405:
        /*000c*/ 	.word	0x00000000
        /*0010*/ 	.short	0x0006
        /*0012*/ 	.short	0x0060
        /*0014*/ 	.byte	0x00, 0xf0, 0x21, 0x00


	//----- nvinfo : EIATTR_KPARAM_INFO
	.align		4
.L_1406:
        /*0018*/ 	.byte	0x04, 0x17
        /*001a*/ 	.short	(.L_1408 - .L_1407)
.L_1407:
        /*001c*/ 	.word	0x00000000
        /*0020*/ 	.short	0x0005
        /*0022*/ 	.short	0x0058
        /*0024*/ 	.byte	0x00, 0xf0, 0x21, 0x00


	//----- nvinfo : EIATTR_KPARAM_INFO
	.align		4
.L_1408:
        /*0028*/ 	.byte	0x04, 0x17
        /*002a*/ 	.short	(.L_1410 - .L_1409)
.L_1409:
        /*002c*/ 	.word	0x00000000
        /*0030*/ 	.short	0x0004
        /*0032*/ 	.short	0x0050
        /*0034*/ 	.byte	0x00, 0xf5, 0x21, 0x00


	//----- nvinfo : EIATTR_KPARAM_INFO
	.align		4
.L_1410:
        /*0038*/ 	.byte	0x04, 0x17
        /*003a*/ 	.short	(.L_1412 - .L_1411)
.L_1411:
        /*003c*/ 	.word	0x00000000
        /*0040*/ 	.short	0x0003
        /*0042*/ 	.short	0x0028
        /*0044*/ 	.byte	0x00, 0xf0, 0xa1, 0x00


	//----- nvinfo : EIATTR_KPARAM_INFO
	.align		4
.L_1412:
        /*0048*/ 	.byte	0x04, 0x17
        /*004a*/ 	.short	(.L_1414 - .L_1413)
.L_1413:
        /*004c*/ 	.word	0x00000000
        /*0050*/ 	.short	0x0002
        /*0052*/ 	.short	0x0010
        /*0054*/ 	.byte	0x00, 0xf0, 0x61, 0x00


	//----- nvinfo : EIATTR_KPARAM_INFO
	.align		4
.L_1414:
        /*0058*/ 	.byte	0x04, 0x17
        /*005a*/ 	.short	(.L_1416 - .L_1415)
.L_1415:
        /*005c*/ 	.word	0x00000000
        /*0060*/ 	.short	0x0001
        /*0062*/ 	.short	0x0008
        /*0064*/ 	.byte	0x00, 0xf5, 0x21, 0x00


	//----- nvinfo : EIATTR_KPARAM_INFO
	.align		4
.L_1416:
        /*0068*/ 	.byte	0x04, 0x17
        /*006a*/ 	.short	(.L_1418 - .L_1417)
.L_1417:
        /*006c*/ 	.word	0x00000000
        /*0070*/ 	.short	0x0000
        /*0072*/ 	.short	0x0000
        /*0074*/ 	.byte	0x00, 0xf0, 0x11, 0x00


	//----- nvinfo : EIATTR_SPARSE_MMA_MASK
	.align		4
.L_1418:
        /*0078*/ 	.byte	0x03, 0x50
        /*007a*/ 	.short	0x0000


	//----- nvinfo : EIATTR_MAXREG_COUNT
	.align		4
        /*007c*/ 	.byte	0x03, 0x1b
        /*007e*/ 	.short	0x00ff


	//----- nvinfo : EIATTR_EXTERNS
	.align		4
        /*0080*/ 	.byte	0x04, 0x0f
        /*0082*/ 	.short	(.L_1420 - .L_1419)


	//   ....[0]....
	.align		4
.L_1419:
        /*0084*/ 	.word	index@(__assertfail)


	//----- nvinfo : EIATTR_MERCURY_ISA_VERSION
	.align		4
.L_1420:
        /*0088*/ 	.byte	0x03, 0x5f
        /*008a*/ 	.short	0x0101


	//----- nvinfo : EIATTR_VRC_CTA_INIT_COUNT
	.align		4
        /*008c*/ 	.byte	0x02, 0x4a
	.zero		1
	.zero		1


	//----- nvinfo : EIATTR_SYSCALL_OFFSETS
	.align		4
        /*0090*/ 	.byte	0x04, 0x46
        /*0092*/ 	.short	(.L_1422 - .L_1421)


	//   ....[0]....
.L_1421:
        /*0094*/ 	.word	0x00000820


	//   ....[1]....
        /*0098*/ 	.word	0x00000c40


	//   ....[2]....
        /*009c*/ 	.word	0x00000f80


	//   ....[3]....
        /*00a0*/ 	.word	0x000012c0


	//   ....[4]....
        /*00a4*/ 	.word	0x00001600


	//   ....[5]....
        /*00a8*/ 	.word	0x00001ef0


	//   ....[6]....
        /*00ac*/ 	.word	0x00002360


	//   ....[7]....
        /*00b0*/ 	.word	0x000026d0


	//   ....[8]....
        /*00b4*/ 	.word	0x00002a40


	//   ....[9]....
        /*00b8*/ 	.word	0x00002db0


	//----- nvinfo : EIATTR_EXIT_INSTR_OFFSETS
	.align		4
.L_1422:
        /*00bc*/ 	.byte	0x04, 0x1c
        /*00be*/ 	.short	(.L_1424 - .L_1423)


	//   ....[0]....
.L_1423:
        /*00c0*/ 	.word	0x000000b0


	//   ....[1]....
        /*00c4*/ 	.word	0x00000a40


	//   ....[2]....
        /*00c8*/ 	.word	0x000017e0


	//   ....[3]....
        /*00cc*/ 	.word	0x00002160


	//   ....[4]....
        /*00d0*/ 	.word	0x00002fc0


	//----- nvinfo : EIATTR_CRS_STACK_SIZE
	.align		4
.L_1424:
        /*00d4*/ 	.byte	0x04, 0x1e
        /*00d6*/ 	.short	(.L_1426 - .L_1425)
.L_1425:
        /*00d8*/ 	.word	0x00000000


	//----- nvinfo : EIATTR_CBANK_PARAM_SIZE
	.align		4
.L_1426:
        /*00dc*/ 	.byte	0x03, 0x19
        /*00de*/ 	.short	0x0068


	//----- nvinfo : EIATTR_PARAM_CBANK
	.align		4
        /*00e0*/ 	.byte	0x04, 0x0a
        /*00e2*/ 	.short	(.L_1428 - .L_1427)
	.align		4
.L_1427:
        /*00e4*/ 	.word	index@(.nv.constant0._ZN2at6native39_GLOBAL__N__cee6930f_7_Loss_cu_5b0651e139nll_loss_backward_no_reduce_cuda_kernelIflEEviPKT0_NS_27GenericPackedTensorAccessorIKT_Lm1ENS_16DefaultPtrTraitsElEENS6_IS7_Lm2ES9_lEEPS8_ll)
        /*00e8*/ 	.short	0x0380
        /*00ea*/ 	.short	0x0068


	//----- nvinfo : EIATTR_SW_WAR
	.align		4
.L_1428:
        /*00ec*/ 	.byte	0x04, 0x36
        /*00ee*/ 	.short	(.L_1430 - .L_1429)
.L_1429:
        /*00f0*/ 	.word	0x00000008
.L_1430:


//--------------------- .nv.info._ZN2at6native39_GLOBAL__N__cee6930f_7_Loss_cu_5b0651e139nll_loss_backward_no_reduce_cuda_kernelIfhEEviPKT0_NS_27GenericPackedTensorAccessorIKT_Lm1ENS_16DefaultPtrTraitsElEENS6_IS7_Lm2ES9_lEEPS8_ll --------------------------
	.section	.nv.info._ZN2at6native39_GLOBAL__N__cee6930f_7_Loss_cu_5b0651e139nll_loss_backward_no_reduce_cuda_kernelIfhEEviPKT0_NS_27GenericPackedTensorAccessorIKT_Lm1ENS_16DefaultPtrTraitsElEENS6_IS7_Lm2ES9_lEEPS8_ll,"",@"SHT_CUDA_INFO"
	.sectionflags	@""
	.align	4


	//----- nvinfo : EIATTR_CUDA_API_VERSION
	.align		4
        /*0000*/ 	.byte	0x04, 0x37
        /*0002*/ 	.short	(.L_1432 - .L_1431)
.L_1431:
        /*0004*/ 	.word	0x00000082


	//----- nvinfo : EIATTR_KPARAM_INFO
	.align		4
.L_1432:
        /*0008*/ 	.byte	0x04, 0x17
        /*000a*/ 	.short	(.L_1434 - .L_1433)
.L_1433:
        /*000c*/ 	.word	0x00000000
        /*0010*/ 	.short	0x0006
        /*0012*/ 	.short	0x0060
        /*0014*/ 	.byte	0x00, 0xf0, 0x21, 0x00


	//----- nvinfo : EIATTR_KPARAM_INFO
	.align		4
.L_1434:
        /*0018*/ 	.byte	0x04, 0x17
        /*001a*/ 	.short	(.L_1436 - .L_1435)
.L_1435:
        /*001c*/ 	.word	0x00000000
        /*0020*/ 	.short	0x0005
        /*0022*/ 	.short	0x0058
        /*0024*/ 	.byte	0x00, 0xf0, 0x21, 0x00


	//----- nvinfo : EIATTR_KPARAM_INFO
	.align		4
.L_1436:
        /*0028*/ 	.byte	0x04, 0x17
        /*002a*/ 	.short	(.L_1438 - .L_1437)
.L_1437:
        /*002c*/ 	.word	0x00000000
        /*0030*/ 	.short	0x0004
        /*0032*/ 	.short	0x0050
        /*0034*/ 	.byte	0x00, 0xf5, 0x21, 0x00


	//----- nvinfo : EIATTR_KPARAM_INFO
	.align		4
.L_1438:
        /*0038*/ 	.byte	0x04, 0x17
        /*003a*/ 	.short	(.L_1440 - .L_1439)
.L_1439:
        /*003c*/ 	.word	0x00000000
        /*0040*/ 	.short	0x0003
        /*0042*/ 	.short	0x0028
        /*0044*/ 	.byte	0x00, 0xf0, 0xa1, 0x00


	//----- nvinfo : EIATTR_KPARAM_INFO
	.align		4
.L_1440:
        /*0048*/ 	.byte	0x04, 0x17
        /*004a*/ 	.short	(.L_1442 - .L_1441)
.L_1441:
        /*004c*/ 	.word	0x00000000
        /*0050*/ 	.short	0x0002
        /*0052*/ 	.short	0x0010
        /*0054*/ 	.byte	0x00, 0xf0, 0x61, 0x00


	//----- nvinfo : EIATTR_KPARAM_INFO
	.align		4
.L_1442:
        /*0058*/ 	.byte	0x04, 0x17
        /*005a*/ 	.short	(.L_1444 - .L_1443)
.L_1443:
        /*005c*/ 	.word	0x00000000
        /*0060*/ 	.short	0x0001
        /*0062*/ 	.short	0x0008
        /*0064*/ 	.byte	0x00, 0xf5, 0x21, 0x00


	//----- nvinfo : EIATTR_KPARAM_INFO
	.align		4
.L_1444:
        /*0068*/ 	.byte	0x04, 0x17
        /*006a*/ 	.short	(.L_1446 - .L_1445)
.L_1445:
        /*006c*/ 	.word	0x00000000
        /*0070*/ 	.short	0x0000
        /*0072*/ 	.short	0x0000
        /*0074*/ 	.byte	0x00, 0xf0, 0x11, 0x00


	//----- nvinfo : EIATTR_SPARSE_MMA_MASK
	.align		4
.L_1446:
        /*0078*/ 	.byte	0x03, 0x50
        /*007a*/ 	.short	0x0000


	//----- nvinfo : EIATTR_MAXREG_COUNT
	.align		4
        /*007c*/ 	.byte	0x03, 0x1b
        /*007e*/ 	.short	0x00ff


	//----- nvinfo : EIATTR_EXTERNS
	.align		4
        /*0080*/ 	.byte	0x04, 0x0f
        /*0082*/ 	.short	(.L_1448 - .L_1447)


	//   ....[0]....
	.align		4
.L_1447:
        /*0084*/ 	.word	index@(__assertfail)


	//----- nvinfo : EIATTR_MERCURY_ISA_VERSION
	.align		4
.L_1448:
        /*0088*/ 	.byte	0x03, 0x5f
        /*008a*/ 	.short	0x0101


	//----- nvinfo : EIATTR_VRC_CTA_INIT_COUNT
	.align		4
        /*008c*/ 	.byte	0x02, 0x4a
	.zero		1
	.zero		1


	//----- nvinfo : EIATTR_SYSCALL_OFFSETS
	.align		4
        /*0090*/ 	.byte	0x04, 0x46
        /*0092*/ 	.short	(.L_1450 - .L_1449)


	//   ....[0]....
.L_1449:
        /*0094*/ 	.word	0x00000870


	//   ....[1]....
        /*0098*/ 	.word	0x00000b80


	//   ....[2]....
        /*009c*/ 	.word	0x00000e80


	//   ....[3]....
        /*00a0*/ 	.word	0x00001180


	//   ....[4]....
        /*00a4*/ 	.word	0x00001480


	//   ....[5]....
        /*00a8*/ 	.word	0x00001dc0


	//   ....[6]....
        /*00ac*/ 	.word	0x00002140


	//   ....[7]....
        /*00b0*/ 	.word	0x00002470


	//   ....[8]....
        /*00b4*/ 	.word	0x000027a0


	//   ....[9]....
        /*00b8*/ 	.word	0x00002ad0


	//----- nvinfo : EIATTR_EXIT_INSTR_OFFSETS
	.align		4
.L_1450:
        /*00bc*/ 	.byte	0x04, 0x1c
        /*00be*/ 	.short	(.L_1452 - .L_1451)


	//   ....[0]....
.L_1451:
        /*00c0*/ 	.word	0x000000b0


	//   ....[1]....
        /*00c4*/ 	.word	0x000009c0


	//   ....[2]....
        /*00c8*/ 	.word	0x00001640


	//   ....[3]....
        /*00cc*/ 	.word	0x00001f80


	//   ....[4]....
        /*00d0*/ 	.word	0x00002cc0


	//----- nvinfo : EIATTR_CRS_STACK_SIZE
	.align		4
.L_1452:
        /*00d4*/ 	.byte	0x04, 0x1e
        /*00d6*/ 	.short	(.L_1454 - .L_1453)
.L_1453:
        /*00d8*/ 	.word	0x00000000


	//----- nvinfo : EIATTR_CBANK_PARAM_SIZE
	.align		4
.L_1454:
        /*00dc*/ 	.byte	0x03, 0x19
        /*00de*/ 	.short	0x0068


	//----- nvinfo : EIATTR_PARAM_CBANK
	.align		4
        /*00e0*/ 	.byte	0x04, 0x0a
        /*00e2*/ 	.short	(.L_1456 - .L_1455)
	.align		4
.L_1455:
        /*00e4*/ 	.word	index@(.nv.constant0._ZN2at6native39_GLOBAL__N__cee6930f_7_Loss_cu_5b0651e139nll_loss_backward_no_reduce_cuda_kernelIfhEEviPKT0_NS_27GenericPackedTensorAccessorIKT_Lm1ENS_16DefaultPtrTraitsElEENS6_IS7_Lm2ES9_lEEPS8_ll)
        /*00e8*/ 	.short	0x0380
        /*00ea*/ 	.short	0x0068


	//----- nvinfo : EIATTR_SW_WAR
	.align		4
.L_1456:
        /*00ec*/ 	.byte	0x04, 0x36
        /*00ee*/ 	.short	(.L_1458 - .L_1457)
.L_1457:
        /*00f0*/ 	.word	0x00000008
.L_1458:


//--------------------- .nv.info._ZN2at6native39_GLOBAL__N__cee6930f_7_Loss_cu_5b0651e139nll_loss_backward_no_reduce_cuda_kernelIdlEEviPKT0_NS_27GenericPackedTensorAccessorIKT_Lm1ENS_16DefaultPtrTraitsElEENS6_IS7_Lm2ES9_lEEPS8_ll --------------------------
	.section	.nv.info._ZN2at6native39_GLOBAL__N__cee6930f_7_Loss_cu_5b0651e139nll_loss_backward_no_reduce_cuda_kernelIdlEEviPKT0_NS_27GenericPackedTensorAccessorIKT_Lm1ENS_16DefaultPtrTraitsElEENS6_IS7_Lm2ES9_lEEPS8_ll,"",@"SHT_CUDA_INFO"
	.sectionflags	@""
	.align	4


	//----- nvinfo : EIATTR_CUDA_API_VERSION
	.align		4
        /*0000*/ 	.byte	0x04, 0x37
        /*0002*/ 	.short	(.L_1460 - .L_1459)
.L_1459:
        /*0004*/ 	.word	0x00000082


	//----- nvinfo : EIATTR_KPARAM_INFO
	.align		4
.L_1460:
        /*0008*/ 	.byte	0x04, 0x17
        /*000a*/ 	.short	(.L_1462 - .L_1461)
.L_1461:
        /*000c*/ 	.word	0x00000000
        /*0010*/ 	.short	0x0006
        /*0012*/ 	.short	0x0060
        /*0014*/ 	.byte	0x00, 0xf0, 0x21, 0x00


	//----- nvinfo : EIATTR_KPARAM_INFO
	.align		4
.L_1462:
        /*0018*/ 	.byte	0x04, 0x17
        /*001a*/ 	.short	(.L_1464 - .L_1463)
.L_1463:
        /*001c*/ 	.word	0x00000000
        /*0020*/ 	.short	0x0005
        /*0022*/ 	.short	0x0058
        /*0024*/ 	.byte	0x00, 0xf0, 0x21, 0x00


	//----- nvinfo : EIATTR_KPARAM_INFO
	.align		4
.L_1464:
        /*0028*/ 	.byte	0x04, 0x17
        /*002a*/ 	.short	(.L_1466 - .L_1465)
.L_1465:
        /*002c*/ 	.word	0x00000000
        /*0030*/ 	.short	0x0004
        /*0032*/ 	.short	0x0050
        /*0034*/ 	.byte	0x00, 0xf5, 0x21, 0x00


	//----- nvinfo : EIATTR_KPARAM_INFO
	.align		4
.L_1466:
        /*0038*/ 	.byte	0x04, 0x17
        /*003a*/ 	.short	(.L_1468 - .L_1467)
.L_1467:
        /*003c*/ 	.word	0x00000000
        /*0040*/ 	.short	0x0003
        /*0042*/ 	.short	0x0028
        /*0044*/ 	.byte	0x00, 0xf0, 0xa1, 0x00


	//----- nvinfo : EIATTR_KPARAM_INFO
	.align		4
.L_1468:
        /*0048*/ 	.byte	0x04, 0x17
        /*004a*/ 	.short	(.L_1470 - .L_1469)
.L_1469:
        /*004c*/ 	.word	0x00000000
        /*0050*/ 	.short	0x0002
        /*0052*/ 	.short	0x0010
        /*0054*/ 	.byte	0x00, 0xf0, 0x61, 0x00


	//----- nvinfo : EIATTR_KPARAM_INFO
	.align		4
.L_1470:
        /*0058*/ 	.byte	0x04, 0x17
        /*005a*/ 	.short	(.L_1472 - .L_1471)
.L_1471:
        /*005c*/ 	.word	0x00000000
        /*0060*/ 	.short	0x0001
        /*0062*/ 	.short	0x0008
        /*0064*/ 	.byte	0x00, 0xf5, 0x21, 0x00


	//----- nvinfo : EIATTR_KPARAM_INFO
	.align		4
.L_1472:
        /*0068*/ 	.byte	0x04, 0x17
        /*006a*/ 	.short	(.L_1474 - .L_1473)
.L_1473:
        /*006c*/ 	.word	0x00000000
        /*0070*/ 	.short	0x0000
        /*0072*/ 	.short	0x0000
        /*0074*/ 	.byte	0x00, 0xf0, 0x11, 0x00


	//----- nvinfo : EIATTR_SPARSE_MMA_MASK
	.align		4
.L_1474:
        /*0078*/ 	.byte	0x03, 0x50
        /*007a*/ 	.short	0x0000


	//----- nvinfo : EIATTR_MAXREG_COUNT
	.align		4
        /*007c*/ 	.byte	0x03, 0x1b
        /*007e*/ 	.short	0x00ff


	//----- nvinfo : EIATTR_EXTERNS
	.align		4
        /*0080*/ 	.byte	0x04, 0x0f
        /*0082*/ 	.short	(.L_1476 - .L_1475)


	//   ....[0]....
	.align		4
.L_1475:
        /*0084*/ 	.word	index@(__assertfail)


	//----- nvinfo : EIATTR_MERCURY_ISA_VERSION
	.align		4
.L_1476:
        /*0088*/ 	.byte	0x03, 0x5f
        /*008a*/ 	.short	0x0101


	//----- nvinfo : EIATTR_VRC_CTA_INIT_COUNT
	.align		4
        /*008c*/ 	.byte	0x02, 0x4a
	.zero		1
	.zero		1


	//----- nvinfo : EIATTR_SYSCALL_OFFSETS
	.align		4
        /*0090*/ 	.byte	0x04, 0x46
        /*0092*/ 	.short	(.L_1478 - .L_1477)


	//   ....[0]....
.L_1477:
        /*0094*/ 	.word	0x00000820


	//   ....[1]....
        /*0098*/ 	.word	0x00000c40


	//   ....[2]....
        /*009c*/ 	.word	0x00000f80


	//   ....[3]....
        /*00a0*/ 	.word	0x000012c0


	//   ....[4]....
        /*00a4*/ 	.word	0x00001600


	//   ....[5]....
        /*00a8*/ 	.word	0x00001ef0


	//   ....[6]....
        /*00ac*/ 	.word	0x00002360


	//   ....[7]....
        /*00b0*/ 	.word	0x000026d0


	//   ....[8]....
        /*00b4*/ 	.word	0x00002a40


	//   ....[9]....
        /*00b8*/ 	.word	0x00002db0


	//----- nvinfo : EIATTR_EXIT_INSTR_OFFSETS
	.align		4
.L_1478:
        /*00bc*/ 	.byte	0x04, 0x1c
        /*00be*/ 	.short	(.L_1480 - .L_1479)


	//   ....[0]....
.L_1479:
        /*00c0*/ 	.word	0x000000b0


	//   ....[1]....
        /*00c4*/ 	.word	0x00000a40


	//   ....[2]....
        /*00c8*/ 	.word	0x000017e0


	//   ....[3]....
        /*00cc*/ 	.word	0x00002160


	//   ....[4]....
        /*00d0*/ 	.word	0x00002fc0


	//----- nvinfo : EIATTR_CRS_STACK_SIZE
	.align		4
.L_1480:
        /*00d4*/ 	.byte	0x04, 0x1e
        /*00d6*/ 	.short	(.L_1482 - .L_1481)
.L_1481:
        /*00d8*/ 	.word	0x00000000


	//----- nvinfo : EIATTR_CBANK_PARAM_SIZE
	.align		4
.L_1482:
        /*00dc*/ 	.byte	0x03, 0x19
        /*00de*/ 	.short	0x0068


	//----- nvinfo : EIATTR_PARAM_CBANK
	.align		4
        /*00e0*/ 	.byte	0x04, 0x0a
        /*00e2*/ 	.short	(.L_1484 - .L_1483)
	.align		4
.L_1483:
        /*00e4*/ 	.word	index@(.nv.constant0._ZN2at6native39_GLOBAL__N__cee6930f_7_Loss_cu_5b0651e139nll_loss_backward_no_reduce_cuda_kernelIdlEEviPKT0_NS_27GenericPackedTensorAccessorIKT_Lm1ENS_16DefaultPtrTraitsElEENS6_IS7_Lm2ES9_lEEPS8_ll)
        /*00e8*/ 	.short	0x0380
        /*00ea*/ 	.short	0x0068


	//----- nvinfo : EIATTR_SW_WAR
	.align		4
.L_1484:
        /*00ec*/ 	.byte	0x04, 0x36
        /*00ee*/ 	.short	(.L_1486 - .L_1485)
.L_1485:
        /*00f0*/ 	.word	0x00000008
.L_1486:


//--------------------- .nv.info._ZN2at6native39_GLOBAL__N__cee6930f_7_Loss_cu_5b0651e139nll_loss_backward_no_reduce_cuda_kernelIdhEEviPKT0_NS_27GenericPackedTensorAccessorIKT_Lm1ENS_16DefaultPtrTraitsElEENS6_IS7_Lm2ES9_lEEPS8_ll --------------------------
	.section	.nv.info._ZN2at6native39_GLOBAL__N__cee6930f_7_Loss_cu_5b0651e139nll_loss_backward_no_reduce_cuda_kernelIdhEEviPKT0_NS_27GenericPackedTensorAccessorIKT_Lm1ENS_16DefaultPtrTraitsElEENS6_IS7_Lm2ES9_lEEPS8_ll,"",@"SHT_CUDA_INFO"
	.sectionflags	@""
	.align	4


	//----- nvinfo : EIATTR_CUDA_API_VERSION
	.align		4
        /*0000*/ 	.byte	0x04, 0x37
        /*0002*/ 	.short	(.L_1488 - .L_1487)
.L_1487:
        /*0004*/ 	.word	0x00000082


	//----- nvinfo : EIATTR_KPARAM_INFO
	.align		4
.L_1488:
        /*0008*/ 	.byte	0x04, 0x17
        /*000a*/ 	.short	(.L_1490 - .L_1489)
.L_1489:
        /*000c*/ 	.word	0x00000000
        /*0010*/ 	.short	0x0006
        /*0012*/ 	.short	0x0060
        /*0014*/ 	.byte	0x00, 0xf0, 0x21, 0x00


	//----- nvinfo : EIATTR_KPARAM_INFO
	.align		4
.L_1490:
        /*0018*/ 	.byte	0x04, 0x17
        /*001a*/ 	.short	(.L_1492 - .L_1491)
.L_1491:
        /*001c*/ 	.word	0x00000000
        /*0020*/ 	.short	0x0005
        /*0022*/ 	.short	0x0058
        /*0024*/ 	.byte	0x00, 0xf0, 0x21, 0x00


	//----- nvinfo : EIATTR_KPARAM_INFO
	.align		4
.L_1492:
        /*0028*/ 	.byte	0x04, 0x17
        /*002a*/ 	.short	(.L_1494 - .L_1493)
.L_1493:
        /*002c*/ 	.word	0x00000000
        /*0030*/ 	.short	0x0004
        /*0032*/ 	.short	0x0050
        /*0034*/ 	.byte	0x00, 0xf5, 0x21, 0x00


	//----- nvinfo : EIATTR_KPARAM_INFO
	.align		4
.L_1494:
        /*0038*/ 	.byte	0x04, 0x17
        /*003a*/ 	.short	(.L_1496 - .L_1495)
.L_1495:
        /*003c*/ 	.word	0x00000000
        /*0040*/ 	.short	0x0003
        /*0042*/ 	.short	0x0028
        /*0044*/ 	.byte	0x00, 0xf0, 0xa1, 0x00


	//----- nvinfo : EIATTR_KPARAM_INFO
	.align		4
.L_1496:
        /*0048*/ 	.byte	0x04, 0x17
        /*004a*/ 	.short	(.L_1498 - .L_1497)
.L_1497:
        /*004c*/ 	.word	0x00000000
        /*0050*/ 	.short	0x0002
        /*0052*/ 	.short	0x0010
        /*0054*/ 	.byte	0x00, 0xf0, 0x61, 0x00


	//----- nvinfo : EIATTR_KPARAM_INFO
	.align		4
.L_1498:
        /*0058*/ 	.byte	0x04, 0x17
        /*005a*/ 	.short	(.L_1500 - .L_1499)
.L_1499:
        /*005c*/ 	.word	0x00000000
        /*0060*/ 	.short	0x0001
        /*0062*/ 	.short	0x0008
        /*0064*/ 	.byte	0x00, 0xf5, 0x21, 0x00


	//----- nvinfo : EIATTR_KPARAM_INFO
	.align		4
.L_1500:
        /*0068*/ 	.byte	0x04, 0x17
        /*006a*/ 	.short	(.L_1502 - .L_1501)
.L_1501:
        /*006c*/ 	.word	0x00000000
        /*0070*/ 	.short	0x0000
        /*0072*/ 	.short	0x0000
        /*0074*/ 	.byte	0x00, 0xf0, 0x11, 0x00


	//----- nvinfo : EIATTR_SPARSE_MMA_MASK
	.align		4
.L_1502:
        /*0078*/ 	.byte	0x03, 0x50
        /*007a*/ 	.short	0x0000


	//----- nvinfo : EIATTR_MAXREG_COUNT
	.align		4
        /*007c*/ 	.byte	0x03, 0x1b
        /*007e*/ 	.short	0x00ff


	//----- nvinfo : EIATTR_EXTERNS
	.align		4
        /*0080*/ 	.byte	0x04, 0x0f
        /*0082*/ 	.short	(.L_1504 - .L_1503)


	//   ....[0]....
	.align		4
.L_1503:
        /*0084*/ 	.word	index@(__assertfail)


	//----- nvinfo : EIATTR_MERCURY_ISA_VERSION
	.align		4
.L_1504:
        /*0088*/ 	.byte	0x03, 0x5f
        /*008a*/ 	.short	0x0101


	//----- nvinfo : EIATTR_VRC_CTA_INIT_COUNT
	.align		4
        /*008c*/ 	.byte	0x02, 0x4a
	.zero		1
	.zero		1


	//----- nvinfo : EIATTR_SYSCALL_OFFSETS
	.align		4
        /*0090*/ 	.byte	0x04, 0x46
        /*0092*/ 	.short	(.L_1506 - .L_1505)


	//   ....[0]....
.L_1505:
        /*0094*/ 	.word	0x00000860


	//   ....[1]....
        /*0098*/ 	.word	0x00000b70


	//   ....[2]....
        /*009c*/ 	.word	0x00000e70


	//   ....[3]....
        /*00a0*/ 	.word	0x00001170


	//   ....[4]....
        /*00a4*/ 	.word	0x00001470


	//   ....[5]....
        /*00a8*/ 	.word	0x00001da0


	//   ....[6]....
        /*00ac*/ 	.word	0x00002160


	//   ....[7]....
        /*00b0*/ 	.word	0x00002490


	//   ....[8]....
        /*00b4*/ 	.word	0x000027c0


	//   ....[9]....
        /*00b8*/ 	.word	0x00002af0


	//----- nvinfo : EIATTR_EXIT_INSTR_OFFSETS
	.align		4
.L_1506:
        /*00bc*/ 	.byte	0x04, 0x1c
        /*00be*/ 	.short	(.L_1508 - .L_1507)


	//   ....[0]....
.L_1507:
        /*00c0*/ 	.word	0x000000b0


	//   ....[1]....
        /*00c4*/ 	.word	0x000009b0


	//   ....[2]....
        /*00c8*/ 	.word	0x00001630


	//   ....[3]....
        /*00cc*/ 	.word	0x00001fa0


	//   ....[4]....
        /*00d0*/ 	.word	0x00002ce0


	//----- nvinfo : EIATTR_CRS_STACK_SIZE
	.align		4
.L_1508:
        /*00d4*/ 	.byte	0x04, 0x1e
        /*00d6*/ 	.short	(.L_1510 - .L_1509)
.L_1509:
        /*00d8*/ 	.word	0x00000000


	//----- nvinfo : EIATTR_CBANK_PARAM_SIZE
	.align		4
.L_1510:
        /*00dc*/ 	.byte	0x03, 0x19
        /*00de*/ 	.short	0x0068


	//----- nvinfo : EIATTR_PARAM_CBANK
	.align		4
        /*00e0*/ 	.byte	0x04, 0x0a
        /*00e2*/ 	.short	(.L_1512 - .L_1511)
	.align		4
.L_1511:
        /*00e4*/ 	.word	index@(.nv.constant0._ZN2at6native39_GLOBAL__N__cee6930f_7_Loss_cu_5b0651e139nll_loss_backward_no_reduce_cuda_kernelIdhEEviPKT0_NS_27GenericPackedTensorAccessorIKT_Lm1ENS_16DefaultPtrTraitsElEENS6_IS7_Lm2ES9_lEEPS8_ll)
        /*00e8*/ 	.short	0x0380
        /*00ea*/ 	.short	0x0068


	//----- nvinfo : EIATTR_SW_WAR
	.align		4
.L_1512:
        /*00ec*/ 	.byte	0x04, 0x36
        /*00ee*/ 	.short	(.L_1514 - .L_1513)
.L_1513:
        /*00f0*/ 	.word	0x00000008
.L_1514:


//--------------------- .nv.info._ZN2at6native39_GLOBAL__N__cee6930f_7_Loss_cu_5b0651e138nll_loss_forward_reduce_cuda_kernel_2dIN3c108BFloat16EflEEvPT_S6_PKS5_PKT1_S8_bllll --------------------------
	.section	.nv.info._ZN2at6native39_GLOBAL__N__cee6930f_7_Loss_cu_5b0651e138nll_loss_forward_reduce_cuda_kernel_2dIN3c108BFloat16EflEEvPT_S6_PKS5_PKT1_S8_bllll,"",@"SHT_CUDA_INFO"
	.sectionflags	@""
	.align	4


	//----- nvinfo : EIATTR_CUDA_API_VERSION
	.align		4
        /*0000*/ 	.byte	0x04, 0x37
        /*0002*/ 	.short	(.L_1516 - .L_1515)
.L_1515:
        /*0004*/ 	.word	0x00000082


	//----- nvinfo : EIATTR_KPARAM_INFO
	.align		4
.L_1516:
        /*0008*/ 	.byte	0x04, 0x17
        /*000a*/ 	.short	(.L_1518 - .L_1517)
.L_1517:
        /*000c*/ 	.word	0x00000000
        /*0010*/ 	.short	0x0009
        /*0012*/ 	.short	0x0048
        /*0014*/ 	.byte	0x00, 0xf0, 0x21, 0x00


	//----- nvinfo : EIATTR_KPARAM_INFO
	.align		4
.L_1518:
        /*0018*/ 	.byte	0x04, 0x17
        /*001a*/ 	.short	(.L_1520 - .L_1519)
.L_1519:
        /*001c*/ 	.word	0x00000000
        /*0020*/ 	.short	0x0008
        /*0022*/ 	.short	0x0040
        /*0024*/ 	.byte	0x00, 0xf0, 0x21, 0x00


	//----- nvinfo : EIATTR_KPARAM_INFO
	.align		4
.L_1520:
        /*0028*/ 	.byte	0x04, 0x17
        /*002a*/ 	.short	(.L_1522 - .L_1521)
.L_1521:
        /*002c*/ 	.word	0x00000000
        /*0030*/ 	.short	0x0007
        /*0032*/ 	.short	0x0038
        /*0034*/ 	.byte	0x00, 0xf0, 0x21, 0x00


	//----- nvinfo : EIATTR_KPARAM_INFO
	.align		4
.L_1522:
        /*0038*/ 	.byte	0x04, 0x17
        /*003a*/ 	.short	(.L_1524 - .L_1523)
.L_1523:
        /*003c*/ 	.word	0x00000000
        /*0040*/ 	.short	0x0006
        /*0042*/ 	.short	0x0030
        /*0044*/ 	.byte	0x00, 0xf0, 0x21, 0x00


	//----- nvinfo : EIATTR_KPARAM_INFO
	.align		4
.L_1524:
        /*0048*/ 	.byte	0x04, 0x17
        /*004a*/ 	.short	(.L_1526 - .L_1525)
.L_1525:
        /*004c*/ 	.word	0x00000000
        /*0050*/ 	.short	0x0005
        /*0052*/ 	.short	0x0028
        /*0054*/ 	.byte	0x00, 0xf0, 0x05, 0x00


	//----- nvinfo : EIATTR_KPARAM_INFO
	.align		4
.L_1526:
        /*0058*/ 	.byte	0x04, 0x17
        /*005a*/ 	.short	(.L_1528 - .L_1527)
.L_1527:
        /*005c*/ 	.word	0x00000000
        /*0060*/ 	.short	0x0004
        /*0062*/ 	.short	0x0020
        /*0064*/ 	.byte	0x00, 0xf5, 0x21, 0x00


	//----- nvinfo : EIATTR_KPARAM_INFO
	.align		4
.L_1528:
        /*0068*/ 	.byte	0x04, 0x17
        /*006a*/ 	.short	(.L_1530 - .L_1529)
.L_1529:
        /*006c*/ 	.word	0x00000000
        /*0070*/ 	.short	0x0003
        /*0072*/ 	.short	0x0018
        /*0074*/ 	.byte	0x00, 0xf5, 0x21, 0x00


	//----- nvinfo : EIATTR_KPARAM_INFO
	.align		4
.L_1530:
        /*0078*/ 	.byte	0x04, 0x17
        /*007a*/ 	.short	(.L_1532 - .L_1531)
.L_1531:
        /*007c*/ 	.word	0x00000000
        /*0080*/ 	.short	0x0002
        /*0082*/ 	.short	0x0010
        /*0084*/ 	.byte	0x00, 0xf5, 0x21, 0x00


	//----- nvinfo : EIATTR_KPARAM_INFO
	.align		4
.L_1532:
        /*0088*/ 	.byte	0x04, 0x17
        /*008a*/ 	.short	(.L_1534 - .L_1533)
.L_1533:
        /*008c*/ 	.word	0x00000000
        /*0090*/ 	.short	0x0001
        /*0092*/ 	.short	0x0008
        /*0094*/ 	.byte	0x00, 0xf5, 0x21, 0x00


	//----- nvinfo : EIATTR_KPARAM_INFO
	.align		4
.L_1534:
        /*0098*/ 	.byte	0x04, 0x17
        /*009a*/ 	.short	(.L_1536 - .L_1535)
.L_1535:
        /*009c*/ 	.word	0x00000000
        /*00a0*/ 	.short	0x0000
        /*00a2*/ 	.short	0x0000
        /*00a4*/ 	.byte	0x00, 0xf5, 0x21, 0x00


	//----- nvinfo : EIATTR_SPARSE_MMA_MASK
	.align		4
.L_1536:
        /*00a8*/ 	.byte	0x03, 0x50
        /*00aa*/ 	.short	0x0000


	//----- nvinfo : EIATTR_MAXREG_COUNT
	.align		4
        /*00ac*/ 	.byte	0x03, 0x1b
        /*00ae*/ 	.short	0x00ff


	//----- nvinfo : EIATTR_NUM_BARRIERS
	.align		4
        /*00b0*/ 	.byte	0x02, 0x4c
        /*00b2*/ 	.byte	0x01
	.zero		1


	//----- nvinfo : EIATTR_EXTERNS
	.align		4
        /*00b4*/ 	.byte	0x04, 0x0f
        /*00b6*/ 	.short	(.L_1538 - .L_1537)


	//   ....[0]....
	.align		4
.L_1537:
        /*00b8*/ 	.word	index@(__assertfail)


	//----- nvinfo : EIATTR_MERCURY_ISA_VERSION
	.align		4
.L_1538:
        /*00bc*/ 	.byte	0x03, 0x5f
        /*00be*/ 	.short	0x0101


	//----- nvinfo : EIATTR_VRC_CTA_INIT_COUNT
	.align		4
        /*00c0*/ 	.byte	0x02, 0x4a
	.zero		1
	.zero		1


	//----- nvinfo : EIATTR_SYSCALL_OFFSETS
	.align		4
        /*00c4*/ 	.byte	0x04, 0x46
        /*00c6*/ 	.short	(.L_1540 - .L_1539)


	//   ....[0]....
.L_1539:
        /*00c8*/ 	.word	0x00000420


	//   ....[1]....
        /*00cc*/ 	.word	0x00000800


	//----- nvinfo : EIATTR_EXIT_INSTR_OFFSETS
	.align		4
.L_1540:
        /*00d0*/ 	.byte	0x04, 0x1c
        /*00d2*/ 	.short	(.L_1542 - .L_1541)


	//   ....[0]....
.L_1541:
        /*00d4*/ 	.word	0x00000b20


	//   ....[1]....
        /*00d8*/ 	.word	0x00000c80


	//   ....[2]....
        /*00dc*/ 	.word	0x00000d00


	//----- nvinfo : EIATTR_CRS_STACK_SIZE
	.align		4
.L_1542:
        /*00e0*/ 	.byte	0x04, 0x1e
        /*00e2*/ 	.short	(.L_1544 - .L_1543)
.L_1543:
        /*00e4*/ 	.word	0x00000000


	//----- nvinfo : EIATTR_CBANK_PARAM_SIZE
	.align		4
.L_1544:
        /*00e8*/ 	.byte	0x03, 0x19
        /*00ea*/ 	.short	0x0050


	//----- nvinfo : EIATTR_PARAM_CBANK
	.align		4
        /*00ec*/ 	.byte	0x04, 0x0a
        /*00ee*/ 	.short	(.L_1546 - .L_1545)
	.align		4
.L_1545:
        /*00f0*/ 	.word	index@(.nv.constant0._ZN2at6native39_GLOBAL__N__cee6930f_7_Loss_cu_5b0651e138nll_loss_forward_reduce_cuda_kernel_2dIN3c108BFloat16EflEEvPT_S6_PKS5_PKT1_S8_bllll)
        /*00f4*/ 	.short	0x0380
        /*00f6*/ 	.short	0x0050


	//----- nvinfo : EIATTR_SW_WAR
	.align		4
.L_1546:
        /*00f8*/ 	.byte	0x04, 0x36
        /*00fa*/ 	.short	(.L_1548 - .L_1547)
.L_1547:
        /*00fc*/ 	.word	0x00000008
.L_1548:


//--------------------- .nv.info._ZN2at6native39_GLOBAL__N__cee6930f_7_Loss_cu_5b0651e138nll_loss_forward_reduce_cuda_kernel_2dIN3c108BFloat16EfhEEvPT_S6_PKS5_PKT1_S8_bllll --------------------------
	.section	.nv.info._ZN2at6native39_GLOBAL__N__cee6930f_7_Loss_cu_5b0651e138nll_loss_forward_reduce_cuda_kernel_2dIN3c108BFloat16EfhEEvPT_S6_PKS5_PKT1_S8_bllll,"",@"SHT_CUDA_INFO"
	.sectionflags	@""
	.align	4


	//----- nvinfo : EIATTR_CUDA_API_VERSION
	.align		4
        /*0000*/ 	.byte	0x04, 0x37
        /*0002*/ 	.short	(.L_1550 - .L_1549)
.L_1549:
        /*0004*/ 	.word	0x00000082


	//----- nvinfo : EIATTR_KPARAM_INFO
	.align		4
.L_1550:
        /*0008*/ 	.byte	0x04, 0x17
        /*000a*/ 	.short	(.L_1552 - .L_1551)
.L_1551:
        /*000c*/ 	.word	0x00000000
        /*0010*/ 	.short	0x0009
        /*0012*/ 	.short	0x0048
        /*0014*/ 	.byte	0x00, 0xf0, 0x21, 0x00


	//----- nvinfo : EIATTR_KPARAM_INFO
	.align		4
.L_1552:
        /*0018*/ 	.byte	0x04, 0x17
        /*001a*/ 	.short	(.L_1554 - .L_1553)
.L_1553:
        /*001c*/ 	.word	0x00000000
        /*0020*/ 	.short	0x0008
        /*0022*/ 	.short	0x0040
        /*0024*/ 	.byte	0x00, 0xf0, 0x21, 0x00


	//----- nvinfo : EIATTR_KPARAM_INFO
	.align		4
.L_1554:
        /*0028*/ 	.byte	0x04, 0x17
        /*002a*/ 	.short	(.L_1556 - .L_1555)
.L_1555:
        /*002c*/ 	.word	0x00000000
        /*0030*/ 	.short	0x0007
        /*0032*/ 	.short	0x0038
        /*0034*/ 	.byte	0x00, 0xf0, 0x21, 0x00


	//----- nvinfo : EIATTR_KPARAM_INFO
	.align		4
.L_1556:
        /*0038*/ 	.byte	0x04, 0x17
        /*003a*/ 	.short	(.L_1558 - .L_1557)
.L_1557:
        /*003c*/ 	.word	0x00000000
        /*0040*/ 	.short	0x0006
        /*0042*/ 	.short	0x0030
        /*0044*/ 	.byte	0x00, 0xf0, 0x21, 0x00


	//----- nvinfo : EIATTR_KPARAM_INFO
	.align		4
.L_1558:
        /*0048*/ 	.byte	0x04, 0x17
        /*004a*/ 	.short	(.L_1560 - .L_1559)
.L_1559:
        /*004c*/ 	.word	0x00000000
        /*0050*/ 	.short	0x0005
        /*0052*/ 	.short	0x0028
        /*0054*/ 	.byte	0x00, 0xf0, 0x05, 0x00


	//----- nvinfo : EIATTR_KPARAM_INFO
	.align		4
.L_1560:
        /*0058*/ 	.byte	0x04, 0x17
        /*005a*/ 	.short	(.L_1562 - .L_1561)
.L_1561:
        /*005c*/ 	.word	0x00000000
        /*0060*/ 	.short	0x0004
        /*0062*/ 	.short	0x0020
        /*0064*/ 	.byte	0x00, 0xf5, 0x21, 0x00


	//----- nvinfo : EIATTR_KPARAM_INFO
	.align		4
.L_1562:
        /*0068*/ 	.byte	0x04, 0x17
        /*006a*/ 	.short	(.L_1564 - .L_1563)
.L_1563:
        /*006c*/ 	.word	0x00000000
        /*0070*/ 	.short	0x0003
        /*0072*/ 	.short	0x0018
        /*0074*/ 	.byte	0x00, 0xf5, 0x21, 0x00


	//----- nvinfo : EIATTR_KPARAM_INFO
	.align		4
.L_1564:
        /*0078*/ 	.byte	0x04, 0x17
        /*007a*/ 	.short	(.L_1566 - .L_1565)
.L_1565:
        /*007c*/ 	.word	0x00000000
        /*0080*/ 	.short	0x0002
        /*0082*/ 	.short	0x0010
        /*0084*/ 	.byte	0x00, 0xf5, 0x21, 0x00


	//----- nvinfo : EIATTR_KPARAM_INFO
	.align		4
.L_1566:
        /*0088*/ 	.byte	0x04, 0x17
        /*008a*/ 	.short	(.L_1568 - .L_1567)
.L_1567:
        /*008c*/ 	.word	0x00000000
        /*0090*/ 	.short	0x0001
        /*0092*/ 	.short	0x0008
        /*0094*/ 	.byte	0x00, 0xf5, 0x21, 0x00


	//----- nvinfo : EIATTR_KPARAM_INFO
	.align		4
.L_1568:
        /*0098*/ 	.byte	0x04, 0x17
        /*009a*/ 	.short	(.L_1570 - .L_1569)
.L_1569:
        /*009c*/ 	.word	0x00000000
        /*00a0*/ 	.short	0x0000
        /*00a2*/ 	.short	0x0000
        /*00a4*/ 	.byte	0x00, 0xf5, 0x21, 0x00


	//----- nvinfo : EIATTR_SPARSE_MMA_MASK
	.align		4
.L_1570:
        /*00a8*/ 	.byte	0x03, 0x50
        /*00aa*/ 	.short	0x0000


	//----- nvinfo : EIATTR_MAXREG_COUNT
	.align		4
        /*00ac*/ 	.byte	0x03, 0x1b
        /*00ae*/ 	.short	0x00ff


	//----- nvinfo : EIATTR_NUM_BARRIERS
	.align		4
        /*00b0*/ 	.byte	0x02, 0x4c
        /*00b2*/ 	.byte	0x01
	.zero		1


	//----- nvinfo : EIATTR_EXTERNS
	.align		4
        /*00b4*/ 	.byte	0x04, 0x0f
        /*00b6*/ 	.short	(.L_1572 - .L_1571)


	//   ....[0]....
	.align		4
.L_1571:
        /*00b8*/ 	.word	index@(__assertfail)


	//----- nvinfo : EIATTR_MERCURY_ISA_VERSION
	.align		4
.L_1572:
        /*00bc*/ 	.byte	0x03, 0x5f
        /*00be*/ 	.short	0x0101


	//----- nvinfo : EIATTR_VRC_CTA_INIT_COUNT
	.align		4
        /*00c0*/ 	.byte	0x02, 0x4a
	.zero		1
	.zero		1


	//----- nvinfo : EIATTR_SYSCALL_OFFSETS
	.align		4
        /*00c4*/ 	.byte	0x04, 0x46
        /*00c6*/ 	.short	(.L_1574 - .L_1573)


	//   ....[0]....
.L_1573:
        /*00c8*/ 	.word	0x00000400


	//   ....[1]....
        /*00cc*/ 	.word	0x000007d0


	//----- nvinfo : EIATTR_EXIT_INSTR_OFFSETS
	.align		4
.L_1574:
        /*00d0*/ 	.byte	0x04, 0x1c
        /*00d2*/ 	.short	(.L_1576 - .L_1575)


	//   ....[0]....
.L_1575:
        /*00d4*/ 	.word	0x00000b00


	//   ....[1]....
        /*00d8*/ 	.word	0x00000c60


	//   ....[2]....
        /*00dc*/ 	.word	0x00000ce0


	//----- nvinfo : EIATTR_CRS_STACK_SIZE
	.align		4
.L_1576:
        /*00e0*/ 	.byte	0x04, 0x1e
        /*00e2*/ 	.short	(.L_1578 - .L_1577)
.L_1577:
        /*00e4*/ 	.word	0x00000000


	//----- nvinfo : EIATTR_CBANK_PARAM_SIZE
	.align		4
.L_1578:
        /*00e8*/ 	.byte	0x03, 0x19
        /*00ea*/ 	.short	0x0050


	//----- nvinfo : EIATTR_PARAM_CBANK
	.align		4
        /*00ec*/ 	.byte	0x04, 0x0a
        /*00ee*/ 	.short	(.L_1580 - .L_1579)
	.align		4
.L_1579:
        /*00f0*/ 	.word	index@(.nv.constant0._ZN2at6native39_GLOBAL__N__cee6930f_7_Loss_cu_5b0651e138nll_loss_forward_reduce_cuda_kernel_2dIN3c108BFloat16EfhEEvPT_S6_PKS5_PKT1_S8_bllll)
        /*00f4*/ 	.short	0x0380
        /*00f6*/ 	.short	0x0050


	//----- nvinfo : EIATTR_SW_WAR
	.align		4
.L_1580:
        /*00f8*/ 	.byte	0x04, 0x36
        /*00fa*/ 	.short	(.L_1582 - .L_1581)
.L_1581:
        /*00fc*/ 	.word	0x00000008
.L_1582:


//--------------------- .nv.info._ZN2at6native39_GLOBAL__N__cee6930f_7_Loss_cu_5b0651e138nll_loss_forward_reduce_cuda_kernel_2dIN3c104HalfEflEEvPT_S6_PKS5_PKT1_S8_bllll --------------------------
	.section	.nv.info._ZN2at6native39_GLOBAL__N__cee6930f_7_Loss_cu_5b0651e138nll_loss_forward_reduce_cuda_kernel_2dIN3c104HalfEflEEvPT_S6_PKS5_PKT1_S8_bllll,"",@"SHT_CUDA_INFO"
	.sectionflags	@""
	.align	4


	//----- nvinfo : EIATTR_CUDA_API_VERSION
	.align		4
        /*0000*/ 	.byte	0x04, 0x37
        /*0002*/ 	.short	(.L_1584 - .L_1583)
.L_1583:
        /*0004*/ 	.word	0x00000082


	//----- nvinfo : EIATTR_KPARAM_INFO
	.align		4
.L_1584:
        /*0008*/ 	.byte	0x04, 0x17
        /*000a*/ 	.short	(.L_1586 - .L_1585)
.L_1585:
        /*000c*/ 	.word	0x00000000
        /*0010*/ 	.short	0x0009
        /*0012*/ 	.short	0x0048
        /*0014*/ 	.byte	0x00, 0xf0, 0x21, 0x00


	//----- nvinfo : EIATTR_KPARAM_INFO
	.align		4
.L_1586:
        /*0018*/ 	.byte	0x04, 0x17
        /*001a*/ 	.short	(.L_1588 - .L_1587)
.L_1587:
        /*001c*/ 	.word	0x00000000
        /*0020*/ 	.short	0x0008
        /*0022*/ 	.short	0x0040
        /*0024*/ 	.byte	0x00, 0xf0, 0x21, 0x00


	//----- nvinfo : EIATTR_KPARAM_INFO
	.align		4
.L_1588:
        /*0028*/ 	.byte	0x04, 0x17
        /*002a*/ 	.short	(.L_1590 - .L_1589)
.L_1589:
        /*002c*/ 	.word	0x00000000
        /*0030*/ 	.short	0x0007
        /*0032*/ 	.short	0x0038
        /*0034*/ 	.byte	0x00, 0xf0, 0x21, 0x00


	//----- nvinfo : EIATTR_KPARAM_INFO
	.align		4
.L_1590:
        /*0038*/ 	.byte	0x04, 0x17
        /*003a*/ 	.short	(.L_1592 - .L_1591)
.L_1591:
        /*003c*/ 	.word	0x00000000
        /*0040*/ 	.short	0x0006
        /*0042*/ 	.short	0x0030
        /*0044*/ 	.byte	0x00, 0xf0, 0x21, 0x00


	//----- nvinfo : EIATTR_KPARAM_INFO
	.align		4
.L_1592:
        /*0048*/ 	.byte	0x04, 0x17
        /*004a*/ 	.short	(.L_1594 - .L_1593)
.L_1593:
        /*004c*/ 	.word	0x00000000
        /*0050*/ 	.short	0x0005
        /*0052*/ 	.short	0x0028
        /*0054*/ 	.byte	0x00, 0xf0, 0x05, 0x00


	//----- nvinfo : EIATTR_KPARAM_INFO
	.align		4
.L_1594:
        /*0058*/ 	.byte	0x04, 0x17
        /*005a*/ 	.short	(.L_1596 - .L_1595)
.L_1595:
        /*005c*/ 	.word	0x00000000
        /*0060*/ 	.short	0x0004
        /*0062*/ 	.short	0x0020
        /*0064*/ 	.byte	0x00, 0xf5, 0x21, 0x00


	//----- nvinfo : EIATTR_KPARAM_INFO
	.align		4
.L_1596:
        /*0068*/ 	.byte	0x04, 0x17
        /*006a*/ 	.short	(.L_1598 - .L_1597)
.L_1597:
        /*006c*/ 	.word	0x00000000
        /*0070*/ 	.short	0x0003
        /*0072*/ 	.short	0x0018
        /*0074*/ 	.byte	0x00, 0xf5, 0x21, 0x00


	//----- nvinfo : EIATTR_KPARAM_INFO
	.align		4
.L_1598:
        /*0078*/ 	.byte	0x04, 0x17
        /*007a*/ 	.short	(.L_1600 - .L_1599)
.L_1599:
        /*007c*/ 	.word	0x00000000
        /*0080*/ 	.short	0x0002
        /*0082*/ 	.short	0x0010
        /*0084*/ 	.byte	0x00, 0xf5, 0x21, 0x00


	//----- nvinfo : EIATTR_KPARAM_INFO
	.align		4
.L_1600:
        /*0088*/ 	.byte	0x04, 0x17
        /*008a*/ 	.short	(.L_1602 - .L_1601)
.L_1601:
        /*008c*/ 	.word	0x00000000
        /*0090*/ 	.short	0x0001
        /*0092*/ 	.short	0x0008
        /*0094*/ 	.byte	0x00, 0xf5, 0x21, 0x00


	//----- nvinfo : EIATTR_KPARAM_INFO
	.align		4
.L_1602:
        /*0098*/ 	.byte	0x04, 0x17
        /*009a*/ 	.short	(.L_1604 - .L_1603)
.L_1603:
        /*009c*/ 	.word	0x00000000
        /*00a0*/ 	.short	0x0000
        /*00a2*/ 	.short	0x0000
        /*00a4*/ 	.byte	0x00, 0xf5, 0x21, 0x00


	//----- nvinfo : EIATTR_SPARSE_MMA_MASK
	.align		4
.L_1604:
        /*00a8*/ 	.byte	0x03, 0x50
        /*00aa*/ 	.short	0x0000


	//----- nvinfo : EIATTR_MAXREG_COUNT
	.align		4
        /*00ac*/ 	.byte	0x03, 0x1b
        /*00ae*/ 	.short	0x00ff


	//----- nvinfo : EIATTR_NUM_BARRIERS
	.align		4
        /*00b0*/ 	.byte	0x02, 0x4c
        /*00b2*/ 	.byte	0x01
	.zero		1


	//----- nvinfo : EIATTR_EXTERNS
	.align		4
        /*00b4*/ 	.byte	0x04, 0x0f
        /*00b6*/ 	.short	(.L_1606 - .L_1605)


	//   ....[0]....
	.align		4
.L_1605:
        /*00b8*/ 	.word	index@(__assertfail)


	//----- nvinfo : EIATTR_MERCURY_ISA_VERSION
	.align		4
.L_1606:
        /*00bc*/ 	.byte	0x03, 0x5f
        /*00be*/ 	.short	0x0101


	//----- nvinfo : EIATTR_VRC_CTA_INIT_COUNT
	.align		4
        /*00c0*/ 	.byte	0x02, 0x4a
	.zero		1
	.zero		1


	//----- nvinfo : EIATTR_SYSCALL_OFFSETS
	.align		4
        /*00c4*/ 	.byte	0x04, 0x46
        /*00c6*/ 	.short	(.L_1608 - .L_1607)


	//   ....[0]....
.L_1607:
        /*00c8*/ 	.word	0x00000420


	//   ....[1]....
        /*00cc*/ 	.word	0x00000800


	//----- nvinfo : EIATTR_EXIT_INSTR_OFFSETS
	.align		4
.L_1608:
        /*00d0*/ 	.byte	0x04, 0x1c
        /*00d2*/ 	.short	(.L_1610 - .L_1609)


	//   ....[0]....
.L_1609:
        /*00d4*/ 	.word	0x00000b20


	//   ....[1]....
        /*00d8*/ 	.word	0x00000c80


	//   ....[2]....
        /*00dc*/ 	.word	0x00000d00


	//----- nvinfo : EIATTR_CRS_STACK_SIZE
	.align		4
.L_1610:
        /*00e0*/ 	.byte	0x04, 0x1e
        /*00e2*/ 	.short	(.L_1612 - .L_1611)
.L_1611:
        /*00e4*/ 	.word	0x00000000


	//----- nvinfo : EIATTR_CBANK_PARAM_SIZE
	.align		4
.L_1612:
        /*00e8*/ 	.byte	0x03, 0x19
        /*00ea*/ 	.short	0x0050


	//----- nvinfo : EIATTR_PARAM_CBANK
	.align		4
        /*00ec*/ 	.byte	0x04, 0x0a
        /*00ee*/ 	.short	(.L_1614 - .L_1613)
	.align		4
.L_1613:
        /*00f0*/ 	.word	index@(.nv.constant0._ZN2at6native39_GLOBAL__N__cee6930f_7_Loss_cu_5b0651e138nll_loss_forward_reduce_cuda_kernel_2dIN3c104HalfEflEEvPT_S6_PKS5_PKT1_S8_bllll)
        /*00f4*/ 	.short	0x0380
        /*00f6*/ 	.short	0x0050


	//----- nvinfo : EIATTR_SW_WAR
	.align		4
.L_1614:
        /*00f8*/ 	.byte	0x04, 0x36
        /*00fa*/ 	.short	(.L_1616 - .L_1615)
.L_1615:
        /*00fc*/ 	.word	0x00000008
.L_1616:


//--------------------- .nv.info._ZN2at6native39_GLOBAL__N__cee6930f_7_Loss_cu_5b0651e138nll_loss_forward_reduce_cuda_kernel_2dIN3c104HalfEfhEEvPT_S6_PKS5_PKT1_S8_bllll --------------------------
	.section	.nv.info._ZN2at6native39_GLOBAL__N__cee6930f_7_Loss_cu_5b0651e138nll_loss_forward_reduce_cuda_kernel_2dIN3c104HalfEfhEEvPT_S6_PKS5_PKT1_S8_bllll,"",@"SHT_CUDA_INFO"
	.sectionflags	@""
	.align	4


	//----- nvinfo : EIATTR_CUDA_API_VERSION
	.align		4
        /*0000*/ 	.byte	0x04, 0x37
        /*0002*/ 	.short	(.L_1618 - .L_1617)
.L_1617:
        /*0004*/ 	.word	0x00000082


	//----- nvinfo : EIATTR_KPARAM_INFO
	.align		4
.L_1618:
        /*0008*/ 	.byte	0x04, 0x17
        /*000a*/ 	.short	(.L_1620 - .L_1619)
.L_1619:
        /*000c*/ 	.word	0x00000000
        /*0010*/ 	.short	0x0009
        /*0012*/ 	.short	0x0048
        /*0014*/ 	.byte	0x00, 0xf0, 0x21, 0x00


	//----- nvinfo : EIATTR_KPARAM_INFO
	.align		4
.L_1620:
        /*0018*/ 	.byte	0x04, 0x17
        /*001a*/ 	.short	(.L_1622 - .L_1621)
.L_1621:
        /*001c*/ 	.word	0x00000000
        /*0020*/ 	.short	0x0008
        /*0022*/ 	.short	0x0040
        /*0024*/ 	.byte	0x00, 0xf0, 0x21, 0x00


	//----- nvinfo : EIATTR_KPARAM_INFO
	.align		4
.L_1622:
        /*0028*/ 	.byte	0x04, 0x17
        /*002a*/ 	.short	(.L_1624 - .L_1623)
.L_1623:
        /*002c*/ 	.word	0x00000000
        /*0030*/ 	.short	0x0007
        /*0032*/ 	.short	0x0038
        /*0034*/ 	.byte	0x00, 0xf0, 0x21, 0x00


	//----- nvinfo : EIATTR_KPARAM_INFO
	.align		4
.L_1624:
        /*0038*/ 	.byte	0x04, 0x17
        /*003a*/ 	.short	(.L_1626 - .L_1625)
.L_1625:
        /*003c*/ 	.word	0x00000000
        /*0040*/ 	.short	0x0006
        /*0042*/ 	.short	0x0030
        /*0044*/ 	.byte	0x00, 0xf0, 0x21, 0x00


	//----- nvinfo : EIATTR_KPARAM_INFO
	.align		4
.L_1626:
        /*0048*/ 	.byte	0x04, 0x17
        /*004a*/ 	.short	(.L_1628 - .L_1627)
.L_1627:
        /*004c*/ 	.word	0x00000000
        /*0050*/ 	.short	0x0005
        /*0052*/ 	.short	0x0028
        /*0054*/ 	.byte	0x00, 0xf0, 0x05, 0x00


	//----- nvinfo : EIATTR_KPARAM_INFO
	.align		4
.L_1628:
        /*0058*/ 	.byte	0x04, 0x17
        /*005a*/ 	.short	(.L_1630 - .L_1629)
.L_1629:
        /*005c*/ 	.word	0x00000000
        /*0060*/ 	.short	0x0004
        /*0062*/ 	.short	0x0020
        /*0064*/ 	.byte	0x00, 0xf5, 0x21, 0x00


	//----- nvinfo : EIATTR_KPARAM_INFO
	.align		4
.L_1630:
        /*0068*/ 	.byte	0x04, 0x17
        /*006a*/ 	.short	(.L_1632 - .L_1631)
.L_1631:
        /*006c*/ 	.word	0x00000000
        /*0070*/ 	.short	0x0003
        /*0072*/ 	.short	0x0018
        /*0074*/ 	.byte	0x00, 0xf5, 0x21, 0x00


	//----- nvinfo : EIATTR_KPARAM_INFO
	.align		4
.L_1632:
        /*0078*/ 	.byte	0x04, 0x17
        /*007a*/ 	.short	(.L_1634 - .L_1633)
.L_1633:
        /*007c*/ 	.word	0x00000000
        /*0080*/ 	.short	0x0002
        /*0082*/ 	.short	0x0010
        /*0084*/ 	.byte	0x00, 0xf5, 0x21, 0x00


	//----- nvinfo : EIATTR_KPARAM_INFO
	.align		4
.L_1634:
        /*0088*/ 	.byte	0x04, 0x17
        /*008a*/ 	.short	(.L_1636 - .L_1635)
.L_1635:
        /*008c*/ 	.word	0x00000000
        /*0090*/ 	.short	0x0001
        /*0092*/ 	.short	0x0008
        /*0094*/ 	.byte	0x00, 0xf5, 0x21, 0x00


	//----- nvinfo : EIATTR_KPARAM_INFO
	.align		4
.L_1636:
        /*0098*/ 	.byte	0x04, 0x17
        /*009a*/ 	.short	(.L_1638 - .L_1637)
.L_1637:
        /*009c*/ 	.word	0x00000000
        /*00a0*/ 	.short	0x0000
        /*00a2*/ 	.short	0x0000
        /*00a4*/ 	.byte	0x00, 0xf5, 0x21, 0x00


	//----- nvinfo : EIATTR_SPARSE_MMA_MASK
	.align		4
.L_1638:
        /*00a8*/ 	.byte	0x03, 0x50
        /*00aa*/ 	.short	0x0000


	//----- nvinfo : EIATTR_MAXREG_COUNT
	.align		4
        /*00ac*/ 	.byte	0x03, 0x1b
        /*00ae*/ 	.short	0x00ff


	//----- nvinfo : EIATTR_NUM_BARRIERS
	.align		4
        /*00b0*/ 	.byte	0x02, 0x4c
        /*00b2*/ 	.byte	0x01
	.zero		1


	//----- nvinfo : EIATTR_EXTERNS
	.align		4
        /*00b4*/ 	.byte	0x04, 0x0f
        /*00b6*/ 	.short	(.L_1640 - .L_1639)


	//   ....[0]....
	.align		4
.L_1639:
        /*00b8*/ 	.word	index@(__assertfail)


	//----- nvinfo : EIATTR_MERCURY_ISA_VERSION
	.align		4
.L_1640:
        /*00bc*/ 	.byte	0x03, 0x5f
        /*00be*/ 	.short	0x0101


	//----- nvinfo : EIATTR_VRC_CTA_INIT_COUNT
	.align		4
        /*00c0*/ 	.byte	0x02, 0x4a
	.zero		1
	.zero		1


	//----- nvinfo : EIATTR_SYSCALL_OFFSETS
	.align		4
        /*00c4*/ 	.byte	0x04, 0x46
        /*00c6*/ 	.short	(.L_1642 - .L_1641)


	//   ....[0]....
.L_1641:
        /*00c8*/ 	.word	0x00000400


	//   ....[1]....
        /*00cc*/ 	.word	0x000007d0


	//----- nvinfo : EIATTR_EXIT_INSTR_OFFSETS
	.align		4
.L_1642:
        /*00d0*/ 	.byte	0x04, 0x1c
        /*00d2*/ 	.short	(.L_1644 - .L_1643)


	//   ....[0]....
.L_1643:
        /*00d4*/ 	.word	0x00000b00


	//   ....[1]....
        /*00d8*/ 	.word	0x00000c60


	//   ....[2]....
        /*00dc*/ 	.word	0x00000ce0


	//----- nvinfo : EIATTR_CRS_STACK_SIZE
	.align		4
.L_1644:
        /*00e0*/ 	.byte	0x04, 0x1e
        /*00e2*/ 	.short	(.L_1646 - .L_1645)
.L_1645:
        /*00e4*/ 	.word	0x00000000


	//----- nvinfo : EIATTR_CBANK_PARAM_SIZE
	.align		4
.L_1646:
        /*00e8*/ 	.byte	0x03, 0x19
        /*00ea*/ 	.short	0x0050


	//----- nvinfo : EIATTR_PARAM_CBANK
	.align		4
        /*00ec*/ 	.byte	0x04, 0x0a
        /*00ee*/ 	.short	(.L_1648 - .L_1647)
	.align		4
.L_1647:
        /*00f0*/ 	.word	index@(.nv.constant0._ZN2at6native39_GLOBAL__N__cee6930f_7_Loss_cu_5b0651e138nll_loss_forward_reduce_cuda_kernel_2dIN3c104HalfEfhEEvPT_S6_PKS5_PKT1_S8_bllll)
        /*00f4*/ 	.short	0x0380
        /*00f6*/ 	.short	0x0050


	//----- nvinfo : EIATTR_SW_WAR
	.align		4
.L_1648:
        /*00f8*/ 	.byte	0x04, 0x36
        /*00fa*/ 	.short	(.L_1650 - .L_1649)
.L_1649:
        /*00fc*/ 	.word	0x00000008
.L_1650:


//--------------------- .nv.info._ZN2at6native39_GLOBAL__N__cee6930f_7_Loss_cu_5b0651e138nll_loss_forward_reduce_cuda_kernel_2dIfflEEvPT_S4_PKS3_PKT1_S6_bllll --------------------------
	.section	.nv.info._ZN2at6native39_GLOBAL__N__cee6930f_7_Loss_cu_5b0651e138nll_loss_forward_reduce_cuda_kernel_2dIfflEEvPT_S4_PKS3_PKT1_S6_bllll,"",@"SHT_CUDA_INFO"
	.sectionflags	@""
	.align	4


	//----- nvinfo : EIATTR_CUDA_API_VERSION
	.align		4
        /*0000*/ 	.byte	0x04, 0x37
        /*0002*/ 	.short	(.L_1652 - .L_1651)
.L_1651:
        /*0004*/ 	.word	0x00000082


	//----- nvinfo : EIATTR_KPARAM_INFO
	.align		4
.L_1652:
        /*0008*/ 	.byte	0x04, 0x17
        /*000a*/ 	.short	(.L_1654 - .L_1653)
.L_1653:
        /*000c*/ 	.word	0x00000000
        /*0010*/ 	.short	0x0009
        /*0012*/ 	.short	0x0048
        /*0014*/ 	.byte	0x00, 0xf0, 0x21, 0x00


	//----- nvinfo : EIATTR_KPARAM_INFO
	.align		4
.L_1654:
        /*0018*/ 	.byte	0x04, 0x17
        /*001a*/ 	.short	(.L_1656 - .L_1655)
.L_1655:
        /*001c*/ 	.word	0x00000000
        /*0020*/ 	.short	0x0008
        /*0022*/ 	.short	0x0040
        /*0024*/ 	.byte	0x00, 0xf0, 0x21, 0x00


	//----- nvinfo : EIATTR_KPARAM_INFO
	.align		4
.L_1656:
        /*0028*/ 	.byte	0x04, 0x17
        /*002a*/ 	.short	(.L_1658 - .L_1657)
.L_1657:
        /*002c*/ 	.word	0x00000000
        /*0030*/ 	.short	0x0007
        /*0032*/ 	.short	0x0038
        /*0034*/ 	.byte	0x00, 0xf0, 0x21, 0x00


	//----- nvinfo : EIATTR_KPARAM_INFO
	.align		4
.L_1658:
        /*0038*/ 	.byte	0x04, 0x17
        /*003a*/ 	.short	(.L_1660 - .L_1659)
.L_1659:
        /*003c*/ 	.word	0x00000000
        /*0040*/ 	.short	0x0006
        /*0042*/ 	.short	0x0030
        /*0044*/ 	.byte	0x00, 0xf0, 0x21, 0x00


	//----- nvinfo : EIATTR_KPARAM_INFO
	.align		4
.L_1660:
        /*0048*/ 	.byte	0x04, 0x17
        /*004a*/ 	.short	(.L_1662 - .L_1661)
.L_1661:
        /*004c*/ 	.word	0x00000000
        /*0050*/ 	.short	0x0005
        /*0052*/ 	.short	0x0028
        /*0054*/ 	.byte	0x00, 0xf0, 0x05, 0x00


	//----- nvinfo : EIATTR_KPARAM_INFO
	.align		4
.L_1662:
        /*0058*/ 	.byte	0x04, 0x17
        /*005a*/ 	.short	(.L_1664 - .L_1663)
.L_1663:
        /*005c*/ 	.word	0x00000000
        /*0060*/ 	.short	0x0004
        /*0062*/ 	.short	0x0020
        /*0064*/ 	.byte	0x00, 0xf5, 0x21, 0x00


	//----- nvinfo : EIATTR_KPARAM_INFO
	.align		4
.L_1664:
        /*0068*/ 	.byte	0x04, 0x17
        /*006a*/ 	.short	(.L_1666 - .L_1665)
.L_1665:
        /*006c*/ 	.word	0x00000000
        /*0070*/ 	.short	0x0003
        /*0072*/ 	.short	0x0018
        /*0074*/ 	.byte	0x00, 0xf5, 0x21, 0x00


	//----- nvinfo : EIATTR_KPARAM_INFO
	.align		4
.L_1666:
        /*0078*/ 	.byte	0x04, 0x17
        /*007a*/ 	.short	(.L_1668 - .L_1667)
.L_1667:
        /*007c*/ 	.word	0x00000000
        /*0080*/ 	.short	0x0002
        /*0082*/ 	.short	0x0010
        /*0084*/ 	.byte	0x00, 0xf5, 0x21, 0x00


	//----- nvinfo : EIATTR_KPARAM_INFO
	.align		4
.L_1668:
        /*0088*/ 	.byte	0x04, 0x17
        /*008a*/ 	.short	(.L_1670 - .L_1669)
.L_1669:
        /*008c*/ 	.word	0x00000000
        /*0090*/ 	.short	0x0001
        /*0092*/ 	.short	0x0008
        /*0094*/ 	.byte	0x00, 0xf5, 0x21, 0x00


	//----- nvinfo : EIATTR_KPARAM_INFO
	.align		4
.L_1670:
        /*0098*/ 	.byte	0x04, 0x17
        /*009a*/ 	.short	(.L_1672 - .L_1671)
.L_1671:
        /*009c*/ 	.word	0x00000000
        /*00a0*/ 	.short	0x0000
        /*00a2*/ 	.short	0x0000
        /*00a4*/ 	.byte	0x00, 0xf5, 0x21, 0x00


	//----- nvinfo : EIATTR_SPARSE_MMA_MASK
	.align		4
.L_1672:
        /*00a8*/ 	.byte	0x03, 0x50
        /*00aa*/ 	.short	0x0000


	//----- nvinfo : EIATTR_MAXREG_COUNT
	.align		4
        /*00ac*/ 	.byte	0x03, 0x1b
        /*00ae*/ 	.short	0x00ff


	//----- nvinfo : EIATTR_NUM_BARRIERS
	.align		4
        /*00b0*/ 	.byte	0x02, 0x4c
        /*00b2*/ 	.byte	0x01
	.zero		1


	//----- nvinfo : EIATTR_EXTERNS
	.align		4
        /*00b4*/ 	.byte	0x04, 0x0f
        /*00b6*/ 	.short	(.L_1674 - .L_1673)


	//   ....[0]....
	.align		4
.L_1673:
        /*00b8*/ 	.word	index@(__assertfail)


	//----- nvinfo : EIATTR_MERCURY_ISA_VERSION
	.align		4
.L_1674:
        /*00bc*/ 	.byte	0x03, 0x5f
        /*00be*/ 	.short	0x0101


	//----- nvinfo : EIATTR_VRC_CTA_INIT_COUNT
	.align		4
        /*00c0*/ 	.byte	0x02, 0x4a
	.zero		1
	.zero		1


	//----- nvinfo : EIATTR_SYSCALL_OFFSETS
	.align		4
        /*00c4*/ 	.byte	0x04, 0x46
        /*00c6*/ 	.short	(.L_1676 - .L_1675)


	//   ....[0]....
.L_1675:
        /*00c8*/ 	.word	0x00000420


	//   ....[1]....
        /*00cc*/ 	.word	0x000007b0


	//----- nvinfo : EIATTR_EXIT_INSTR_OFFSETS
	.align		4
.L_1676:
        /*00d0*/ 	.byte	0x04, 0x1c
        /*00d2*/ 	.short	(.L_1678 - .L_1677)


	//   ....[0]....
.L_1677:
        /*00d4*/ 	.word	0x00000a90


	//   ....[1]....
        /*00d8*/ 	.word	0x00000bd0


	//   ....[2]....
        /*00dc*/ 	.word	0x00000c40


	//----- nvinfo : EIATTR_CRS_STACK_SIZE
	.align		4
.L_1678:
        /*00e0*/ 	.byte	0x04, 0x1e
        /*00e2*/ 	.short	(.L_1680 - .L_1679)
.L_1679:
        /*00e4*/ 	.word	0x00000000


	//----- nvinfo : EIATTR_CBANK_PARAM_SIZE
	.align		4
.L_1680:
        /*00e8*/ 	.byte	0x03, 0x19
        /*00ea*/ 	.short	0x0050


	//----- nvinfo : EIATTR_PARAM_CBANK
	.align		4
        /*00ec*/ 	.byte	0x04, 0x0a
        /*00ee*/ 	.short	(.L_1682 - .L_1681)
	.align		4
.L_1681:
        /*00f0*/ 	.word	index@(.nv.constant0._ZN2at6native39_GLOBAL__N__cee6930f_7_Loss_cu_5b0651e138nll_loss_forward_reduce_cuda_kernel_2dIfflEEvPT_S4_PKS3_PKT1_S6_bllll)
        /*00f4*/ 	.short	0x0380
        /*00f6*/ 	.short	0x0050


	//----- nvinfo : EIATTR_SW_WAR
	.align		4
.L_1682:
        /*00f8*/ 	.byte	0x04, 0x36
        /*00fa*/ 	.short	(.L_1684 - .L_1683)
.L_1683:
        /*00fc*/ 	.word	0x00000008
.L_1684:


//--------------------- .nv.info._ZN2at6native39_GLOBAL__N__cee6930f_7_Loss_cu_5b0651e138nll_loss_forward_reduce_cuda_kernel_2dIffhEEvPT_S4_PKS3_PKT1_S6_bllll --------------------------
	.section	.nv.info._ZN2at6native39_GLOBAL__N__cee6930f_7_Loss_cu_5b0651e138nll_loss_forward_reduce_cuda_kernel_2dIffhEEvPT_S4_PKS3_PKT1_S6_bllll,"",@"SHT_CUDA_INFO"
	.sectionflags	@""
	.align	4


	//----- nvinfo : EIATTR_CUDA_API_VERSION
	.align		4
        /*0000*/ 	.byte	0x04, 0x37
        /*0002*/ 	.short	(.L_1686 - .L_1685)
.L_1685:
        /*0004*/ 	.word	0x00000082


	//----- nvinfo : EIATTR_KPARAM_INFO
	.align		4
.L_1686:
        /*0008*/ 	.byte	0x04, 0x17
        /*000a*/ 	.short	(.L_1688 - .L_1687)
.L_1687:
        /*000c*/ 	.word	0x00000000
        /*0010*/ 	.short	0x0009
        /*0012*/ 	.short	0x0048
        /*0014*/ 	.byte	0x00, 0xf0, 0x21, 0x00


	//----- nvinfo : EIATTR_KPARAM_INFO
	.align		4
.L_1688:
        /*0018*/ 	.byte	0x04, 0x17
        /*001a*/ 	.short	(.L_1690 - .L_1689)
.L_1689:
        /*001c*/ 	.word	0x00000000
        /*0020*/ 	.short	0x0008
        /*0022*/ 	.short	0x0040
        /*0024*/ 	.byte	0x00, 0xf0, 0x21, 0x00


	//----- nvinfo : EIATTR_KPARAM_INFO
	.align		4
.L_1690:
        /*0028*/ 	.byte	0x04, 0x17
        /*002a*/ 	.short	(.L_1692 - .L_1691)
.L_1691:
        /*002c*/ 	.word	0x00000000
        /*0030*/ 	.short	0x0007
        /*0032*/ 	.short	0x0038
        /*0034*/ 	.byte	0x00, 0xf0, 0x21, 0x00


	//----- nvinfo : EIATTR_KPARAM_INFO
	.align		4
.L_1692:
        /*0038*/ 	.byte	0x04, 0x17
        /*003a*/ 	.short	(.L_1694 - .L_1693)
.L_1693:
        /*003c*/ 	.word	0x00000000
        /*0040*/ 	.short	0x0006
        /*0042*/ 	.short	0x0030
        /*0044*/ 	.byte	0x00, 0xf0, 0x21, 0x00


	//----- nvinfo : EIATTR_KPARAM_INFO
	.align		4
.L_1694:
        /*0048*/ 	.byte	0x04, 0x17
        /*004a*/ 	.short	(.L_1696 - .L_1695)
.L_1695:
        /*004c*/ 	.word	0x00000000
        /*0050*/ 	.short	0x0005
        /*0052*/ 	.short	0x0028
        /*0054*/ 	.byte	0x00, 0xf0, 0x05, 0x00


	//----- nvinfo : EIATTR_KPARAM_INFO
	.align		4
.L_1696:
        /*0058*/ 	.byte	0x04, 0x17
        /*005a*/ 	.short	(.L_1698 - .L_1697)
.L_1697:
        /*005c*/ 	.word	0x00000000
        /*0060*/ 	.short	0x0004
        /*0062*/ 	.short	0x0020
        /*0064*/ 	.byte	0x00, 0xf5, 0x21, 0x00


	//----- nvinfo : EIATTR_KPARAM_INFO
	.align		4
.L_1698:
        /*0068*/ 	.byte	0x04, 0x17
        /*006a*/ 	.short	(.L_1700 - .L_1699)
.L_1699:
        /*006c*/ 	.word	0x00000000
        /*0070*/ 	.short	0x0003
        /*0072*/ 	.short	0x0018
        /*0074*/ 	.byte	0x00, 0xf5, 0x21, 0x00


	//----- nvinfo : EIATTR_KPARAM_INFO
	.align		4
.L_1700:
        /*0078*/ 	.byte	0x04, 0x17
        /*007a*/ 	.short	(.L_1702 - .L_1701)
.L_1701:
        /*007c*/ 	.word	0x00000000
        /*0080*/ 	.short	0x0002
        /*0082*/ 	.short	0x0010
        /*0084*/ 	.byte	0x00, 0xf5, 0x21, 0x00


	//----- nvinfo : EIATTR_KPARAM_INFO
	.align		4
.L_1702:
        /*0088*/ 	.byte	0x04, 0x17
        /*008a*/ 	.short	(.L_1704 - .L_1703)
.L_1703:
        /*008c*/ 	.word	0x00000000
        /*0090*/ 	.short	0x0001
        /*0092*/ 	.short	0x0008
        /*0094*/ 	.byte	0x00, 0xf5, 0x21, 0x00


	//----- nvinfo : EIATTR_KPARAM_INFO
	.align		4
.L_1704:
        /*0098*/ 	.byte	0x04, 0x17
        /*009a*/ 	.short	(.L_1706 - .L_1705)
.L_1705:
        /*009c*/ 	.word	0x00000000
        /*00a0*/ 	.short	0x0000
        /*00a2*/ 	.short	0x0000
        /*00a4*/ 	.byte	0x00, 0xf5, 0x21, 0x00


	//----- nvinfo : EIATTR_SPARSE_MMA_MASK
	.align		4
.L_1706:
        /*00a8*/ 	.byte	0x03, 0x50
        /*00aa*/ 	.short	0x0000


	//----- nvinfo : EIATTR_MAXREG_COUNT
	.align		4
        /*00ac*/ 	.byte	0x03, 0x1b
        /*00ae*/ 	.short	0x00ff


	//----- nvinfo : EIATTR_NUM_BARRIERS
	.align		4
        /*00b0*/ 	.byte	0x02, 0x4c
        /*00b2*/ 	.byte	0x01
	.zero		1


	//----- nvinfo : EIATTR_EXTERNS
	.align		4
        /*00b4*/ 	.byte	0x04, 0x0f
        /*00b6*/ 	.short	(.L_1708 - .L_1707)


	//   ....[0]....
	.align		4
.L_1707:
        /*00b8*/ 	.word	index@(__assertfail)


	//----- nvinfo : EIATTR_MERCURY_ISA_VERSION
	.align		4
.L_1708:
        /*00bc*/ 	.byte	0x03, 0x5f
        /*00be*/ 	.short	0x0101


	//----- nvinfo : EIATTR_VRC_CTA_INIT_COUNT
	.align		4
        /*00c0*/ 	.byte	0x02, 0x4a
	.zero		1
	.zero		1


	//----- nvinfo : EIATTR_SYSCALL_OFFSETS
	.align		4
        /*00c4*/ 	.byte	0x04, 0x46
        /*00c6*/ 	.short	(.L_1710 - .L_1709)


	//   ....[0]....
.L_1709:
        /*00c8*/ 	.word	0x00000400


	//   ....[1]....
        /*00cc*/ 	.word	0x00000780


	//----- nvinfo : EIATTR_EXIT_INSTR_OFFSETS
	.align		4
.L_1710:
        /*00d0*/ 	.byte	0x04, 0x1c
        /*00d2*/ 	.short	(.L_1712 - .L_1711)


	//   ....[0]....
.L_1711:
        /*00d4*/ 	.word	0x00000a70


	//   ....[1]....
        /*00d8*/ 	.word	0x00000bb0


	//   ....[2]....
        /*00dc*/ 	.word	0x00000c20


	//----- nvinfo : EIATTR_CRS_STACK_SIZE
	.align		4
.L_1712:
        /*00e0*/ 	.byte	0x04, 0x1e
        /*00e2*/ 	.short	(.L_1714 - .L_1713)
.L_1713:
        /*00e4*/ 	.word	0x00000000


	//----- nvinfo : EIATTR_CBANK_PARAM_SIZE
	.align		4
.L_1714:
        /*00e8*/ 	.byte	0x03, 0x19
        /*00ea*/ 	.short	0x0050


	//----- nvinfo : EIATTR_PARAM_CBANK
	.align		4
        /*00ec*/ 	.byte	0x04, 0x0a
        /*00ee*/ 	.short	(.L_1716 - .L_1715)
	.align		4
.L_1715:
        /*00f0*/ 	.word	index@(.nv.constant0._ZN2at6native39_GLOBAL__N__cee6930f_7_Loss_cu_5b0651e138nll_loss_forward_reduce_cuda_kernel_2dIffhEEvPT_S4_PKS3_PKT1_S6_bllll)
        /*00f4*/ 	.short	0x0380
        /*00f6*/ 	.short	0x0050


	//----- nvinfo : EIATTR_SW_WAR
	.align		4
.L_1716:
        /*00f8*/ 	.byte	0x04, 0x36
        /*00fa*/ 	.short	(.L_1718 - .L_1717)
.L_1717:
        /*00fc*/ 	.word	0x00000008
.L_1718:


//--------------------- .nv.info._ZN2at6native39_GLOBAL__N__cee6930f_7_Loss_cu_5b0651e138nll_loss_forward_reduce_cuda_kernel_2dIddlEEvPT_S4_PKS3_PKT1_S6_bllll --------------------------
	.section	.nv.info._ZN2at6native39_GLOBAL__N__cee6930f_7_Loss_cu_5b0651e138nll_loss_forward_reduce_cuda_kernel_2dIddlEEvPT_S4_PKS3_PKT1_S6_bllll,"",@"SHT_CUDA_INFO"
	.sectionflags	@""
	.align	4


	//----- nvinfo : EIATTR_CUDA_API_VERSION
	.align		4
        /*0000*/ 	.byte	0x04, 0x37
        /*0002*/ 	.short	(.L_1720 - .L_1719)
.L_1719:
        /*0004*/ 	.word	0x00000082


	//----- nvinfo : EIATTR_KPARAM_INFO
	.align		4
.L_1720:
        /*0008*/ 	.byte	0x04, 0x17
        /*000a*/ 	.short	(.L_1722 - .L_1721)
.L_1721:
        /*000c*/ 	.word	0x00000000
        /*0010*/ 	.short	0x0009
        /*0012*/ 	.short	0x0048
        /*0014*/ 	.byte	0x00, 0xf0, 0x21, 0x00


	//----- nvinfo : EIATTR_KPARAM_INFO
	.align		4
.L_1722:
        /*0018*/ 	.byte	0x04, 0x17
        /*001a*/ 	.short	(.L_1724 - .L_1723)
.L_1723:
        /*001c*/ 	.word	0x00000000
        /*0020*/ 	.short	0x0008
        /*0022*/ 	.short	0x0040
        /*0024*/ 	.byte	0x00, 0xf0, 0x21, 0x00


	//----- nvinfo : EIATTR_KPARAM_INFO
	.align		4
.L_1724:
        /*0028*/ 	.byte	0x04, 0x17
        /*002a*/ 	.short	(.L_1726 - .L_1725)
.L_1725:
        /*002c*/ 	.word	0x00000000
        /*0030*/ 	.short	0x0007
        /*0032*/ 	.short	0x0038
        /*0034*/ 	.byte	0x00, 0xf0, 0x21, 0x00


	//----- nvinfo : EIATTR_KPARAM_INFO
	.align		4
.L_1726:
        /*0038*/ 	.byte	0x04, 0x17
        /*003a*/ 	.short	(.L_1728 - .L_1727)
.L_1727:
        /*003c*/ 	.word	0x00000000
        /*0040*/ 	.short	0x0006
        /*0042*/ 	.short	0x0030
        /*0044*/ 	.byte	0x00, 0xf0, 0x21, 0x00


	//----- nvinfo : EIATTR_KPARAM_INFO
	.align		4
.L_1728:
        /*0048*/ 	.byte	0x04, 0x17
        /*004a*/ 	.short	(.L_1730 - .L_1729)
.L_1729:
        /*004c*/ 	.word	0x00000000
        /*0050*/ 	.short	0x0005
        /*0052*/ 	.short	0x0028
        /*0054*/ 	.byte	0x00, 0xf0, 0x05, 0x00


	//----- nvinfo : EIATTR_KPARAM_INFO
	.align		4
.L_1730:
        /*0058*/ 	.byte	0x04, 0x17
        /*005a*/ 	.short	(.L_1732 - .L_1731)
.L_1731:
        /*005c*/ 	.word	0x00000000
        /*0060*/ 	.short	0x0004
        /*0062*/ 	.short	0x0020
        /*0064*/ 	.byte	0x00, 0xf5, 0x21, 0x00


	//----- nvinfo : EIATTR_KPARAM_INFO
	.align		4
.L_1732:
        /*0068*/ 	.byte	0x04, 0x17
        /*006a*/ 	.short	(.L_1734 - .L_1733)
.L_1733:
        /*006c*/ 	.word	0x00000000
        /*0070*/ 	.short	0x0003
        /*0072*/ 	.short	0x0018
        /*0074*/ 	.byte	0x00, 0xf5, 0x21, 0x00


	//----- nvinfo : EIATTR_KPARAM_INFO
	.align		4
.L_1734:
        /*0078*/ 	.byte	0x04, 0x17
        /*007a*/ 	.short	(.L_1736 - .L_1735)
.L_1735:
        /*007c*/ 	.word	0x00000000
        /*0080*/ 	.short	0x0002
        /*0082*/ 	.short	0x0010
        /*0084*/ 	.byte	0x00, 0xf5, 0x21, 0x00


	//----- nvinfo : EIATTR_KPARAM_INFO
	.align		4
.L_1736:
        /*0088*/ 	.byte	0x04, 0x17
        /*008a*/ 	.short	(.L_1738 - .L_1737)
.L_1737:
        /*008c*/ 	.word	0x00000000
        /*0090*/ 	.short	0x0001
        /*0092*/ 	.short	0x0008
        /*0094*/ 	.byte	0x00, 0xf5, 0x21, 0x00


	//----- nvinfo : EIATTR_KPARAM_INFO
	.align		4
.L_1738:
        /*0098*/ 	.byte	0x04, 0x17
        /*009a*/ 	.short	(.L_1740 - .L_1739)
.L_1739:
        /*009c*/ 	.word	0x00000000
        /*00a0*/ 	.short	0x0000
        /*00a2*/ 	.short	0x0000
        /*00a4*/ 	.byte	0x00, 0xf5, 0x21, 0x00


	//----- nvinfo : EIATTR_SPARSE_MMA_MASK
	.align		4
.L_1740:
        /*00a8*/ 	.byte	0x03, 0x50
        /*00aa*/ 	.short	0x0000


	//----- nvinfo : EIATTR_MAXREG_COUNT
	.align		4
        /*00ac*/ 	.byte	0x03, 0x1b
        /*00ae*/ 	.short	0x00ff


	//----- nvinfo : EIATTR_NUM_BARRIERS
	.align		4
        /*00b0*/ 	.byte	0x02, 0x4c
        /*00b2*/ 	.byte	0x01
	.zero		1


	//----- nvinfo : EIATTR_EXTERNS
	.align		4
        /*00b4*/ 	.byte	0x04, 0x0f
        /*00b6*/ 	.short	(.L_1742 - .L_1741)


	//   ....[0]....
	.align		4
.L_1741:
        /*00b8*/ 	.word	index@(__assertfail)


	//----- nvinfo : EIATTR_MERCURY_ISA_VERSION
	.align		4
.L_1742:
        /*00bc*/ 	.byte	0x03, 0x5f
        /*00be*/ 	.short	0x0101


	//----- nvinfo : EIATTR_VRC_CTA_INIT_COUNT
	.align		4
        /*00c0*/ 	.byte	0x02, 0x4a
	.zero		1
	.zero		1


	//----- nvinfo : EIATTR_SYSCALL_OFFSETS
	.align		4
        /*00c4*/ 	.byte	0x04, 0x46
        /*00c6*/ 	.short	(.L_1744 - .L_1743)


	//   ....[0]....
.L_1743:
        /*00c8*/ 	.word	0x00000420


	//   ....[1]....
        /*00cc*/ 	.word	0x000007f0


	//----- nvinfo : EIATTR_EXIT_INSTR_OFFSETS
	.align		4
.L_1744:
        /*00d0*/ 	.byte	0x04, 0x1c
        /*00d2*/ 	.short	(.L_1746 - .L_1745)


	//   ....[0]....
.L_1745:
        /*00d4*/ 	.word	0x00000b40


	//   ....[1]....
        /*00d8*/ 	.word	0x00000f30


	//   ....[2]....
        /*00dc*/ 	.word	0x00000fa0


	//----- nvinfo : EIATTR_CRS_STACK_SIZE
	.align		4
.L_1746:
        /*00e0*/ 	.byte	0x04, 0x1e
        /*00e2*/ 	.short	(.L_1748 - .L_1747)
.L_1747:
        /*00e4*/ 	.word	0x00000000


	//----- nvinfo : EIATTR_CBANK_PARAM_SIZE
	.align		4
.L_1748:
        /*00e8*/ 	.byte	0x03, 0x19
        /*00ea*/ 	.short	0x0050


	//----- nvinfo : EIATTR_PARAM_CBANK
	.align		4
        /*00ec*/ 	.byte	0x04, 0x0a
        /*00ee*/ 	.short	(.L_1750 - .L_1749)
	.align		4
.L_1749:
        /*00f0*/ 	.word	index@(.nv.constant0._ZN2at6native39_GLOBAL__N__cee6930f_7_Loss_cu_5b0651e138nll_loss_forward_reduce_cuda_kernel_2dIddlEEvPT_S4_PKS3_PKT1_S6_bllll)
        /*00f4*/ 	.short	0x0380
        /*00f6*/ 	.short	0x0050


	//----- nvinfo : EIATTR_SW_WAR
	.align		4
.L_1750:
        /*00f8*/ 	.byte	0x04, 0x36
        /*00fa*/ 	.short	(.L_1752 - .L_1751)
.L_1751:
        /*00fc*/ 	.word	0x00000008
.L_1752:


//--------------------- .nv.info._ZN2at6native39_GLOBAL__N__cee6930f_7_Loss_cu_5b0651e138nll_loss_forward_reduce_cuda_kernel_2dIddhEEvPT_S4_PKS3_PKT1_S6_bllll --------------------------
	.section	.nv.info._ZN2at6native39_GLOBAL__N__cee6930f_7_Loss_cu_5b0651e138nll_loss_forward_reduce_cuda_kernel_2dIddhEEvPT_S4_PKS3_PKT1_S6_bllll,"",@"SHT_CUDA_INFO"
	.sectionflags	@""
	.align	4


	//----- nvinfo : EIATTR_CUDA_API_VERSION
	.align		4
        /*0000*/ 	.byte	0x04, 0x37
        /*0002*/ 	.short	(.L_1754 - .L_1753)
.L_1753:
        /*0004*/ 	.word	0x00000082


	//----- nvinfo : EIATTR_KPARAM_INFO
	.align		4
.L_1754:
        /*0008*/ 	.byte	0x04, 0x17
        /*000a*/ 	.short	(.L_1756 - .L_1755)
.L_1755:
        /*000c*/ 	.word	0x00000000
        /*0010*/ 	.short	0x0009
        /*0012*/ 	.short	0x0048
        /*0014*/ 	.byte	0x00, 0xf0, 0x21, 0x00


	//----- nvinfo : EIATTR_KPARAM_INFO
	.align		4
.L_1756:
        /*0018*/ 	.byte	0x04, 0x17
        /*001a*/ 	.short	(.L_1758 - .L_1757)
.L_1757:
        /*001c*/ 	.word	0x00000000
        /*0020*/ 	.short	0x0008
        /*0022*/ 	.short	0x0040
        /*0024*/ 	.byte	0x00, 0xf0, 0x21, 0x00


	//----- nvinfo : EIATTR_KPARAM_INFO
	.align		4
.L_1758:
        /*0028*/ 	.byte	0x04, 0x17
        /*002a*/ 	.short	(.L_1760 - .L_1759)
.L_1759:
        /*002c*/ 	.word	0x00000000
        /*0030*/ 	.short	0x0007
        /*0032*/ 	.short	0x0038
        /*0034*/ 	.byte	0x00, 0xf0, 0x21, 0x00


	//----- nvinfo : EIATTR_KPARAM_INFO
	.align		4
.L_1760:
        /*0038*/ 	.byte	0x04, 0x17
        /*003a*/ 	.short	(.L_1762 - .L_1761)
.L_1761:
        /*003c*/ 	.word	0x00000000
        /*0040*/ 	.short	0x0006
        /*0042*/ 	.short	0x0030
        /*0044*/ 	.byte	0x00, 0xf0, 0x21, 0x00


	//----- nvinfo : EIATTR_KPARAM_INFO
	.align		4
.L_1762:
        /*0048*/ 	.byte	0x04, 0x17
        /*004a*/ 	.short	(.L_1764 - .L_1763)
.L_1763:
        /*004c*/ 	.word	0x00000000
        /*0050*/ 	.short	0x0005
        /*0052*/ 	.short	0x0028
        /*0054*/ 	.byte	0x00, 0xf0, 0x05, 0x00


	//----- nvinfo : EIATTR_KPARAM_INFO
	.align		4
.L_1764:
        /*0058*/ 	.byte	0x04, 0x17
        /*005a*/ 	.short	(.L_1766 - .L_1765)
.L_1765:
        /*005c*/ 	.word	0x00000000
        /*0060*/ 	.short	0x0004
        /*0062*/ 	.short	0x0020
        /*0064*/ 	.byte	0x00, 0xf5, 0x21, 0x00


	//----- nvinfo : EIATTR_KPARAM_INFO
	.align		4
.L_1766:
        /*0068*/ 	.byte	0x04, 0x17
        /*006a*/ 	.short	(.L_1768 - .L_1767)
.L_1767:
        /*006c*/ 	.word	0x00000000
        /*0070*/ 	.short	0x0003
        /*0072*/ 	.short	0x0018
        /*0074*/ 	.byte	0x00, 0xf5, 0x21, 0x00


	//----- nvinfo : EIATTR_KPARAM_INFO
	.align		4
.L_1768:
        /*0078*/ 	.byte	0x04, 0x17
        /*007a*/ 	.short	(.L_1770 - .L_1769)
.L_1769:
        /*007c*/ 	.word	0x00000000
        /*0080*/ 	.short	0x0002
        /*0082*/ 	.short	0x0010
        /*0084*/ 	.byte	0x00, 0xf5, 0x21, 0x00


	//----- nvinfo : EIATTR_KPARAM_INFO
	.align		4
.L_1770:
        /*0088*/ 	.byte	0x04, 0x17
        /*008a*/ 	.short	(.L_1772 - .L_1771)
.L_1771:
        /*008c*/ 	.word	0x00000000
        /*0090*/ 	.short	0x0001
        /*0092*/ 	.short	0x0008
        /*0094*/ 	.byte	0x00, 0xf5, 0x21, 0x00


	//----- nvinfo : EIATTR_KPARAM_INFO
	.align		4
.L_1772:
        /*0098*/ 	.byte	0x04, 0x17
        /*009a*/ 	.short	(.L_1774 - .L_1773)
.L_1773:
        /*009c*/ 	.word	0x00000000
        /*00a0*/ 	.short	0x0000
        /*00a2*/ 	.short	0x0000
        /*00a4*/ 	.byte	0x00, 0xf5, 0x21, 0x00


	//----- nvinfo : EIATTR_SPARSE_MMA_MASK
	.align		4
.L_1774:
        /*00a8*/ 	.byte	0x03, 0x50
        /*00aa*/ 	.short	0x0000


	//----- nvinfo : EIATTR_MAXREG_COUNT
	.align		4
        /*00ac*/ 	.byte	0x03, 0x1b
        /*00ae*/ 	.short	0x00ff


	//----- nvinfo : EIATTR_NUM_BARRIERS
	.align		4
        /*00b0*/ 	.byte	0x02, 0x4c
        /*00b2*/ 	.byte	0x01
	.zero		1


	//----- nvinfo : EIATTR_EXTERNS
	.align		4
        /*00b4*/ 	.byte	0x04, 0x0f
        /*00b6*/ 	.short	(.L_1776 - .L_1775)


	//   ....[0]....
	.align		4
.L_1775:
        /*00b8*/ 	.word	index@(__assertfail)


	//----- nvinfo : EIATTR_MERCURY_ISA_VERSION
	.align		4
.L_1776:
        /*00bc*/ 	.byte	0x03, 0x5f
        /*00be*/ 	.short	0x0101


	//----- nvinfo : EIATTR_VRC_CTA_INIT_COUNT
	.align		4
        /*00c0*/ 	.byte	0x02, 0x4a
	.zero		1
	.zero		1


	//----- nvinfo : EIATTR_SYSCALL_OFFSETS
	.align		4
        /*00c4*/ 	.byte	0x04, 0x46
        /*00c6*/ 	.short	(.L_1778 - .L_1777)


	//   ....[0]....
.L_1777:
        /*00c8*/ 	.word	0x00000400


	//   ....[1]....
        /*00cc*/ 	.word	0x000007c0


	//----- nvinfo : EIATTR_EXIT_INSTR_OFFSETS
	.align		4
.L_1778:
        /*00d0*/ 	.byte	0x04, 0x1c
        /*00d2*/ 	.short	(.L_1780 - .L_1779)


	//   ....[0]....
.L_1779:
        /*00d4*/ 	.word	0x00000b20


	//   ....[1]....
        /*00d8*/ 	.word	0x00000f10


	//   ....[2]....
        /*00dc*/ 	.word	0x00000f80


	//----- nvinfo : EIATTR_CRS_STACK_SIZE
	.align		4
.L_1780:
        /*00e0*/ 	.byte	0x04, 0x1e
        /*00e2*/ 	.short	(.L_1782 - .L_1781)
.L_1781:
        /*00e4*/ 	.word	0x00000000


	//----- nvinfo : EIATTR_CBANK_PARAM_SIZE
	.align		4
.L_1782:
        /*00e8*/ 	.byte	0x03, 0x19
        /*00ea*/ 	.short	0x0050


	//----- nvinfo : EIATTR_PARAM_CBANK
	.align		4
        /*00ec*/ 	.byte	0x04, 0x0a
        /*00ee*/ 	.short	(.L_1784 - .L_1783)
	.align		4
.L_1783:
        /*00f0*/ 	.word	index@(.nv.constant0._ZN2at6native39_GLOBAL__N__cee6930f_7_Loss_cu_5b0651e138nll_loss_forward_reduce_cuda_kernel_2dIddhEEvPT_S4_PKS3_PKT1_S6_bllll)
        /*00f4*/ 	.short	0x0380
        /*00f6*/ 	.short	0x0050


	//----- nvinfo : EIATTR_SW_WAR
	.align		4
.L_1784:
        /*00f8*/ 	.byte	0x04, 0x36
        /*00fa*/ 	.short	(.L_1786 - .L_1785)
.L_1785:
        /*00fc*/ 	.word	0x00000008
.L_1786:


//--------------------- .nv.info._ZN2at6native39_GLOBAL__N__cee6930f_7_Loss_cu_5b0651e138nll_loss_forward_reduce_cuda_kernel_1dIN3c108BFloat16ElEEvPT_S6_PKS5_PKT0_S8_bll --------------------------
	.section	.nv.info._ZN2at6native39_GLOBAL__N__cee6930f_7_Loss_cu_5b0651e138nll_loss_forward_reduce_cuda_kernel_1dIN3c108BFloat16ElEEvPT_S6_PKS5_PKT0_S8_bll,"",@"SHT_CUDA_INFO"
	.sectionflags	@""
	.align	4


	//----- nvinfo : EIATTR_CUDA_API_VERSION
	.align		4
        /*0000*/ 	.byte	0x04, 0x37
        /*0002*/ 	.short	(.L_1788 - .L_1787)
.L_1787:
        /*0004*/ 	.word	0x00000082


	//----- nvinfo : EIATTR_KPARAM_INFO
	.align		4
.L_1788:
        /*0008*/ 	.byte	0x04, 0x17
        /*000a*/ 	.short	(.L_1790 - .L_1789)
.L_1789:
        /*000c*/ 	.word	0x00000000
        /*0010*/ 	.short	0x0007
        /*0012*/ 	.short	0x0038
        /*0014*/ 	.byte	0x00, 0xf0, 0x21, 0x00


	//----- nvinfo : EIATTR_KPARAM_INFO
	.align		4
.L_1790:
        /*0018*/ 	.byte	0x04, 0x17
        /*001a*/ 	.short	(.L_1792 - .L_1791)
.L_1791:
        /*001c*/ 	.word	0x00000000
        /*0020*/ 	.short	0x0006
        /*0022*/ 	.short	0x0030
        /*0024*/ 	.byte	0x00, 0xf0, 0x21, 0x00


	//----- nvinfo : EIATTR_KPARAM_INFO
	.align		4
.L_1792:
        /*0028*/ 	.byte	0x04, 0x17
        /*002a*/ 	.short	(.L_1794 - .L_1793)
.L_1793:
        /*002c*/ 	.word	0x00000000
        /*0030*/ 	.short	0x0005
        /*0032*/ 	.short	0x0028
        /*0034*/ 	.byte	0x00, 0xf0, 0x05, 0x00


	//----- nvinfo : EIATTR_KPARAM_INFO
	.align		4
.L_1794:
        /*0038*/ 	.byte	0x04, 0x17
        /*003a*/ 	.short	(.L_1796 - .L_1795)
.L_1795:
        /*003c*/ 	.word	0x00000000
        /*0040*/ 	.short	0x0004
        /*0042*/ 	.short	0x0020
        /*0044*/ 	.byte	0x00, 0xf5, 0x21, 0x00


	//----- nvinfo : EIATTR_KPARAM_INFO
	.align		4
.L_1796:
        /*0048*/ 	.byte	0x04, 0x17
        /*004a*/ 	.short	(.L_1798 - .L_1797)
.L_1797:
        /*004c*/ 	.word	0x00000000
        /*0050*/ 	.short	0x0003
        /*0052*/ 	.short	0x0018
        /*0054*/ 	.byte	0x00, 0xf5, 0x21, 0x00


	//----- nvinfo : EIATTR_KPARAM_INFO
	.align		4
.L_1798:
        /*0058*/ 	.byte	0x04, 0x17
        /*005a*/ 	.short	(.L_1800 - .L_1799)
.L_1799:
        /*005c*/ 	.word	0x00000000
        /*0060*/ 	.short	0x0002
        /*0062*/ 	.short	0x0010
        /*0064*/ 	.byte	0x00, 0xf5, 0x21, 0x00


	//----- nvinfo : EIATTR_KPARAM_INFO
	.align		4
.L_1800:
        /*0068*/ 	.byte	0x04, 0x17
        /*006a*/ 	.short	(.L_1802 - .L_1801)
.L_1801:
        /*006c*/ 	.word	0x00000000
        /*0070*/ 	.short	0x0001
        /*0072*/ 	.short	0x0008
        /*0074*/ 	.byte	0x00, 0xf5, 0x21, 0x00


	//----- nvinfo : EIATTR_KPARAM_INFO
	.align		4
.L_1802:
        /*0078*/ 	.byte	0x04, 0x17
        /*007a*/ 	.short	(.L_1804 - .L_1803)
.L_1803:
        /*007c*/ 	.word	0x00000000
        /*0080*/ 	.short	0x0000
        /*0082*/ 	.short	0x0000
        /*0084*/ 	.byte	0x00, 0xf5, 0x21, 0x00


	//----- nvinfo : EIATTR_SPARSE_MMA_MASK
	.align		4
.L_1804:
        /*0088*/ 	.byte	0x03, 0x50
        /*008a*/ 	.short	0x0000


	//----- nvinfo : EIATTR_MAXREG_COUNT
	.align		4
        /*008c*/ 	.byte	0x03, 0x1b
        /*008e*/ 	.short	0x00ff


	//----- nvinfo : EIATTR_EXTERNS
	.align		4
        /*0090*/ 	.byte	0x04, 0x0f
        /*0092*/ 	.short	(.L_1806 - .L_1805)


	//   ....[0]....
	.align		4
.L_1805:
        /*0094*/ 	.word	index@(__assertfail)


	//----- nvinfo : EIATTR_MERCURY_ISA_VERSION
	.align		4
.L_1806:
        /*0098*/ 	.byte	0x03, 0x5f
        /*009a*/ 	.short	0x0101


	//----- nvinfo : EIATTR_VRC_CTA_INIT_COUNT
	.align		4
        /*009c*/ 	.byte	0x02, 0x4a
	.zero		1
	.zero		1


	//----- nvinfo : EIATTR_SYSCALL_OFFSETS
	.align		4
        /*00a0*/ 	.byte	0x04, 0x46
        /*00a2*/ 	.short	(.L_1808 - .L_1807)


	//   ....[0]....
.L_1807:
        /*00a4*/ 	.word	0x00000170


	//   ....[1]....
        /*00a8*/ 	.word	0x00000340


	//----- nvinfo : EIATTR_EXIT_INSTR_OFFSETS
	.align		4
.L_1808:
        /*00ac*/ 	.byte	0x04, 0x1c
        /*00ae*/ 	.short	(.L_1810 - .L_1809)


	//   ....[0]....
.L_1809:
        /*00b0*/ 	.word	0x00000490


	//   ....[1]....
        /*00b4*/ 	.word	0x00000530


	//   ....[2]....
        /*00b8*/ 	.word	0x00000610


	//   ....[3]....
        /*00bc*/ 	.word	0x00000660


	//----- nvinfo : EIATTR_CRS_STACK_SIZE
	.align		4
.L_1810:
        /*00c0*/ 	.byte	0x04, 0x1e
        /*00c2*/ 	.short	(.L_1812 - .L_1811)
.L_1811:
        /*00c4*/ 	.word	0x00000000


	//----- nvinfo : EIATTR_CBANK_PARAM_SIZE
	.align		4
.L_1812:
        /*00c8*/ 	.byte	0x03, 0x19
        /*00ca*/ 	.short	0x0040


	//----- nvinfo : EIATTR_PARAM_CBANK
	.align		4
        /*00cc*/ 	.byte	0x04, 0x0a
        /*00ce*/ 	.short	(.L_1814 - .L_1813)
	.align		4
.L_1813:
        /*00d0*/ 	.word	index@(.nv.constant0._ZN2at6native39_GLOBAL__N__cee6930f_7_Loss_cu_5b0651e138nll_loss_forward_reduce_cuda_kernel_1dIN3c108BFloat16ElEEvPT_S6_PKS5_PKT0_S8_bll)
        /*00d4*/ 	.short	0x0380
        /*00d6*/ 	.short	0x0040


	//----- nvinfo : EIATTR_SW_WAR
	.align		4
.L_1814:
        /*00d8*/ 	.byte	0x04, 0x36
        /*00da*/ 	.short	(.L_1816 - .L_1815)
.L_1815:
        /*00dc*/ 	.word	0x00000008
.L_1816:


//--------------------- .nv.info._ZN2at6native39_GLOBAL__N__cee6930f_7_Loss_cu_5b0651e138nll_loss_forward_reduce_cuda_kernel_1dIN3c108BFloat16EhEEvPT_S6_PKS5_PKT0_S8_bll --------------------------
	.section	.nv.info._ZN2at6native39_GLOBAL__N__cee6930f_7_Loss_cu_5b0651e138nll_loss_forward_reduce_cuda_kernel_1dIN3c108BFloat16EhEEvPT_S6_PKS5_PKT0_S8_bll,"",@"SHT_CUDA_INFO"
	.sectionflags	@""
	.align	4


	//----- nvinfo : EIATTR_CUDA_API_VERSION
	.align		4
        /*0000*/ 	.byte	0x04, 0x37
        /*0002*/ 	.short	(.L_1818 - .L_1817)
.L_1817:
        /*0004*/ 	.word	0x00000082


	//----- nvinfo : EIATTR_KPARAM_INFO
	.align		4
.L_1818:
        /*0008*/ 	.byte	0x04, 0x17
        /*000a*/ 	.short	(.L_1820 - .L_1819)
.L_1819:
        /*000c*/ 	.word	0x00000000
        /*0010*/ 	.short	0x0007
        /*0012*/ 	.short	0x0038
        /*0014*/ 	.byte	0x00, 0xf0, 0x21, 0x00


	//----- nvinfo : EIATTR_KPARAM_INFO
	.align		4
.L_1820:
        /*0018*/ 	.byte	0x04, 0x17
        /*001a*/ 	.short	(.L_1822 - .L_1821)
.L_1821:
        /*001c*/ 	.word	0x00000000
        /*0020*/ 	.short	0x0006
        /*0022*/ 	.short	0x0030
        /*0024*/ 	.byte	0x00, 0xf0, 0x21, 0x00


	//----- nvinfo : EIATTR_KPARAM_INFO
	.align		4
.L_1822:
        /*0028*/ 	.byte	0x04, 0x17
        /*002a*/ 	.short	(.L_1824 - .L_1823)
.L_1823:
        /*002c*/ 	.word	0x00000000
        /*0030*/ 	.short	0x0005
        /*0032*/ 	.short	0x0028
        /*0034*/ 	.byte	0x00, 0xf0, 0x05, 0x00


	//----- nvinfo : EIATTR_KPARAM_INFO
	.align		4
.L_1824:
        /*0038*/ 	.byte	0x04, 0x17
        /*003a*/ 	.short	(.L_1826 - .L_1825)
.L_1825:
        /*003c*/ 	.word	0x00000000
        /*0040*/ 	.short	0x0004
        /*0042*/ 	.short	0x0020
        /*0044*/ 	.byte	0x00, 0xf5, 0x21, 0x00


	//----- nvinfo : EIATTR_KPARAM_INFO
	.align		4
.L_1826:
        /*0048*/ 	.byte	0x04, 0x17
        /*004a*/ 	.short	(.L_1828 - .L_1827)
.L_1827:
        /*004c*/ 	.word	0x00000000
        /*0050*/ 	.short	0x0003
        /*0052*/ 	.short	0x0018
        /*0054*/ 	.byte	0x00, 0xf5, 0x21, 0x00


	//----- nvinfo : EIATTR_KPARAM_INFO
	.align		4
.L_1828:
        /*0058*/ 	.byte	0x04, 0x17
        /*005a*/ 	.short	(.L_1830 - .L_1829)
.L_1829:
        /*005c*/ 	.word	0x00000000
        /*0060*/ 	.short	0x0002
        /*0062*/ 	.short	0x0010
        /*0064*/ 	.byte	0x00, 0xf5, 0x21, 0x00


	//----- nvinfo : EIATTR_KPARAM_INFO
	.align		4
.L_1830:
        /*0068*/ 	.byte	0x04, 0x17
        /*006a*/ 	.short	(.L_1832 - .L_1831)
.L_1831:
        /*006c*/ 	.word	0x00000000
        /*0070*/ 	.short	0x0001
        /*0072*/ 	.short	0x0008
        /*0074*/ 	.byte	0x00, 0xf5, 0x21, 0x00


	//----- nvinfo : EIATTR_KPARAM_INFO
	.align		4
.L_1832:
        /*0078*/ 	.byte	0x04, 0x17
        /*007a*/ 	.short	(.L_1834 - .L_1833)
.L_1833:
        /*007c*/ 	.word	0x00000000
        /*0080*/ 	.short	0x0000
        /*0082*/ 	.short	0x0000
        /*0084*/ 	.byte	0x00, 0xf5, 0x21, 0x00


	//----- nvinfo : EIATTR_SPARSE_MMA_MASK
	.align		4
.L_1834:
        /*0088*/ 	.byte	0x03, 0x50
        /*008a*/ 	.short	0x0000


	//----- nvinfo : EIATTR_MAXREG_COUNT
	.align		4
        /*008c*/ 	.byte	0x03, 0x1b
        /*008e*/ 	.short	0x00ff


	//----- nvinfo : EIATTR_EXTERNS
	.align		4
        /*0090*/ 	.byte	0x04, 0x0f
        /*0092*/ 	.short	(.L_1836 - .L_1835)


	//   ....[0]....
	.align		4
.L_1835:
        /*0094*/ 	.word	index@(__assertfail)


	//----- nvinfo : EIATTR_MERCURY_ISA_VERSION
	.align		4
.L_1836:
        /*0098*/ 	.byte	0x03, 0x5f
        /*009a*/ 	.short	0x0101


	//----- nvinfo : EIATTR_VRC_CTA_INIT_COUNT
	.align		4
        /*009c*/ 	.byte	0x02, 0x4a
	.zero		1
	.zero		1


	//----- nvinfo : EIATTR_SYSCALL_OFFSETS
	.align		4
        /*00a0*/ 	.byte	0x04, 0x46
        /*00a2*/ 	.short	(.L_1838 - .L_1837)


	//   ....[0]....
.L_1837:
        /*00a4*/ 	.word	0x00000170


	//   ....[1]....
        /*00a8*/ 	.word	0x00000320


	//----- nvinfo : EIATTR_EXIT_INSTR_OFFSETS
	.align		4
.L_1838:
        /*00ac*/ 	.byte	0x04, 0x1c
        /*00ae*/ 	.short	(.L_1840 - .L_1839)


	//   ....[0]....
.L_1839:
        /*00b0*/ 	.word	0x00000470


	//   ....[1]....
        /*00b4*/ 	.word	0x00000510


	//   ....[2]....
        /*00b8*/ 	.word	0x000005f0


	//   ....[3]....
        /*00bc*/ 	.word	0x00000640


	//----- nvinfo : EIATTR_CRS_STACK_SIZE
	.align		4
.L_1840:
        /*00c0*/ 	.byte	0x04, 0x1e
        /*00c2*/ 	.short	(.L_1842 - .L_1841)
.L_1841:
        /*00c4*/ 	.word	0x00000000


	//----- nvinfo : EIATTR_CBANK_PARAM_SIZE
	.align		4
.L_1842:
        /*00c8*/ 	.byte	0x03, 0x19
        /*00ca*/ 	.short	0x0040


	//----- nvinfo : EIATTR_PARAM_CBANK
	.align		4
        /*00cc*/ 	.byte	0x04, 0x0a
        /*00ce*/ 	.short	(.L_1844 - .L_1843)
	.align		4
.L_1843:
        /*00d0*/ 	.word	index@(.nv.constant0._ZN2at6native39_GLOBAL__N__cee6930f_7_Loss_cu_5b0651e138nll_loss_forward_reduce_cuda_kernel_1dIN3c108BFloat16EhEEvPT_S6_PKS5_PKT0_S8_bll)
        /*00d4*/ 	.short	0x0380
        /*00d6*/ 	.short	0x0040


	//----- nvinfo : EIATTR_SW_WAR
	.align		4
.L_1844:
        /*00d8*/ 	.byte	0x04, 0x36
        /*00da*/ 	.short	(.L_1846 - .L_1845)
.L_1845:
        /*00dc*/ 	.word	0x00000008
.L_1846:


//--------------------- .nv.info._ZN2at6native39_GLOBAL__N__cee6930f_7_Loss_cu_5b0651e138nll_loss_forward_reduce_cuda_kernel_1dIN3c104HalfElEEvPT_S6_PKS5_PKT0_S8_bll --------------------------
	.section	.nv.info._ZN2at6native39_GLOBAL__N__cee6930f_7_Loss_cu_5b0651e138nll_loss_forward_reduce_cuda_kernel_1dIN3c104HalfElEEvPT_S6_PKS5_PKT0_S8_bll,"",@"SHT_CUDA_INFO"
	.sectionflags	@""
	.align	4


	//----- nvinfo : EIATTR_CUDA_API_VERSION
	.align		4
        /*0000*/ 	.byte	0x04, 0x37
        /*0002*/ 	.short	(.L_1848 - .L_1847)
.L_1847:
        /*0004*/ 	.word	0x00000082


	//----- nvinfo : EIATTR_KPARAM_INFO
	.align		4
.L_1848:
        /*0008*/ 	.byte	0x04, 0x17
        /*000a*/ 	.short	(.L_1850 - .L_1849)
.L_1849:
        /*000c*/ 	.word	0x00000000
        /*0010*/ 	.short	0x0007
        /*0012*/ 	.short	0x0038
        /*0014*/ 	.byte	0x00, 0xf0, 0x21, 0x00


	//----- nvinfo : EIATTR_KPARAM_INFO
	.align		4
.L_1850:
        /*0018*/ 	.byte	0x04, 0x17
        /*001a*/ 	.short	(.L_1852 - .L_1851)
.L_1851:
        /*001c*/ 	.word	0x00000000
        /*0020*/ 	.short	0x0006
        /*0022*/ 	.short	0x0030
        /*0024*/ 	.byte	0x00, 0xf0, 0x21, 0x00


	//----- nvinfo : EIATTR_KPARAM_INFO
	.align		4
.L_1852:
        /*0028*/ 	.byte	0x04, 0x17
        /*002a*/ 	.short	(.L_1854 - .L_1853)
.L_1853:
        /*002c*/ 	.word	0x00000000
        /*0030*/ 	.short	0x0005
        /*0032*/ 	.short	0x0028
        /*0034*/ 	.byte	0x00, 0xf0, 0x05, 0x00


	//----- nvinfo : EIATTR_KPARAM_INFO
	.align		4
.L_1854:
        /*0038*/ 	.byte	0x04, 0x17
        /*003a*/ 	.short	(.L_1856 - .L_1855)
.L_1855:
        /*003c*/ 	.word	0x00000000
        /*0040*/ 	.short	0x0004
        /*0042*/ 	.short	0x0020
        /*0044*/ 	.byte	0x00, 0xf5, 0x21, 0x00


	//----- nvinfo : EIATTR_KPARAM_INFO
	.align		4
.L_1856:
        /*0048*/ 	.byte	0x04, 0x17
        /*004a*/ 	.short	(.L_1858 - .L_1857)
.L_1857:
        /*004c*/ 	.word	0x00000000
        /*0050*/ 	.short	0x0003
        /*0052*/ 	.short	0x0018
        /*0054*/ 	.byte	0x00, 0xf5, 0x21, 0x00


	//----- nvinfo : EIATTR_KPARAM_INFO
	.align		4
.L_1858:
        /*0058*/ 	.byte	0x04, 0x17
        /*005a*/ 	.short	(.L_1860 - .L_1859)
.L_1859:
        /*005c*/ 	.word	0x00000000
        /*0060*/ 	.short	0x0002
        /*0062*/ 	.short	0x0010
        /*0064*/ 	.byte	0x00, 0xf5, 0x21, 0x00


	//----- nvinfo : EIATTR_KPARAM_INFO
	.align		4
.L_1860:
        /*0068*/ 	.byte	0x04, 0x17
        /*006a*/ 	.short	(.L_1862 - .L_1861)
.L_1861:
        /*006c*/ 	.word	0x00000000
        /*0070*/ 	.short	0x0001
        /*0072*/ 	.short	0x0008
        /*0074*/ 	.byte	0x00, 0xf5, 0x21, 0x00


	//----- nvinfo : EIATTR_KPARAM_INFO
	.align		4
.L_1862:
        /*0078*/ 	.byte	0x04, 0x17
        /*007a*/ 	.short	(.L_1864 - .L_1863)
.L_1863:
        /*007c*/ 	.word	0x00000000
        /*0080*/ 	.short	0x0000
        /*0082*/ 	.short	0x0000
        /*0084*/ 	.byte	0x00, 0xf5, 0x21, 0x00


	//----- nvinfo : EIATTR_SPARSE_MMA_MASK
	.align		4
.L_1864:
        /*0088*/ 	.byte	0x03, 0x50
        /*008a*/ 	.short	0x0000


	//----- nvinfo : EIATTR_MAXREG_COUNT
	.align		4
        /*008c*/ 	.byte	0x03, 0x1b
        /*008e*/ 	.short	0x00ff


	//----- nvinfo : EIATTR_EXTERNS
	.align		4
        /*0090*/ 	.byte	0x04, 0x0f
        /*0092*/ 	.short	(.L_1866 - .L_1865)


	//   ....[0]....
	.align		4
.L_1865:
        /*0094*/ 	.word	index@(__assertfail)


	//----- nvinfo : EIATTR_MERCURY_ISA_VERSION
	.align		4
.L_1866:
        /*0098*/ 	.byte	0x03, 0x5f
        /*009a*/ 	.short	0x0101


	//----- nvinfo : EIATTR_VRC_CTA_INIT_COUNT
	.align		4
        /*009c*/ 	.byte	0x02, 0x4a
	.zero		1
	.zero		1


	//----- nvinfo : EIATTR_SYSCALL_OFFSETS
	.align		4
        /*00a0*/ 	.byte	0x04, 0x46
        /*00a2*/ 	.short	(.L_1868 - .L_1867)


	//   ....[0]....
.L_1867:
        /*00a4*/ 	.word	0x00000170


	//   ....[1]....
        /*00a8*/ 	.word	0x00000340


	//----- nvinfo : EIATTR_EXIT_INSTR_OFFSETS
	.align		4
.L_1868:
        /*00ac*/ 	.byte	0x04, 0x1c
        /*00ae*/ 	.short	(.L_1870 - .L_1869)


	//   ....[0]....
.L_1869:
        /*00b0*/ 	.word	0x00000490


	//   ....[1]....
        /*00b4*/ 	.word	0x00000520


	//   ....[2]....
        /*00b8*/ 	.word	0x000005d0


	//   ....[3]....
        /*00bc*/ 	.word	0x00000620


	//----- nvinfo : EIATTR_CRS_STACK_SIZE
	.align		4
.L_1870:
        /*00c0*/ 	.byte	0x04, 0x1e
        /*00c2*/ 	.short	(.L_1872 - .L_1871)
.L_1871:
        /*00c4*/ 	.word	0x00000000


	//----- nvinfo : EIATTR_CBANK_PARAM_SIZE
	.align		4
.L_1872:
        /*00c8*/ 	.byte	0x03, 0x19
        /*00ca*/ 	.short	0x0040


	//----- nvinfo : EIATTR_PARAM_CBANK
	.align		4
        /*00cc*/ 	.byte	0x04, 0x0a
        /*00ce*/ 	.short	(.L_1874 - .L_1873)
	.align		4
.L_1873:
        /*00d0*/ 	.word	index@(.nv.constant0._ZN2at6native39_GLOBAL__N__cee6930f_7_Loss_cu_5b0651e138nll_loss_forward_reduce_cuda_kernel_1dIN3c104HalfElEEvPT_S6_PKS5_PKT0_S8_bll)
        /*00d4*/ 	.short	0x0380
        /*00d6*/ 	.short	0x0040


	//----- nvinfo : EIATTR_SW_WAR
	.align		4
.L_1874:
        /*00d8*/ 	.byte	0x04, 0x36
        /*00da*/ 	.short	(.L_1876 - .L_1875)
.L_1875:
        /*00dc*/ 	.word	0x00000008
.L_1876:


//--------------------- .nv.info._ZN2at6native39_GLOBAL__N__cee6930f_7_Loss_cu_5b0651e138nll_loss_forward_reduce_cuda_kernel_1dIN3c104HalfEhEEvPT_S6_PKS5_PKT0_S8_bll --------------------------
	.section	.nv.info._ZN2at6native39_GLOBAL__N__cee6930f_7_Loss_cu_5b0651e138nll_loss_forward_reduce_cuda_kernel_1dIN3c104HalfEhEEvPT_S6_PKS5_PKT0_S8_bll,"",@"SHT_CUDA_INFO"
	.sectionflags	@""
	.align	4


	//----- nvinfo : EIATTR_CUDA_API_VERSION
	.align		4
        /*0000*/ 	.byte	0x04, 0x37
        /*0002*/ 	.short	(.L_1878 - .L_1877)
.L_1877:
        /*0004*/ 	.word	0x00000082


	//----- nvinfo : EIATTR_KPARAM_INFO
	.align		4
.L_1878:
        /*0008*/ 	.byte	0x04, 0x17
        /*000a*/ 	.short	(.L_1880 - .L_1879)
.L_1879:
        /*000c*/ 	.word	0x00000000
        /*0010*/ 	.short	0x0007
        /*0012*/ 	.short	0x0038
        /*0014*/ 	.byte	0x00, 0xf0, 0x21, 0x00


	//----- nvinfo : EIATTR_KPARAM_INFO
	.align		4
.L_1880:
        /*0018*/ 	.byte	0x04, 0x17
        /*001a*/ 	.short	(.L_1882 - .L_1881)
.L_1881:
        /*001c*/ 	.word	0x00000000
        /*0020*/ 	.short	0x0006
        /*0022*/ 	.short	0x0030
        /*0024*/ 	.byte	0x00, 0xf0, 0x21, 0x00


	//----- nvinfo : EIATTR_KPARAM_INFO
	.align		4
.L_1882:
        /*0028*/ 	.byte	0x04, 0x17
        /*002a*/ 	.short	(.L_1884 - .L_1883)
.L_1883:
        /*002c*/ 	.word	0x00000000
        /*0030*/ 	.short	0x0005
        /*0032*/ 	.short	0x0028
        /*0034*/ 	.byte	0x00, 0xf0, 0x05, 0x00


	//----- nvinfo : EIATTR_KPARAM_INFO
	.align		4
.L_1884:
        /*0038*/ 	.byte	0x04, 0x17
        /*003a*/ 	.short	(.L_1886 - .L_1885)
.L_1885:
        /*003c*/ 	.word	0x00000000
        /*0040*/ 	.short	0x0004
        /*0042*/ 	.short	0x0020
        /*0044*/ 	.byte	0x00, 0xf5, 0x21, 0x00


	//----- nvinfo : EIATTR_KPARAM_INFO
	.align		4
.L_1886:
        /*0048*/ 	.byte	0x04, 0x17
        /*004a*/ 	.short	(.L_1888 - .L_1887)
.L_1887:
        /*004c*/ 	.word	0x00000000
        /*0050*/ 	.short	0x0003
        /*0052*/ 	.short	0x0018
        /*0054*/ 	.byte	0x00, 0xf5, 0x21, 0x00


	//----- nvinfo : EIATTR_KPARAM_INFO
	.align		4
.L_1888:
        /*0058*/ 	.byte	0x04, 0x17
        /*005a*/ 	.short	(.L_1890 - .L_1889)
.L_1889:
        /*005c*/ 	.word	0x00000000
        /*0060*/ 	.short	0x0002
        /*0062*/ 	.short	0x0010
        /*0064*/ 	.byte	0x00, 0xf5, 0x21, 0x00


	//----- nvinfo : EIATTR_KPARAM_INFO
	.align		4
.L_1890:
        /*0068*/ 	.byte	0x04, 0x17
        /*006a*/ 	.short	(.L_1892 - .L_1891)
.L_1891:
        /*006c*/ 	.word	0x00000000
        /*0070*/ 	.short	0x0001
        /*0072*/ 	.short	0x0008
        /*0074*/ 	.byte	0x00, 0xf5, 0x21, 0x00


	//----- nvinfo : EIATTR_KPARAM_INFO
	.align		4
.L_1892:
        /*0078*/ 	.byte	0x04, 0x17
        /*007a*/ 	.short	(.L_1894 - .L_1893)
.L_1893:
        /*007c*/ 	.word	0x00000000
        /*0080*/ 	.short	0x0000
        /*0082*/ 	.short	0x0000
        /*0084*/ 	.byte	0x00, 0xf5, 0x21, 0x00


	//----- nvinfo : EIATTR_SPARSE_MMA_MASK
	.align		4
.L_1894:
        /*0088*/ 	.byte	0x03, 0x50
        /*008a*/ 	.short	0x0000


	//----- nvinfo : EIATTR_MAXREG_COUNT
	.align		4
        /*008c*/ 	.byte	0x03, 0x1b
        /*008e*/ 	.short	0x00ff


	//----- nvinfo : EIATTR_EXTERNS
	.align		4
        /*0090*/ 	.byte	0x04, 0x0f
        /*0092*/ 	.short	(.L_1896 - .L_1895)


	//   ....[0]....
	.align		4
.L_1895:
        /*0094*/ 	.word	index@(__assertfail)


	//----- nvinfo : EIATTR_MERCURY_ISA_VERSION
	.align		4
.L_1896:
        /*0098*/ 	.byte	0x03, 0x5f
        /*009a*/ 	.short	0x0101


	//----- nvinfo : EIATTR_VRC_CTA_INIT_COUNT
	.align		4
        /*009c*/ 	.byte	0x02, 0x4a
	.zero		1
	.zero		1


	//----- nvinfo : EIATTR_SYSCALL_OFFSETS
	.align		4
        /*00a0*/ 	.byte	0x04, 0x46
        /*00a2*/ 	.short	(.L_1898 - .L_1897)


	//   ....[0]....
.L_1897:
        /*00a4*/ 	.word	0x00000170


	//   ....[1]....
        /*00a8*/ 	.word	0x00000320


	//----- nvinfo : EIATTR_EXIT_INSTR_OFFSETS
	.align		4
.L_1898:
        /*00ac*/ 	.byte	0x04, 0x1c
        /*00ae*/ 	.short	(.L_1900 - .L_1899)


	//   ....[0]....
.L_1899:
        /*00b0*/ 	.word	0x00000470


	//   ....[1]....
        /*00b4*/ 	.word	0x00000500


	//   ....[2]....
        /*00b8*/ 	.word	0x000005b0


	//   ....[3]....
        /*00bc*/ 	.word	0x00000600


	//----- nvinfo : EIATTR_CRS_STACK_SIZE
	.align		4
.L_1900:
        /*00c0*/ 	.byte	0x04, 0x1e
        /*00c2*/ 	.short	(.L_1902 - .L_1901)
.L_1901:
        /*00c4*/ 	.word	0x00000000


	//----- nvinfo : EIATTR_CBANK_PARAM_SIZE
	.align		4
.L_1902:
        /*00c8*/ 	.byte	0x03, 0x19
        /*00ca*/ 	.short	0x0040


	//----- nvinfo : EIATTR_PARAM_CBANK
	.align		4
        /*00cc*/ 	.byte	0x04, 0x0a
        /*00ce*/ 	.short	(.L_1904 - .L_1903)
	.align		4
.L_1903:
        /*00d0*/ 	.word	index@(.nv.constant0._ZN2at6native39_GLOBAL__N__cee6930f_7_Loss_cu_5b0651e138nll_loss_forward_reduce_cuda_kernel_1dIN3c104HalfEhEEvPT_S6_PKS5_PKT0_S8_bll)
        /*00d4*/ 	.short	0x0380
        /*00d6*/ 	.short	0x0040


	//----- nvinfo : EIATTR_SW_WAR
	.align		4
.L_1904:
        /*00d8*/ 	.byte	0x04, 0x36
        /*00da*/ 	.short	(.L_1906 - .L_1905)
.L_1905:
        /*00dc*/ 	.word	0x00000008
.L_1906:


//--------------------- .nv.info._ZN2at6native39_GLOBAL__N__cee6930f_7_Loss_cu_5b0651e138nll_loss_forward_reduce_cuda_kernel_1dIflEEvPT_S4_PKS3_PKT0_S6_bll --------------------------
	.section	.nv.info._ZN2at6native39_GLOBAL__N__cee6930f_7_Loss_cu_5b0651e138nll_loss_forward_reduce_cuda_kernel_1dIflEEvPT_S4_PKS3_PKT0_S6_bll,"",@"SHT_CUDA_INFO"
	.sectionflags	@""
	.align	4


	//----- nvinfo : EIATTR_CUDA_API_VERSION
	.align		4
        /*0000*/ 	.byte	0x04, 0x37
        /*0002*/ 	.short	(.L_1908 - .L_1907)
.L_1907:
        /*0004*/ 	.word	0x00000082


	//----- nvinfo : EIATTR_KPARAM_INFO
	.align		4
.L_1908:
        /*0008*/ 	.byte	0x04, 0x17
        /*000a*/ 	.short	(.L_1910 - .L_1909)
.L_1909:
        /*000c*/ 	.word	0x00000000
        /*0010*/ 	.short	0x0007
        /*0012*/ 	.short	0x0038
        /*0014*/ 	.byte	0x00, 0xf0, 0x21, 0x00


	//----- nvinfo : EIATTR_KPARAM_INFO
	.align		4
.L_1910:
        /*0018*/ 	.byte	0x04, 0x17
        /*001a*/ 	.short	(.L_1912 - .L_1911)
.L_1911:
        /*001c*/ 	.word	0x00000000
        /*0020*/ 	.short	0x0006
        /*0022*/ 	.short	0x0030
        /*0024*/ 	.byte	0x00, 0xf0, 0x21, 0x00


	//----- nvinfo : EIATTR_KPARAM_INFO
	.align		4
.L_1912:
        /*0028*/ 	.byte	0x04, 0x17
        /*002a*/ 	.short	(.L_1914 - .L_1913)
.L_1913:
        /*002c*/ 	.word	0x00000000
        /*0030*/ 	.short	0x0005
        /*0032*/ 	.short	0x0028
        /*0034*/ 	.byte	0x00, 0xf0, 0x05, 0x00


	//----- nvinfo : EIATTR_KPARAM_INFO
	.align		4
.L_1914:
        /*0038*/ 	.byte	0x04, 0x17
        /*003a*/ 	.short	(.L_1916 - .L_1915)
.L_1915:
        /*003c*/ 	.word	0x00000000
        /*0040*/ 	.short	0x0004
        /*0042*/ 	.short	0x0020
        /*0044*/ 	.byte	0x00, 0xf5, 0x21, 0x00


	//----- nvinfo : EIATTR_KPARAM_INFO
	.align		4
.L_1916:
        /*0048*/ 	.byte	0x04, 0x17
        /*004a*/ 	.short	(.L_1918 - .L_1917)
.L_1917:
        /*004c*/ 	.word	0x00000000
        /*0050*/ 	.short	0x0003
        /*0052*/ 	.short	0x0018
        /*0054*/ 	.byte	0x00, 0xf5, 0x21, 0x00


	//----- nvinfo : EIATTR_KPARAM_INFO
	.align		4
.L_1918:
        /*0058*/ 	.byte	0x04, 0x17
        /*005a*/ 	.short	(.L_1920 - .L_1919)
.L_1919:
        /*005c*/ 	.word	0x00000000
        /*0060*/ 	.short	0x0002
        /*0062*/ 	.short	0x0010
        /*0064*/ 	.byte	0x00, 0xf5, 0x21, 0x00


	//----- nvinfo : EIATTR_KPARAM_INFO
	.align		4
.L_1920:
        /*0068*/ 	.byte	0x04, 0x17
        /*006a*/ 	.short	(.L_1922 - .L_1921)
.L_1921:
        /*006c*/ 	.word	0x00000000
        /*0070*/ 	.short	0x0001
        /*0072*/ 	.short	0x0008
        /*0074*/ 	.byte	0x00, 0xf5, 0x21, 0x00


	//----- nvinfo : EIATTR_KPARAM_INFO
	.align		4
.L_1922:
        /*0078*/ 	.byte	0x04, 0x17
        /*007a*/ 	.short	(.L_1924 - .L_1923)
.L_1923:
        /*007c*/ 	.word	0x00000000
        /*0080*/ 	.short	0x0000
        /*0082*/ 	.short	0x0000
        /*0084*/ 	.byte	0x00, 0xf5, 0x21, 0x00


	//----- nvinfo : EIATTR_SPARSE_MMA_MASK
	.align		4
.L_1924:
        /*0088*/ 	.byte	0x03, 0x50
        /*008a*/ 	.short	0x0000


	//----- nvinfo : EIATTR_MAXREG_COUNT
	.align		4
        /*008c*/ 	.byte	0x03, 0x1b
        /*008e*/ 	.short	0x00ff


	//----- nvinfo : EIATTR_EXTERNS
	.align		4
        /*0090*/ 	.byte	0x04, 0x0f
        /*0092*/ 	.short	(.L_1926 - .L_1925)


	//   ....[0]....
	.align		4
.L_1925:
        /*0094*/ 	.word	index@(__assertfail)


	//----- nvinfo : EIATTR_MERCURY_ISA_VERSION
	.align		4
.L_1926:
        /*0098*/ 	.byte	0x03, 0x5f
        /*009a*/ 	.short	0x0101


	//----- nvinfo : EIATTR_VRC_CTA_INIT_COUNT
	.align		4
        /*009c*/ 	.byte	0x02, 0x4a
	.zero		1
	.zero		1


	//----- nvinfo : EIATTR_SYSCALL_OFFSETS
	.align		4
        /*00a0*/ 	.byte	0x04, 0x46
        /*00a2*/ 	.short	(.L_1928 - .L_1927)


	//   ....[0]....
.L_1927:
        /*00a4*/ 	.word	0x00000170


	//   ....[1]....
        /*00a8*/ 	.word	0x00000340


	//----- nvinfo : EIATTR_EXIT_INSTR_OFFSETS
	.align		4
.L_1928:
        /*00ac*/ 	.byte	0x04, 0x1c
        /*00ae*/ 	.short	(.L_1930 - .L_1929)


	//   ....[0]....
.L_1929:
        /*00b0*/ 	.word	0x00000460


	//   ....[1]....
        /*00b4*/ 	.word	0x000004e0


	//   ....[2]....
        /*00b8*/ 	.word	0x00000560


	//   ....[3]....
        /*00bc*/ 	.word	0x000005b0


	//----- nvinfo : EIATTR_CRS_STACK_SIZE
	.align		4
.L_1930:
        /*00c0*/ 	.byte	0x04, 0x1e
        /*00c2*/ 	.short	(.L_1932 - .L_1931)
.L_1931:
        /*00c4*/ 	.word	0x00000000


	//----- nvinfo : EIATTR_CBANK_PARAM_SIZE
	.align		4
.L_1932:
        /*00c8*/ 	.byte	0x03, 0x19
        /*00ca*/ 	.short	0x0040


	//----- nvinfo : EIATTR_PARAM_CBANK
	.align		4
        /*00cc*/ 	.byte	0x04, 0x0a
        /*00ce*/ 	.short	(.L_1934 - .L_1933)
	.align		4
.L_1933:
        /*00d0*/ 	.word	index@(.nv.constant0._ZN2at6native39_GLOBAL__N__cee6930f_7_Loss_cu_5b0651e138nll_loss_forward_reduce_cuda_kernel_1dIflEEvPT_S4_PKS3_PKT0_S6_bll)
        /*00d4*/ 	.short	0x0380
        /*00d6*/ 	.short	0x0040


	//----- nvinfo : EIATTR_SW_WAR
	.align		4
.L_1934:
        /*00d8*/ 	.byte	0x04, 0x36
        /*00da*/ 	.short	(.L_1936 - .L_1935)
.L_1935:
        /*00dc*/ 	.word	0x00000008
.L_1936:


//--------------------- .nv.info._ZN2at6native39_GLOBAL__N__cee6930f_7_Loss_cu_5b0651e138nll_loss_forward_reduce_cuda_kernel_1dIfhEEvPT_S4_PKS3_PKT0_S6_bll --------------------------
	.section	.nv.info._ZN2at6native39_GLOBAL__N__cee6930f_7_Loss_cu_5b0651e138nll_loss_forward_reduce_cuda_kernel_1dIfhEEvPT_S4_PKS3_PKT0_S6_bll,"",@"SHT_CUDA_INFO"
	.sectionflags	@""
	.align	4


	//----- nvinfo : EIATTR_CUDA_API_VERSION
	.align		4
        /*0000*/ 	.byte	0x04, 0x37
        /*0002*/ 	.short	(.L_1938 - .L_1937)
.L_1937:
        /*0004*/ 	.word	0x00000082


	//----- nvinfo : EIATTR_KPARAM_INFO
	.align		4
.L_1938:
        /*0008*/ 	.byte	0x04, 0x17
        /*000a*/ 	.short	(.L_1940 - .L_1939)
.L_1939:
        /*000c*/ 	.word	0x00000000
        /*0010*/ 	.short	0x0007
        /*0012*/ 	.short	0x0038
        /*0014*/ 	.byte	0x00, 0xf0, 0x21, 0x00


	//----- nvinfo : EIATTR_KPARAM_INFO
	.align		4
.L_1940:
        /*0018*/ 	.byte	0x04, 0x17
        /*001a*/ 	.short	(.L_1942 - .L_1941)
.L_1941:
        /*001c*/ 	.word	0x00000000
        /*0020*/ 	.short	0x0006
        /*0022*/ 	.short	0x0030
        /*0024*/ 	.byte	0x00, 0xf0, 0x21, 0x00


	//----- nvinfo : EIATTR_KPARAM_INFO
	.align		4
.L_1942:
        /*0028*/ 	.byte	0x04, 0x17
        /*002a*/ 	.short	(.L_1944 - .L_1943)
.L_1943:
        /*002c*/ 	.word	0x00000000
        /*0030*/ 	.short	0x0005
        /*0032*/ 	.short	0x0028
        /*0034*/ 	.byte	0x00, 0xf0, 0x05, 0x00


	//----- nvinfo : EIATTR_KPARAM_INFO
	.align		4
.L_1944:
        /*0038*/ 	.byte	0x04, 0x17
        /*003a*/ 	.short	(.L_1946 - .L_1945)
.L_1945:
        /*003c*/ 	.word	0x00000000
        /*0040*/ 	.short	0x0004
        /*0042*/ 	.short	0x0020
        /*0044*/ 	.byte	0x00, 0xf5, 0x21, 0x00


	//----- nvinfo : EIATTR_KPARAM_INFO
	.align		4
.L_1946:
        /*0048*/ 	.byte	0x04, 0x17
        /*004a*/ 	.short	(.L_1948 - .L_1947)
.L_1947:
        /*004c*/ 	.word	0x00000000
        /*0050*/ 	.short	0x0003
        /*0052*/ 	.short	0x0018
        /*0054*/ 	.byte	0x00, 0xf5, 0x21, 0x00


	//----- nvinfo : EIATTR_KPARAM_INFO
	.align		4
.L_1948:
        /*0058*/ 	.byte	0x04, 0x17
        /*005a*/ 	.short	(.L_1950 - .L_1949)
.L_1949:
        /*005c*/ 	.word	0x00000000
        /*0060*/ 	.short	0x0002
        /*0062*/ 	.short	0x0010
        /*0064*/ 	.byte	0x00, 0xf5, 0x21, 0x00


	//----- nvinfo : EIATTR_KPARAM_INFO
	.align		4
.L_1950:
        /*0068*/ 	.byte	0x04, 0x17
        /*006a*/ 	.short	(.L_1952 - .L_1951)
.L_1951:
        /*006c*/ 	.word	0x00000000
        /*0070*/ 	.short	0x0001
        /*0072*/ 	.short	0x0008
        /*0074*/ 	.byte	0x00, 0xf5, 0x21, 0x00


	//----- nvinfo : EIATTR_KPARAM_INFO
	.align		4
.L_1952:
        /*0078*/ 	.byte	0x04, 0x17
        /*007a*/ 	.short	(.L_1954 - .L_1953)
.L_1953:
        /*007c*/ 	.word	0x00000000
        /*0080*/ 	.short	0x0000
        /*0082*/ 	.short	0x0000
        /*0084*/ 	.byte	0x00, 0xf5, 0x21, 0x00


	//----- nvinfo : EIATTR_SPARSE_MMA_MASK
	.align		4
.L_1954:
        /*0088*/ 	.byte	0x03, 0x50
        /*008a*/ 	.short	0x0000


	//----- nvinfo : EIATTR_MAXREG_COUNT
	.align		4
        /*008c*/ 	.byte	0x03, 0x1b
        /*008e*/ 	.short	0x00ff


	//----- nvinfo : EIATTR_EXTERNS
	.align		4
        /*0090*/ 	.byte	0x04, 0x0f
        /*0092*/ 	.short	(.L_1956 - .L_1955)


	//   ....[0]....
	.align		4
.L_1955:
        /*0094*/ 	.word	index@(__assertfail)


	//----- nvinfo : EIATTR_MERCURY_ISA_VERSION
	.align		4
.L_1956:
        /*0098*/ 	.byte	0x03, 0x5f
        /*009a*/ 	.short	0x0101


	//----- nvinfo : EIATTR_VRC_CTA_INIT_COUNT
	.align		4
        /*009c*/ 	.byte	0x02, 0x4a
	.zero		1
	.zero		1


	//----- nvinfo : EIATTR_SYSCALL_OFFSETS
	.align		4
        /*00a0*/ 	.byte	0x04, 0x46
        /*00a2*/ 	.short	(.L_1958 - .L_1957)


	//   ....[0]....
.L_1957:
        /*00a4*/ 	.word	0x00000170


	//   ....[1]....
        /*00a8*/ 	.word	0x00000320


	//----- nvinfo : EIATTR_EXIT_INSTR_OFFSETS
	.align		4
.L_1958:
        /*00ac*/ 	.byte	0x04, 0x1c
        /*00ae*/ 	.short	(.L_1960 - .L_1959)


	//   ....[0]....
.L_1959:
        /*00b0*/ 	.word	0x00000440


	//   ....[1]....
        /*00b4*/ 	.word	0x000004c0


	//   ....[2]....
        /*00b8*/ 	.word	0x00000540


	//   ....[3]....
        /*00bc*/ 	.word	0x00000590


	//----- nvinfo : EIATTR_CRS_STACK_SIZE
	.align		4
.L_1960:
        /*00c0*/ 	.byte	0x04, 0x1e
        /*00c2*/ 	.short	(.L_1962 - .L_1961)
.L_1961:
        /*00c4*/ 	.word	0x00000000


	//----- nvinfo : EIATTR_CBANK_PARAM_SIZE
	.align		4
.L_1962:
        /*00c8*/ 	.byte	0x03, 0x19
        /*00ca*/ 	.short	0x0040


	//----- nvinfo : EIATTR_PARAM_CBANK
	.align		4
        /*00cc*/ 	.byte	0x04, 0x0a
        /*00ce*/ 	.short	(.L_1964 - .L_1963)
	.align		4
.L_1963:
        /*00d0*/ 	.word	index@(.nv.constant0._ZN2at6native39_GLOBAL__N__cee6930f_7_Loss_cu_5b0651e138nll_loss_forward_reduce_cuda_kernel_1dIfhEEvPT_S4_PKS3_PKT0_S6_bll)
        /*00d4*/ 	.short	0x0380
        /*00d6*/ 	.short	0x0040


	//----- nvinfo : EIATTR_SW_WAR
	.align		4
.L_1964:
        /*00d8*/ 	.byte	0x04, 0x36
        /*00da*/ 	.short	(.L_1966 - .L_1965)
.L_1965:
        /*00dc*/ 	.word	0x00000008
.L_1966:


//--------------------- .nv.info._ZN2at6native39_GLOBAL__N__cee6930f_7_Loss_cu_5b0651e138nll_loss_forward_reduce_cuda_kernel_1dIdlEEvPT_S4_PKS3_PKT0_S6_bll --------------------------
	.section	.nv.info._ZN2at6native39_GLOBAL__N__cee6930f_7_Loss_cu_5b0651e138nll_loss_forward_reduce_cuda_kernel_1dIdlEEvPT_S4_PKS3_PKT0_S6_bll,"",@"SHT_CUDA_INFO"
	.sectionflags	@""
	.align	4


	//----- nvinfo : EIATTR_CUDA_API_VERSION
	.align		4
        /*0000*/ 	.byte	0x04, 0x37
        /*0002*/ 	.short	(.L_1968 - .L_1967)
.L_1967:
        /*0004*/ 	.word	0x00000082


	//----- nvinfo : EIATTR_KPARAM_INFO
	.align		4
.L_1968:
        /*0008*/ 	.byte	0x04, 0x17
        /*000a*/ 	.short	(.L_1970 - .L_1969)
.L_1969:
        /*000c*/ 	.word	0x00000000
        /*0010*/ 	.short	0x0007
        /*0012*/ 	.short	0x0038
        /*0014*/ 	.byte	0x00, 0xf0, 0x21, 0x00


	//----- nvinfo : EIATTR_KPARAM_INFO
	.align		4
.L_1970:
        /*0018*/ 	.byte	0x04, 0x17
        /*001a*/ 	.short	(.L_1972 - .L_1971)
.L_1971:
        /*001c*/ 	.word	0x00000000
        /*0020*/ 	.short	0x0006
        /*0022*/ 	.short	0x0030
        /*0024*/ 	.byte	0x00, 0xf0, 0x21, 0x00


	//----- nvinfo : EIATTR_KPARAM_INFO
	.align		4
.L_1972:
        /*0028*/ 	.byte	0x04, 0x17
        /*002a*/ 	.short	(.L_1974 - .L_1973)
.L_1973:
        /*002c*/ 	.word	0x00000000
        /*0030*/ 	.short	0x0005
        /*0032*/ 	.short	0x0028
        /*0034*/ 	.byte	0x00, 0xf0, 0x05, 0x00


	//----- nvinfo : EIATTR_KPARAM_INFO
	.align		4
.L_1974:
        /*0038*/ 	.byte	0x04, 0x17
        /*003a*/ 	.short	(.L_1976 - .L_1975)
.L_1975:
        /*003c*/ 	.word	0x00000000
        /*0040*/ 	.short	0x0004
        /*0042*/ 	.short	0x0020
        /*0044*/ 	.byte	0x00, 0xf5, 0x21, 0x00


	//----- nvinfo : EIATTR_KPARAM_INFO
	.align		4
.L_1976:
        /*0048*/ 	.byte	0x04, 0x17
        /*004a*/ 	.short	(.L_1978 - .L_1977)
.L_1977:
        /*004c*/ 	.word	0x00000000
        /*0050*/ 	.short	0x0003
        /*0052*/ 	.short	0x0018
        /*0054*/ 	.byte	0x00, 0xf5, 0x21, 0x00


	//----- nvinfo : EIATTR_KPARAM_INFO
	.align		4
.L_1978:
        /*0058*/ 	.byte	0x04, 0x17
        /*005a*/ 	.short	(.L_1980 - .L_1979)
.L_1979:
        /*005c*/ 	.word	0x00000000
        /*0060*/ 	.short	0x0002
        /*0062*/ 	.short	0x0010
        /*0064*/ 	.byte	0x00, 0xf5, 0x21, 0x00


	//----- nvinfo : EIATTR_KPARAM_INFO
	.align		4
.L_1980:
        /*0068*/ 	.byte	0x04, 0x17
        /*006a*/ 	.short	(.L_1982 - .L_1981)
.L_1981:
        /*006c*/ 	.word	0x00000000
        /*0070*/ 	.short	0x0001
        /*0072*/ 	.short	0x0008
        /*0074*/ 	.byte	0x00, 0xf5, 0x21, 0x00


	//----- nvinfo : EIATTR_KPARAM_INFO
	.align		4
.L_1982:
        /*0078*/ 	.byte	0x04, 0x17
        /*007a*/ 	.short	(.L_1984 - .L_1983)
.L_1983:
        /*007c*/ 	.word	0x00000000
        /*0080*/ 	.short	0x0000
        /*0082*/ 	.short	0x0000
        /*0084*/ 	.byte	0x00, 0xf5, 0x21, 0x00


	//----- nvinfo : EIATTR_SPARSE_MMA_MASK
	.align		4
.L_1984:
        /*0088*/ 	.byte	0x03, 0x50
        /*008a*/ 	.short	0x0000


	//----- nvinfo : EIATTR_MAXREG_COUNT
	.align		4
        /*008c*/ 	.byte	0x03, 0x1b
        /*008e*/ 	.short	0x00ff


	//----- nvinfo : EIATTR_EXTERNS
	.align		4
        /*0090*/ 	.byte	0x04, 0x0f
        /*0092*/ 	.short	(.L_1986 - .L_1985)


	//   ....[0]....
	.align		4
.L_1985:
        /*0094*/ 	.word	index@(__assertfail)


	//----- nvinfo : EIATTR_MERCURY_ISA_VERSION
	.align		4
.L_1986:
        /*0098*/ 	.byte	0x03, 0x5f
        /*009a*/ 	.short	0x0101


	//----- nvinfo : EIATTR_VRC_CTA_INIT_COUNT
	.align		4
        /*009c*/ 	.byte	0x02, 0x4a
	.zero		1
	.zero		1


	//----- nvinfo : EIATTR_SYSCALL_OFFSETS
	.align		4
        /*00a0*/ 	.byte	0x04, 0x46
        /*00a2*/ 	.short	(.L_1988 - .L_1987)


	//   ....[0]....
.L_1987:
        /*00a4*/ 	.word	0x00000170


	//   ....[1]....
        /*00a8*/ 	.word	0x00000340


	//----- nvinfo : EIATTR_EXIT_INSTR_OFFSETS
	.align		4
.L_1988:
        /*00ac*/ 	.byte	0x04, 0x1c
        /*00ae*/ 	.short	(.L_1990 - .L_1989)


	//   ....[0]....
.L_1989:
        /*00b0*/ 	.word	0x00000480


	//   ....[1]....
        /*00b4*/ 	.word	0x00000500


	//   ....[2]....
        /*00b8*/ 	.word	0x00000580


	//   ....[3]....
        /*00bc*/ 	.word	0x000005d0


	//----- nvinfo : EIATTR_CRS_STACK_SIZE
	.align		4
.L_1990:
        /*00c0*/ 	.byte	0x04, 0x1e
        /*00c2*/ 	.short	(.L_1992 - .L_1991)
.L_1991:
        /*00c4*/ 	.word	0x00000000


	//----- nvinfo : EIATTR_CBANK_PARAM_SIZE
	.align		4
.L_1992:
        /*00c8*/ 	.byte	0x03, 0x19
        /*00ca*/ 	.short	0x0040


	//----- nvinfo : EIATTR_PARAM_CBANK
	.align		4
        /*00cc*/ 	.byte	0x04, 0x0a
        /*00ce*/ 	.short	(.L_1994 - .L_1993)
	.align		4
.L_1993:
        /*00d0*/ 	.word	index@(.nv.constant0._ZN2at6native39_GLOBAL__N__cee6930f_7_Loss_cu_5b0651e138nll_loss_forward_reduce_cuda_kernel_1dIdlEEvPT_S4_PKS3_PKT0_S6_bll)
        /*00d4*/ 	.short	0x0380
        /*00d6*/ 	.short	0x0040


	//----- nvinfo : EIATTR_SW_WAR
	.align		4
.L_1994:
        /*00d8*/ 	.byte	0x04, 0x36
        /*00da*/ 	.short	(.L_1996 - .L_1995)
.L_1995:
        /*00dc*/ 	.word	0x00000008
.L_1996:


//--------------------- .nv.info._ZN2at6native39_GLOBAL__N__cee6930f_7_Loss_cu_5b0651e138nll_loss_forward_reduce_cuda_kernel_1dIdhEEvPT_S4_PKS3_PKT0_S6_bll --------------------------
	.section	.nv.info._ZN2at6native39_GLOBAL__N__cee6930f_7_Loss_cu_5b0651e138nll_loss_forward_reduce_cuda_kernel_1dIdhEEvPT_S4_PKS3_PKT0_S6_bll,"",@"SHT_CUDA_INFO"
	.sectionflags	@""
	.align	4


	//----- nvinfo : EIATTR_CUDA_API_VERSION
	.align		4
        /*0000*/ 	.byte	0x04, 0x37
        /*0002*/ 	.short	(.L_1998 - .L_1997)
.L_1997:
        /*0004*/ 	.word	0x00000082


	//----- nvinfo : EIATTR_KPARAM_INFO
	.align		4
.L_1998:
        /*0008*/ 	.byte	0x04, 0x17
        /*000a*/ 	.short	(.L_2000 - .L_1999)
.L_1999:
        /*000c*/ 	.word	0x00000000
        /*0010*/ 	.short	0x0007
        /*0012*/ 	.short	0x0038
        /*0014*/ 	.byte	0x00, 0xf0, 0x21, 0x00


	//----- nvinfo : EIATTR_KPARAM_INFO
	.align		4
.L_2000:
        /*0018*/ 	.byte	0x04, 0x17
        /*001a*/ 	.short	(.L_2002 - .L_2001)
.L_2001:
        /*001c*/ 	.word	0x00000000
        /*0020*/ 	.short	0x0006
        /*0022*/ 	.short	0x0030
        /*0024*/ 	.byte	0x00, 0xf0, 0x21, 0x00


	//----- nvinfo : EIATTR_KPARAM_INFO
	.align		4
.L_2002:
        /*0028*/ 	.byte	0x04, 0x17
        /*002a*/ 	.short	(.L_2004 - .L_2003)
.L_2003:
        /*002c*/ 	.word	0x00000000
        /*0030*/ 	.short	0x0005
        /*0032*/ 	.short	0x0028
        /*0034*/ 	.byte	0x00, 0xf0, 0x05, 0x00


	//----- nvinfo : EIATTR_KPARAM_INFO
	.align		4
.L_2004:
        /*0038*/ 	.byte	0x04, 0x17
        /*003a*/ 	.short	(.L_2006 - .L_2005)
.L_2005:
        /*003c*/ 	.word	0x00000000
        /*0040*/ 	.short	0x0004
        /*0042*/ 	.short	0x0020
        /*0044*/ 	.byte	0x00, 0xf5, 0x21, 0x00


	//----- nvinfo : EIATTR_KPARAM_INFO
	.align		4
.L_2006:
        /*0048*/ 	.byte	0x04, 0x17
        /*004a*/ 	.short	(.L_2008 - .L_2007)
.L_2007:
        /*004c*/ 	.word	0x00000000
        /*0050*/ 	.short	0x0003
        /*0052*/ 	.short	0x0018
        /*0054*/ 	.byte	0x00, 0xf5, 0x21, 0x00


	//----- nvinfo : EIATTR_KPARAM_INFO
	.align		4
.L_2008:
        /*0058*/ 	.byte	0x04, 0x17
        /*005a*/ 	.short	(.L_2010 - .L_2009)
.L_2009:
        /*005c*/ 	.word	0x00000000
        /*0060*/ 	.short	0x0002
        /*0062*/ 	.short	0x0010
        /*0064*/ 	.byte	0x00, 0xf5, 0x21, 0x00


	//----- nvinfo : EIATTR_KPARAM_INFO
	.align		4
.L_2010:
        /*0068*/ 	.byte	0x04, 0x17
        /*006a*/ 	.short	(.L_2012 - .L_2011)
.L_2011:
        /*006c*/ 	.word	0x00000000
        /*0070*/ 	.short	0x0001
        /*0072*/ 	.short	0x0008
        /*0074*/ 	.byte	0x00, 0xf5, 0x21, 0x00


	//----- nvinfo : EIATTR_KPARAM_INFO
	.align		4
.L_2012:
        /*0078*/ 	.byte	0x04, 0x17
        /*007a*/ 	.short	(.L_2014 - .L_2013)
.L_2013:
        /*007c*/ 	.word	0x00000000
        /*0080*/ 	.short	0x0000
        /*0082*/ 	.short	0x0000
        /*0084*/ 	.byte	0x00, 0xf5, 0x21, 0x00


	//----- nvinfo : EIATTR_SPARSE_MMA_MASK
	.align		4
.L_2014:
        /*0088*/ 	.byte	0x03, 0x50
        /*008a*/ 	.short	0x0000


	//----- nvinfo : EIATTR_MAXREG_COUNT
	.align		4
        /*008c*/ 	.byte	0x03, 0x1b
        /*008e*/ 	.short	0x00ff


	//----- nvinfo : EIATTR_EXTERNS
	.align		4
        /*0090*/ 	.byte	0x04, 0x0f
        /*0092*/ 	.short	(.L_2016 - .L_2015)


	//   ....[0]....
	.align		4
.L_2015:
        /*0094*/ 	.word	index@(__assertfail)


	//----- nvinfo : EIATTR_MERCURY_ISA_VERSION
	.align		4
.L_2016:
        /*0098*/ 	.byte	0x03, 0x5f
        /*009a*/ 	.short	0x0101


	//----- nvinfo : EIATTR_VRC_CTA_INIT_COUNT
	.align		4
        /*009c*/ 	.byte	0x02, 0x4a
	.zero		1
	.zero		1


	//----- nvinfo : EIATTR_SYSCALL_OFFSETS
	.align		4
        /*00a0*/ 	.byte	0x04, 0x46
        /*00a2*/ 	.short	(.L_2018 - .L_2017)


	//   ....[0]....
.L_2017:
        /*00a4*/ 	.word	0x00000170


	//   ....[1]....
        /*00a8*/ 	.word	0x00000320


	//----- nvinfo : EIATTR_EXIT_INSTR_OFFSETS
	.align		4
.L_2018:
        /*00ac*/ 	.byte	0x04, 0x1c
        /*00ae*/ 	.short	(.L_2020 - .L_2019)


	//   ....[0]....
.L_2019:
        /*00b0*/ 	.word	0x00000460


	//   ....[1]....
        /*00b4*/ 	.word	0x000004e0


	//   ....[2]....
        /*00b8*/ 	.word	0x00000560


	//   ....[3]....
        /*00bc*/ 	.word	0x000005b0


	//----- nvinfo : EIATTR_CRS_STACK_SIZE
	.align		4
.L_2020:
        /*00c0*/ 	.byte	0x04, 0x1e
        /*00c2*/ 	.short	(.L_2022 - .L_2021)
.L_2021:
        /*00c4*/ 	.word	0x00000000


	//----- nvinfo : EIATTR_CBANK_PARAM_SIZE
	.align		4
.L_2022:
        /*00c8*/ 	.byte	0x03, 0x19
        /*00ca*/ 	.short	0x0040


	//----- nvinfo : EIATTR_PARAM_CBANK
	.align		4
        /*00cc*/ 	.byte	0x04, 0x0a
        /*00ce*/ 	.short	(.L_2024 - .L_2023)
	.align		4
.L_2023:
        /*00d0*/ 	.word	index@(.nv.constant0._ZN2at6native39_GLOBAL__N__cee6930f_7_Loss_cu_5b0651e138nll_loss_forward_reduce_cuda_kernel_1dIdhEEvPT_S4_PKS3_PKT0_S6_bll)
        /*00d4*/ 	.short	0x0380
        /*00d6*/ 	.short	0x0040


	//----- nvinfo : EIATTR_SW_WAR
	.align		4
.L_2024:
        /*00d8*/ 	.byte	0x04, 0x36
        /*00da*/ 	.short	(.L_2026 - .L_2025)
.L_2025:
        /*00dc*/ 	.word	0x00000008
.L_2026:


//--------------------- .nv.info._ZN2at6native39_GLOBAL__N__cee6930f_7_Loss_cu_5b0651e138nll_loss_forward_no_reduce_cuda_kernelIN3c108BFloat16ElEEvlNS_27GenericPackedTensorAccessorIT_Lm2ENS_16DefaultPtrTraitsElEEPKT0_PS6_PKS6_ll --------------------------
	.section	.nv.info._ZN2at6native39_GLOBAL__N__cee6930f_7_Loss_cu_5b0651e138nll_loss_forward_no_reduce_cuda_kernelIN3c108BFloat16ElEEvlNS_27GenericPackedTensorAccessorIT_Lm2ENS_16DefaultPtrTraitsElEEPKT0_PS6_PKS6_ll,"",@"SHT_CUDA_INFO"
	.sectionflags	@""
	.align	4


	//----- nvinfo : EIATTR_CUDA_API_VERSION
	.align		4
        /*0000*/ 	.byte	0x04, 0x37
        /*0002*/ 	.short	(.L_2028 - .L_2027)
.L_2027:
        /*0004*/ 	.word	0x00000082


	//----- nvinfo : EIATTR_KPARAM_INFO
	.align		4
.L_2028:
        /*0008*/ 	.byte	0x04, 0x17
        /*000a*/ 	.short	(.L_2030 - .L_2029)
.L_2029:
        /*000c*/ 	.word	0x00000000
        /*0010*/ 	.short	0x0006
        /*0012*/ 	.short	0x0050
        /*0014*/ 	.byte	0x00, 0xf0, 0x21, 0x00


	//----- nvinfo : EIATTR_KPARAM_INFO
	.align		4
.L_2030:
        /*0018*/ 	.byte	0x04, 0x17
        /*001a*/ 	.short	(.L_2032 - .L_2031)
.L_2031:
        /*001c*/ 	.word	0x00000000
        /*0020*/ 	.short	0x0005
        /*0022*/ 	.short	0x0048
        /*0024*/ 	.byte	0x00, 0xf0, 0x21, 0x00


	//----- nvinfo : EIATTR_KPARAM_INFO
	.align		4
.L_2032:
        /*0028*/ 	.byte	0x04, 0x17
        /*002a*/ 	.short	(.L_2034 - .L_2033)
.L_2033:
        /*002c*/ 	.word	0x00000000
        /*0030*/ 	.short	0x0004
        /*0032*/ 	.short	0x0040
        /*0034*/ 	.byte	0x00, 0xf5, 0x21, 0x00


	//----- nvinfo : EIATTR_KPARAM_INFO
	.align		4
.L_2034:
        /*0038*/ 	.byte	0x04, 0x17
        /*003a*/ 	.short	(.L_2036 - .L_2035)
.L_2035:
        /*003c*/ 	.word	0x00000000
        /*0040*/ 	.short	0x0003
        /*0042*/ 	.short	0x0038
        /*0044*/ 	.byte	0x00, 0xf5, 0x21, 0x00


	//----- nvinfo : EIATTR_KPARAM_INFO
	.align		4
.L_2036:
        /*0048*/ 	.byte	0x04, 0x17
        /*004a*/ 	.short	(.L_2038 - .L_2037)
.L_2037:
        /*004c*/ 	.word	0x00000000
        /*0050*/ 	.short	0x0002
        /*0052*/ 	.short	0x0030
        /*0054*/ 	.byte	0x00, 0xf5, 0x21, 0x00


	//----- nvinfo : EIATTR_KPARAM_INFO
	.align		4
.L_2038:
        /*0058*/ 	.byte	0x04, 0x17
        /*005a*/ 	.short	(.L_2040 - .L_2039)
.L_2039:
        /*005c*/ 	.word	0x00000000
        /*0060*/ 	.short	0x0001
        /*0062*/ 	.short	0x0008
        /*0064*/ 	.byte	0x00, 0xf0, 0xa1, 0x00


	//----- nvinfo : EIATTR_KPARAM_INFO
	.align		4
.L_2040:
        /*0068*/ 	.byte	0x04, 0x17
        /*006a*/ 	.short	(.L_2042 - .L_2041)
.L_2041:
        /*006c*/ 	.word	0x00000000
        /*0070*/ 	.short	0x0000
        /*0072*/ 	.short	0x0000
        /*0074*/ 	.byte	0x00, 0xf0, 0x21, 0x00


	//----- nvinfo : EIATTR_SPARSE_MMA_MASK
	.align		4
.L_2042:
        /*0078*/ 	.byte	0x03, 0x50
        /*007a*/ 	.short	0x0000


	//----- nvinfo : EIATTR_MAXREG_COUNT
	.align		4
        /*007c*/ 	.byte	0x03, 0x1b
        /*007e*/ 	.short	0x00ff


	//----- nvinfo : EIATTR_EXTERNS
	.align		4
        /*0080*/ 	.byte	0x04, 0x0f
        /*0082*/ 	.short	(.L_2044 - .L_2043)


	//   ....[0]....
	.align		4
.L_2043:
        /*0084*/ 	.word	index@(__assertfail)


	//----- nvinfo : EIATTR_MERCURY_ISA_VERSION
	.align		4
.L_2044:
        /*0088*/ 	.byte	0x03, 0x5f
        /*008a*/ 	.short	0x0101


	//----- nvinfo : EIATTR_VRC_CTA_INIT_COUNT
	.align		4
        /*008c*/ 	.byte	0x02, 0x4a
	.zero		1
	.zero		1


	//----- nvinfo : EIATTR_SYSCALL_OFFSETS
	.align		4
        /*0090*/ 	.byte	0x04, 0x46
        /*0092*/ 	.short	(.L_2046 - .L_2045)


	//   ....[0]....
.L_2045:
        /*0094*/ 	.word	0x000007a0


	//   ....[1]....
        /*0098*/ 	.word	0x00000c30


	//   ....[2]....
        /*009c*/ 	.word	0x00000fa0


	//   ....[3]....
        /*00a0*/ 	.word	0x00001310


	//   ....[4]....
        /*00a4*/ 	.word	0x00001680


	//   ....[5]....
        /*00a8*/ 	.word	0x00001f10


	//   ....[6]....
        /*00ac*/ 	.word	0x00002440


	//   ....[7]....
        /*00b0*/ 	.word	0x00002800


	//   ....[8]....
        /*00b4*/ 	.word	0x00002be0


	//   ....[9]....
        /*00b8*/ 	.word	0x00002fc0


	//----- nvinfo : EIATTR_EXIT_INSTR_OFFSETS
	.align		4
.L_2046:
        /*00bc*/ 	.byte	0x04, 0x1c
        /*00be*/ 	.short	(.L_2048 - .L_2047)


	//   ....[0]....
.L_2047:
        /*00c0*/ 	.word	0x00000090


	//   ....[1]....
        /*00c4*/ 	.word	0x00000a20


	//   ....[2]....
        /*00c8*/ 	.word	0x00001860


	//   ....[3]....
        /*00cc*/ 	.word	0x00002220


	//   ....[4]....
        /*00d0*/ 	.word	0x00003220


	//----- nvinfo : EIATTR_CRS_STACK_SIZE
	.align		4
.L_2048:
        /*00d4*/ 	.byte	0x04, 0x1e
        /*00d6*/ 	.short	(.L_2050 - .L_2049)
.L_2049:
        /*00d8*/ 	.word	0x00000000


	//----- nvinfo : EIATTR_CBANK_PARAM_SIZE
	.align		4
.L_2050:
        /*00dc*/ 	.byte	0x03, 0x19
        /*00de*/ 	.short	0x0058


	//----- nvinfo : EIATTR_PARAM_CBANK
	.align		4
        /*00e0*/ 	.byte	0x04, 0x0a
        /*00e2*/ 	.short	(.L_2052 - .L_2051)
	.align		4
.L_2051:
        /*00e4*/ 	.word	index@(.nv.constant0._ZN2at6native39_GLOBAL__N__cee6930f_7_Loss_cu_5b0651e138nll_loss_forward_no_reduce_cuda_kernelIN3c108BFloat16ElEEvlNS_27GenericPackedTensorAccessorIT_Lm2ENS_16DefaultPtrTraitsElEEPKT0_PS6_PKS6_ll)
        /*00e8*/ 	.short	0x0380
        /*00ea*/ 	.short	0x0058


	//----- nvinfo : EIATTR_SW_WAR
	.align		4
.L_2052:
        /*00ec*/ 	.byte	0x04, 0x36
        /*00ee*/ 	.short	(.L_2054 - .L_2053)
.L_2053:
        /*00f0*/ 	.word	0x00000008
.L_2054:


//--------------------- .nv.info._ZN2at6native39_GLOBAL__N__cee6930f_7_Loss_cu_5b0651e138nll_loss_forward_no_reduce_cuda_kernelIN3c108BFloat16EhEEvlNS_27GenericPackedTensorAccessorIT_Lm2ENS_16DefaultPtrTraitsElEEPKT0_PS6_PKS6_ll --------------------------
	.section	.nv.info._ZN2at6native39_GLOBAL__N__cee6930f_7_Loss_cu_5b0651e138nll_loss_forward_no_reduce_cuda_kernelIN3c108BFloat16EhEEvlNS_27GenericPackedTensorAccessorIT_Lm2ENS_16DefaultPtrTraitsElEEPKT0_PS6_PKS6_ll,"",@"SHT_CUDA_INFO"
	.sectionflags	@""
	.align	4


	//----- nvinfo : EIATTR_CUDA_API_VERSION
	.align		4
        /*0000*/ 	.byte	0x04, 0x37
        /*0002*/ 	.short	(.L_2056 - .L_2055)
.L_2055:
        /*0004*/ 	.word	0x00000082


	//----- nvinfo : EIATTR_KPARAM_INFO
	.align		4
.L_2056:
        /*0008*/ 	.byte	0x04, 0x17
        /*000a*/ 	.short	(.L_2058 - .L_2057)
.L_2057:
        /*000c*/ 	.word	0x00000000
        /*0010*/ 	.short	0x0006
        /*0012*/ 	.short	0x0050
        /*0014*/ 	.byte	0x00, 0xf0, 0x21, 0x00


	//----- nvinfo : EIATTR_KPARAM_INFO
	.align		4
.L_2058:
        /*0018*/ 	.byte	0x04, 0x17
        /*001a*/ 	.short	(.L_2060 - .L_2059)
.L_2059:
        /*001c*/ 	.word	0x00000000
        /*0020*/ 	.short	0x0005
        /*0022*/ 	.short	0x0048
        /*0024*/ 	.byte	0x00, 0xf0, 0x21, 0x00


	//----- nvinfo : EIATTR_KPARAM_INFO
	.align		4
.L_2060:
        /*0028*/ 	.byte	0x04, 0x17
        /*002a*/ 	.short	(.L_2062 - .L_2061)
.L_2061:
        /*002c*/ 	.word	0x00000000
        /*0030*/ 	.short	0x0004
        /*0032*/ 	.short	0x0040
        /*0034*/ 	.byte	0x00, 0xf5, 0x21, 0x00


	//----- nvinfo : EIATTR_KPARAM_INFO
	.align		4
.L_2062:
        /*0038*/ 	.byte	0x04, 0x17
        /*003a*/ 	.short	(.L_2064 - .L_2063)
.L_2063:
        /*003c*/ 	.word	0x00000000
        /*0040*/ 	.short	0x0003
        /*0042*/ 	.short	0x0038
        /*0044*/ 	.byte	0x00, 0xf5, 0x21, 0x00


	//----- nvinfo : EIATTR_KPARAM_INFO
	.align		4
.L_2064:
        /*0048*/ 	.byte	0x04, 0x17
        /*004a*/ 	.short	(.L_2066 - .L_2065)
.L_2065:
        /*004c*/ 	.word	0x00000000
        /*0050*/ 	.short	0x0002
        /*0052*/ 	.short	0x0030
        /*0054*/ 	.byte	0x00, 0xf5, 0x21, 0x00


	//----- nvinfo : EIATTR_KPARAM_INFO
	.align		4
.L_2066:
        /*0058*/ 	.byte	0x04, 0x17
        /*005a*/ 	.short	(.L_2068 - .L_2067)
.L_2067:
        /*005c*/ 	.word	0x00000000
        /*0060*/ 	.short	0x0001
        /*0062*/ 	.short	0x0008
        /*0064*/ 	.byte	0x00, 0xf0, 0xa1, 0x00


	//----- nvinfo : EIATTR_KPARAM_INFO
	.align		4
.L_2068:
        /*0068*/ 	.byte	0x04, 0x17
        /*006a*/ 	.short	(.L_2070 - .L_2069)
.L_2069:
        /*006c*/ 	.word	0x00000000
        /*0070*/ 	.short	0x0000
        /*0072*/ 	.short	0x0000
        /*0074*/ 	.byte	0x00, 0xf0, 0x21, 0x00


	//----- nvinfo : EIATTR_SPARSE_MMA_MASK
	.align		4
.L_2070:
        /*0078*/ 	.byte	0x03, 0x50
        /*007a*/ 	.short	0x0000


	//----- nvinfo : EIATTR_MAXREG_COUNT
	.align		4
        /*007c*/ 	.byte	0x03, 0x1b
        /*007e*/ 	.short	0x00ff


	//----- nvinfo : EIATTR_EXTERNS
	.align		4
        /*0080*/ 	.byte	0x04, 0x0f
        /*0082*/ 	.short	(.L_2072 - .L_2071)


	//   ....[0]....
	.align		4
.L_2071:
        /*0084*/ 	.word	index@(__assertfail)


	//----- nvinfo : EIATTR_MERCURY_ISA_VERSION
	.align		4
.L_2072:
        /*0088*/ 	.byte	0x03, 0x5f
        /*008a*/ 	.short	0x0101


	//----- nvinfo : EIATTR_VRC_CTA_INIT_COUNT
	.align		4
        /*008c*/ 	.byte	0x02, 0x4a
	.zero		1
	.zero		1


	//----- nvinfo : EIATTR_SYSCALL_OFFSETS
	.align		4
        /*0090*/ 	.byte	0x04, 0x46
        /*0092*/ 	.short	(.L_2074 - .L_2073)


	//   ....[0]....
.L_2073:
        /*0094*/ 	.word	0x000007a0


	//   ....[1]....
        /*0098*/ 	.word	0x00000be0


	//   ....[2]....
        /*009c*/ 	.word	0x00000f00


	//   ....[3]....
        /*00a0*/ 	.word	0x00001220


	//   ....[4]....
        /*00a4*/ 	.word	0x00001540


	//   ....[5]....
        /*00a8*/ 	.word	0x00001da0


	//   ....[6]....
        /*00ac*/ 	.word	0x00002280


	//   ....[7]....
        /*00b0*/ 	.word	0x000025f0


	//   ....[8]....
        /*00b4*/ 	.word	0x00002980


	//   ....[9]....
        /*00b8*/ 	.word	0x00002d10


	//----- nvinfo : EIATTR_EXIT_INSTR_OFFSETS
	.align		4
.L_2074:
        /*00bc*/ 	.byte	0x04, 0x1c
        /*00be*/ 	.short	(.L_2076 - .L_2075)


	//   ....[0]....
.L_2075:
        /*00c0*/ 	.word	0x00000090


	//   ....[1]....
        /*00c4*/ 	.word	0x000009f0


	//   ....[2]....
        /*00c8*/ 	.word	0x000016f0


	//   ....[3]....
        /*00cc*/ 	.word	0x00002080


	//   ....[4]....
        /*00d0*/ 	.word	0x00002f40


	//----- nvinfo : EIATTR_CRS_STACK_SIZE
	.align		4
.L_2076:
        /*00d4*/ 	.byte	0x04, 0x1e
        /*00d6*/ 	.short	(.L_2078 - .L_2077)
.L_2077:
        /*00d8*/ 	.word	0x00000000


	//----- nvinfo : EIATTR_CBANK_PARAM_SIZE
	.align		4
.L_2078:
        /*00dc*/ 	.byte	0x03, 0x19
        /*00de*/ 	.short	0x0058


	//----- nvinfo : EIATTR_PARAM_CBANK
	.align		4
        /*00e0*/ 	.byte	0x04, 0x0a
        /*00e2*/ 	.short	(.L_2080 - .L_2079)
	.align		4
.L_2079:
        /*00e4*/ 	.word	index@(.nv.constant0._ZN2at6native39_GLOBAL__N__cee6930f_7_Loss_cu_5b0651e138nll_loss_forward_no_reduce_cuda_kernelIN3c108BFloat16EhEEvlNS_27GenericPackedTensorAccessorIT_Lm2ENS_16DefaultPtrTraitsElEEPKT0_PS6_PKS6_ll)
        /*00e8*/ 	.short	0x0380
        /*00ea*/ 	.short	0x0058


	//----- nvinfo : EIATTR_SW_WAR
	.align		4
.L_2080:
        /*00ec*/ 	.byte	0x04, 0x36
        /*00ee*/ 	.short	(.L_2082 - .L_2081)
.L_2081:
        /*00f0*/ 	.word	0x00000008
.L_2082:


//--------------------- .nv.info._ZN2at6native39_GLOBAL__N__cee6930f_7_Loss_cu_5b0651e138nll_loss_forward_no_reduce_cuda_kernelIN3c104HalfElEEvlNS_27GenericPackedTensorAccessorIT_Lm2ENS_16DefaultPtrTraitsElEEPKT0_PS6_PKS6_ll --------------------------
	.section	.nv.info._ZN2at6native39_GLOBAL__N__cee6930f_7_Loss_cu_5b0651e138nll_loss_forward_no_reduce_cuda_kernelIN3c104HalfElEEvlNS_27GenericPackedTensorAccessorIT_Lm2ENS_16DefaultPtrTraitsElEEPKT0_PS6_PKS6_ll,"",@"SHT_CUDA_INFO"
	.sectionflags	@""
	.align	4


	//----- nvinfo : EIATTR_CUDA_API_VERSION
	.align		4
        /*0000*/ 	.byte	0x04, 0x37
        /*0002*/ 	.short	(.L_2084 - .L_2083)
.L_2083:
        /*0004*/ 	.word	0x00000082


	//----- nvinfo : EIATTR_KPARAM_INFO
	.align		4
.L_2084:
        /*0008*/ 	.byte	0x04, 0x17
        /*000a*/ 	.short	(.L_2086 - .L_2085)
.L_2085:
        /*000c*/ 	.word	0x00000000
        /*0010*/ 	.short	0x0006
        /*0012*/ 	.short	0x0050
        /*0014*/ 	.byte	0x00, 0xf0, 0x21, 0x00


	//----- nvinfo : EIATTR_KPARAM_INFO
	.align		4
.L_2086:
        /*0018*/ 	.byte	0x04, 0x17
        /*001a*/ 	.short	(.L_2088 - .L_2087)
.L_2087:
        /*001c*/ 	.word	0x00000000
        /*0020*/ 	.short	0x0005
        /*0022*/ 	.short	0x0048
        /*0024*/ 	.byte	0x00, 0xf0, 0x21, 0x00


	//----- nvinfo : EIATTR_KPARAM_INFO
	.align		4
.L_2088:
        /*0028*/ 	.byte	0x04, 0x17
        /*002a*/ 	.short	(.L_2090 - .L_2089)
.L_2089:
        /*002c*/ 	.word	0x00000000
        /*0030*/ 	.short	0x0004
        /*0032*/ 	.short	0x0040
        /*0034*/ 	.byte	0x00, 0xf5, 0x21, 0x00


	//----- nvinfo : EIATTR_KPARAM_INFO
	.align		4
.L_2090:
        /*0038*/ 	.byte	0x04, 0x17
        /*003a*/ 	.short	(.L_2092 - .L_2091)
.L_2091:
        /*003c*/ 	.word	0x00000000
        /*0040*/ 	.short	0x0003
        /*0042*/ 	.short	0x0038
        /*0044*/ 	.byte	0x00, 0xf5, 0x21, 0x00


	//----- nvinfo : EIATTR_KPARAM_INFO
	.align		4
.L_2092:
        /*0048*/ 	.byte	0x04, 0x17
        /*004a*/ 	.short	(.L_2094 - .L_2093)
.L_2093:
        /*004c*/ 	.word	0x00000000
        /*0050*/ 	.short	0x0002
        /*0052*/ 	.short	0x0030
        /*0054*/ 	.byte	0x00, 0xf5, 0x21, 0x00


	//----- nvinfo : EIATTR_KPARAM_INFO
	.align		4
.L_2094:
        /*0058*/ 	.byte	0x04, 0x17
        /*005a*/ 	.short	(.L_2096 - .L_2095)
.L_2095:
        /*005c*/ 	.word	0x00000000
        /*0060*/ 	.short	0x0001
        /*0062*/ 	.short	0x0008
        /*0064*/ 	.byte	0x00, 0xf0, 0xa1, 0x00


	//----- nvinfo : EIATTR_KPARAM_INFO
	.align		4
.L_2096:
        /*0068*/ 	.byte	0x04, 0x17
        /*006a*/ 	.short	(.L_2098 - .L_2097)
.L_2097:
        /*006c*/ 	.word	0x00000000
        /*0070*/ 	.short	0x0000
        /*0072*/ 	.short	0x0000
        /*0074*/ 	.byte	0x00, 0xf0, 0x21, 0x00


	//----- nvinfo : EIATTR_SPARSE_MMA_MASK
	.align		4
.L_2098:
        /*0078*/ 	.byte	0x03, 0x50
        /*007a*/ 	.short	0x0000


	//----- nvinfo : EIATTR_MAXREG_COUNT
	.align		4
        /*007c*/ 	.byte	0x03, 0x1b
        /*007e*/ 	.short	0x00ff


	//----- nvinfo : EIATTR_EXTERNS
	.align		4
        /*0080*/ 	.byte	0x04, 0x0f
        /*0082*/ 	.short	(.L_2100 - .L_2099)


	//   ....[0]....
	.align		4
.L_2099:
        /*0084*/ 	.word	index@(__assertfail)


	//----- nvinfo : EIATTR_MERCURY_ISA_VERSION
	.align		4
.L_2100:
        /*0088*/ 	.byte	0x03, 0x5f
        /*008a*/ 	.short	0x0101


	//----- nvinfo : EIATTR_VRC_CTA_INIT_COUNT
	.align		4
        /*008c*/ 	.byte	0x02, 0x4a
	.zero		1
	.zero		1


	//----- nvinfo : EIATTR_SYSCALL_OFFSETS
	.align		4
        /*0090*/ 	.byte	0x04, 0x46
        /*0092*/ 	.short	(.L_2102 - .L_2101)


	//   ....[0]....
.L_2101:
        /*0094*/ 	.word	0x000007a0


	//   ....[1]....
        /*0098*/ 	.word	0x00000c30


	//   ....[2]....
        /*009c*/ 	.word	0x00000fa0


	//   ....[3]....
        /*00a0*/ 	.word	0x00001310


	//   ....[4]....
        /*00a4*/ 	.word	0x00001680


	//   ....[5]....
        /*00a8*/ 	.word	0x00001f10


	//   ....[6]....
        /*00ac*/ 	.word	0x00002410


	//   ....[7]....
        /*00b0*/ 	.word	0x000027a0


	//   ....[8]....
        /*00b4*/ 	.word	0x00002b50


	//   ....[9]....
        /*00b8*/ 	.word	0x00002f00


	//----- nvinfo : EIATTR_EXIT_INSTR_OFFSETS
	.align		4
.L_2102:
        /*00bc*/ 	.byte	0x04, 0x1c
        /*00be*/ 	.short	(.L_2104 - .L_2103)


	//   ....[0]....
.L_2103:
        /*00c0*/ 	.word	0x00000090


	//   ....[1]....
        /*00c4*/ 	.word	0x00000a20


	//   ....[2]....
        /*00c8*/ 	.word	0x00001860


	//   ....[3]....
        /*00cc*/ 	.word	0x000021f0


	//   ....[4]....
        /*00d0*/ 	.word	0x00003130


	//----- nvinfo : EIATTR_CRS_STACK_SIZE
	.align		4
.L_2104:
        /*00d4*/ 	.byte	0x04, 0x1e
        /*00d6*/ 	.short	(.L_2106 - .L_2105)
.L_2105:
        /*00d8*/ 	.word	0x00000000


	//----- nvinfo : EIATTR_CBANK_PARAM_SIZE
	.align		4
.L_2106:
        /*00dc*/ 	.byte	0x03, 0x19
        /*00de*/ 	.short	0x0058


	//----- nvinfo : EIATTR_PARAM_CBANK
	.align		4
        /*00e0*/ 	.byte	0x04, 0x0a
        /*00e2*/ 	.short	(.L_2108 - .L_2107)
	.align		4
.L_2107:
        /*00e4*/ 	.word	index@(.nv.constant0._ZN2at6native39_GLOBAL__N__cee6930f_7_Loss_cu_5b0651e138nll_loss_forward_no_reduce_cuda_kernelIN3c104HalfElEEvlNS_27GenericPackedTensorAccessorIT_Lm2ENS_16DefaultPtrTraitsElEEPKT0_PS6_PKS6_ll)
        /*00e8*/ 	.short	0x0380
        /*00ea*/ 	.short	0x0058


	//----- nvinfo : EIATTR_SW_WAR
	.align		4
.L_2108:
        /*00ec*/ 	.byte	0x04, 0x36
        /*00ee*/ 	.short	(.L_2110 - .L_2109)
.L_2109:
        /*00f0*/ 	.word	0x00000008
.L_2110:


//--------------------- .nv.info._ZN2at6native39_GLOBAL__N__cee6930f_7_Loss_cu_5b0651e138nll_loss_forward_no_reduce_cuda_kernelIN3c104HalfEhEEvlNS_27GenericPackedTensorAccessorIT_Lm2ENS_16DefaultPtrTraitsElEEPKT0_PS6_PKS6_ll --------------------------
	.section	.nv.info._ZN2at6native39_GLOBAL__N__cee6930f_7_Loss_cu_5b0651e138nll_loss_forward_no_reduce_cuda_kernelIN3c104HalfEhEEvlNS_27GenericPackedTensorAccessorIT_Lm2ENS_16DefaultPtrTraitsElEEPKT0_PS6_PKS6_ll,"",@"SHT_CUDA_INFO"
	.sectionflags	@""
	.align	4


	//----- nvinfo : EIATTR_CUDA_API_VERSION
	.align		4
        /*0000*/ 	.byte	0x04, 0x37
        /*0002*/ 	.short	(.L_2112 - .L_2111)
.L_2111:
        /*0004*/ 	.word	0x00000082


	//----- nvinfo : EIATTR_KPARAM_INFO
	.align		4
.L_2112:
        /*0008*/ 	.byte	0x04, 0x17
        /*000a*/ 	.short	(.L_2114 - .L_2113)
.L_2113:
        /*000c*/ 	.word	0x00000000
        /*0010*/ 	.short	0x0006
        /*0012*/ 	.short	0x0050
        /*0014*/ 	.byte	0x00, 0xf0, 0x21, 0x00


	//----- nvinfo : EIATTR_KPARAM_INFO
	.align		4
.L_2114:
        /*0018*/ 	.byte	0x04, 0x17
        /*001a*/ 	.short	(.L_2116 - .L_2115)
.L_2115:
        /*001c*/ 	.word	0x00000000
        /*0020*/ 	.short	0x0005
        /*0022*/ 	.short	0x0048
        /*0024*/ 	.byte	0x00, 0xf0, 0x21, 0x00


	//----- nvinfo : EIATTR_KPARAM_INFO
	.align		4
.L_2116:
        /*0028*/ 	.byte	0x04, 0x17
        /*002a*/ 	.short	(.L_2118 - .L_2117)
.L_2117:
        /*002c*/ 	.word	0x00000000
        /*0030*/ 	.short	0x0004
        /*0032*/ 	.short	0x0040
        /*0034*/ 	.byte	0x00, 0xf5, 0x21, 0x00


	//----- nvinfo : EIATTR_KPARAM_INFO
	.align		4
.L_2118:
        /*0038*/ 	.byte	0x04, 0x17
        /*003a*/ 	.short	(.L_2120 - .L_2119)
.L_2119:
        /*003c*/ 	.word	0x00000000
        /*0040*/ 	.short	0x0003
        /*0042*/ 	.short	0x0038
        /*0044*/ 	.byte	0x00, 0xf5, 0x21, 0x00


	//----- nvinfo : EIATTR_KPARAM_INFO
	.align		4
.L_2120:
        /*0048*/ 	.byte	0x04, 0x17
        /*004a*/ 	.short	(.L_2122 - .L_2121)
.L_2121:
        /*004c*/ 	.word	0x00000000
        /*0050*/ 	.short	0x0002
        /*0052*/ 	.short	0x0030
        /*0054*/ 	.byte	0x00, 0xf5, 0x21, 0x00


	//----- nvinfo : EIATTR_KPARAM_INFO
	.align		4
.L_2122:
        /*0058*/ 	.byte	0x04, 0x17
        /*005a*/ 	.short	(.L_2124 - .L_2123)
.L_2123:
        /*005c*/ 	.word	0x00000000
        /*0060*/ 	.short	0x0001
        /*0062*/ 	.short	0x0008
        /*0064*/ 	.byte	0x00, 0xf0, 0xa1, 0x00


	//----- nvinfo : EIATTR_KPARAM_INFO
	.align		4
.L_2124:
        /*0068*/ 	.byte	0x04, 0x17
        /*006a*/ 	.short	(.L_2126 - .L_2125)
.L_2125:
        /*006c*/ 	.word	0x00000000
        /*0070*/ 	.short	0x0000
        /*0072*/ 	.short	0x0000
        /*0074*/ 	.byte	0x00, 0xf0, 0x21, 0x00


	//----- nvinfo : EIATTR_SPARSE_MMA_MASK
	.align		4
.L_2126:
        /*0078*/ 	.byte	0x03, 0x50
        /*007a*/ 	.short	0x0000


	//----- nvinfo : EIATTR_MAXREG_COUNT
	.align		4
        /*007c*/ 	.byte	0x03, 0x1b
        /*007e*/ 	.short	0x00ff


	//----- nvinfo : EIATTR_EXTERNS
	.align		4
        /*0080*/ 	.byte	0x04, 0x0f
        /*0082*/ 	.short	(.L_2128 - .L_2127)


	//   ....[0]....
	.align		4
.L_2127:
        /*0084*/ 	.word	index@(__assertfail)


	//----- nvinfo : EIATTR_MERCURY_ISA_VERSION
	.align		4
.L_2128:
        /*0088*/ 	.byte	0x03, 0x5f
        /*008a*/ 	.short	0x0101


	//----- nvinfo : EIATTR_VRC_CTA_INIT_COUNT
	.align		4
        /*008c*/ 	.byte	0x02, 0x4a
	.zero		1
	.zero		1


	//----- nvinfo : EIATTR_SYSCALL_OFFSETS
	.align		4
        /*0090*/ 	.byte	0x04, 0x46
        /*0092*/ 	.short	(.L_2130 - .L_2129)


	//   ....[0]....
.L_2129:
        /*0094*/ 	.word	0x000007a0


	//   ....[1]....
        /*0098*/ 	.word	0x00000be0


	//   ....[2]....
        /*009c*/ 	.word	0x00000f00


	//   ....[3]....
        /*00a0*/ 	.word	0x00001220


	//   ....[4]....
        /*00a4*/ 	.word	0x00001540


	//   ....[5]....
        /*00a8*/ 	.word	0x00001da0


	//   ....[6]....
        /*00ac*/ 	.word	0x00002250


	//   ....[7]....
        /*00b0*/ 	.word	0x00002590


	//   ....[8]....
        /*00b4*/ 	.word	0x000028f0


	//   ....[9]....
        /*00b8*/ 	.word	0x00002c50


	//----- nvinfo : EIATTR_EXIT_INSTR_OFFSETS
	.align		4
.L_2130:
        /*00bc*/ 	.byte	0x04, 0x1c
        /*00be*/ 	.short	(.L_2132 - .L_2131)


	//   ....[0]....
.L_2131:
        /*00c0*/ 	.word	0x00000090


	//   ....[1]....
        /*00c4*/ 	.word	0x000009f0


	//   ....[2]....
        /*00c8*/ 	.word	0x000016f0


	//   ....[3]....
        /*00cc*/ 	.word	0x00002050


	//   ....[4]....
        /*00d0*/ 	.word	0x00002e50


	//----- nvinfo : EIATTR_CRS_STACK_SIZE
	.align		4
.L_2132:
        /*00d4*/ 	.byte	0x04, 0x1e
        /*00d6*/ 	.short	(.L_2134 - .L_2133)
.L_2133:
        /*00d8*/ 	.word	0x00000000


	//----- nvinfo : EIATTR_CBANK_PARAM_SIZE
	.align		4
.L_2134:
        /*00dc*/ 	.byte	0x03, 0x19
        /*00de*/ 	.short	0x0058


	//----- nvinfo : EIATTR_PARAM_CBANK
	.align		4
        /*00e0*/ 	.byte	0x04, 0x0a
        /*00e2*/ 	.short	(.L_2136 - .L_2135)
	.align		4
.L_2135:
        /*00e4*/ 	.word	index@(.nv.constant0._ZN2at6native39_GLOBAL__N__cee6930f_7_Loss_cu_5b0651e138nll_loss_forward_no_reduce_cuda_kernelIN3c104HalfEhEEvlNS_27GenericPackedTensorAccessorIT_Lm2ENS_16DefaultPtrTraitsElEEPKT0_PS6_PKS6_ll)
        /*00e8*/ 	.short	0x0380
        /*00ea*/ 	.short	0x0058


	//----- nvinfo : EIATTR_SW_WAR
	.align		4
.L_2136:
        /*00ec*/ 	.byte	0x04, 0x36
        /*00ee*/ 	.short	(.L_2138 - .L_2137)
.L_2137:
        /*00f0*/ 	.word	0x00000008
.L_2138:


//--------------------- .nv.info._ZN2at6native39_GLOBAL__N__cee6930f_7_Loss_cu_5b0651e138nll_loss_forward_no_reduce_cuda_kernelIflEEvlNS_27GenericPackedTensorAccessorIT_Lm2ENS_16DefaultPtrTraitsElEEPKT0_PS4_PKS4_ll --------------------------
	.section	.nv.info._ZN2at6native39_GLOBAL__N__cee6930f_7_Loss_cu_5b0651e138nll_loss_forward_no_reduce_cuda_kernelIflEEvlNS_27GenericPackedTensorAccessorIT_Lm2ENS_16DefaultPtrTraitsElEEPKT0_PS4_PKS4_ll,"",@"SHT_CUDA_INFO"
	.sectionflags	@""
	.align	4


	//----- nvinfo : EIATTR_CUDA_API_VERSION
	.align		4
        /*0000*/ 	.byte	0x04, 0x37
        /*0002*/ 	.short	(.L_2140 - .L_2139)
.L_2139:
        /*0004*/ 	.word	0x00000082


	//----- nvinfo : EIATTR_KPARAM_INFO
	.align		4
.L_2140:
        /*0008*/ 	.byte	0x04, 0x17
        /*000a*/ 	.short	(.L_2142 - .L_2141)
.L_2141:
        /*000c*/ 	.word	0x00000000
        /*0010*/ 	.short	0x0006
        /*0012*/ 	.short	0x0050
        /*0014*/ 	.byte	0x00, 0xf0, 0x21, 0x00


	//----- nvinfo : EIATTR_KPARAM_INFO
	.align		4
.L_2142:
        /*0018*/ 	.byte	0x04, 0x17
        /*001a*/ 	.short	(.L_2144 - .L_2143)
.L_2143:
        /*001c*/ 	.word	0x00000000
        /*0020*/ 	.short	0x0005
        /*0022*/ 	.short	0x0048
        /*0024*/ 	.byte	0x00, 0xf0, 0x21, 0x00


	//----- nvinfo : EIATTR_KPARAM_INFO
	.align		4
.L_2144:
        /*0028*/ 	.byte	0x04, 0x17
        /*002a*/ 	.short	(.L_2146 - .L_2145)
.L_2145:
        /*002c*/ 	.word	0x00000000
        /*0030*/ 	.short	0x0004
        /*0032*/ 	.short	0x0040
        /*0034*/ 	.byte	0x00, 0xf5, 0x21, 0x00


	//----- nvinfo : EIATTR_KPARAM_INFO
	.align		4
.L_2146:
        /*0038*/ 	.byte	0x04, 0x17
        /*003a*/ 	.short	(.L_2148 - .L_2147)
.L_2147:
        /*003c*/ 	.word	0x00000000
        /*0040*/ 	.short	0x0003
        /*0042*/ 	.short	0x0038
        /*0044*/ 	.byte	0x00, 0xf5, 0x21, 0x00


	//----- nvinfo : EIATTR_KPARAM_INFO
	.align		4
.L_2148:
        /*0048*/ 	.byte	0x04, 0x17
        /*004a*/ 	.short	(.L_2150 - .L_2149)
.L_2149:
        /*004c*/ 	.word	0x00000000
        /*0050*/ 	.short	0x0002
        /*0052*/ 	.short	0x0030
        /*0054*/ 	.byte	0x00, 0xf5, 0x21, 0x00


	//----- nvinfo : EIATTR_KPARAM_INFO
	.align		4
.L_2150:
        /*0058*/ 	.byte	0x04, 0x17
        /*005a*/ 	.short	(.L_2152 - .L_2151)
.L_2151:
        /*005c*/ 	.word	0x00000000
        /*0060*/ 	.short	0x0001
        /*0062*/ 	.short	0x0008
        /*0064*/ 	.byte	0x00, 0xf0, 0xa1, 0x00


	//----- nvinfo : EIATTR_KPARAM_INFO
	.align		4
.L_2152:
        /*0068*/ 	.byte	0x04, 0x17
        /*006a*/ 	.short	(.L_2154 - .L_2153)
.L_2153:
        /*006c*/ 	.word	0x00000000
        /*0070*/ 	.short	0x0000
        /*0072*/ 	.short	0x0000
        /*0074*/ 	.byte	0x00, 0xf0, 0x21, 0x00


	//----- nvinfo : EIATTR_SPARSE_MMA_MASK
	.align		4
.L_2154:
        /*0078*/ 	.byte	0x03, 0x50
        /*007a*/ 	.short	0x0000


	//----- nvinfo : EIATTR_MAXREG_COUNT
	.align		4
        /*007c*/ 	.byte	0x03, 0x1b
        /*007e*/ 	.short	0x00ff


	//----- nvinfo : EIATTR_EXTERNS
	.align		4
        /*0080*/ 	.byte	0x04, 0x0f
        /*0082*/ 	.short	(.L_2156 - .L_2155)


	//   ....[0]....
	.align		4
.L_2155:
        /*0084*/ 	.word	index@(__assertfail)


	//----- nvinfo : EIATTR_MERCURY_ISA_VERSION
	.align		4
.L_2156:
        /*0088*/ 	.byte	0x03, 0x5f
        /*008a*/ 	.short	0x0101


	//----- nvinfo : EIATTR_VRC_CTA_INIT_COUNT
	.align		4
        /*008c*/ 	.byte	0x02, 0x4a
	.zero		1
	.zero		1


	//----- nvinfo : EIATTR_SYSCALL_OFFSETS
	.align		4
        /*0090*/ 	.byte	0x04, 0x46
        /*0092*/ 	.short	(.L_2158 - .L_2157)


	//   ....[0]....
.L_2157:
        /*0094*/ 	.word	0x000007c0


	//   ....[1]....
        /*0098*/ 	.word	0x00000bf0


	//   ....[2]....
        /*009c*/ 	.word	0x00000fb0


	//   ....[3]....
        /*00a0*/ 	.word	0x00001350


	//   ....[4]....
        /*00a4*/ 	.word	0x000016f0


	//   ....[5]....
        /*00a8*/ 	.word	0x00002000


	//   ....[6]....
        /*00ac*/ 	.word	0x000024d0


	//   ....[7]....
        /*00b0*/ 	.word	0x00002850


	//   ....[8]....
        /*00b4*/ 	.word	0x00002c20


	//   ....[9]....
        /*00b8*/ 	.word	0x00002ff0


	//----- nvinfo : EIATTR_EXIT_INSTR_OFFSETS
	.align		4
.L_2158:
        /*00bc*/ 	.byte	0x04, 0x1c
        /*00be*/ 	.short	(.L_2160 - .L_2159)


	//   ....[0]....
.L_2159:
        /*00c0*/ 	.word	0x00000090


	//   ....[1]....
        /*00c4*/ 	.word	0x00000a00


	//   ....[2]....
        /*00c8*/ 	.word	0x000018e0


	//   ....[3]....
        /*00cc*/ 	.word	0x00002290


	//   ....[4]....
        /*00d0*/ 	.word	0x00003210


	//----- nvinfo : EIATTR_CRS_STACK_SIZE
	.align		4
.L_2160:
        /*00d4*/ 	.byte	0x04, 0x1e
        /*00d6*/ 	.short	(.L_2162 - .L_2161)
.L_2161:
        /*00d8*/ 	.word	0x00000000


	//----- nvinfo : EIATTR_CBANK_PARAM_SIZE
	.align		4
.L_2162:
        /*00dc*/ 	.byte	0x03, 0x19
        /*00de*/ 	.short	0x0058


	//----- nvinfo : EIATTR_PARAM_CBANK
	.align		4
        /*00e0*/ 	.byte	0x04, 0x0a
        /*00e2*/ 	.short	(.L_2164 - .L_2163)
	.align		4
.L_2163:
        /*00e4*/ 	.word	index@(.nv.constant0._ZN2at6native39_GLOBAL__N__cee6930f_7_Loss_cu_5b0651e138nll_loss_forward_no_reduce_cuda_kernelIflEEvlNS_27GenericPackedTensorAccessorIT_Lm2ENS_16DefaultPtrTraitsElEEPKT0_PS4_PKS4_ll)
        /*00e8*/ 	.short	0x0380
        /*00ea*/ 	.short	0x0058


	//----- nvinfo : EIATTR_SW_WAR
	.align		4
.L_2164:
        /*00ec*/ 	.byte	0x04, 0x36
        /*00ee*/ 	.short	(.L_2166 - .L_2165)
.L_2165:
        /*00f0*/ 	.word	0x00000008
.L_2166:


//--------------------- .nv.info._ZN2at6native39_GLOBAL__N__cee6930f_7_Loss_cu_5b0651e138nll_loss_forward_no_reduce_cuda_kernelIfhEEvlNS_27GenericPackedTensorAccessorIT_Lm2ENS_16DefaultPtrTraitsElEEPKT0_PS4_PKS4_ll --------------------------
	.section	.nv.info._ZN2at6native39_GLOBAL__N__cee6930f_7_Loss_cu_5b0651e138nll_loss_forward_no_reduce_cuda_kernelIfhEEvlNS_27GenericPackedTensorAccessorIT_Lm2ENS_16DefaultPtrTraitsElEEPKT0_PS4_PKS4_ll,"",@"SHT_CUDA_INFO"
	.sectionflags	@""
	.align	4


	//----- nvinfo : EIATTR_CUDA_API_VERSION
	.align		4
        /*0000*/ 	.byte	0x04, 0x37
        /*0002*/ 	.short	(.L_2168 - .L_2167)
.L_2167:
        /*0004*/ 	.word	0x00000082


	//----- nvinfo : EIATTR_KPARAM_INFO
	.align		4
.L_2168:
        /*0008*/ 	.byte	0x04, 0x17
        /*000a*/ 	.short	(.L_2170 - .L_2169)
.L_2169:
        /*000c*/ 	.word	0x00000000
        /*0010*/ 	.short	0x0006
        /*0012*/ 	.short	0x0050
        /*0014*/ 	.byte	0x00, 0xf0, 0x21, 0x00


	//----- nvinfo : EIATTR_KPARAM_INFO
	.align		4
.L_2170:
        /*0018*/ 	.byte	0x04, 0x17
        /*001a*/ 	.short	(.L_2172 - .L_2171)
.L_2171:
        /*001c*/ 	.word	0x00000000
        /*0020*/ 	.short	0x0005
        /*0022*/ 	.short	0x0048
        /*0024*/ 	.byte	0x00, 0xf0, 0x21, 0x00


	//----- nvinfo : EIATTR_KPARAM_INFO
	.align		4
.L_2172:
        /*0028*/ 	.byte	0x04, 0x17
        /*002a*/ 	.short	(.L_2174 - .L_2173)
.L_2173:
        /*002c*/ 	.word	0x00000000
        /*0030*/ 	.short	0x0004
        /*0032*/ 	.short	0x0040
        /*0034*/ 	.byte	0x00, 0xf5, 0x21, 0x00


	//----- nvinfo : EIATTR_KPARAM_INFO
	.align		4
.L_2174:
        /*0038*/ 	.byte	0x04, 0x17
        /*003a*/ 	.short	(.L_2176 - .L_2175)
.L_2175:
        /*003c*/ 	.word	0x00000000
        /*0040*/ 	.short	0x0003
        /*0042*/ 	.short	0x0038
        /*0044*/ 	.byte	0x00, 0xf5, 0x21, 0x00


	//----- nvinfo : EIATTR_KPARAM_INFO
	.align		4
.L_2176:
        /*0048*/ 	.byte	0x04, 0x17
        /*004a*/ 	.short	(.L_2178 - .L_2177)
.L_2177:
        /*004c*/ 	.word	0x00000000
        /*0050*/ 	.short	0x0002
        /*0052*/ 	.short	0x0030
        /*0054*/ 	.byte	0x00, 0xf5, 0x21, 0x00


	//----- nvinfo : EIATTR_KPARAM_INFO
	.align		4
.L_2178:
        /*0058*/ 	.byte	0x04, 0x17
        /*005a*/ 	.short	(.L_2180 - .L_2179)
.L_2179:
        /*005c*/ 	.word	0x00000000
        /*0060*/ 	.short	0x0001
        /*0062*/ 	.short	0x0008
        /*0064*/ 	.byte	0x00, 0xf0, 0xa1, 0x00


	//----- nvinfo : EIATTR_KPARAM_INFO
	.align		4
.L_2180:
        /*0068*/ 	.byte	0x04, 0x17
        /*006a*/ 	.short	(.L_2182 - .L_2181)
.L_2181:
        /*006c*/ 	.word	0x00000000
        /*0070*/ 	.short	0x0000
        /*0072*/ 	.short	0x0000
        /*0074*/ 	.byte	0x00, 0xf0, 0x21, 0x00


	//----- nvinfo : EIATTR_SPARSE_MMA_MASK
	.align		4
.L_2182:
        /*0078*/ 	.byte	0x03, 0x50
        /*007a*/ 	.short	0x0000


	//----- nvinfo : EIATTR_MAXREG_COUNT
	.align		4
        /*007c*/ 	.byte	0x03, 0x1b
        /*007e*/ 	.short	0x00ff


	//----- nvinfo : EIATTR_EXTERNS
	.align		4
        /*0080*/ 	.byte	0x04, 0x0f
        /*0082*/ 	.short	(.L_2184 - .L_2183)


	//   ....[0]....
	.align		4
.L_2183:
        /*0084*/ 	.word	index@(__assertfail)


	//----- nvinfo : EIATTR_MERCURY_ISA_VERSION
	.align		4
.L_2184:
        /*0088*/ 	.byte	0x03, 0x5f
        /*008a*/ 	.short	0x0101


	//----- nvinfo : EIATTR_VRC_CTA_INIT_COUNT
	.align		4
        /*008c*/ 	.byte	0x02, 0x4a
	.zero		1
	.zero		1


	//----- nvinfo : EIATTR_SYSCALL_OFFSETS
	.align		4
        /*0090*/ 	.byte	0x04, 0x46
        /*0092*/ 	.short	(.L_2186 - .L_2185)


	//   ....[0]....
.L_2185:
        /*0094*/ 	.word	0x000007a0


	//   ....[1]....
        /*0098*/ 	.word	0x00000b80


	//   ....[2]....
        /*009c*/ 	.word	0x00000ef0


	//   ....[3]....
        /*00a0*/ 	.word	0x00001240


	//   ....[4]....
        /*00a4*/ 	.word	0x00001590


	//   ....[5]....
        /*00a8*/ 	.word	0x00001e50


	//   ....[6]....
        /*00ac*/ 	.word	0x000022d0


	//   ....[7]....
        /*00b0*/ 	.word	0x00002600


	//   ....[8]....
        /*00b4*/ 	.word	0x00002980


	//   ....[9]....
        /*00b8*/ 	.word	0x00002d00


	//----- nvinfo : EIATTR_EXIT_INSTR_OFFSETS
	.align		4
.L_2186:
        /*00bc*/ 	.byte	0x04, 0x1c
        /*00be*/ 	.short	(.L_2188 - .L_2187)


	//   ....[0]....
.L_2187:
        /*00c0*/ 	.word	0x00000090


	//   ....[1]....
        /*00c4*/ 	.word	0x000009b0


	//   ....[2]....
        /*00c8*/ 	.word	0x00001750


	//   ....[3]....
        /*00cc*/ 	.word	0x000020b0


	//   ....[4]....
        /*00d0*/ 	.word	0x00002ef0


	//----- nvinfo : EIATTR_CRS_STACK_SIZE
	.align		4
.L_2188:
        /*00d4*/ 	.byte	0x04, 0x1e
        /*00d6*/ 	.short	(.L_2190 - .L_2189)
.L_2189:
        /*00d8*/ 	.word	0x00000000


	//----- nvinfo : EIATTR_CBANK_PARAM_SIZE
	.align		4
.L_2190:
        /*00dc*/ 	.byte	0x03, 0x19
        /*00de*/ 	.short	0x0058


	//----- nvinfo : EIATTR_PARAM_CBANK
	.align		4
        /*00e0*/ 	.byte	0x04, 0x0a
        /*00e2*/ 	.short	(.L_2192 - .L_2191)
	.align		4
.L_2191:
        /*00e4*/ 	.word	index@(.nv.constant0._ZN2at6native39_GLOBAL__N__cee6930f_7_Loss_cu_5b0651e138nll_loss_forward_no_reduce_cuda_kernelIfhEEvlNS_27GenericPackedTensorAccessorIT_Lm2ENS_16DefaultPtrTraitsElEEPKT0_PS4_PKS4_ll)
        /*00e8*/ 	.short	0x0380
        /*00ea*/ 	.short	0x0058


	//----- nvinfo : EIATTR_SW_WAR
	.align		4
.L_2192:
        /*00ec*/ 	.byte	0x04, 0x36
        /*00ee*/ 	.short	(.L_2194 - .L_2193)
.L_2193:
        /*00f0*/ 	.word	0x00000008
.L_2194:


//--------------------- .nv.info._ZN2at6native39_GLOBAL__N__cee6930f_7_Loss_cu_5b0651e138nll_loss_forward_no_reduce_cuda_kernelIdlEEvlNS_27GenericPackedTensorAccessorIT_Lm2ENS_16DefaultPtrTraitsElEEPKT0_PS4_PKS4_ll --------------------------
	.section	.nv.info._ZN2at6native39_GLOBAL__N__cee6930f_7_Loss_cu_5b0651e138nll_loss_forward_no_reduce_cuda_kernelIdlEEvlNS_27GenericPackedTensorAccessorIT_Lm2ENS_16DefaultPtrTraitsElEEPKT0_PS4_PKS4_ll,"",@"SHT_CUDA_INFO"
	.sectionflags	@""
	.align	4


	//----- nvinfo : EIATTR_CUDA_API_VERSION
	.align		4
        /*0000*/ 	.byte	0x04, 0x37
        /*0002*/ 	.short	(.L_2196 - .L_2195)
.L_2195:
        /*0004*/ 	.word	0x00000082


	//----- nvinfo : EIATTR_KPARAM_INFO
	.align		4
.L_2196:
        /*0008*/ 	.byte	0x04, 0x17
        /*000a*/ 	.short	(.L_2198 - .L_2197)
.L_2197:
        /*000c*/ 	.word	0x00000000
        /*0010*/ 	.short	0x0006
        /*0012*/ 	.short	0x0050
        /*0014*/ 	.byte	0x00, 0xf0, 0x21, 0x00


	//----- nvinfo : EIATTR_KPARAM_INFO
	.align		4
.L_2198:
        /*0018*/ 	.byte	0x04, 0x17
        /*001a*/ 	.short	(.L_2200 - .L_2199)
.L_2199:
        /*001c*/ 	.word	0x00000000
        /*0020*/ 	.short	0x0005
        /*0022*/ 	.short	0x0048
        /*0024*/ 	.byte	0x00, 0xf0, 0x21, 0x00


	//----- nvinfo : EIATTR_KPARAM_INFO
	.align		4
.L_2200:
        /*0028*/ 	.byte	0x04, 0x17
        /*002a*/ 	.short	(.L_2202 - .L_2201)
.L_2201:
        /*002c*/ 	.word	0x00000000
        /*0030*/ 	.short	0x0004
        /*0032*/ 	.short	0x0040
        /*0034*/ 	.byte	0x00, 0xf5, 0x21, 0x00


	//----- nvinfo : EIATTR_KPARAM_INFO
	.align		4
.L_2202:
        /*0038*/ 	.byte	0x04, 0x17
        /*003a*/ 	.short	(.L_2204 - .L_2203)
.L_2203:
        /*003c*/ 	.word	0x00000000
        /*0040*/ 	.short	0x0003
        /*0042*/ 	.short	0x0038
        /*0044*/ 	.byte	0x00, 0xf5, 0x21, 0x00


	//----- nvinfo : EIATTR_KPARAM_INFO
	.align		4
.L_2204:
        /*0048*/ 	.byte	0x04, 0x17
        /*004a*/ 	.short	(.L_2206 - .L_2205)
.L_2205:
        /*004c*/ 	.word	0x00000000
        /*0050*/ 	.short	0x0002
        /*0052*/ 	.short	0x0030
        /*0054*/ 	.byte	0x00, 0xf5, 0x21, 0x00


	//----- nvinfo : EIATTR_KPARAM_INFO
	.align		4
.L_2206:
        /*0058*/ 	.byte	0x04, 0x17
        /*005a*/ 	.short	(.L_2208 - .L_2207)
.L_2207:
        /*005c*/ 	.word	0x00000000
        /*0060*/ 	.short	0x0001
        /*0062*/ 	.short	0x0008
        /*0064*/ 	.byte	0x00, 0xf0, 0xa1, 0x00


	//----- nvinfo : EIATTR_KPARAM_INFO
	.align		4
.L_2208:
        /*0068*/ 	.byte	0x04, 0x17
        /*006a*/ 	.short	(.L_2210 - .L_2209)
.L_2209:
        /*006c*/ 	.word	0x00000000
        /*0070*/ 	.short	0x0000
        /*0072*/ 	.short	0x0000
        /*0074*/ 	.byte	0x00, 0xf0, 0x21, 0x00


	//----- nvinfo : EIATTR_SPARSE_MMA_MASK
	.align		4
.L_2210:
        /*0078*/ 	.byte	0x03, 0x50
        /*007a*/ 	.short	0x0000


	//----- nvinfo : EIATTR_MAXREG_COUNT
	.align		4
        /*007c*/ 	.byte	0x03, 0x1b
        /*007e*/ 	.short	0x00ff


	//----- nvinfo : EIATTR_EXTERNS
	.align		4
        /*0080*/ 	.byte	0x04, 0x0f
        /*0082*/ 	.short	(.L_2212 - .L_2211)


	//   ....[0]....
	.align		4
.L_2211:
        /*0084*/ 	.word	index@(__assertfail)


	//----- nvinfo : EIATTR_MERCURY_ISA_VERSION
	.align		4
.L_2212:
        /*0088*/ 	.byte	0x03, 0x5f
        /*008a*/ 	.short	0x0101


	//----- nvinfo : EIATTR_VRC_CTA_INIT_COUNT
	.align		4
        /*008c*/ 	.byte	0x02, 0x4a
	.zero		1
	.zero		1


	//----- nvinfo : EIATTR_SYSCALL_OFFSETS
	.align		4
        /*0090*/ 	.byte	0x04, 0x46
        /*0092*/ 	.short	(.L_2214 - .L_2213)


	//   ....[0]....
.L_2213:
        /*0094*/ 	.word	0x000007d0


	//   ....[1]....
        /*0098*/ 	.word	0x00000bf0


	//   ....[2]....
        /*009c*/ 	.word	0x00000fa0


	//   ....[3]....
        /*00a0*/ 	.word	0x00001330


	//   ....[4]....
        /*00a4*/ 	.word	0x000016c0


	//   ....[5]....
        /*00a8*/ 	.word	0x00001fc0


	//   ....[6]....
        /*00ac*/ 	.word	0x00002470


	//   ....[7]....
        /*00b0*/ 	.word	0x000027f0


	//   ....[8]....
        /*00b4*/ 	.word	0x00002bb0


	//   ....[9]....
        /*00b8*/ 	.word	0x00002f70


	//----- nvinfo : EIATTR_EXIT_INSTR_OFFSETS
	.align		4
.L_2214:
        /*00bc*/ 	.byte	0x04, 0x1c
        /*00be*/ 	.short	(.L_2216 - .L_2215)


	//   ....[0]....
.L_2215:
        /*00c0*/ 	.word	0x00000090


	//   ....[1]....
        /*00c4*/ 	.word	0x000009f0


	//   ....[2]....
        /*00c8*/ 	.word	0x00001890


	//   ....[3]....
        /*00cc*/ 	.word	0x00002230


	//   ....[4]....
        /*00d0*/ 	.word	0x00003170


	//----- nvinfo : EIATTR_CRS_STACK_SIZE
	.align		4
.L_2216:
        /*00d4*/ 	.byte	0x04, 0x1e
        /*00d6*/ 	.short	(.L_2218 - .L_2217)
.L_2217:
        /*00d8*/ 	.word	0x00000000


	//----- nvinfo : EIATTR_CBANK_PARAM_SIZE
	.align		4
.L_2218:
        /*00dc*/ 	.byte	0x03, 0x19
        /*00de*/ 	.short	0x0058


	//----- nvinfo : EIATTR_PARAM_CBANK
	.align		4
        /*00e0*/ 	.byte	0x04, 0x0a
        /*00e2*/ 	.short	(.L_2220 - .L_2219)
	.align		4
.L_2219:
        /*00e4*/ 	.word	index@(.nv.constant0._ZN2at6native39_GLOBAL__N__cee6930f_7_Loss_cu_5b0651e138nll_loss_forward_no_reduce_cuda_kernelIdlEEvlNS_27GenericPackedTensorAccessorIT_Lm2ENS_16DefaultPtrTraitsElEEPKT0_PS4_PKS4_ll)
        /*00e8*/ 	.short	0x0380
        /*00ea*/ 	.short	0x0058


	//----- nvinfo : EIATTR_SW_WAR
	.align		4
.L_2220:
        /*00ec*/ 	.byte	0x04, 0x36
        /*00ee*/ 	.short	(.L_2222 - .L_2221)
.L_2221:
        /*00f0*/ 	.word	0x00000008
.L_2222:


//--------------------- .nv.info._ZN2at6native39_GLOBAL__N__cee6930f_7_Loss_cu_5b0651e138nll_loss_forward_no_reduce_cuda_kernelIdhEEvlNS_27GenericPackedTensorAccessorIT_Lm2ENS_16DefaultPtrTraitsElEEPKT0_PS4_PKS4_ll --------------------------
	.section	.nv.info._ZN2at6native39_GLOBAL__N__cee6930f_7_Loss_cu_5b0651e138nll_loss_forward_no_reduce_cuda_kernelIdhEEvlNS_27GenericPackedTensorAccessorIT_Lm2ENS_16DefaultPtrTraitsElEEPKT0_PS4_PKS4_ll,"",@"SHT_CUDA_INFO"
	.sectionflags	@""
	.align	4


	//----- nvinfo : EIATTR_CUDA_API_VERSION
	.align		4
        /*0000*/ 	.byte	0x04, 0x37
        /*0002*/ 	.short	(.L_2224 - .L_2223)
.L_2223:
        /*0004*/ 	.word	0x00000082


	//----- nvinfo : EIATTR_KPARAM_INFO
	.align		4
.L_2224:
        /*0008*/ 	.byte	0x04, 0x17
        /*000a*/ 	.short	(.L_2226 - .L_2225)
.L_2225:
        /*000c*/ 	.word	0x00000000
        /*0010*/ 	.short	0x0006
        /*0012*/ 	.short	0x0050
        /*0014*/ 	.byte	0x00, 0xf0, 0x21, 0x00


	//----- nvinfo : EIATTR_KPARAM_INFO
	.align		4
.L_2226:
        /*0018*/ 	.byte	0x04, 0x17
        /*001a*/ 	.short	(.L_2228 - .L_2227)
.L_2227:
        /*001c*/ 	.word	0x00000000
        /*0020*/ 	.short	0x0005
        /*0022*/ 	.short	0x0048
        /*0024*/ 	.byte	0x00, 0xf0, 0x21, 0x00


	//----- nvinfo : EIATTR_KPARAM_INFO
	.align		4
.L_2228:
        /*0028*/ 	.byte	0x04, 0x17
        /*002a*/ 	.short	(.L_2230 - .L_2229)
.L_2229:
        /*002c*/ 	.word	0x00000000
        /*0030*/ 	.short	0x0004
        /*0032*/ 	.short	0x0040
        /*0034*/ 	.byte	0x00, 0xf5, 0x21, 0x00


	//----- nvinfo : EIATTR_KPARAM_INFO
	.align		4
.L_2230:
        /*0038*/ 	.byte	0x04, 0x17
        /*003a*/ 	.short	(.L_2232 - .L_2231)
.L_2231:
        /*003c*/ 	.word	0x00000000
        /*0040*/ 	.short	0x0003
        /*0042*/ 	.short	0x0038
        /*0044*/ 	.byte	0x00, 0xf5, 0x21, 0x00


	//----- nvinfo : EIATTR_KPARAM_INFO
	.align		4
.L_2232:
        /*0048*/ 	.byte	0x04, 0x17
        /*004a*/ 	.short	(.L_2234 - .L_2233)
.L_2233:
        /*004c*/ 	.word	0x00000000
        /*0050*/ 	.short	0x0002
        /*0052*/ 	.short	0x0030
        /*0054*/ 	.byte	0x00, 0xf5, 0x21, 0x00


	//----- nvinfo : EIATTR_KPARAM_INFO
	.align		4
.L_2234:
        /*0058*/ 	.byte	0x04, 0x17
        /*005a*/ 	.short	(.L_2236 - .L_2235)
.L_2235:
        /*005c*/ 	.word	0x00000000
        /*0060*/ 	.short	0x0001
        /*0062*/ 	.short	0x0008
        /*0064*/ 	.byte	0x00, 0xf0, 0xa1, 0x00


	//----- nvinfo : EIATTR_KPARAM_INFO
	.align		4
.L_2236:
        /*0068*/ 	.byte	0x04, 0x17
        /*006a*/ 	.short	(.L_2238 - .L_2237)
.L_2237:
        /*006c*/ 	.word	0x00000000
        /*0070*/ 	.short	0x0000
        /*0072*/ 	.short	0x0000
        /*0074*/ 	.byte	0x00, 0xf0, 0x21, 0x00


	//----- nvinfo : EIATTR_SPARSE_MMA_MASK
	.align		4
.L_2238:
        /*0078*/ 	.byte	0x03, 0x50
        /*007a*/ 	.short	0x0000


	//----- nvinfo : EIATTR_MAXREG_COUNT
	.align		4
        /*007c*/ 	.byte	0x03, 0x1b
        /*007e*/ 	.short	0x00ff


	//----- nvinfo : EIATTR_EXTERNS
	.align		4
        /*0080*/ 	.byte	0x04, 0x0f
        /*0082*/ 	.short	(.L_2240 - .L_2239)


	//   ....[0]....
	.align		4
.L_2239:
        /*0084*/ 	.word	index@(__assertfail)


	//----- nvinfo : EIATTR_MERCURY_ISA_VERSION
	.align		4
.L_2240:
        /*0088*/ 	.byte	0x03, 0x5f
        /*008a*/ 	.short	0x0101


	//----- nvinfo : EIATTR_VRC_CTA_INIT_COUNT
	.align		4
        /*008c*/ 	.byte	0x02, 0x4a
	.zero		1
	.zero		1


	//----- nvinfo : EIATTR_SYSCALL_OFFSETS
	.align		4
        /*0090*/ 	.byte	0x04, 0x46
        /*0092*/ 	.short	(.L_2242 - .L_2241)


	//   ....[0]....
.L_2241:
        /*0094*/ 	.word	0x000007a0


	//   ....[1]....
        /*0098*/ 	.word	0x00000b80


	//   ....[2]....
        /*009c*/ 	.word	0x00000ef0


	//   ....[3]....
        /*00a0*/ 	.word	0x00001240


	//   ....[4]....
        /*00a4*/ 	.word	0x00001590


	//   ....[5]....
        /*00a8*/ 	.word	0x00001e50


	//   ....[6]....
        /*00ac*/ 	.word	0x000022d0


	//   ....[7]....
        /*00b0*/ 	.word	0x00002600


	//   ....[8]....
        /*00b4*/ 	.word	0x00002980


	//   ....[9]....
        /*00b8*/ 	.word	0x00002d00


	//----- nvinfo : EIATTR_EXIT_INSTR_OFFSETS
	.align		4
.L_2242:
        /*00bc*/ 	.byte	0x04, 0x1c
        /*00be*/ 	.short	(.L_2244 - .L_2243)


	//   ....[0]....
.L_2243:
        /*00c0*/ 	.word	0x00000090


	//   ....[1]....
        /*00c4*/ 	.word	0x000009b0


	//   ....[2]....
        /*00c8*/ 	.word	0x00001750


	//   ....[3]....
        /*00cc*/ 	.word	0x000020b0


	//   ....[4]....
        /*00d0*/ 	.word	0x00002ef0


	//----- nvinfo : EIATTR_CRS_STACK_SIZE
	.align		4
.L_2244:
        /*00d4*/ 	.byte	0x04, 0x1e
        /*00d6*/ 	.short	(.L_2246 - .L_2245)
.L_2245:
        /*00d8*/ 	.word	0x00000000


	//----- nvinfo : EIATTR_CBANK_PARAM_SIZE
	.align		4
.L_2246:
        /*00dc*/ 	.byte	0x03, 0x19
        /*00de*/ 	.short	0x0058


	//----- nvinfo : EIATTR_PARAM_CBANK
	.align		4
        /*00e0*/ 	.byte	0x04, 0x0a
        /*00e2*/ 	.short	(.L_2248 - .L_2247)
	.align		4
.L_2247:
        /*00e4*/ 	.word	index@(.nv.constant0._ZN2at6native39_GLOBAL__N__cee6930f_7_Loss_cu_5b0651e138nll_loss_forward_no_reduce_cuda_kernelIdhEEvlNS_27GenericPackedTensorAccessorIT_Lm2ENS_16DefaultPtrTraitsElEEPKT0_PS4_PKS4_ll)
        /*00e8*/ 	.short	0x0380
        /*00ea*/ 	.short	0x0058


	//----- nvinfo : EIATTR_SW_WAR
	.align		4
.L_2248:
        /*00ec*/ 	.byte	0x04, 0x36
        /*00ee*/ 	.short	(.L_2250 - .L_2249)
.L_2249:
        /*00f0*/ 	.word	0x00000008
.L_2250:


//--------------------- .nv.info._ZN2at6native18elementwise_kernelILi128ELi4EZNS0_15gpu_kernel_implIZZZNS0_29binary_cross_entropy_out_cudaERKNS_6TensorES5_RKSt8optionalIS3_ElRS3_ENKUlvE_clEvENKUlvE2_clEvEUlN3c108BFloat16ESE_E_EEvRNS_18TensorIteratorBaseERKT_EUliE_EEviT1_ --------------------------
	.section	.nv.info._ZN2at6native18elementwise_kernelILi128ELi4EZNS0_15gpu_kernel_implIZZZNS0_29binary_cross_entropy_out_cudaERKNS_6TensorES5_RKSt8optionalIS3_ElRS3_ENKUlvE_clEvENKUlvE2_clEvEUlN3c108BFloat16ESE_E_EEvRNS_18TensorIteratorBaseERKT_EUliE_EEviT1_,"",@"SHT_CUDA_INFO"
	.sectionflags	@""
	.align	4


	//----- nvinfo : EIATTR_CUDA_API_VERSION
	.align		4
        /*0000*/ 	.byte	0x04, 0x37
        /*0002*/ 	.short	(.L_2252 - .L_2251)
.L_2251:
        /*0004*/ 	.word	0x00000082


	//----- nvinfo : EIATTR_KPARAM_INFO
	.align		4
.L_2252:
        /*0008*/ 	.byte	0x04, 0x17
        /*000a*/ 	.short	(.L_2254 - .L_2253)
.L_2253:
        /*000c*/ 	.word	0x00000000
        /*0010*/ 	.short	0x0001
        /*0012*/ 	.short	0x0008
        /*0014*/ 	.byte	0x00, 0xf0, 0x21, 0x0a


	//----- nvinfo : EIATTR_KPARAM_INFO
	.align		4
.L_2254:
        /*0018*/ 	.byte	0x04, 0x17
        /*001a*/ 	.short	(.L_2256 - .L_2255)
.L_2255:
        /*001c*/ 	.word	0x00000000
        /*0020*/ 	.short	0x0000
        /*0022*/ 	.short	0x0000
        /*0024*/ 	.byte	0x00, 0xf0, 0x11, 0x00


	//----- nvinfo : EIATTR_SPARSE_MMA_MASK
	.align		4
.L_2256:
        /*0028*/ 	.byte	0x03, 0x50
        /*002a*/ 	.short	0x0000


	//----- nvinfo : EIATTR_MAXREG_COUNT
	.align		4
        /*002c*/ 	.byte	0x03, 0x1b
        /*002e*/ 	.short	0x0080


	//----- nvinfo : EIATTR_EXTERNS
	.align		4
        /*0030*/ 	.byte	0x04, 0x0f
        /*0032*/ 	.short	(.L_2258 - .L_2257)


	//   ....[0]....
	.align		4
.L_2257:
        /*0034*/ 	.word	index@(__assertfail)


	//----- nvinfo : EIATTR_MERCURY_ISA_VERSION
	.align		4
.L_2258:
        /*0038*/ 	.byte	0x03, 0x5f
        /*003a*/ 	.short	0x0101


	//----- nvinfo : EIATTR_VRC_CTA_INIT_COUNT
	.align		4
        /*003c*/ 	.byte	0x02, 0x4a
	.zero		1
	.zero		1


	//----- nvinfo : EIATTR_SYSCALL_OFFSETS
	.align		4
        /*0040*/ 	.byte	0x04, 0x46
        /*0042*/ 	.short	(.L_2260 - .L_2259)


	//   ....[0]....
.L_2259:
        /*0044*/ 	.word	0x000026b0


	//   ....[1]....
        /*0048*/ 	.word	0x000037b0


	//   ....[2]....
        /*004c*/ 	.word	0x00003a70


	//   ....[3]....
        /*0050*/ 	.word	0x00003bd0


	//   ....[4]....
        /*0054*/ 	.word	0x00004ce0


	//   ....[5]....
        /*0058*/ 	.word	0x00007530


	//   ....[6]....
        /*005c*/ 	.word	0x00008630


	//   ....[7]....
        /*0060*/ 	.word	0x00008830


	//   ....[8]....
        /*0064*/ 	.word	0x00008990


	//   ....[9]....
        /*0068*/ 	.word	0x000099a0


	//   ....[10]....
        /*006c*/ 	.word	0x0000c2e0


	//   ....[11]....
        /*0070*/ 	.word	0x0000d3e0


	//   ....[12]....
        /*0074*/ 	.word	0x0000d5e0


	//   ....[13]....
        /*0078*/ 	.word	0x0000d740


	//   ....[14]....
        /*007c*/ 	.word	0x0000e750


	//   ....[15]....
        /*0080*/ 	.word	0x000110b0


	//   ....[16]....
        /*0084*/ 	.word	0x000121b0


	//   ....[17]....
        /*0088*/ 	.word	0x000123b0


	//   ....[18]....
        /*008c*/ 	.word	0x00012510


	//   ....[19]....
        /*0090*/ 	.word	0x000134f0


	//----- nvinfo : EIATTR_EXIT_INSTR_OFFSETS
	.align		4
.L_2260:
        /*0094*/ 	.byte	0x04, 0x1c
        /*0096*/ 	.short	(.L_2262 - .L_2261)


	//   ....[0]....
.L_2261:
        /*0098*/ 	.word	0x0000ea10


	//   ....[1]....
        /*009c*/ 	.word	0x00012970


	//   ....[2]....
        /*00a0*/ 	.word	0x000129b0


	//   ....[3]....
        /*00a4*/ 	.word	0x00012a50


	//   ....[4]....
        /*00a8*/ 	.word	0x00012a90


	//   ....[5]....
        /*00ac*/ 	.word	0x00012ad0


	//   ....[6]....
        /*00b0*/ 	.word	0x00012b60


	//   ....[7]....
        /*00b4*/ 	.word	0x00012ba0


	//   ....[8]....
        /*00b8*/ 	.word	0x00012c40


	//   ....[9]....
        /*00bc*/ 	.word	0x00012c90


	//   ....[10]....
        /*00c0*/ 	.word	0x00012ce0


	//   ....[11]....
        /*00c4*/ 	.word	0x00012dc0


	//   ....[12]....
        /*00c8*/ 	.word	0x00012f30


	//   ....[13]....
        /*00cc*/ 	.word	0x000130a0


	//   ....[14]....
        /*00d0*/ 	.word	0x00013200


	//   ....[15]....
        /*00d4*/ 	.word	0x00013240


	//   ....[16]....
        /*00d8*/ 	.word	0x00013280


	//   ....[17]....
        /*00dc*/ 	.word	0x00013330


	//   ....[18]....
        /*00e0*/ 	.word	0x00013390


	//   ....[19]....
        /*00e4*/ 	.word	0x00013500


	//   ....[20]....
        /*00e8*/ 	.word	0x00013610


	//   ....[21]....
        /*00ec*/ 	.word	0x00013750


	//   ....[22]....
        /*00f0*/ 	.word	0x00013770


	//----- nvinfo : EIATTR_MAX_THREADS
	.align		4
.L_2262:
        /*00f4*/ 	.byte	0x04, 0x05
        /*00f6*/ 	.short	(.L_2264 - .L_2263)
.L_2263:
        /*00f8*/ 	.word	0x00000080
        /*00fc*/ 	.word	0x00000001
        /*0100*/ 	.word	0x00000001


	//----- nvinfo : EIATTR_CRS_STACK_SIZE
	.align		4
.L_2264:
        /*0104*/ 	.byte	0x04, 0x1e
        /*0106*/ 	.short	(.L_2266 - .L_2265)
.L_2265:
        /*0108*/ 	.word	0x00000000


	//----- nvinfo : EIATTR_CBANK_PARAM_SIZE
	.align		4
.L_2266:
        /*010c*/ 	.byte	0x03, 0x19
        /*010e*/ 	.short	0x0290


	//----- nvinfo : EIATTR_PARAM_CBANK
	.align		4
        /*0110*/ 	.byte	0x04, 0x0a
        /*0112*/ 	.short	(.L_2268 - .L_2267)
	.align		4
.L_2267:
        /*0114*/ 	.word	index@(.nv.constant0._ZN2at6native18elementwise_kernelILi128ELi4EZNS0_15gpu_kernel_implIZZZNS0_29binary_cross_entropy_out_cudaERKNS_6TensorES5_RKSt8optionalIS3_ElRS3_ENKUlvE_clEvENKUlvE2_clEvEUlN3c108BFloat16ESE_E_EEvRNS_18TensorIteratorBaseERKT_EUliE_EEviT1_)
        /*0118*/ 	.short	0x0380
        /*011a*/ 	.short	0x0290


	//----- nvinfo : EIATTR_SW_WAR
	.align		4
.L_2268:
        /*011c*/ 	.byte	0x04, 0x36
        /*011e*/ 	.short	(.L_2270 - .L_2269)
.L_2269:
        /*0120*/ 	.word	0x00000008
.L_2270:


//--------------------- .nv.info._ZN2at6native27unrolled_elementwise_kernelIZZZNS0_29binary_cross_entropy_out_cudaERKNS_6TensorES4_RKSt8optionalIS2_ElRS2_ENKUlvE_clEvENKUlvE2_clEvEUlN3c108BFloat16ESD_E_St5arrayIPcLm3EELi4E23TrivialOffsetCalculatorILi2EjESI_ILi1EjENS0_6memory12LoadWithCastILi2EEENSL_13StoreWithCastILi1EEEEEviT_T0_T2_T3_T4_T5_ --------------------------
	.section	.nv.info._ZN2at6native27unrolled_elementwise_kernelIZZZNS0_29binary_cross_entropy_out_cudaERKNS_6TensorES4_RKSt8optionalIS2_ElRS2_ENKUlvE_clEvENKUlvE2_clEvEUlN3c108BFloat16ESD_E_St5arrayIPcLm3EELi4E23TrivialOffsetCalculatorILi2EjESI_ILi1EjENS0_6memory12LoadWithCastILi2EEENSL_13StoreWithCastILi1EEEEEviT_T0_T2_T3_T4_T5_,"",@"SHT_CUDA_INFO"
	.sectionflags	@""
	.align	4


	//----- nvinfo : EIATTR_CUDA_API_VERSION
	.align		4
        /*0000*/ 	.byte	0x04, 0x37
        /*0002*/ 	.short	(.L_2272 - .L_2271)
.L_2271:
        /*0004*/ 	.word	0x00000082


	//----- nvinfo : EIATTR_KPARAM_INFO
	.align		4
.L_2272:
        /*0008*/ 	.byte	0x04, 0x17
        /*000a*/ 	.short	(.L_2274 - .L_2273)
.L_2273:
        /*000c*/ 	.word	0x00000000
        /*0010*/ 	.short	0x0006
        /*0012*/ 	.short	0x0030
        /*0014*/ 	.byte	0x00, 0xf0, 0x21, 0x00


	//----- nvinfo : EIATTR_KPARAM_INFO
	.align		4
.L_2274:
        /*0018*/ 	.byte	0x04, 0x17
        /*001a*/ 	.short	(.L_2276 - .L_2275)
.L_2275:
        /*001c*/ 	.word	0x00000000
        /*0020*/ 	.short	0x0005
        /*0022*/ 	.short	0x0024
        /*0024*/ 	.byte	0x00, 0xf0, 0x31, 0x00


	//----- nvinfo : EIATTR_KPARAM_INFO
	.align		4
.L_2276:
        /*0028*/ 	.byte	0x04, 0x17
        /*002a*/ 	.short	(.L_2278 - .L_2277)
.L_2277:
        /*002c*/ 	.word	0x00000000
        /*0030*/ 	.short	0x0004
        /*0032*/ 	.short	0x0021
        /*0034*/ 	.byte	0x00, 0xf0, 0x05, 0x00


	//----- nvinfo : EIATTR_KPARAM_INFO
	.align		4
.L_2278:
        /*0038*/ 	.byte	0x04, 0x17
        /*003a*/ 	.short	(.L_2280 - .L_2279)
.L_2279:
        /*003c*/ 	.word	0x00000000
        /*0040*/ 	.short	0x0003
        /*0042*/ 	.short	0x0020
        /*0044*/ 	.byte	0x00, 0xf0, 0x05, 0x00


	//----- nvinfo : EIATTR_KPARAM_INFO
	.align		4
.L_2280:
        /*0048*/ 	.byte	0x04, 0x17
        /*004a*/ 	.short	(.L_2282 - .L_2281)
.L_2281:
        /*004c*/ 	.word	0x00000000
        /*0050*/ 	.short	0x0002
        /*0052*/ 	.short	0x0008
        /*0054*/ 	.byte	0x00, 0xf0, 0x61, 0x00


	//----- nvinfo : EIATTR_KPARAM_INFO
	.align		4
.L_2282:
        /*0058*/ 	.byte	0x04, 0x17
        /*005a*/ 	.short	(.L_2284 - .L_2283)
.L_2283:
        /*005c*/ 	.word	0x00000000
        /*0060*/ 	.short	0x0001
        /*0062*/ 	.short	0x0004
        /*0064*/ 	.byte	0x00, 0xf0, 0x05, 0x00


	//----- nvinfo : EIATTR_KPARAM_INFO
	.align		4
.L_2284:
        /*0068*/ 	.byte	0x04, 0x17
        /*006a*/ 	.short	(.L_2286 - .L_2285)
.L_2285:
        /*006c*/ 	.word	0x00000000
        /*0070*/ 	.short	0x0000
        /*0072*/ 	.short	0x0000
        /*0074*/ 	.byte	0x00, 0xf0, 0x11, 0x00


	//----- nvinfo : EIATTR_SPARSE_MMA_MASK
	.align		4
.L_2286:
        /*0078*/ 	.byte	0x03, 0x50
        /*007a*/ 	.short	0x0000


	//----- nvinfo : EIATTR_MAXREG_COUNT
	.align		4
        /*007c*/ 	.byte	0x03, 0x1b
        /*007e*/ 	.short	0x00ff


	//----- nvinfo : EIATTR_EXTERNS
	.align		4
        /*0080*/ 	.byte	0x04, 0x0f
        /*0082*/ 	.short	(.L_2288 - .L_2287)


	//   ....[0]....
	.align		4
.L_2287:
        /*0084*/ 	.word	index@(__assertfail)


	//----- nvinfo : EIATTR_MERCURY_ISA_VERSION
	.align		4
.L_2288:
        /*0088*/ 	.byte	0x03, 0x5f
        /*008a*/ 	.short	0x0101


	//----- nvinfo : EIATTR_VRC_CTA_INIT_COUNT
	.align		4
        /*008c*/ 	.byte	0x02, 0x4a
	.zero		1
	.zero		1


	//----- nvinfo : EIATTR_SYSCALL_OFFSETS
	.align		4
        /*0090*/ 	.byte	0x04, 0x46
        /*0092*/ 	.short	(.L_2290 - .L_2289)


	//   ....[0]....
.L_2289:
        /*0094*/ 	.word	0x000010a0


	//   ....[1]....
        /*0098*/ 	.word	0x000021d0


	//   ....[2]....
        /*009c*/ 	.word	0x00003440


	//   ....[3]....
        /*00a0*/ 	.word	0x00004570


	//   ....[4]....
        /*00a4*/ 	.word	0x00005720


	//   ....[5]....
        /*00a8*/ 	.word	0x00006850


	//   ....[6]....
        /*00ac*/ 	.word	0x00007a00


	//   ....[7]....
        /*00b0*/ 	.word	0x00008b30


	//   ....[8]....
        /*00b4*/ 	.word	0x00008d70


	//   ....[9]....
        /*00b8*/ 	.word	0x00008ed0


	//   ....[10]....
        /*00bc*/ 	.word	0x000093e0


	//   ....[11]....
        /*00c0*/ 	.word	0x00009540


	//   ....[12]....
        /*00c4*/ 	.word	0x00009a50


	//   ....[13]....
        /*00c8*/ 	.word	0x00009bb0


	//   ....[14]....
        /*00cc*/ 	.word	0x0000a0c0


	//   ....[15]....
        /*00d0*/ 	.word	0x0000a220


	//   ....[16]....
        /*00d4*/ 	.word	0x0000b4f0


	//   ....[17]....
        /*00d8*/ 	.word	0x0000c3c0


	//   ....[18]....
        /*00dc*/ 	.word	0x0000d360


	//   ....[19]....
        /*00e0*/ 	.word	0x0000e2e0


	//----- nvinfo : EIATTR_EXIT_INSTR_OFFSETS
	.align		4
.L_2290:
        /*00e4*/ 	.byte	0x04, 0x1c
        /*00e6*/ 	.short	(.L_2292 - .L_2291)


	//   ....[0]....
.L_2291:
        /*00e8*/ 	.word	0x0000d610


	//   ....[1]....
        /*00ec*/ 	.word	0x0000d760


	//   ....[2]....
        /*00f0*/ 	.word	0x0000d7a0


	//   ....[3]....
        /*00f4*/ 	.word	0x0000d840


	//   ....[4]....
        /*00f8*/ 	.word	0x0000d880


	//   ....[5]....
        /*00fc*/ 	.word	0x0000d8c0


	//   ....[6]....
        /*0100*/ 	.word	0x0000d950


	//   ....[7]....
        /*0104*/ 	.word	0x0000d990


	//   ....[8]....
        /*0108*/ 	.word	0x0000da30


	//   ....[9]....
        /*010c*/ 	.word	0x0000da80


	//   ....[10]....
        /*0110*/ 	.word	0x0000dad0


	//   ....[11]....
        /*0114*/ 	.word	0x0000dbb0


	//   ....[12]....
        /*0118*/ 	.word	0x0000dd20


	//   ....[13]....
        /*011c*/ 	.word	0x0000de90


	//   ....[14]....
        /*0120*/ 	.word	0x0000dff0


	//   ....[15]....
        /*0124*/ 	.word	0x0000e030


	//   ....[16]....
        /*0128*/ 	.word	0x0000e070


	//   ....[17]....
        /*012c*/ 	.word	0x0000e120


	//   ....[18]....
        /*0130*/ 	.word	0x0000e180


	//   ....[19]....
        /*0134*/ 	.word	0x0000e2f0


	//   ....[20]....
        /*0138*/ 	.word	0x0000e400


	//   ....[21]....
        /*013c*/ 	.word	0x0000e540


	//   ....[22]....
        /*0140*/ 	.word	0x0000e560


	//----- nvinfo : EIATTR_MAX_THREADS
	.align		4
.L_2292:
        /*0144*/ 	.byte	0x04, 0x05
        /*0146*/ 	.short	(.L_2294 - .L_2293)
.L_2293:
        /*0148*/ 	.word	0x00000080
        /*014c*/ 	.word	0x00000001
        /*0150*/ 	.word	0x00000001


	//----- nvinfo : EIATTR_CRS_STACK_SIZE
	.align		4
.L_2294:
        /*0154*/ 	.byte	0x04, 0x1e
        /*0156*/ 	.short	(.L_2296 - .L_2295)
.L_2295:
        /*0158*/ 	.word	0x00000000


	//----- nvinfo : EIATTR_CBANK_PARAM_SIZE
	.align		4
.L_2296:
        /*015c*/ 	.byte	0x03, 0x19
        /*015e*/ 	.short	0x0038


	//----- nvinfo : EIATTR_PARAM_CBANK
	.align		4
        /*0160*/ 	.byte	0x04, 0x0a
        /*0162*/ 	.short	(.L_2298 - .L_2297)
	.align		4
.L_2297:
        /*0164*/ 	.word	index@(.nv.constant0._ZN2at6native27unrolled_elementwise_kernelIZZZNS0_29binary_cross_entropy_out_cudaERKNS_6TensorES4_RKSt8optionalIS2_ElRS2_ENKUlvE_clEvENKUlvE2_clEvEUlN3c108BFloat16ESD_E_St5arrayIPcLm3EELi4E23TrivialOffsetCalculatorILi2EjESI_ILi1EjENS0_6memory12LoadWithCastILi2EEENSL_13StoreWithCastILi1EEEEEviT_T0_T2_T3_T4_T5_)
        /*0168*/ 	.short	0x0380
        /*016a*/ 	.short	0x0038


	//----- nvinfo : EIATTR_SW_WAR
	.align		4
.L_2298:
        /*016c*/ 	.byte	0x04, 0x36
        /*016e*/ 	.short	(.L_2300 - .L_2299)
.L_2299:
        /*0170*/ 	.word	0x00000008
.L_2300:


//--------------------- .nv.info._ZN2at6native18elementwise_kernelILi128ELi4EZNS0_22gpu_kernel_impl_nocastIZZZNS0_29binary_cross_entropy_out_cudaERKNS_6TensorES5_RKSt8optionalIS3_ElRS3_ENKUlvE_clEvENKUlvE2_clEvEUlN3c108BFloat16ESE_E_EEvRNS_18TensorIteratorBaseERKT_EUliE_EEviT1_ --------------------------
	.section	.nv.info._ZN2at6native18elementwise_kernelILi128ELi4EZNS0_22gpu_kernel_impl_nocastIZZZNS0_29binary_cross_entropy_out_cudaERKNS_6TensorES5_RKSt8optionalIS3_ElRS3_ENKUlvE_clEvENKUlvE2_clEvEUlN3c108BFloat16ESE_E_EEvRNS_18TensorIteratorBaseERKT_EUliE_EEviT1_,"",@"SHT_CUDA_INFO"
	.sectionflags	@""
	.align	4


	//----- nvinfo : EIATTR_CUDA_API_VERSION
	.align		4
        /*0000*/ 	.byte	0x04, 0x37
        /*0002*/ 	.short	(.L_2302 - .L_2301)
.L_2301:
        /*0004*/ 	.word	0x00000082


	//----- nvinfo : EIATTR_KPARAM_INFO
	.align		4
.L_2302:
        /*0008*/ 	.byte	0x04, 0x17
        /*000a*/ 	.short	(.L_2304 - .L_2303)
.L_2303:
        /*000c*/ 	.word	0x00000000
        /*0010*/ 	.short	0x0001
        /*0012*/ 	.short	0x0008
        /*0014*/ 	.byte	0x00, 0xf0, 0x21, 0x0a


	//----- nvinfo : EIATTR_KPARAM_INFO
	.align		4
.L_2304:
        /*0018*/ 	.byte	0x04, 0x17
        /*001a*/ 	.short	(.L_2306 - .L_2305)
.L_2305:
        /*001c*/ 	.word	0x00000000
        /*0020*/ 	.short	0x0000
        /*0022*/ 	.short	0x0000
        /*0024*/ 	.byte	0x00, 0xf0, 0x11, 0x00


	//----- nvinfo : EIATTR_SPARSE_MMA_MASK
	.align		4
.L_2306:
        /*0028*/ 	.byte	0x03, 0x50
        /*002a*/ 	.short	0x0000


	//----- nvinfo : EIATTR_MAXREG_COUNT
	.align		4
        /*002c*/ 	.byte	0x03, 0x1b
        /*002e*/ 	.short	0x0080


	//----- nvinfo : EIATTR_EXTERNS
	.align		4
        /*0030*/ 	.byte	0x04, 0x0f
        /*0032*/ 	.short	(.L_2308 - .L_2307)


	//   ....[0]....
	.align		4
.L_2307:
        /*0034*/ 	.word	index@(__assertfail)


	//----- nvinfo : EIATTR_MERCURY_ISA_VERSION
	.align		4
.L_2308:
        /*0038*/ 	.byte	0x03, 0x5f
        /*003a*/ 	.short	0x0101


	//----- nvinfo : EIATTR_VRC_CTA_INIT_COUNT
	.align		4
        /*003c*/ 	.byte	0x02, 0x4a
	.zero		1
	.zero		1


	//----- nvinfo : EIATTR_SYSCALL_OFFSETS
	.align		4
        /*0040*/ 	.byte	0x04, 0x46
        /*0042*/ 	.short	(.L_2310 - .L_2309)


	//   ....[0]....
.L_2309:
        /*0044*/ 	.word	0x00000240


	//   ....[1]....
        /*0048*/ 	.word	0x00000380


	//   ....[2]....
        /*004c*/ 	.word	0x000008e0


	//   ....[3]....
        /*0050*/ 	.word	0x00000a20


	//   ....[4]....
        /*0054*/ 	.word	0x00000f80


	//   ....[5]....
        /*0058*/ 	.word	0x000010c0


	//   ....[6]....
        /*005c*/ 	.word	0x00001610


	//   ....[7]....
        /*0060*/ 	.word	0x00001750


	//   ....[8]....
        /*0064*/ 	.word	0x000032c0


	//   ....[9]....
        /*0068*/ 	.word	0x00003420


	//   ....[10]....
        /*006c*/ 	.word	0x00004fa0


	//   ....[11]....
        /*0070*/ 	.word	0x00005100


	//   ....[12]....
        /*0074*/ 	.word	0x00006c80


	//   ....[13]....
        /*0078*/ 	.word	0x00006de0


	//   ....[14]....
        /*007c*/ 	.word	0x00008980


	//   ....[15]....
        /*0080*/ 	.word	0x00008ae0


	//----- nvinfo : EIATTR_EXIT_INSTR_OFFSETS
	.align		4
.L_2310:
        /*0084*/ 	.byte	0x04, 0x1c
        /*0086*/ 	.short	(.L_2312 - .L_2311)


	//   ....[0]....
.L_2311:
        /*0088*/ 	.word	0x00001490


	//   ....[1]....
        /*008c*/ 	.word	0x00001ae0


	//   ....[2]....
        /*0090*/ 	.word	0x000071e0


	//   ....[3]....
        /*0094*/ 	.word	0x00008e70


	//----- nvinfo : EIATTR_MAX_THREADS
	.align		4
.L_2312:
        /*0098*/ 	.byte	0x04, 0x05
        /*009a*/ 	.short	(.L_2314 - .L_2313)
.L_2313:
        /*009c*/ 	.word	0x00000080
        /*00a0*/ 	.word	0x00000001
        /*00a4*/ 	.word	0x00000001


	//----- nvinfo : EIATTR_CRS_STACK_SIZE
	.align		4
.L_2314:
        /*00a8*/ 	.byte	0x04, 0x1e
        /*00aa*/ 	.short	(.L_2316 - .L_2315)
.L_2315:
        /*00ac*/ 	.word	0x00000000


	//----- nvinfo : EIATTR_CBANK_PARAM_SIZE
	.align		4
.L_2316:
        /*00b0*/ 	.byte	0x03, 0x19
        /*00b2*/ 	.short	0x0290


	//----- nvinfo : EIATTR_PARAM_CBANK
	.align		4
        /*00b4*/ 	.byte	0x04, 0x0a
        /*00b6*/ 	.short	(.L_2318 - .L_2317)
	.align		4
.L_2317:
        /*00b8*/ 	.word	index@(.nv.constant0._ZN2at6native18elementwise_kernelILi128ELi4EZNS0_22gpu_kernel_impl_nocastIZZZNS0_29binary_cross_entropy_out_cudaERKNS_6TensorES5_RKSt8optionalIS3_ElRS3_ENKUlvE_clEvENKUlvE2_clEvEUlN3c108BFloat16ESE_E_EEvRNS_18TensorIteratorBaseERKT_EUliE_EEviT1_)
        /*00bc*/ 	.short	0x0380
        /*00be*/ 	.short	0x0290


	//----- nvinfo : EIATTR_SW_WAR
	.align		4
.L_2318:
        /*00c0*/ 	.byte	0x04, 0x36
        /*00c2*/ 	.short	(.L_2320 - .L_2319)
.L_2319:
        /*00c4*/ 	.word	0x00000008
.L_2320:


//--------------------- .nv.info._ZN2at6native27unrolled_elementwise_kernelIZZZNS0_29binary_cross_entropy_out_cudaERKNS_6TensorES4_RKSt8optionalIS2_ElRS2_ENKUlvE_clEvENKUlvE2_clEvEUlN3c108BFloat16ESD_E_St5arrayIPcLm3EELi4E23TrivialOffsetCalculatorILi2EjESI_ILi1EjENS0_6memory15LoadWithoutCastENSL_16StoreWithoutCastEEEviT_T0_T2_T3_T4_T5_ --------------------------
	.section	.nv.info._ZN2at6native27unrolled_elementwise_kernelIZZZNS0_29binary_cross_entropy_out_cudaERKNS_6TensorES4_RKSt8optionalIS2_ElRS2_ENKUlvE_clEvENKUlvE2_clEvEUlN3c108BFloat16ESD_E_St5arrayIPcLm3EELi4E23TrivialOffsetCalculatorILi2EjESI_ILi1EjENS0_6memory15LoadWithoutCastENSL_16StoreWithoutCastEEEviT_T0_T2_T3_T4_T5_,"",@"SHT_CUDA_INFO"
	.sectionflags	@""
	.align	4


	//----- nvinfo : EIATTR_CUDA_API_VERSION
	.align		4
        /*0000*/ 	.byte	0x04, 0x37
        /*0002*/ 	.short	(.L_2322 - .L_2321)
.L_2321:
        /*0004*/ 	.word	0x00000082


	//----- nvinfo : EIATTR_KPARAM_INFO
	.align		4
.L_2322:
        /*0008*/ 	.byte	0x04, 0x17
        /*000a*/ 	.short	(.L_2324 - .L_2323)
.L_2323:
        /*000c*/ 	.word	0x00000000
        /*0010*/ 	.short	0x0006
        /*0012*/ 	.short	0x0023
        /*0014*/ 	.byte	0x00, 0xf0, 0x05, 0x00


	//----- nvinfo : EIATTR_KPARAM_INFO
	.align		4
.L_2324:
        /*0018*/ 	.byte	0x04, 0x17
        /*001a*/ 	.short	(.L_2326 - .L_2325)
.L_2325:
        /*001c*/ 	.word	0x00000000
        /*0020*/ 	.short	0x0005
        /*0022*/ 	.short	0x0022
        /*0024*/ 	.byte	0x00, 0xf0, 0x05, 0x00


	//----- nvinfo : EIATTR_KPARAM_INFO
	.align		4
.L_2326:
        /*0028*/ 	.byte	0x04, 0x17
        /*002a*/ 	.short	(.L_2328 - .L_2327)
.L_2327:
        /*002c*/ 	.word	0x00000000
        /*0030*/ 	.short	0x0004
        /*0032*/ 	.short	0x0021
        /*0034*/ 	.byte	0x00, 0xf0, 0x05, 0x00


	//----- nvinfo : EIATTR_KPARAM_INFO
	.align		4
.L_2328:
        /*0038*/ 	.byte	0x04, 0x17
        /*003a*/ 	.short	(.L_2330 - .L_2329)
.L_2329:
        /*003c*/ 	.word	0x00000000
        /*0040*/ 	.short	0x0003
        /*0042*/ 	.short	0x0020
        /*0044*/ 	.byte	0x00, 0xf0, 0x05, 0x00


	//----- nvinfo : EIATTR_KPARAM_INFO
	.align		4
.L_2330:
        /*0048*/ 	.byte	0x04, 0x17
        /*004a*/ 	.short	(.L_2332 - .L_2331)
.L_2331:
        /*004c*/ 	.word	0x00000000
        /*0050*/ 	.short	0x0002
        /*0052*/ 	.short	0x0008
        /*0054*/ 	.byte	0x00, 0xf0, 0x61, 0x00


	//----- nvinfo : EIATTR_KPARAM_INFO
	.align		4
.L_2332:
        /*0058*/ 	.byte	0x04, 0x17
        /*005a*/ 	.short	(.L_2334 - .L_2333)
.L_2333:
        /*005c*/ 	.word	0x00000000
        /*0060*/ 	.short	0x0001
        /*0062*/ 	.short	0x0004
        /*0064*/ 	.byte	0x00, 0xf0, 0x05, 0x00


	//----- nvinfo : EIATTR_KPARAM_INFO
	.align		4
.L_2334:
        /*0068*/ 	.byte	0x04, 0x17
        /*006a*/ 	.short	(.L_2336 - .L_2335)
.L_2335:
        /*006c*/ 	.word	0x00000000
        /*0070*/ 	.short	0x0000
        /*0072*/ 	.short	0x0000
        /*0074*/ 	.byte	0x00, 0xf0, 0x11, 0x00


	//----- nvinfo : EIATTR_SPARSE_MMA_MASK
	.align		4
.L_2336:
        /*0078*/ 	.byte	0x03, 0x50
        /*007a*/ 	.short	0x0000


	//----- nvinfo : EIATTR_MAXREG_COUNT
	.align		4
        /*007c*/ 	.byte	0x03, 0x1b
        /*007e*/ 	.short	0x00ff


	//----- nvinfo : EIATTR_EXTERNS
	.align		4
        /*0080*/ 	.byte	0x04, 0x0f
        /*0082*/ 	.short	(.L_2338 - .L_2337)


	//   ....[0]....
	.align		4
.L_2337:
        /*0084*/ 	.word	index@(__assertfail)


	//----- nvinfo : EIATTR_MERCURY_ISA_VERSION
	.align		4
.L_2338:
        /*0088*/ 	.byte	0x03, 0x5f
        /*008a*/ 	.short	0x0101


	//----- nvinfo : EIATTR_VRC_CTA_INIT_COUNT
	.align		4
        /*008c*/ 	.byte	0x02, 0x4a
	.zero		1
	.zero		1


	//----- nvinfo : EIATTR_SYSCALL_OFFSETS
	.align		4
        /*0090*/ 	.byte	0x04, 0x46
        /*0092*/ 	.short	(.L_2340 - .L_2339)


	//   ....[0]....
.L_2339:
        /*0094*/ 	.word	0x00000490


	//   ....[1]....
        /*0098*/ 	.word	0x000005f0


	//   ....[2]....
        /*009c*/ 	.word	0x00000b00


	//   ....[3]....
        /*00a0*/ 	.word	0x00000c60


	//   ....[4]....
        /*00a4*/ 	.word	0x00001170


	//   ....[5]....
        /*00a8*/ 	.word	0x000012d0


	//   ....[6]....
        /*00ac*/ 	.word	0x000017e0


	//   ....[7]....
        /*00b0*/ 	.word	0x00001940


	//----- nvinfo : EIATTR_EXIT_INSTR_OFFSETS
	.align		4
.L_2340:
        /*00b4*/ 	.byte	0x04, 0x1c
        /*00b6*/ 	.short	(.L_2342 - .L_2341)


	//   ....[0]....
.L_2341:
        /*00b8*/ 	.word	0x00001e70


	//   ....[1]....
        /*00bc*/ 	.word	0x00001ec0


	//----- nvinfo : EIATTR_MAX_THREADS
	.align		4
.L_2342:
        /*00c0*/ 	.byte	0x04, 0x05
        /*00c2*/ 	.short	(.L_2344 - .L_2343)
.L_2343:
        /*00c4*/ 	.word	0x00000080
        /*00c8*/ 	.word	0x00000001
        /*00cc*/ 	.word	0x00000001


	//----- nvinfo : EIATTR_CRS_STACK_SIZE
	.align		4
.L_2344:
        /*00d0*/ 	.byte	0x04, 0x1e
        /*00d2*/ 	.short	(.L_2346 - .L_2345)
.L_2345:
        /*00d4*/ 	.word	0x00000000


	//----- nvinfo : EIATTR_CBANK_PARAM_SIZE
	.align		4
.L_2346:
        /*00d8*/ 	.byte	0x03, 0x19
        /*00da*/ 	.short	0x0024


	//----- nvinfo : EIATTR_PARAM_CBANK
	.align		4
        /*00dc*/ 	.byte	0x04, 0x0a
        /*00de*/ 	.short	(.L_2348 - .L_2347)
	.align		4
.L_2347:
        /*00e0*/ 	.word	index@(.nv.constant0._ZN2at6native27unrolled_elementwise_kernelIZZZNS0_29binary_cross_entropy_out_cudaERKNS_6TensorES4_RKSt8optionalIS2_ElRS2_ENKUlvE_clEvENKUlvE2_clEvEUlN3c108BFloat16ESD_E_St5arrayIPcLm3EELi4E23TrivialOffsetCalculatorILi2EjESI_ILi1EjENS0_6memory15LoadWithoutCastENSL_16StoreWithoutCastEEEviT_T0_T2_T3_T4_T5_)
        /*00e4*/ 	.short	0x0380
        /*00e6*/ 	.short	0x0024


	//----- nvinfo : EIATTR_SW_WAR
	.align		4
.L_2348:
        /*00e8*/ 	.byte	0x04, 0x36
        /*00ea*/ 	.short	(.L_2350 - .L_2349)
.L_2349:
        /*00ec*/ 	.word	0x00000008
.L_2350:


//--------------------- .nv.info._ZN2at6native29vectorized_elementwise_kernelILi2EZZZNS0_29binary_cross_entropy_out_cudaERKNS_6TensorES4_RKSt8optionalIS2_ElRS2_ENKUlvE_clEvENKUlvE2_clEvEUlN3c108BFloat16ESD_E_St5arrayIPcLm3EEEEviT0_T1_ --------------------------
	.section	.nv.info._ZN2at6native29vectorized_elementwise_kernelILi2EZZZNS0_29binary_cross_entropy_out_cudaERKNS_6TensorES4_RKSt8optionalIS2_ElRS2_ENKUlvE_clEvENKUlvE2_clEvEUlN3c108BFloat16ESD_E_St5arrayIPcLm3EEEEviT0_T1_,"",@"SHT_CUDA_INFO"
	.sectionflags	@""
	.align	4


	//----- nvinfo : EIATTR_CUDA_API_VERSION
	.align		4
        /*0000*/ 	.byte	0x04, 0x37
        /*0002*/ 	.short	(.L_2352 - .L_2351)
.L_2351:
        /*0004*/ 	.word	0x00000082


	//----- nvinfo : EIATTR_KPARAM_INFO
	.align		4
.L_2352:
        /*0008*/ 	.byte	0x04, 0x17
        /*000a*/ 	.short	(.L_2354 - .L_2353)
.L_2353:
        /*000c*/ 	.word	0x00000000
        /*0010*/ 	.short	0x0002
        /*0012*/ 	.short	0x0008
        /*0014*/ 	.byte	0x00, 0xf0, 0x61, 0x00


	//----- nvinfo : EIATTR_KPARAM_INFO
	.align		4
.L_2354:
        /*0018*/ 	.byte	0x04, 0x17
        /*001a*/ 	.short	(.L_2356 - .L_2355)
.L_2355:
        /*001c*/ 	.word	0x00000000
        /*0020*/ 	.short	0x0001
        /*0022*/ 	.short	0x0004
        /*0024*/ 	.byte	0x00, 0xf0, 0x05, 0x00


	//----- nvinfo : EIATTR_KPARAM_INFO
	.align		4
.L_2356:
        /*0028*/ 	.byte	0x04, 0x17
        /*002a*/ 	.short	(.L_2358 - .L_2357)
.L_2357:
        /*002c*/ 	.word	0x00000000
        /*0030*/ 	.short	0x0000
        /*0032*/ 	.short	0x0000
        /*0034*/ 	.byte	0x00, 0xf0, 0x11, 0x00


	//----- nvinfo : EIATTR_SPARSE_MMA_MASK
	.align		4
.L_2358:
        /*0038*/ 	.byte	0x03, 0x50
        /*003a*/ 	.short	0x0000


	//----- nvinfo : EIATTR_MAXREG_COUNT
	.align		4
        /*003c*/ 	.byte	0x03, 0x1b
        /*003e*/ 	.short	0x00ff


	//----- nvinfo : EIATTR_EXTERNS
	.align		4
        /*0040*/ 	.byte	0x04, 0x0f
        /*0042*/ 	.short	(.L_2360 - .L_2359)


	//   ....[0]....
	.align		4
.L_2359:
        /*0044*/ 	.word	index@(__assertfail)


	//----- nvinfo : EIATTR_MERCURY_ISA_VERSION
	.align		4
.L_2360:
        /*0048*/ 	.byte	0x03, 0x5f
        /*004a*/ 	.short	0x0101


	//----- nvinfo : EIATTR_VRC_CTA_INIT_COUNT
	.align		4
        /*004c*/ 	.byte	0x02, 0x4a
	.zero		1
	.zero		1


	//----- nvinfo : EIATTR_SYSCALL_OFFSETS
	.align		4
        /*0050*/ 	.byte	0x04, 0x46
        /*0052*/ 	.short	(.L_2362 - .L_2361)


	//   ....[0]....
.L_2361:
        /*0054*/ 	.word	0x00000780


	//   ....[1]....
        /*0058*/ 	.word	0x000008e0


	//   ....[2]....
        /*005c*/ 	.word	0x00000df0


	//   ....[3]....
        /*0060*/ 	.word	0x00000f50


	//   ....[4]....
        /*0064*/ 	.word	0x00001460


	//   ....[5]....
        /*0068*/ 	.word	0x000015c0


	//   ....[6]....
        /*006c*/ 	.word	0x00001ad0


	//   ....[7]....
        /*0070*/ 	.word	0x00001c30


	//   ....[8]....
        /*0074*/ 	.word	0x00002140


	//   ....[9]....
        /*0078*/ 	.word	0x000022a0


	//   ....[10]....
        /*007c*/ 	.word	0x000027b0


	//   ....[11]....
        /*0080*/ 	.word	0x00002910


	//   ....[12]....
        /*0084*/ 	.word	0x00002e20


	//   ....[13]....
        /*0088*/ 	.word	0x00002f80


	//   ....[14]....
        /*008c*/ 	.word	0x00003490


	//   ....[15]....
        /*0090*/ 	.word	0x000035f0


	//   ....[16]....
        /*0094*/ 	.word	0x00003f70


	//   ....[17]....
        /*0098*/ 	.word	0x000040d0


	//   ....[18]....
        /*009c*/ 	.word	0x000045a0


	//   ....[19]....
        /*00a0*/ 	.word	0x00004700


	//   ....[20]....
        /*00a4*/ 	.word	0x00004bb0


	//   ....[21]....
        /*00a8*/ 	.word	0x00004d10


	//   ....[22]....
        /*00ac*/ 	.word	0x000051e0


	//   ....[23]....
        /*00b0*/ 	.word	0x00005340


	//   ....[24]....
        /*00b4*/ 	.word	0x000057f0


	//   ....[25]....
        /*00b8*/ 	.word	0x00005950


	//   ....[26]....
        /*00bc*/ 	.word	0x00005e20


	//   ....[27]....
        /*00c0*/ 	.word	0x00005f80


	//   ....[28]....
        /*00c4*/ 	.word	0x00006430


	//   ....[29]....
        /*00c8*/ 	.word	0x00006590


	//   ....[30]....
        /*00cc*/ 	.word	0x00006a60


	//   ....[31]....
        /*00d0*/ 	.word	0x00006bc0


	//----- nvinfo : EIATTR_EXIT_INSTR_OFFSETS
	.align		4
.L_2362:
        /*00d4*/ 	.byte	0x04, 0x1c
        /*00d6*/ 	.short	(.L_2364 - .L_2363)


	//   ....[0]....
.L_2363:
        /*00d8*/ 	.word	0x00003ce0


	//   ....[1]....
        /*00dc*/ 	.word	0x00003d30


	//   ....[2]....
        /*00e0*/ 	.word	0x00006fe0


	//----- nvinfo : EIATTR_MAX_THREADS
	.align		4
.L_2364:
        /*00e4*/ 	.byte	0x04, 0x05
        /*00e6*/ 	.short	(.L_2366 - .L_2365)
.L_2365:
        /*00e8*/ 	.word	0x00000080
        /*00ec*/ 	.word	0x00000001
        /*00f0*/ 	.word	0x00000001


	//----- nvinfo : EIATTR_CRS_STACK_SIZE
	.align		4
.L_2366:
        /*00f4*/ 	.byte	0x04, 0x1e
        /*00f6*/ 	.short	(.L_2368 - .L_2367)
.L_2367:
        /*00f8*/ 	.word	0x00000000


	//----- nvinfo : EIATTR_CBANK_PARAM_SIZE
	.align		4
.L_2368:
        /*00fc*/ 	.byte	0x03, 0x19
        /*00fe*/ 	.short	0x0020


	//----- nvinfo : EIATTR_PARAM_CBANK
	.align		4
        /*0100*/ 	.byte	0x04, 0x0a
        /*0102*/ 	.short	(.L_2370 - .L_2369)
	.align		4
.L_2369:
        /*0104*/ 	.word	index@(.nv.constant0._ZN2at6native29vectorized_elementwise_kernelILi2EZZZNS0_29binary_cross_entropy_out_cudaERKNS_6TensorES4_RKSt8optionalIS2_ElRS2_ENKUlvE_clEvENKUlvE2_clEvEUlN3c108BFloat16ESD_E_St5arrayIPcLm3EEEEviT0_T1_)
        /*0108*/ 	.short	0x0380
        /*010a*/ 	.short	0x0020


	//----- nvinfo : EIATTR_SW_WAR
	.align		4
.L_2370:
        /*010c*/ 	.byte	0x04, 0x36
        /*010e*/ 	.short	(.L_2372 - .L_2371)
.L_2371:
        /*0110*/ 	.word	0x00000008
.L_2372:


//--------------------- .nv.info._ZN2at6native29vectorized_elementwise_kernelILi4EZZZNS0_29binary_cross_entropy_out_cudaERKNS_6TensorES4_RKSt8optionalIS2_ElRS2_ENKUlvE_clEvENKUlvE2_clEvEUlN3c108BFloat16ESD_E_St5arrayIPcLm3EEEEviT0_T1_ --------------------------
	.section	.nv.info._ZN2at6native29vectorized_elementwise_kernelILi4EZZZNS0_29binary_cross_entropy_out_cudaERKNS_6TensorES4_RKSt8optionalIS2_ElRS2_ENKUlvE_clEvENKUlvE2_clEvEUlN3c108BFloat16ESD_E_St5arrayIPcLm3EEEEviT0_T1_,"",@"SHT_CUDA_INFO"
	.sectionflags	@""
	.align	4


	//----- nvinfo : EIATTR_CUDA_API_VERSION
	.align		4
        /*0000*/ 	.byte	0x04, 0x37
        /*0002*/ 	.short	(.L_2374 - .L_2373)
.L_2373:
        /*0004*/ 	.word	0x00000082


	//----- nvinfo : EIATTR_KPARAM_INFO
	.align		4
.L_2374:
        /*0008*/ 	.byte	0x04, 0x17
        /*000a*/ 	.short	(.L_2376 - .L_2375)
.L_2375:
        /*000c*/ 	.word	0x00000000
        /*0010*/ 	.short	0x0002
        /*0012*/ 	.short	0x0008
        /*0014*/ 	.byte	0x00, 0xf0, 0x61, 0x00


	//----- nvinfo : EIATTR_KPARAM_INFO
	.align		4
.L_2376:
        /*0018*/ 	.byte	0x04, 0x17
        /*001a*/ 	.short	(.L_2378 - .L_2377)
.L_2377:
        /*001c*/ 	.word	0x00000000
        /*0020*/ 	.short	0x0001
        /*0022*/ 	.short	0x0004
        /*0024*/ 	.byte	0x00, 0xf0, 0x05, 0x00


	//----- nvinfo : EIATTR_KPARAM_INFO
	.align		4
.L_2378:
        /*0028*/ 	.byte	0x04, 0x17
        /*002a*/ 	.short	(.L_2380 - .L_2379)
.L_2379:
        /*002c*/ 	.word	0x00000000
        /*0030*/ 	.short	0x0000
        /*0032*/ 	.short	0x0000
        /*0034*/ 	.byte	0x00, 0xf0, 0x11, 0x00


	//----- nvinfo : EIATTR_SPARSE_MMA_MASK
	.align		4
.L_2380:
        /*0038*/ 	.byte	0x03, 0x50
        /*003a*/ 	.short	0x0000


	//----- nvinfo : EIATTR_MAXREG_COUNT
	.align		4
        /*003c*/ 	.byte	0x03, 0x1b
        /*003e*/ 	.short	0x00ff


	//----- nvinfo : EIATTR_EXTERNS
	.align		4
        /*0040*/ 	.byte	0x04, 0x0f
        /*0042*/ 	.short	(.L_2382 - .L_2381)


	//   ....[0]....
	.align		4
.L_2381:
        /*0044*/ 	.word	index@(__assertfail)


	//----- nvinfo : EIATTR_MERCURY_ISA_VERSION
	.align		4
.L_2382:
        /*0048*/ 	.byte	0x03, 0x5f
        /*004a*/ 	.short	0x0101


	//----- nvinfo : EIATTR_VRC_CTA_INIT_COUNT
	.align		4
        /*004c*/ 	.byte	0x02, 0x4a
	.zero		1
	.zero		1


	//----- nvinfo : EIATTR_SYSCALL_OFFSETS
	.align		4
        /*0050*/ 	.byte	0x04, 0x46
        /*0052*/ 	.short	(.L_2384 - .L_2383)


	//   ....[0]....
.L_2383:
        /*0054*/ 	.word	0x00000780


	//   ....[1]....
        /*0058*/ 	.word	0x000008e0


	//   ....[2]....
        /*005c*/ 	.word	0x00000df0


	//   ....[3]....
        /*0060*/ 	.word	0x00000f50


	//   ....[4]....
        /*0064*/ 	.word	0x00001460


	//   ....[5]....
        /*0068*/ 	.word	0x000015c0


	//   ....[6]....
        /*006c*/ 	.word	0x00001ad0


	//   ....[7]....
        /*0070*/ 	.word	0x00001c30


	//   ....[8]....
        /*0074*/ 	.word	0x00002140


	//   ....[9]....
        /*0078*/ 	.word	0x000022a0


	//   ....[10]....
        /*007c*/ 	.word	0x000027b0


	//   ....[11]....
        /*0080*/ 	.word	0x00002910


	//   ....[12]....
        /*0084*/ 	.word	0x00002e20


	//   ....[13]....
        /*0088*/ 	.word	0x00002f80


	//   ....[14]....
        /*008c*/ 	.word	0x00003490


	//   ....[15]....
        /*0090*/ 	.word	0x000035f0


	//   ....[16]....
        /*0094*/ 	.word	0x00003f40


	//   ....[17]....
        /*0098*/ 	.word	0x000040a0


	//   ....[18]....
        /*009c*/ 	.word	0x00004560


	//   ....[19]....
        /*00a0*/ 	.word	0x000046c0


	//   ....[20]....
        /*00a4*/ 	.word	0x00004b70


	//   ....[21]....
        /*00a8*/ 	.word	0x00004cd0


	//   ....[22]....
        /*00ac*/ 	.word	0x000051a0


	//   ....[23]....
        /*00b0*/ 	.word	0x00005300


	//   ....[24]....
        /*00b4*/ 	.word	0x000057b0


	//   ....[25]....
        /*00b8*/ 	.word	0x00005910


	//   ....[26]....
        /*00bc*/ 	.word	0x00005de0


	//   ....[27]....
        /*00c0*/ 	.word	0x00005f40


	//   ....[28]....
        /*00c4*/ 	.word	0x000063f0


	//   ....[29]....
        /*00c8*/ 	.word	0x00006550


	//   ....[30]....
        /*00cc*/ 	.word	0x00006a20


	//   ....[31]....
        /*00d0*/ 	.word	0x00006b80


	//----- nvinfo : EIATTR_EXIT_INSTR_OFFSETS
	.align		4
.L_2384:
        /*00d4*/ 	.byte	0x04, 0x1c
        /*00d6*/ 	.short	(.L_2386 - .L_2385)


	//   ....[0]....
.L_2385:
        /*00d8*/ 	.word	0x00003ce0


	//   ....[1]....
        /*00dc*/ 	.word	0x00003d30


	//   ....[2]....
        /*00e0*/ 	.word	0x00006f80


	//----- nvinfo : EIATTR_MAX_THREADS
	.align		4
.L_2386:
        /*00e4*/ 	.byte	0x04, 0x05
        /*00e6*/ 	.short	(.L_2388 - .L_2387)
.L_2387:
        /*00e8*/ 	.word	0x00000080
        /*00ec*/ 	.word	0x00000001
        /*00f0*/ 	.word	0x00000001


	//----- nvinfo : EIATTR_CRS_STACK_SIZE
	.align		4
.L_2388:
        /*00f4*/ 	.byte	0x04, 0x1e
        /*00f6*/ 	.short	(.L_2390 - .L_2389)
.L_2389:
        /*00f8*/ 	.word	0x00000000


	//----- nvinfo : EIATTR_CBANK_PARAM_SIZE
	.align		4
.L_2390:
        /*00fc*/ 	.byte	0x03, 0x19
        /*00fe*/ 	.short	0x0020


	//----- nvinfo : EIATTR_PARAM_CBANK
	.align		4
        /*0100*/ 	.byte	0x04, 0x0a
        /*0102*/ 	.short	(.L_2392 - .L_2391)
	.align		4
.L_2391:
        /*0104*/ 	.word	index@(.nv.constant0._ZN2at6native29vectorized_elementwise_kernelILi4EZZZNS0_29binary_cross_entropy_out_cudaERKNS_6TensorES4_RKSt8optionalIS2_ElRS2_ENKUlvE_clEvENKUlvE2_clEvEUlN3c108BFloat16ESD_E_St5arrayIPcLm3EEEEviT0_T1_)
        /*0108*/ 	.short	0x0380
        /*010a*/ 	.short	0x0020


	//----- nvinfo : EIATTR_SW_WAR
	.align		4
.L_2392:
        /*010c*/ 	.byte	0x04, 0x36
        /*010e*/ 	.short	(.L_2394 - .L_2393)
.L_2393:
        /*0110*/ 	.word	0x00000008
.L_2394:


//--------------------- .nv.info._ZN2at6native29vectorized_elementwise_kernelILi8EZZZNS0_29binary_cross_entropy_out_cudaERKNS_6TensorES4_RKSt8optionalIS2_ElRS2_ENKUlvE_clEvENKUlvE2_clEvEUlN3c108BFloat16ESD_E_St5arrayIPcLm3EEEEviT0_T1_ --------------------------
	.section	.nv.info._ZN2at6native29vectorized_elementwise_kernelILi8EZZZNS0_29binary_cross_entropy_out_cudaERKNS_6TensorES4_RKSt8optionalIS2_ElRS2_ENKUlvE_clEvENKUlvE2_clEvEUlN3c108BFloat16ESD_E_St5arrayIPcLm3EEEEviT0_T1_,"",@"SHT_CUDA_INFO"
	.sectionflags	@""
	.align	4


	//----- nvinfo : EIATTR_CUDA_API_VERSION
	.align		4
        /*0000*/ 	.byte	0x04, 0x37
        /*0002*/ 	.short	(.L_2396 - .L_2395)
.L_2395:
        /*0004*/ 	.word	0x00000082


	//----- nvinfo : EIATTR_KPARAM_INFO
	.align		4
.L_2396:
        /*0008*/ 	.byte	0x04, 0x17
        /*000a*/ 	.short	(.L_2398 - .L_2397)
.L_2397:
        /*000c*/ 	.word	0x00000000
        /*0010*/ 	.short	0x0002
        /*0012*/ 	.short	0x0008
        /*0014*/ 	.byte	0x00, 0xf0, 0x61, 0x00


	//----- nvinfo : EIATTR_KPARAM_INFO
	.align		4
.L_2398:
        /*0018*/ 	.byte	0x04, 0x17
        /*001a*/ 	.short	(.L_2400 - .L_2399)
.L_2399:
        /*001c*/ 	.word	0x00000000
        /*0020*/ 	.short	0x0001
        /*0022*/ 	.short	0x0004
        /*0024*/ 	.byte	0x00, 0xf0, 0x05, 0x00


	//----- nvinfo : EIATTR_KPARAM_INFO
	.align		4
.L_2400:
        /*0028*/ 	.byte	0x04, 0x17
        /*002a*/ 	.short	(.L_2402 - .L_2401)
.L_2401:
        /*002c*/ 	.word	0x00000000
        /*0030*/ 	.short	0x0000
        /*0032*/ 	.short	0x0000
        /*0034*/ 	.byte	0x00, 0xf0, 0x11, 0x00


	//----- nvinfo : EIATTR_SPARSE_MMA_MASK
	.align		4
.L_2402:
        /*0038*/ 	.byte	0x03, 0x50
        /*003a*/ 	.short	0x0000


	//----- nvinfo : EIATTR_MAXREG_COUNT
	.align		4
        /*003c*/ 	.byte	0x03, 0x1b
        /*003e*/ 	.short	0x00ff


	//----- nvinfo : EIATTR_MERCURY_ISA_VERSION
	.align		4
        /*0040*/ 	.byte	0x03, 0x5f
        /*0042*/ 	.short	0x0101


	//----- nvinfo : EIATTR_VRC_CTA_INIT_COUNT
	.align		4
        /*0044*/ 	.byte	0x02, 0x4a
	.zero		1
	.zero		1


	//----- nvinfo : EIATTR_EXIT_INSTR_OFFSETS
	.align		4
        /*0048*/ 	.byte	0x04, 0x1c
        /*004a*/ 	.short	(.L_2404 - .L_2403)


	//   ....[0]....
.L_2403:
        /*004c*/ 	.word	0x00000010


	//----- nvinfo : EIATTR_MAX_THREADS
	.align		4
.L_2404:
        /*0050*/ 	.byte	0x04, 0x05
        /*0052*/ 	.short	(.L_2406 - .L_2405)
.L_2405:
        /*0054*/ 	.word	0x00000080
        /*0058*/ 	.word	0x00000001
        /*005c*/ 	.word	0x00000001


	//----- nvinfo : EIATTR_CBANK_PARAM_SIZE
	.align		4
.L_2406:
        /*0060*/ 	.byte	0x03, 0x19
        /*0062*/ 	.short	0x0020


	//----- nvinfo : EIATTR_PARAM_CBANK
	.align		4
        /*0064*/ 	.byte	0x04, 0x0a
        /*0066*/ 	.short	(.L_2408 - .L_2407)
	.align		4
.L_2407:
        /*0068*/ 	.word	index@(.nv.constant0._ZN2at6native29vectorized_elementwise_kernelILi8EZZZNS0_29binary_cross_entropy_out_cudaERKNS_6TensorES4_RKSt8optionalIS2_ElRS2_ENKUlvE_clEvENKUlvE2_clEvEUlN3c108BFloat16ESD_E_St5arrayIPcLm3EEEEviT0_T1_)
        /*006c*/ 	.short	0x0380
        /*006e*/ 	.short	0x0020


	//----- nvinfo : EIATTR_SW_WAR
	.align		4
.L_2408:
        /*0070*/ 	.byte	0x04, 0x36
        /*0072*/ 	.short	(.L_2410 - .L_2409)
.L_2409:
        /*0074*/ 	.word	0x00000008
.L_2410:


//--------------------- .nv.info._ZN2at6native18elementwise_kernelILi128ELi4EZNS0_15gpu_kernel_implIZZZNS0_29binary_cross_entropy_out_cudaERKNS_6TensorES5_RKSt8optionalIS3_ElRS3_ENKUlvE_clEvENKUlvE1_clEvEUlN3c104HalfESE_E_EEvRNS_18TensorIteratorBaseERKT_EUliE_EEviT1_ --------------------------
	.section	.nv.info._ZN2at6native18elementwise_kernelILi128ELi4EZNS0_15gpu_kernel_implIZZZNS0_29binary_cross_entropy_out_cudaERKNS_6TensorES5_RKSt8optionalIS3_ElRS3_ENKUlvE_clEvENKUlvE1_clEvEUlN3c104HalfESE_E_EEvRNS_18TensorIteratorBaseERKT_EUliE_EEviT1_,"",@"SHT_CUDA_INFO"
	.sectionflags	@""
	.align	4


	//----- nvinfo : EIATTR_CUDA_API_VERSION
	.align		4
        /*0000*/ 	.byte	0x04, 0x37
        /*0002*/ 	.short	(.L_2412 - .L_2411)
.L_2411:
        /*0004*/ 	.word	0x00000082


	//----- nvinfo : EIATTR_KPARAM_INFO
	.align		4
.L_2412:
        /*0008*/ 	.byte	0x04, 0x17
        /*000a*/ 	.short	(.L_2414 - .L_2413)
.L_2413:
        /*000c*/ 	.word	0x00000000
        /*0010*/ 	.short	0x0001
        /*0012*/ 	.short	0x0008
        /*0014*/ 	.byte	0x00, 0xf0, 0x21, 0x0a


	//----- nvinfo : EIATTR_KPARAM_INFO
	.align		4
.L_2414:
        /*0018*/ 	.byte	0x04, 0x17
        /*001a*/ 	.short	(.L_2416 - .L_2415)
.L_2415:
        /*001c*/ 	.word	0x00000000
        /*0020*/ 	.short	0x0000
        /*0022*/ 	.short	0x0000
        /*0024*/ 	.byte	0x00, 0xf0, 0x11, 0x00


	//----- nvinfo : EIATTR_SPARSE_MMA_MASK
	.align		4
.L_2416:
        /*0028*/ 	.byte	0x03, 0x50
        /*002a*/ 	.short	0x0000


	//----- nvinfo : EIATTR_MAXREG_COUNT
	.align		4
        /*002c*/ 	.byte	0x03, 0x1b
        /*002e*/ 	.short	0x0080


	//----- nvinfo : EIATTR_EXTERNS
	.align		4
        /*0030*/ 	.byte	0x04, 0x0f
        /*0032*/ 	.short	(.L_2418 - .L_2417)


	//   ....[0]....
	.align		4
.L_2417:
        /*0034*/ 	.word	index@(__assertfail)


	//----- nvinfo : EIATTR_MERCURY_ISA_VERSION
	.align		4
.L_2418:
        /*0038*/ 	.byte	0x03, 0x5f
        /*003a*/ 	.short	0x0101


	//----- nvinfo : EIATTR_VRC_CTA_INIT_COUNT
	.align		4
        /*003c*/ 	.byte	0x02, 0x4a
	.zero		1
	.zero		1


	//----- nvinfo : EIATTR_SYSCALL_OFFSETS
	.align		4
        /*0040*/ 	.byte	0x04, 0x46
        /*0042*/ 	.short	(.L_2420 - .L_2419)


	//   ....[0]....
.L_2419:
        /*0044*/ 	.word	0x00002680


	//   ....[1]....
        /*0048*/ 	.word	0x00003750


	//   ....[2]....
        /*004c*/ 	.word	0x00003a10


	//   ....[3]....
        /*0050*/ 	.word	0x00003b70


	//   ....[4]....
        /*0054*/ 	.word	0x00004c70


	//   ....[5]....
        /*0058*/ 	.word	0x00007490


	//   ....[6]....
        /*005c*/ 	.word	0x00008560


	//   ....[7]....
        /*0060*/ 	.word	0x00008760


	//   ....[8]....
        /*0064*/ 	.word	0x000088c0


	//   ....[9]....
        /*0068*/ 	.word	0x000098a0


	//   ....[10]....
        /*006c*/ 	.word	0x0000c1d0


	//   ....[11]....
        /*0070*/ 	.word	0x0000d2a0


	//   ....[12]....
        /*0074*/ 	.word	0x0000d4a0


	//   ....[13]....
        /*0078*/ 	.word	0x0000d600


	//   ....[14]....
        /*007c*/ 	.word	0x0000e5e0


	//   ....[15]....
        /*0080*/ 	.word	0x00010f30


	//   ....[16]....
        /*0084*/ 	.word	0x00012000


	//   ....[17]....
        /*0088*/ 	.word	0x00012200


	//   ....[18]....
        /*008c*/ 	.word	0x00012360


	//   ....[19]....
        /*0090*/ 	.word	0x00013310


	//----- nvinfo : EIATTR_EXIT_INSTR_OFFSETS
	.align		4
.L_2420:
        /*0094*/ 	.byte	0x04, 0x1c
        /*0096*/ 	.short	(.L_2422 - .L_2421)


	//   ....[0]....
.L_2421:
        /*0098*/ 	.word	0x0000e8c0


	//   ....[1]....
        /*009c*/ 	.word	0x000127b0


	//   ....[2]....
        /*00a0*/ 	.word	0x000127f0


	//   ....[3]....
        /*00a4*/ 	.word	0x00012890


	//   ....[4]....
        /*00a8*/ 	.word	0x000128d0


	//   ....[5]....
        /*00ac*/ 	.word	0x00012910


	//   ....[6]....
        /*00b0*/ 	.word	0x000129a0


	//   ....[7]....
        /*00b4*/ 	.word	0x000129c0


	//   ....[8]....
        /*00b8*/ 	.word	0x00012a60


	//   ....[9]....
        /*00bc*/ 	.word	0x00012ab0


	//   ....[10]....
        /*00c0*/ 	.word	0x00012b00


	//   ....[11]....
        /*00c4*/ 	.word	0x00012be0


	//   ....[12]....
        /*00c8*/ 	.word	0x00012d50


	//   ....[13]....
        /*00cc*/ 	.word	0x00012ec0


	//   ....[14]....
        /*00d0*/ 	.word	0x00013020


	//   ....[15]....
        /*00d4*/ 	.word	0x00013060


	//   ....[16]....
        /*00d8*/ 	.word	0x000130a0


	//   ....[17]....
        /*00dc*/ 	.word	0x00013150


	//   ....[18]....
        /*00e0*/ 	.word	0x000131b0


	//   ....[19]....
        /*00e4*/ 	.word	0x00013320


	//   ....[20]....
        /*00e8*/ 	.word	0x00013430


	//   ....[21]....
        /*00ec*/ 	.word	0x00013570


	//   ....[22]....
        /*00f0*/ 	.word	0x000135b0


	//----- nvinfo : EIATTR_MAX_THREADS
	.align		4
.L_2422:
        /*00f4*/ 	.byte	0x04, 0x05
        /*00f6*/ 	.short	(.L_2424 - .L_2423)
.L_2423:
        /*00f8*/ 	.word	0x00000080
        /*00fc*/ 	.word	0x00000001
        /*0100*/ 	.word	0x00000001


	//----- nvinfo : EIATTR_CRS_STACK_SIZE
	.align		4
.L_2424:
        /*0104*/ 	.byte	0x04, 0x1e
        /*0106*/ 	.short	(.L_2426 - .L_2425)
.L_2425:
        /*0108*/ 	.word	0x00000000


	//----- nvinfo : EIATTR_CBANK_PARAM_SIZE
	.align		4
.L_2426:
        /*010c*/ 	.byte	0x03, 0x19
        /*010e*/ 	.short	0x0290


	//----- nvinfo : EIATTR_PARAM_CBANK
	.align		4
        /*0110*/ 	.byte	0x04, 0x0a
        /*0112*/ 	.short	(.L_2428 - .L_2427)
	.align		4
.L_2427:
        /*0114*/ 	.word	index@(.nv.constant0._ZN2at6native18elementwise_kernelILi128ELi4EZNS0_15gpu_kernel_implIZZZNS0_29binary_cross_entropy_out_cudaERKNS_6TensorES5_RKSt8optionalIS3_ElRS3_ENKUlvE_clEvENKUlvE1_clEvEUlN3c104HalfESE_E_EEvRNS_18TensorIteratorBaseERKT_EUliE_EEviT1_)
        /*0118*/ 	.short	0x0380
        /*011a*/ 	.short	0x0290


	//----- nvinfo : EIATTR_SW_WAR
	.align		4
.L_2428:
        /*011c*/ 	.byte	0x04, 0x36
        /*011e*/ 	.short	(.L_2430 - .L_2429)
.L_2429:
        /*0120*/ 	.word	0x00000008
.L_2430:


//--------------------- .nv.info._ZN2at6native27unrolled_elementwise_kernelIZZZNS0_29binary_cross_entropy_out_cudaERKNS_6TensorES4_RKSt8optionalIS2_ElRS2_ENKUlvE_clEvENKUlvE1_clEvEUlN3c104HalfESD_E_St5arrayIPcLm3EELi4E23TrivialOffsetCalculatorILi2EjESI_ILi1EjENS0_6memory12LoadWithCastILi2EEENSL_13StoreWithCastILi1EEEEEviT_T0_T2_T3_T4_T5_ --------------------------
	.section	.nv.info._ZN2at6native27unrolled_elementwise_kernelIZZZNS0_29binary_cross_entropy_out_cudaERKNS_6TensorES4_RKSt8optionalIS2_ElRS2_ENKUlvE_clEvENKUlvE1_clEvEUlN3c104HalfESD_E_St5arrayIPcLm3EELi4E23TrivialOffsetCalculatorILi2EjESI_ILi1EjENS0_6memory12LoadWithCastILi2EEENSL_13StoreWithCastILi1EEEEEviT_T0_T2_T3_T4_T5_,"",@"SHT_CUDA_INFO"
	.sectionflags	@""
	.align	4


	//----- nvinfo : EIATTR_CUDA_API_VERSION
	.align		4
        /*0000*/ 	.byte	0x04, 0x37
        /*0002*/ 	.short	(.L_2432 - .L_2431)
.L_2431:
        /*0004*/ 	.word	0x00000082


	//----- nvinfo : EIATTR_KPARAM_INFO
	.align		4
.L_2432:
        /*0008*/ 	.byte	0x04, 0x17
        /*000a*/ 	.short	(.L_2434 - .L_2433)
.L_2433:
        /*000c*/ 	.word	0x00000000
        /*0010*/ 	.short	0x0006
        /*0012*/ 	.short	0x0030
        /*0014*/ 	.byte	0x00, 0xf0, 0x21, 0x00


	//----- nvinfo : EIATTR_KPARAM_INFO
	.align		4
.L_2434:
        /*0018*/ 	.byte	0x04, 0x17
        /*001a*/ 	.short	(.L_2436 - .L_2435)
.L_2435:
        /*001c*/ 	.word	0x00000000
        /*0020*/ 	.short	0x0005
        /*0022*/ 	.short	0x0024
        /*0024*/ 	.byte	0x00, 0xf0, 0x31, 0x00


	//----- nvinfo : EIATTR_KPARAM_INFO
	.align		4
.L_2436:
        /*0028*/ 	.byte	0x04, 0x17
        /*002a*/ 	.short	(.L_2438 - .L_2437)
.L_2437:
        /*002c*/ 	.word	0x00000000
        /*0030*/ 	.short	0x0004
        /*0032*/ 	.short	0x0021
        /*0034*/ 	.byte	0x00, 0xf0, 0x05, 0x00


	//----- nvinfo : EIATTR_KPARAM_INFO
	.align		4
.L_2438:
        /*0038*/ 	.byte	0x04, 0x17
        /*003a*/ 	.short	(.L_2440 - .L_2439)
.L_2439:
        /*003c*/ 	.word	0x00000000
        /*0040*/ 	.short	0x0003
        /*0042*/ 	.short	0x0020
        /*0044*/ 	.byte	0x00, 0xf0, 0x05, 0x00


	//----- nvinfo : EIATTR_KPARAM_INFO
	.align		4
.L_2440:
        /*0048*/ 	.byte	0x04, 0x17
        /*004a*/ 	.short	(.L_2442 - .L_2441)
.L_2441:
        /*004c*/ 	.word	0x00000000
        /*0050*/ 	.short	0x0002
        /*0052*/ 	.short	0x0008
        /*0054*/ 	.byte	0x00, 0xf0, 0x61, 0x00


	//----- nvinfo : EIATTR_KPARAM_INFO
	.align		4
.L_2442:
        /*0058*/ 	.byte	0x04, 0x17
        /*005a*/ 	.short	(.L_2444 - .L_2443)
.L_2443:
        /*005c*/ 	.word	0x00000000
        /*0060*/ 	.short	0x0001
        /*0062*/ 	.short	0x0004
        /*0064*/ 	.byte	0x00, 0xf0, 0x05, 0x00


	//----- nvinfo : EIATTR_KPARAM_INFO
	.align		4
.L_2444:
        /*0068*/ 	.byte	0x04, 0x17
        /*006a*/ 	.short	(.L_2446 - .L_2445)
.L_2445:
        /*006c*/ 	.word	0x00000000
        /*0070*/ 	.short	0x0000
        /*0072*/ 	.short	0x0000
        /*0074*/ 	.byte	0x00, 0xf0, 0x11, 0x00


	//----- nvinfo : EIATTR_SPARSE_MMA_MASK
	.align		4
.L_2446:
        /*0078*/ 	.byte	0x03, 0x50
        /*007a*/ 	.short	0x0000


	//----- nvinfo : EIATTR_MAXREG_COUNT
	.align		4
        /*007c*/ 	.byte	0x03, 0x1b
        /*007e*/ 	.short	0x00ff


	//----- nvinfo : EIATTR_EXTERNS
	.align		4
        /*0080*/ 	.byte	0x04, 0x0f
        /*0082*/ 	.short	(.L_2448 - .L_2447)


	//   ....[0]....
	.align		4
.L_2447:
        /*0084*/ 	.word	index@(__assertfail)


	//----- nvinfo : EIATTR_MERCURY_ISA_VERSION
	.align		4
.L_2448:
        /*0088*/ 	.byte	0x03, 0x5f
        /*008a*/ 	.short	0x0101


	//----- nvinfo : EIATTR_VRC_CTA_INIT_COUNT
	.align		4
        /*008c*/ 	.byte	0x02, 0x4a
	.zero		1
	.zero		1


	//----- nvinfo : EIATTR_SYSCALL_OFFSETS
	.align		4
        /*0090*/ 	.byte	0x04, 0x46
        /*0092*/ 	.short	(.L_2450 - .L_2449)


	//   ....[0]....
.L_2449:
        /*0094*/ 	.word	0x00001060


	//   ....[1]....
        /*0098*/ 	.word	0x00002150


	//   ....[2]....
        /*009c*/ 	.word	0x00003390


	//   ....[3]....
        /*00a0*/ 	.word	0x00004490


	//   ....[4]....
        /*00a4*/ 	.word	0x00005610


	//   ....[5]....
        /*00a8*/ 	.word	0x00006710


	//   ....[6]....
        /*00ac*/ 	.word	0x00007890


	//   ....[7]....
        /*00b0*/ 	.word	0x00008980


	//   ....[8]....
        /*00b4*/ 	.word	0x00008bc0


	//   ....[9]....
        /*00b8*/ 	.word	0x00008d20


	//   ....[10]....
        /*00bc*/ 	.word	0x00009220


	//   ....[11]....
        /*00c0*/ 	.word	0x00009380


	//   ....[12]....
        /*00c4*/ 	.word	0x00009880


	//   ....[13]....
        /*00c8*/ 	.word	0x000099e0


	//   ....[14]....
        /*00cc*/ 	.word	0x00009ee0


	//   ....[15]....
        /*00d0*/ 	.word	0x0000a040


	//   ....[16]....
        /*00d4*/ 	.word	0x0000b300


	//   ....[17]....
        /*00d8*/ 	.word	0x0000c1b0


	//   ....[18]....
        /*00dc*/ 	.word	0x0000d150


	//   ....[19]....
        /*00e0*/ 	.word	0x0000e0d0


	//----- nvinfo : EIATTR_EXIT_INSTR_OFFSETS
	.align		4
.L_2450:
        /*00e4*/ 	.byte	0x04, 0x1c
        /*00e6*/ 	.short	(.L_2452 - .L_2451)


	//   ....[0]....
.L_2451:
        /*00e8*/ 	.word	0x0000d420


	//   ....[1]....
        /*00ec*/ 	.word	0x0000d570


	//   ....[2]....
        /*00f0*/ 	.word	0x0000d5b0


	//   ....[3]....
        /*00f4*/ 	.word	0x0000d650


	//   ....[4]....
        /*00f8*/ 	.word	0x0000d690


	//   ....[5]....
        /*00fc*/ 	.word	0x0000d6d0


	//   ....[6]....
        /*0100*/ 	.word	0x0000d760


	//   ....[7]....
        /*0104*/ 	.word	0x0000d780


	//   ....[8]....
        /*0108*/ 	.word	0x0000d820


	//   ....[9]....
        /*010c*/ 	.word	0x0000d870


	//   ....[10]....
        /*0110*/ 	.word	0x0000d8c0


	//   ....[11]....
        /*0114*/ 	.word	0x0000d9a0


	//   ....[12]....
        /*0118*/ 	.word	0x0000db10


	//   ....[13]....
        /*011c*/ 	.word	0x0000dc80


	//   ....[14]....
        /*0120*/ 	.word	0x0000dde0


	//   ....[15]....
        /*0124*/ 	.word	0x0000de20


	//   ....[16]....
        /*0128*/ 	.word	0x0000de60


	//   ....[17]....
        /*012c*/ 	.word	0x0000df10


	//   ....[18]....
        /*0130*/ 	.word	0x0000df70


	//   ....[19]....
        /*0134*/ 	.word	0x0000e0e0


	//   ....[20]....
        /*0138*/ 	.word	0x0000e1f0


	//   ....[21]....
        /*013c*/ 	.word	0x0000e330


	//   ....[22]....
        /*0140*/ 	.word	0x0000e370


	//----- nvinfo : EIATTR_MAX_THREADS
	.align		4
.L_2452:
        /*0144*/ 	.byte	0x04, 0x05
        /*0146*/ 	.short	(.L_2454 - .L_2453)
.L_2453:
        /*0148*/ 	.word	0x00000080
        /*014c*/ 	.word	0x00000001
        /*0150*/ 	.word	0x00000001


	//----- nvinfo : EIATTR_CRS_STACK_SIZE
	.align		4
.L_2454:
        /*0154*/ 	.byte	0x04, 0x1e
        /*0156*/ 	.short	(.L_2456 - .L_2455)
.L_2455:
        /*0158*/ 	.word	0x00000000


	//----- nvinfo : EIATTR_CBANK_PARAM_SIZE
	.align		4
.L_2456:
        /*015c*/ 	.byte	0x03, 0x19
        /*015e*/ 	.short	0x0038


	//----- nvinfo : EIATTR_PARAM_CBANK
	.align		4
        /*0160*/ 	.byte	0x04, 0x0a
        /*0162*/ 	.short	(.L_2458 - .L_2457)
	.align		4
.L_2457:
        /*0164*/ 	.word	index@(.nv.constant0._ZN2at6native27unrolled_elementwise_kernelIZZZNS0_29binary_cross_entropy_out_cudaERKNS_6TensorES4_RKSt8optionalIS2_ElRS2_ENKUlvE_clEvENKUlvE1_clEvEUlN3c104HalfESD_E_St5arrayIPcLm3EELi4E23TrivialOffsetCalculatorILi2EjESI_ILi1EjENS0_6memory12LoadWithCastILi2EEENSL_13StoreWithCastILi1EEEEEviT_T0_T2_T3_T4_T5_)
        /*0168*/ 	.short	0x0380
        /*016a*/ 	.short	0x0038


	//----- nvinfo : EIATTR_SW_WAR
	.align		4
.L_2458:
        /*016c*/ 	.byte	0x04, 0x36
        /*016e*/ 	.short	(.L_2460 - .L_2459)
.L_2459:
        /*0170*/ 	.word	0x00000008
.L_2460:


//--------------------- .nv.info._ZN2at6native18elementwise_kernelILi128ELi4EZNS0_22gpu_kernel_impl_nocastIZZZNS0_29binary_cross_entropy_out_cudaERKNS_6TensorES5_RKSt8optionalIS3_ElRS3_ENKUlvE_clEvENKUlvE1_clEvEUlN3c104HalfESE_E_EEvRNS_18TensorIteratorBaseERKT_EUliE_EEviT1_ --------------------------
	.section	.nv.info._ZN2at6native18elementwise_kernelILi128ELi4EZNS0_22gpu_kernel_impl_nocastIZZZNS0_29binary_cross_entropy_out_cudaERKNS_6TensorES5_RKSt8optionalIS3_ElRS3_ENKUlvE_clEvENKUlvE1_clEvEUlN3c104HalfESE_E_EEvRNS_18TensorIteratorBaseERKT_EUliE_EEviT1_,"",@"SHT_CUDA_INFO"
	.sectionflags	@""
	.align	4


	//----- nvinfo : EIATTR_CUDA_API_VERSION
	.align		4
        /*0000*/ 	.byte	0x04, 0x37
        /*0002*/ 	.short	(.L_2462 - .L_2461)
.L_2461:
        /*0004*/ 	.word	0x00000082


	//----- nvinfo : EIATTR_KPARAM_INFO
	.align		4
.L_2462:
        /*0008*/ 	.byte	0x04, 0x17
        /*000a*/ 	.short	(.L_2464 - .L_2463)
.L_2463:
        /*000c*/ 	.word	0x00000000
        /*0010*/ 	.short	0x0001
        /*0012*/ 	.short	0x0008
        /*0014*/ 	.byte	0x00, 0xf0, 0x21, 0x0a


	//----- nvinfo : EIATTR_KPARAM_INFO
	.align		4
.L_2464:
        /*0018*/ 	.byte	0x04, 0x17
        /*001a*/ 	.short	(.L_2466 - .L_2465)
.L_2465:
        /*001c*/ 	.word	0x00000000
        /*0020*/ 	.short	0x0000
        /*0022*/ 	.short	0x0000
        /*0024*/ 	.byte	0x00, 0xf0, 0x11, 0x00


	//----- nvinfo : EIATTR_SPARSE_MMA_MASK
	.align		4
.L_2466:
        /*0028*/ 	.byte	0x03, 0x50
        /*002a*/ 	.short	0x0000


	//----- nvinfo : EIATTR_MAXREG_COUNT
	.align		4
        /*002c*/ 	.byte	0x03, 0x1b
        /*002e*/ 	.short	0x0080


	//----- nvinfo : EIATTR_EXTERNS
	.align		4
        /*0030*/ 	.byte	0x04, 0x0f
        /*0032*/ 	.short	(.L_2468 - .L_2467)


	//   ....[0]....
	.align		4
.L_2467:
        /*0034*/ 	.word	index@(__assertfail)


	//----- nvinfo : EIATTR_MERCURY_ISA_VERSION
	.align		4
.L_2468:
        /*0038*/ 	.byte	0x03, 0x5f
        /*003a*/ 	.short	0x0101


	//----- nvinfo : EIATTR_VRC_CTA_INIT_COUNT
	.align		4
        /*003c*/ 	.byte	0x02, 0x4a
	.zero		1
	.zero		1


	//----- nvinfo : EIATTR_SYSCALL_OFFSETS
	.align		4
        /*0040*/ 	.byte	0x04, 0x46
        /*0042*/ 	.short	(.L_2470 - .L_2469)


	//   ....[0]....
.L_2469:
        /*0044*/ 	.word	0x00000240


	//   ....[1]....
        /*0048*/ 	.word	0x00000380


	//   ....[2]....
        /*004c*/ 	.word	0x000008b0


	//   ....[3]....
        /*0050*/ 	.word	0x000009f0


	//   ....[4]....
        /*0054*/ 	.word	0x00000f20


	//   ....[5]....
        /*0058*/ 	.word	0x00001060


	//   ....[6]....
        /*005c*/ 	.word	0x00001580


	//   ....[7]....
        /*0060*/ 	.word	0x000016c0


	//   ....[8]....
        /*0064*/ 	.word	0x00003200


	//   ....[9]....
        /*0068*/ 	.word	0x00003360


	//   ....[10]....
        /*006c*/ 	.word	0x00004ed0


	//   ....[11]....
        /*0070*/ 	.word	0x00005030


	//   ....[12]....
        /*0074*/ 	.word	0x00006ba0


	//   ....[13]....
        /*0078*/ 	.word	0x00006d00


	//   ....[14]....
        /*007c*/ 	.word	0x00008890


	//   ....[15]....
        /*0080*/ 	.word	0x000089f0


	//----- nvinfo : EIATTR_EXIT_INSTR_OFFSETS
	.align		4
.L_2470:
        /*0084*/ 	.byte	0x04, 0x1c
        /*0086*/ 	.short	(.L_2472 - .L_2471)


	//   ....[0]....
.L_2471:
        /*0088*/ 	.word	0x00001400


	//   ....[1]....
        /*008c*/ 	.word	0x00001a20


	//   ....[2]....
        /*0090*/ 	.word	0x000070f0


	//   ....[3]....
        /*0094*/ 	.word	0x00008d70


	//----- nvinfo : EIATTR_MAX_THREADS
	.align		4
.L_2472:
        /*0098*/ 	.byte	0x04, 0x05
        /*009a*/ 	.short	(.L_2474 - .L_2473)
.L_2473:
        /*009c*/ 	.word	0x00000080
        /*00a0*/ 	.word	0x00000001
        /*00a4*/ 	.word	0x00000001


	//----- nvinfo : EIATTR_CRS_STACK_SIZE
	.align		4
.L_2474:
        /*00a8*/ 	.byte	0x04, 0x1e
        /*00aa*/ 	.short	(.L_2476 - .L_2475)
.L_2475:
        /*00ac*/ 	.word	0x00000000


	//----- nvinfo : EIATTR_CBANK_PARAM_SIZE
	.align		4
.L_2476:
        /*00b0*/ 	.byte	0x03, 0x19
        /*00b2*/ 	.short	0x0290


	//----- nvinfo : EIATTR_PARAM_CBANK
	.align		4
        /*00b4*/ 	.byte	0x04, 0x0a
        /*00b6*/ 	.short	(.L_2478 - .L_2477)
	.align		4
.L_2477:
        /*00b8*/ 	.word	index@(.nv.constant0._ZN2at6native18elementwise_kernelILi128ELi4EZNS0_22gpu_kernel_impl_nocastIZZZNS0_29binary_cross_entropy_out_cudaERKNS_6TensorES5_RKSt8optionalIS3_ElRS3_ENKUlvE_clEvENKUlvE1_clEvEUlN3c104HalfESE_E_EEvRNS_18TensorIteratorBaseERKT_EUliE_EEviT1_)
        /*00bc*/ 	.short	0x0380
        /*00be*/ 	.short	0x0290


	//----- nvinfo : EIATTR_SW_WAR
	.align		4
.L_2478:
        /*00c0*/ 	.byte	0x04, 0x36
        /*00c2*/ 	.short	(.L_2480 - .L_2479)
.L_2479:
        /*00c4*/ 	.word	0x00000008
.L_2480:


//--------------------- .nv.info._ZN2at6native27unrolled_elementwise_kernelIZZZNS0_29binary_cross_entropy_out_cudaERKNS_6TensorES4_RKSt8optionalIS2_ElRS2_ENKUlvE_clEvENKUlvE1_clEvEUlN3c104HalfESD_E_St5arrayIPcLm3EELi4E23TrivialOffsetCalculatorILi2EjESI_ILi1EjENS0_6memory15LoadWithoutCastENSL_16StoreWithoutCastEEEviT_T0_T2_T3_T4_T5_ --------------------------
	.section	.nv.info._ZN2at6native27unrolled_elementwise_kernelIZZZNS0_29binary_cross_entropy_out_cudaERKNS_6TensorES4_RKSt8optionalIS2_ElRS2_ENKUlvE_clEvENKUlvE1_clEvEUlN3c104HalfESD_E_St5arrayIPcLm3EELi4E23TrivialOffsetCalculatorILi2EjESI_ILi1EjENS0_6memory15LoadWithoutCastENSL_16StoreWithoutCastEEEviT_T0_T2_T3_T4_T5_,"",@"SHT_CUDA_INFO"
	.sectionflags	@""
	.align	4


	//----- nvinfo : EIATTR_CUDA_API_VERSION
	.align		4
        /*0000*/ 	.byte	0x04, 0x37
        /*0002*/ 	.short	(.L_2482 - .L_2481)
.L_2481:
        /*0004*/ 	.word	0x00000082


	//----- nvinfo : EIATTR_KPARAM_INFO
	.align		4
.L_2482:
        /*0008*/ 	.byte	0x04, 0x17
        /*000a*/ 	.short	(.L_2484 - .L_2483)
.L_2483:
        /*000c*/ 	.word	0x00000000
        /*0010*/ 	.short	0x0006
        /*0012*/ 	.short	0x0023
        /*0014*/ 	.byte	0x00, 0xf0, 0x05, 0x00


	//----- nvinfo : EIATTR_KPARAM_INFO
	.align		4
.L_2484:
        /*0018*/ 	.byte	0x04, 0x17
        /*001a*/ 	.short	(.L_2486 - .L_2485)
.L_2485:
        /*001c*/ 	.word	0x00000000
        /*0020*/ 	.short	0x0005
        /*0022*/ 	.short	0x0022
        /*0024*/ 	.byte	0x00, 0xf0, 0x05, 0x00


	//----- nvinfo : EIATTR_KPARAM_INFO
	.align		4
.L_2486:
        /*0028*/ 	.byte	0x04, 0x17
        /*002a*/ 	.short	(.L_2488 - .L_2487)
.L_2487:
        /*002c*/ 	.word	0x00000000
        /*0030*/ 	.short	0x0004
        /*0032*/ 	.short	0x0021
        /*0034*/ 	.byte	0x00, 0xf0, 0x05, 0x00


	//----- nvinfo : EIATTR_KPARAM_INFO
	.align		4
.L_2488:
        /*0038*/ 	.byte	0x04, 0x17
        /*003a*/ 	.short	(.L_2490 - .L_2489)
.L_2489:
        /*003c*/ 	.word	0x00000000
        /*0040*/ 	.short	0x0003
        /*0042*/ 	.short	0x0020
        /*0044*/ 	.byte	0x00, 0xf0, 0x05, 0x00


	//----- nvinfo : EIATTR_KPARAM_INFO
	.align		4
.L_2490:
        /*0048*/ 	.byte	0x04, 0x17
        /*004a*/ 	.short	(.L_2492 - .L_2491)
.L_2491:
        /*004c*/ 	.word	0x00000000
        /*0050*/ 	.short	0x0002
        /*0052*/ 	.short	0x0008
        /*0054*/ 	.byte	0x00, 0xf0, 0x61, 0x00


	//----- nvinfo : EIATTR_KPARAM_INFO
	.align		4
.L_2492:
        /*0058*/ 	.byte	0x04, 0x17
        /*005a*/ 	.short	(.L_2494 - .L_2493)
.L_2493:
        /*005c*/ 	.word	0x00000000
        /*0060*/ 	.short	0x0001
        /*0062*/ 	.short	0x0004
        /*0064*/ 	.byte	0x00, 0xf0, 0x05, 0x00


	//----- nvinfo : EIATTR_KPARAM_INFO
	.align		4
.L_2494:
        /*0068*/ 	.byte	0x04, 0x17
        /*006a*/ 	.short	(.L_2496 - .L_2495)
.L_2495:
        /*006c*/ 	.word	0x00000000
        /*0070*/ 	.short	0x0000
        /*0072*/ 	.short	0x0000
        /*0074*/ 	.byte	0x00, 0xf0, 0x11, 0x00


	//----- nvinfo : EIATTR_SPARSE_MMA_MASK
	.align		4
.L_2496:
        /*0078*/ 	.byte	0x03, 0x50
        /*007a*/ 	.short	0x0000


	//----- nvinfo : EIATTR_MAXREG_COUNT
	.align		4
        /*007c*/ 	.byte	0x03, 0x1b
        /*007e*/ 	.short	0x00ff


	//----- nvinfo : EIATTR_EXTERNS
	.align		4
        /*0080*/ 	.byte	0x04, 0x0f
        /*0082*/ 	.short	(.L_2498 - .L_2497)


	//   ....[0]....
	.align		4
.L_2497:
        /*0084*/ 	.word	index@(__assertfail)


	//----- nvinfo : EIATTR_MERCURY_ISA_VERSION
	.align		4
.L_2498:
        /*0088*/ 	.byte	0x03, 0x5f
        /*008a*/ 	.short	0x0101


	//----- nvinfo : EIATTR_VRC_CTA_INIT_COUNT
	.align		4
        /*008c*/ 	.byte	0x02, 0x4a
	.zero		1
	.zero		1


	//----- nvinfo : EIATTR_SYSCALL_OFFSETS
	.align		4
        /*0090*/ 	.byte	0x04, 0x46
        /*0092*/ 	.short	(.L_2500 - .L_2499)


	//   ....[0]....
.L_2499:
        /*0094*/ 	.word	0x00000490


	//   ....[1]....
        /*0098*/ 	.word	0x000005f0


	//   ....[2]....
        /*009c*/ 	.word	0x00000af0


	//   ....[3]....
        /*00a0*/ 	.word	0x00000c50


	//   ....[4]....
        /*00a4*/ 	.word	0x00001150


	//   ....[5]....
        /*00a8*/ 	.word	0x000012b0


	//   ....[6]....
        /*00ac*/ 	.word	0x000017b0


	//   ....[7]....
        /*00b0*/ 	.word	0x00001910


	//----- nvinfo : EIATTR_EXIT_INSTR_OFFSETS
	.align		4
.L_2500:
        /*00b4*/ 	.byte	0x04, 0x1c
        /*00b6*/ 	.short	(.L_2502 - .L_2501)


	//   ....[0]....
.L_2501:
        /*00b8*/ 	.word	0x00001e30


	//   ....[1]....
        /*00bc*/ 	.word	0x00001e80


	//----- nvinfo : EIATTR_MAX_THREADS
	.align		4
.L_2502:
        /*00c0*/ 	.byte	0x04, 0x05
        /*00c2*/ 	.short	(.L_2504 - .L_2503)
.L_2503:
        /*00c4*/ 	.word	0x00000080
        /*00c8*/ 	.word	0x00000001
        /*00cc*/ 	.word	0x00000001


	//----- nvinfo : EIATTR_CRS_STACK_SIZE
	.align		4
.L_2504:
        /*00d0*/ 	.byte	0x04, 0x1e
        /*00d2*/ 	.short	(.L_2506 - .L_2505)
.L_2505:
        /*00d4*/ 	.word	0x00000000


	//----- nvinfo : EIATTR_CBANK_PARAM_SIZE
	.align		4
.L_2506:
        /*00d8*/ 	.byte	0x03, 0x19
        /*00da*/ 	.short	0x0024


	//----- nvinfo : EIATTR_PARAM_CBANK
	.align		4
        /*00dc*/ 	.byte	0x04, 0x0a
        /*00de*/ 	.short	(.L_2508 - .L_2507)
	.align		4
.L_2507:
        /*00e0*/ 	.word	index@(.nv.constant0._ZN2at6native27unrolled_elementwise_kernelIZZZNS0_29binary_cross_entropy_out_cudaERKNS_6TensorES4_RKSt8optionalIS2_ElRS2_ENKUlvE_clEvENKUlvE1_clEvEUlN3c104HalfESD_E_St5arrayIPcLm3EELi4E23TrivialOffsetCalculatorILi2EjESI_ILi1EjENS0_6memory15LoadWithoutCastENSL_16StoreWithoutCastEEEviT_T0_T2_T3_T4_T5_)
        /*00e4*/ 	.short	0x0380
        /*00e6*/ 	.short	0x0024


	//----- nvinfo : EIATTR_SW_WAR
	.align		4
.L_2508:
        /*00e8*/ 	.byte	0x04, 0x36
        /*00ea*/ 	.short	(.L_2510 - .L_2509)
.L_2509:
        /*00ec*/ 	.word	0x00000008
.L_2510:


//--------------------- .nv.info._ZN2at6native29vectorized_elementwise_kernelILi2EZZZNS0_29binary_cross_entropy_out_cudaERKNS_6TensorES4_RKSt8optionalIS2_ElRS2_ENKUlvE_clEvENKUlvE1_clEvEUlN3c104HalfESD_E_St5arrayIPcLm3EEEEviT0_T1_ --------------------------
	.section	.nv.info._ZN2at6native29vectorized_elementwise_kernelILi2EZZZNS0_29binary_cross_entropy_out_cudaERKNS_6TensorES4_RKSt8optionalIS2_ElRS2_ENKUlvE_clEvENKUlvE1_clEvEUlN3c104HalfESD_E_St5arrayIPcLm3EEEEviT0_T1_,"",@"SHT_CUDA_INFO"
	.sectionflags	@""
	.align	4


	//----- nvinfo : EIATTR_CUDA_API_VERSION
	.align		4
        /*0000*/ 	.byte	0x04, 0x37
        /*0002*/ 	.short	(.L_2512 - .L_2511)
.L_2511:
        /*0004*/ 	.word	0x00000082


	//----- nvinfo : EIATTR_KPARAM_INFO
	.align		4
.L_2512:
        /*0008*/ 	.byte	0x04, 0x17
        /*000a*/ 	.short	(.L_2514 - .L_2513)
.L_2513:
        /*000c*/ 	.word	0x00000000
        /*0010*/ 	.short	0x0002
        /*0012*/ 	.short	0x0008
        /*0014*/ 	.byte	0x00, 0xf0, 0x61, 0x00


	//----- nvinfo : EIATTR_KPARAM_INFO
	.align		4
.L_2514:
        /*0018*/ 	.byte	0x04, 0x17
        /*001a*/ 	.short	(.L_2516 - .L_2515)
.L_2515:
        /*001c*/ 	.word	0x00000000
        /*0020*/ 	.short	0x0001
        /*0022*/ 	.short	0x0004
        /*0024*/ 	.byte	0x00, 0xf0, 0x05, 0x00


	//----- nvinfo : EIATTR_KPARAM_INFO
	.align		4
.L_2516:
        /*0028*/ 	.byte	0x04, 0x17
        /*002a*/ 	.short	(.L_2518 - .L_2517)
.L_2517:
        /*002c*/ 	.word	0x00000000
        /*0030*/ 	.short	0x0000
        /*0032*/ 	.short	0x0000
        /*0034*/ 	.byte	0x00, 0xf0, 0x11, 0x00


	//----- nvinfo : EIATTR_SPARSE_MMA_MASK
	.align		4
.L_2518:
        /*0038*/ 	.byte	0x03, 0x50
        /*003a*/ 	.short	0x0000


	//----- nvinfo : EIATTR_MAXREG_COUNT
	.align		4
        /*003c*/ 	.byte	0x03, 0x1b
        /*003e*/ 	.short	0x00ff


	//----- nvinfo : EIATTR_EXTERNS
	.align		4
        /*0040*/ 	.byte	0x04, 0x0f
        /*0042*/ 	.short	(.L_2520 - .L_2519)


	//   ....[0]....
	.align		4
.L_2519:
        /*0044*/ 	.word	index@(__assertfail)


	//----- nvinfo : EIATTR_MERCURY_ISA_VERSION
	.align		4
.L_2520:
        /*0048*/ 	.byte	0x03, 0x5f
        /*004a*/ 	.short	0x0101


	//----- nvinfo : EIATTR_VRC_CTA_INIT_COUNT
	.align		4
        /*004c*/ 	.byte	0x02, 0x4a
	.zero		1
	.zero		1


	//----- nvinfo : EIATTR_SYSCALL_OFFSETS
	.align		4
        /*0050*/ 	.byte	0x04, 0x46
        /*0052*/ 	.short	(.L_2522 - .L_2521)


	//   ....[0]....
.L_2521:
        /*0054*/ 	.word	0x00000780


	//   ....[1]....
        /*0058*/ 	.word	0x000008e0


	//   ....[2]....
        /*005c*/ 	.word	0x00000de0


	//   ....[3]....
        /*0060*/ 	.word	0x00000f40


	//   ....[4]....
        /*0064*/ 	.word	0x00001440


	//   ....[5]....
        /*0068*/ 	.word	0x000015a0


	//   ....[6]....
        /*006c*/ 	.word	0x00001aa0


	//   ....[7]....
        /*0070*/ 	.word	0x00001c00


	//   ....[8]....
        /*0074*/ 	.word	0x00002100


	//   ....[9]....
        /*0078*/ 	.word	0x00002260


	//   ....[10]....
        /*007c*/ 	.word	0x00002760


	//   ....[11]....
        /*0080*/ 	.word	0x000028c0


	//   ....[12]....
        /*0084*/ 	.word	0x00002dc0


	//   ....[13]....
        /*0088*/ 	.word	0x00002f20


	//   ....[14]....
        /*008c*/ 	.word	0x00003420


	//   ....[15]....
        /*0090*/ 	.word	0x00003580


	//   ....[16]....
        /*0094*/ 	.word	0x00003ef0


	//   ....[17]....
        /*0098*/ 	.word	0x00004050


	//   ....[18]....
        /*009c*/ 	.word	0x000044d0


	//   ....[19]....
        /*00a0*/ 	.word	0x00004630


	//   ....[20]....
        /*00a4*/ 	.word	0x00004ab0


	//   ....[21]....
        /*00a8*/ 	.word	0x00004c10


	//   ....[22]....
        /*00ac*/ 	.word	0x00005090


	//   ....[23]....
        /*00b0*/ 	.word	0x000051f0


	//   ....[24]....
        /*00b4*/ 	.word	0x00005670


	//   ....[25]....
        /*00b8*/ 	.word	0x000057d0


	//   ....[26]....
        /*00bc*/ 	.word	0x00005c50


	//   ....[27]....
        /*00c0*/ 	.word	0x00005db0


	//   ....[28]....
        /*00c4*/ 	.word	0x00006230


	//   ....[29]....
        /*00c8*/ 	.word	0x00006390


	//   ....[30]....
        /*00cc*/ 	.word	0x00006810


	//   ....[31]....
        /*00d0*/ 	.word	0x00006970


	//----- nvinfo : EIATTR_EXIT_INSTR_OFFSETS
	.align		4
.L_2522:
        /*00d4*/ 	.byte	0x04, 0x1c
        /*00d6*/ 	.short	(.L_2524 - .L_2523)


	//   ....[0]....
.L_2523:
        /*00d8*/ 	.word	0x00003c60


	//   ....[1]....
        /*00dc*/ 	.word	0x00003cb0


	//   ....[2]....
        /*00e0*/ 	.word	0x00006d60


	//----- nvinfo : EIATTR_MAX_THREADS
	.align		4
.L_2524:
        /*00e4*/ 	.byte	0x04, 0x05
        /*00e6*/ 	.short	(.L_2526 - .L_2525)
.L_2525:
        /*00e8*/ 	.word	0x00000080
        /*00ec*/ 	.word	0x00000001
        /*00f0*/ 	.word	0x00000001


	//----- nvinfo : EIATTR_CRS_STACK_SIZE
	.align		4
.L_2526:
        /*00f4*/ 	.byte	0x04, 0x1e
        /*00f6*/ 	.short	(.L_2528 - .L_2527)
.L_2527:
        /*00f8*/ 	.word	0x00000000


	//----- nvinfo : EIATTR_CBANK_PARAM_SIZE
	.align		4
.L_2528:
        /*00fc*/ 	.byte	0x03, 0x19
        /*00fe*/ 	.short	0x0020


	//----- nvinfo : EIATTR_PARAM_CBANK
	.align		4
        /*0100*/ 	.byte	0x04, 0x0a
        /*0102*/ 	.short	(.L_2530 - .L_2529)
	.align		4
.L_2529:
        /*0104*/ 	.word	index@(.nv.constant0._ZN2at6native29vectorized_elementwise_kernelILi2EZZZNS0_29binary_cross_entropy_out_cudaERKNS_6TensorES4_RKSt8optionalIS2_ElRS2_ENKUlvE_clEvENKUlvE1_clEvEUlN3c104HalfESD_E_St5arrayIPcLm3EEEEviT0_T1_)
        /*0108*/ 	.short	0x0380
        /*010a*/ 	.short	0x0020


	//----- nvinfo : EIATTR_SW_WAR
	.align		4
.L_2530:
        /*010c*/ 	.byte	0x04, 0x36
        /*010e*/ 	.short	(.L_2532 - .L_2531)
.L_2531:
        /*0110*/ 	.word	0x00000008
.L_2532:


//--------------------- .nv.info._ZN2at6native29vectorized_elementwise_kernelILi4EZZZNS0_29binary_cross_entropy_out_cudaERKNS_6TensorES4_RKSt8optionalIS2_ElRS2_ENKUlvE_clEvENKUlvE1_clEvEUlN3c104HalfESD_E_St5arrayIPcLm3EEEEviT0_T1_ --------------------------
	.section	.nv.info._ZN2at6native29vectorized_elementwise_kernelILi4EZZZNS0_29binary_cross_entropy_out_cudaERKNS_6TensorES4_RKSt8optionalIS2_ElRS2_ENKUlvE_clEvENKUlvE1_clEvEUlN3c104HalfESD_E_St5arrayIPcLm3EEEEviT0_T1_,"",@"SHT_CUDA_INFO"
	.sectionflags	@""
	.align	4


	//----- nvinfo : EIATTR_CUDA_API_VERSION
	.align		4
        /*0000*/ 	.byte	0x04, 0x37
        /*0002*/ 	.short	(.L_2534 - .L_2533)
.L_2533:
        /*0004*/ 	.word	0x00000082


	//----- nvinfo : EIATTR_KPARAM_INFO
	.align		4
.L_2534:
        /*0008*/ 	.byte	0x04, 0x17
        /*000a*/ 	.short	(.L_2536 - .L_2535)
.L_2535:
        /*000c*/ 	.word	0x00000000
        /*0010*/ 	.short	0x0002
        /*0012*/ 	.short	0x0008
        /*0014*/ 	.byte	0x00, 0xf0, 0x61, 0x00


	//----- nvinfo : EIATTR_KPARAM_INFO
	.align		4
.L_2536:
        /*0018*/ 	.byte	0x04, 0x17
        /*001a*/ 	.short	(.L_2538 - .L_2537)
.L_2537:
        /*001c*/ 	.word	0x00000000
        /*0020*/ 	.short	0x0001
        /*0022*/ 	.short	0x0004
        /*0024*/ 	.byte	0x00, 0xf0, 0x05, 0x00


	//----- nvinfo : EIATTR_KPARAM_INFO
	.align		4
.L_2538:
        /*0028*/ 	.byte	0x04, 0x17
        /*002a*/ 	.short	(.L_2540 - .L_2539)
.L_2539:
        /*002c*/ 	.word	0x00000000
        /*0030*/ 	.short	0x0000
        /*0032*/ 	.short	0x0000
        /*0034*/ 	.byte	0x00, 0xf0, 0x11, 0x00


	//----- nvinfo : EIATTR_SPARSE_MMA_MASK
	.align		4
.L_2540:
        /*0038*/ 	.byte	0x03, 0x50
        /*003a*/ 	.short	0x0000


	//----- nvinfo : EIATTR_MAXREG_COUNT
	.align		4
        /*003c*/ 	.byte	0x03, 0x1b
        /*003e*/ 	.short	0x00ff


	//----- nvinfo : EIATTR_EXTERNS
	.align		4
        /*0040*/ 	.byte	0x04, 0x0f
        /*0042*/ 	.short	(.L_2542 - .L_2541)


	//   ....[0]....
	.align		4
.L_2541:
        /*0044*/ 	.word	index@(__assertfail)


	//----- nvinfo : EIATTR_MERCURY_ISA_VERSION
	.align		4
.L_2542:
        /*0048*/ 	.byte	0x03, 0x5f
        /*004a*/ 	.short	0x0101


	//----- nvinfo : EIATTR_VRC_CTA_INIT_COUNT
	.align		4
        /*004c*/ 	.byte	0x02, 0x4a
	.zero		1
	.zero		1


	//----- nvinfo : EIATTR_SYSCALL_OFFSETS
	.align		4
        /*0050*/ 	.byte	0x04, 0x46
        /*0052*/ 	.short	(.L_2544 - .L_2543)


	//   ....[0]....
.L_2543:
        /*0054*/ 	.word	0x00000780


	//   ....[1]....
        /*0058*/ 	.word	0x000008e0


	//   ....[2]....
        /*005c*/ 	.word	0x00000de0


	//   ....[3]....
        /*0060*/ 	.word	0x00000f40


	//   ....[4]....
        /*0064*/ 	.word	0x00001440


	//   ....[5]....
        /*0068*/ 	.word	0x000015a0


	//   ....[6]....
        /*006c*/ 	.word	0x00001aa0


	//   ....[7]....
        /*0070*/ 	.word	0x00001c00


	//   ....[8]....
        /*0074*/ 	.word	0x00002100


	//   ....[9]....
        /*0078*/ 	.word	0x00002260


	//   ....[10]....
        /*007c*/ 	.word	0x00002760


	//   ....[11]....
        /*0080*/ 	.word	0x000028c0


	//   ....[12]....
        /*0084*/ 	.word	0x00002dc0


	//   ....[13]....
        /*0088*/ 	.word	0x00002f20


	//   ....[14]....
        /*008c*/ 	.word	0x00003420


	//   ....[15]....
        /*0090*/ 	.word	0x00003580


	//   ....[16]....
        /*0094*/ 	.word	0x00003eb0


	//   ....[17]....
        /*0098*/ 	.word	0x00004010


	//   ....[18]....
        /*009c*/ 	.word	0x00004490


	//   ....[19]....
        /*00a0*/ 	.word	0x000045f0


	//   ....[20]....
        /*00a4*/ 	.word	0x00004a70


	//   ....[21]....
        /*00a8*/ 	.word	0x00004bd0


	//   ....[22]....
        /*00ac*/ 	.word	0x00005050


	//   ....[23]....
        /*00b0*/ 	.word	0x000051b0


	//   ....[24]....
        /*00b4*/ 	.word	0x00005630


	//   ....[25]....
        /*00b8*/ 	.word	0x00005790


	//   ....[26]....
        /*00bc*/ 	.word	0x00005c10


	//   ....[27]....
        /*00c0*/ 	.word	0x00005d70


	//   ....[28]....
        /*00c4*/ 	.word	0x000061f0


	//   ....[29]....
        /*00c8*/ 	.word	0x00006350


	//   ....[30]....
        /*00cc*/ 	.word	0x000067d0


	//   ....[31]....
        /*00d0*/ 	.word	0x00006930


	//----- nvinfo : EIATTR_EXIT_INSTR_OFFSETS
	.align		4
.L_2544:
        /*00d4*/ 	.byte	0x04, 0x1c
        /*00d6*/ 	.short	(.L_2546 - .L_2545)


	//   ....[0]....
.L_2545:
        /*00d8*/ 	.word	0x00003c60


	//   ....[1]....
        /*00dc*/ 	.word	0x00003cb0


	//   ....[2]....
        /*00e0*/ 	.word	0x00006d00


	//----- nvinfo : EIATTR_MAX_THREADS
	.align		4
.L_2546:
        /*00e4*/ 	.byte	0x04, 0x05
        /*00e6*/ 	.short	(.L_2548 - .L_2547)
.L_2547:
        /*00e8*/ 	.word	0x00000080
        /*00ec*/ 	.word	0x00000001
        /*00f0*/ 	.word	0x00000001


	//----- nvinfo : EIATTR_CRS_STACK_SIZE
	.align		4
.L_2548:
        /*00f4*/ 	.byte	0x04, 0x1e
        /*00f6*/ 	.short	(.L_2550 - .L_2549)
.L_2549:
        /*00f8*/ 	.word	0x00000000


	//----- nvinfo : EIATTR_CBANK_PARAM_SIZE
	.align		4
.L_2550:
        /*00fc*/ 	.byte	0x03, 0x19
        /*00fe*/ 	.short	0x0020


	//----- nvinfo : EIATTR_PARAM_CBANK
	.align		4
        /*0100*/ 	.byte	0x04, 0x0a
        /*0102*/ 	.short	(.L_2552 - .L_2551)
	.align		4
.L_2551:
        /*0104*/ 	.word	index@(.nv.constant0._ZN2at6native29vectorized_elementwise_kernelILi4EZZZNS0_29binary_cross_entropy_out_cudaERKNS_6TensorES4_RKSt8optionalIS2_ElRS2_ENKUlvE_clEvENKUlvE1_clEvEUlN3c104HalfESD_E_St5arrayIPcLm3EEEEviT0_T1_)
        /*0108*/ 	.short	0x0380
        /*010a*/ 	.short	0x0020


	//----- nvinfo : EIATTR_SW_WAR
	.align		4
.L_2552:
        /*010c*/ 	.byte	0x04, 0x36
        /*010e*/ 	.short	(.L_2554 - .L_2553)
.L_2553:
        /*0110*/ 	.word	0x00000008
.L_2554:


//--------------------- .nv.info._ZN2at6native29vectorized_elementwise_kernelILi8EZZZNS0_29binary_cross_entropy_out_cudaERKNS_6TensorES4_RKSt8optionalIS2_ElRS2_ENKUlvE_clEvENKUlvE1_clEvEUlN3c104HalfESD_E_St5arrayIPcLm3EEEEviT0_T1_ --------------------------
	.section	.nv.info._ZN2at6native29vectorized_elementwise_kernelILi8EZZZNS0_29binary_cross_entropy_out_cudaERKNS_6TensorES4_RKSt8optionalIS2_ElRS2_ENKUlvE_clEvENKUlvE1_clEvEUlN3c104HalfESD_E_St5arrayIPcLm3EEEEviT0_T1_,"",@"SHT_CUDA_INFO"
	.sectionflags	@""
	.align	4


	//----- nvinfo : EIATTR_CUDA_API_VERSION
	.align		4
        /*0000*/ 	.byte	0x04, 0x37
        /*0002*/ 	.short	(.L_2556 - .L_2555)
.L_2555:
        /*0004*/ 	.word	0x00000082


	//----- nvinfo : EIATTR_KPARAM_INFO
	.align		4
.L_2556:
        /*0008*/ 	.byte	0x04, 0x17
        /*000a*/ 	.short	(.L_2558 - .L_2557)
.L_2557:
        /*000c*/ 	.word	0x00000000
        /*0010*/ 	.short	0x0002
        /*0012*/ 	.short	0x0008
        /*0014*/ 	.byte	0x00, 0xf0, 0x61, 0x00


	//----- nvinfo : EIATTR_KPARAM_INFO
	.align		4
.L_2558:
        /*0018*/ 	.byte	0x04, 0x17
        /*001a*/ 	.short	(.L_2560 - .L_2559)
.L_2559:
        /*001c*/ 	.word	0x00000000
        /*0020*/ 	.short	0x0001
        /*0022*/ 	.short	0x0004
        /*0024*/ 	.byte	0x00, 0xf0, 0x05, 0x00


	//----- nvinfo : EIATTR_KPARAM_INFO
	.align		4
.L_2560:
        /*0028*/ 	.byte	0x04, 0x17
        /*002a*/ 	.short	(.L_2562 - .L_2561)
.L_2561:
        /*002c*/ 	.word	0x00000000
        /*0030*/ 	.short	0x0000
        /*0032*/ 	.short	0x0000
        /*0034*/ 	.byte	0x00, 0xf0, 0x11, 0x00


	//----- nvinfo : EIATTR_SPARSE_MMA_MASK
	.align		4
.L_2562:
        /*0038*/ 	.byte	0x03, 0x50
        /*003a*/ 	.short	0x0000


	//----- nvinfo : EIATTR_MAXREG_COUNT
	.align		4
        /*003c*/ 	.byte	0x03, 0x1b
        /*003e*/ 	.short	0x00ff


	//----- nvinfo : EIATTR_MERCURY_ISA_VERSION
	.align		4
        /*0040*/ 	.byte	0x03, 0x5f
        /*0042*/ 	.short	0x0101


	//----- nvinfo : EIATTR_VRC_CTA_INIT_COUNT
	.align		4
        /*0044*/ 	.byte	0x02, 0x4a
	.zero		1
	.zero		1


	//----- nvinfo : EIATTR_EXIT_INSTR_OFFSETS
	.align		4
        /*0048*/ 	.byte	0x04, 0x1c
        /*004a*/ 	.short	(.L_2564 - .L_2563)


	//   ....[0]....
.L_2563:
        /*004c*/ 	.word	0x00000010


	//----- nvinfo : EIATTR_MAX_THREADS
	.align		4
.L_2564:
        /*0050*/ 	.byte	0x04, 0x05
        /*0052*/ 	.short	(.L_2566 - .L_2565)
.L_2565:
        /*0054*/ 	.word	0x00000080
        /*0058*/ 	.word	0x00000001
        /*005c*/ 	.word	0x00000001


	//----- nvinfo : EIATTR_CBANK_PARAM_SIZE
	.align		4
.L_2566:
        /*0060*/ 	.byte	0x03, 0x19
        /*0062*/ 	.short	0x0020


	//----- nvinfo : EIATTR_PARAM_CBANK
	.align		4
        /*0064*/ 	.byte	0x04, 0x0a
        /*0066*/ 	.short	(.L_2568 - .L_2567)
	.align		4
.L_2567:
        /*0068*/ 	.word	index@(.nv.constant0._ZN2at6native29vectorized_elementwise_kernelILi8EZZZNS0_29binary_cross_entropy_out_cudaERKNS_6TensorES4_RKSt8optionalIS2_ElRS2_ENKUlvE_clEvENKUlvE1_clEvEUlN3c104HalfESD_E_St5arrayIPcLm3EEEEviT0_T1_)
        /*006c*/ 	.short	0x0380
        /*006e*/ 	.short	0x0020


	//----- nvinfo : EIATTR_SW_WAR
	.align		4
.L_2568:
        /*0070*/ 	.byte	0x04, 0x36
        /*0072*/ 	.short	(.L_2570 - .L_2569)
.L_2569:
        /*0074*/ 	.word	0x00000008
.L_2570:


//--------------------- .nv.info._ZN2at6native18elementwise_kernelILi128ELi4EZNS0_15gpu_kernel_implIZZZNS0_29binary_cross_entropy_out_cudaERKNS_6TensorES5_RKSt8optionalIS3_ElRS3_ENKUlvE_clEvENKUlvE0_clEvEUlffE_EEvRNS_18TensorIteratorBaseERKT_EUliE_EEviT1_ --------------------------
	.section	.nv.info._ZN2at6native18elementwise_kernelILi128ELi4EZNS0_15gpu_kernel_implIZZZNS0_29binary_cross_entropy_out_cudaERKNS_6TensorES5_RKSt8optionalIS3_ElRS3_ENKUlvE_clEvENKUlvE0_clEvEUlffE_EEvRNS_18TensorIteratorBaseERKT_EUliE_EEviT1_,"",@"SHT_CUDA_INFO"
	.sectionflags	@""
	.align	4


	//----- nvinfo : EIATTR_CUDA_API_VERSION
	.align		4
        /*0000*/ 	.byte	0x04, 0x37
        /*0002*/ 	.short	(.L_2572 - .L_2571)
.L_2571:
        /*0004*/ 	.word	0x00000082


	//----- nvinfo : EIATTR_KPARAM_INFO
	.align		4
.L_2572:
        /*0008*/ 	.byte	0x04, 0x17
        /*000a*/ 	.short	(.L_2574 - .L_2573)
.L_2573:
        /*000c*/ 	.word	0x00000000
        /*0010*/ 	.short	0x0001
        /*0012*/ 	.short	0x0008
        /*0014*/ 	.byte	0x00, 0xf0, 0x21, 0x0a


	//----- nvinfo : EIATTR_KPARAM_INFO
	.align		4
.L_2574:
        /*0018*/ 	.byte	0x04, 0x17
        /*001a*/ 	.short	(.L_2576 - .L_2575)
.L_2575:
        /*001c*/ 	.word	0x00000000
        /*0020*/ 	.short	0x0000
        /*0022*/ 	.short	0x0000
        /*0024*/ 	.byte	0x00, 0xf0, 0x11, 0x00


	//----- nvinfo : EIATTR_SPARSE_MMA_MASK
	.align		4
.L_2576:
        /*0028*/ 	.byte	0x03, 0x50
        /*002a*/ 	.short	0x0000


	//----- nvinfo : EIATTR_MAXREG_COUNT
	.align		4
        /*002c*/ 	.byte	0x03, 0x1b
        /*002e*/ 	.short	0x0080


	//----- nvinfo : EIATTR_EXTERNS
	.align		4
        /*0030*/ 	.byte	0x04, 0x0f
        /*0032*/ 	.short	(.L_2578 - .L_2577)


	//   ....[0]....
	.align		4
.L_2577:
        /*0034*/ 	.word	index@(__assertfail)


	//----- nvinfo : EIATTR_MERCURY_ISA_VERSION
	.align		4
.L_2578:
        /*0038*/ 	.byte	0x03, 0x5f
        /*003a*/ 	.short	0x0101


	//----- nvinfo : EIATTR_VRC_CTA_INIT_COUNT
	.align		4
        /*003c*/ 	.byte	0x02, 0x4a
	.zero		1
	.zero		1


	//----- nvinfo : EIATTR_SYSCALL_OFFSETS
	.align		4
        /*0040*/ 	.byte	0x04, 0x46
        /*0042*/ 	.short	(.L_2580 - .L_2579)


	//   ....[0]....
.L_2579:
        /*0044*/ 	.word	0x00002490


	//   ....[1]....
        /*0048*/ 	.word	0x00003300


	//   ....[2]....
        /*004c*/ 	.word	0x00003540


	//   ....[3]....
        /*0050*/ 	.word	0x00003690


	//   ....[4]....
        /*0054*/ 	.word	0x00004590


	//   ....[5]....
        /*0058*/ 	.word	0x00006b50


	//   ....[6]....
        /*005c*/ 	.word	0x000079c0


	//   ....[7]....
        /*0060*/ 	.word	0x00007b80


	//   ....[8]....
        /*0064*/ 	.word	0x00007cd0


	//   ....[9]....
        /*0068*/ 	.word	0x00008ab0


	//   ....[10]....
        /*006c*/ 	.word	0x0000b180


	//   ....[11]....
        /*0070*/ 	.word	0x0000bff0


	//   ....[12]....
        /*0074*/ 	.word	0x0000c1b0


	//   ....[13]....
        /*0078*/ 	.word	0x0000c300


	//   ....[14]....
        /*007c*/ 	.word	0x0000d0e0


	//   ....[15]....
        /*0080*/ 	.word	0x0000f7d0


	//   ....[16]....
        /*0084*/ 	.word	0x00010640


	//   ....[17]....
        /*0088*/ 	.word	0x00010800


	//   ....[18]....
        /*008c*/ 	.word	0x00010950


	//   ....[19]....
        /*0090*/ 	.word	0x00011700


	//----- nvinfo : EIATTR_EXIT_INSTR_OFFSETS
	.align		4
.L_2580:
        /*0094*/ 	.byte	0x04, 0x1c
        /*0096*/ 	.short	(.L_2582 - .L_2581)


	//   ....[0]....
.L_2581:
        /*0098*/ 	.word	0x0000d390


	//   ....[1]....
        /*009c*/ 	.word	0x00010c80


	//   ....[2]....
        /*00a0*/ 	.word	0x00010cc0


	//   ....[3]....
        /*00a4*/ 	.word	0x00010d50


	//   ....[4]....
        /*00a8*/ 	.word	0x00010d80


	//   ....[5]....
        /*00ac*/ 	.word	0x00010db0


	//   ....[6]....
        /*00b0*/ 	.word	0x00010e30


	//   ....[7]....
        /*00b4*/ 	.word	0x00010e60


	//   ....[8]....
        /*00b8*/ 	.word	0x00010ef0


	//   ....[9]....
        /*00bc*/ 	.word	0x00010f30


	//   ....[10]....
        /*00c0*/ 	.word	0x00010f70


	//   ....[11]....
        /*00c4*/ 	.word	0x00011040


	//   ....[12]....
        /*00c8*/ 	.word	0x000111a0


	//   ....[13]....
        /*00cc*/ 	.word	0x00011300


	//   ....[14]....
        /*00d0*/ 	.word	0x00011450


	//   ....[15]....
        /*00d4*/ 	.word	0x00011480


	//   ....[16]....
        /*00d8*/ 	.word	0x000114b0


	//   ....[17]....
        /*00dc*/ 	.word	0x00011550


	//   ....[18]....
        /*00e0*/ 	.word	0x000115a0


	//   ....[19]....
        /*00e4*/ 	.word	0x00011710


	//   ....[20]....
        /*00e8*/ 	.word	0x00011810


	//   ....[21]....
        /*00ec*/ 	.word	0x00011940


	//   ....[22]....
        /*00f0*/ 	.word	0x00011970


	//----- nvinfo : EIATTR_MAX_THREADS
	.align		4
.L_2582:
        /*00f4*/ 	.byte	0x04, 0x05
        /*00f6*/ 	.short	(.L_2584 - .L_2583)
.L_2583:
        /*00f8*/ 	.word	0x00000080
        /*00fc*/ 	.word	0x00000001
        /*0100*/ 	.word	0x00000001


	//----- nvinfo : EIATTR_CRS_STACK_SIZE
	.align		4
.L_2584:
        /*0104*/ 	.byte	0x04, 0x1e
        /*0106*/ 	.short	(.L_2586 - .L_2585)
.L_2585:
        /*0108*/ 	.word	0x00000000


	//----- nvinfo : EIATTR_CBANK_PARAM_SIZE
	.align		4
.L_2586:
        /*010c*/ 	.byte	0x03, 0x19
        /*010e*/ 	.short	0x0290


	//----- nvinfo : EIATTR_PARAM_CBANK
	.align		4
        /*0110*/ 	.byte	0x04, 0x0a
        /*0112*/ 	.short	(.L_2588 - .L_2587)
	.align		4
.L_2587:
        /*0114*/ 	.word	index@(.nv.constant0._ZN2at6native18elementwise_kernelILi128ELi4EZNS0_15gpu_kernel_implIZZZNS0_29binary_cross_entropy_out_cudaERKNS_6TensorES5_RKSt8optionalIS3_ElRS3_ENKUlvE_clEvENKUlvE0_clEvEUlffE_EEvRNS_18TensorIteratorBaseERKT_EUliE_EEviT1_)
        /*0118*/ 	.short	0x0380
        /*011a*/ 	.short	0x0290


	//----- nvinfo : EIATTR_SW_WAR
	.align		4
.L_2588:
        /*011c*/ 	.byte	0x04, 0x36
        /*011e*/ 	.short	(.L_2590 - .L_2589)
.L_2589:
        /*0120*/ 	.word	0x00000008
.L_2590:


//--------------------- .nv.info._ZN2at6native27unrolled_elementwise_kernelIZZZNS0_29binary_cross_entropy_out_cudaERKNS_6TensorES4_RKSt8optionalIS2_ElRS2_ENKUlvE_clEvENKUlvE0_clEvEUlffE_St5arrayIPcLm3EELi4E23TrivialOffsetCalculatorILi2EjESG_ILi1EjENS0_6memory12LoadWithCastILi2EEENSJ_13StoreWithCastILi1EEEEEviT_T0_T2_T3_T4_T5_ --------------------------
	.section	.nv.info._ZN2at6native27unrolled_elementwise_kernelIZZZNS0_29binary_cross_entropy_out_cudaERKNS_6TensorES4_RKSt8optionalIS2_ElRS2_ENKUlvE_clEvENKUlvE0_clEvEUlffE_St5arrayIPcLm3EELi4E23TrivialOffsetCalculatorILi2EjESG_ILi1EjENS0_6memory12LoadWithCastILi2EEENSJ_13StoreWithCastILi1EEEEEviT_T0_T2_T3_T4_T5_,"",@"SHT_CUDA_INFO"
	.sectionflags	@""
	.align	4


	//----- nvinfo : EIATTR_CUDA_API_VERSION
	.align		4
        /*0000*/ 	.byte	0x04, 0x37
        /*0002*/ 	.short	(.L_2592 - .L_2591)
.L_2591:
        /*0004*/ 	.word	0x00000082


	//----- nvinfo : EIATTR_KPARAM_INFO
	.align		4
.L_2592:
        /*0008*/ 	.byte	0x04, 0x17
        /*000a*/ 	.short	(.L_2594 - .L_2593)
.L_2593:
        /*000c*/ 	.word	0x00000000
        /*0010*/ 	.short	0x0006
        /*0012*/ 	.short	0x0030
        /*0014*/ 	.byte	0x00, 0xf0, 0x21, 0x00


	//----- nvinfo : EIATTR_KPARAM_INFO
	.align		4
.L_2594:
        /*0018*/ 	.byte	0x04, 0x17
        /*001a*/ 	.short	(.L_2596 - .L_2595)
.L_2595:
        /*001c*/ 	.word	0x00000000
        /*0020*/ 	.short	0x0005
        /*0022*/ 	.short	0x0024
        /*0024*/ 	.byte	0x00, 0xf0, 0x31, 0x00


	//----- nvinfo : EIATTR_KPARAM_INFO
	.align		4
.L_2596:
        /*0028*/ 	.byte	0x04, 0x17
        /*002a*/ 	.short	(.L_2598 - .L_2597)
.L_2597:
        /*002c*/ 	.word	0x00000000
        /*0030*/ 	.short	0x0004
        /*0032*/ 	.short	0x0021
        /*0034*/ 	.byte	0x00, 0xf0, 0x05, 0x00


	//----- nvinfo : EIATTR_KPARAM_INFO
	.align		4
.L_2598:
        /*0038*/ 	.byte	0x04, 0x17
        /*003a*/ 	.short	(.L_2600 - .L_2599)
.L_2599:
        /*003c*/ 	.word	0x00000000
        /*0040*/ 	.short	0x0003
        /*0042*/ 	.short	0x0020
        /*0044*/ 	.byte	0x00, 0xf0, 0x05, 0x00


	//----- nvinfo : EIATTR_KPARAM_INFO
	.align		4
.L_2600:
        /*0048*/ 	.byte	0x04, 0x17
        /*004a*/ 	.short	(.L_2602 - .L_2601)
.L_2601:
        /*004c*/ 	.word	0x00000000
        /*0050*/ 	.short	0x0002
        /*0052*/ 	.short	0x0008
        /*0054*/ 	.byte	0x00, 0xf0, 0x61, 0x00


	//----- nvinfo : EIATTR_KPARAM_INFO
	.align		4
.L_2602:
        /*0058*/ 	.byte	0x04, 0x17
        /*005a*/ 	.short	(.L_2604 - .L_2603)
.L_2603:
        /*005c*/ 	.word	0x00000000
        /*0060*/ 	.short	0x0001
        /*0062*/ 	.short	0x0004
        /*0064*/ 	.byte	0x00, 0xf0, 0x05, 0x00


	//----- nvinfo : EIATTR_KPARAM_INFO
	.align		4
.L_2604:
        /*0068*/ 	.byte	0x04, 0x17
        /*006a*/ 	.short	(.L_2606 - .L_2605)
.L_2605:
        /*006c*/ 	.word	0x00000000
        /*0070*/ 	.short	0x0000
        /*0072*/ 	.short	0x0000
        /*0074*/ 	.byte	0x00, 0xf0, 0x11, 0x00


	//----- nvinfo : EIATTR_SPARSE_MMA_MASK
	.align		4
.L_2606:
        /*0078*/ 	.byte	0x03, 0x50
        /*007a*/ 	.short	0x0000


	//----- nvinfo : EIATTR_MAXREG_COUNT
	.align		4
        /*007c*/ 	.byte	0x03, 0x1b
        /*007e*/ 	.short	0x00ff


	//----- nvinfo : EIATTR_EXTERNS
	.align		4
        /*0080*/ 	.byte	0x04, 0x0f
        /*0082*/ 	.short	(.L_2608 - .L_2607)


	//   ....[0]....
	.align		4
.L_2607:
        /*0084*/ 	.word	index@(__assertfail)


	//----- nvinfo : EIATTR_MERCURY_ISA_VERSION
	.align		4
.L_2608:
        /*0088*/ 	.byte	0x03, 0x5f
        /*008a*/ 	.short	0x0101


	//----- nvinfo : EIATTR_VRC_CTA_INIT_COUNT
	.align		4
        /*008c*/ 	.byte	0x02, 0x4a
	.zero		1
	.zero		1


	//----- nvinfo : EIATTR_SYSCALL_OFFSETS
	.align		4
        /*0090*/ 	.byte	0x04, 0x46
        /*0092*/ 	.short	(.L_2610 - .L_2609)


	//   ....[0]....
.L_2609:
        /*0094*/ 	.word	0x00000e80


	//   ....[1]....
        /*0098*/ 	.word	0x00001d20


	//   ....[2]....
        /*009c*/ 	.word	0x00002cc0


	//   ....[3]....
        /*00a0*/ 	.word	0x00003b50


	//   ....[4]....
        /*00a4*/ 	.word	0x00004a60


	//   ....[5]....
        /*00a8*/ 	.word	0x00005900


	//   ....[6]....
        /*00ac*/ 	.word	0x00006800


	//   ....[7]....
        /*00b0*/ 	.word	0x00007680


	//   ....[8]....
        /*00b4*/ 	.word	0x00007860


	//   ....[9]....
        /*00b8*/ 	.word	0x000079b0


	//   ....[10]....
        /*00bc*/ 	.word	0x00007d90


	//   ....[11]....
        /*00c0*/ 	.word	0x00007ee0


	//   ....[12]....
        /*00c4*/ 	.word	0x000082c0


	//   ....[13]....
        /*00c8*/ 	.word	0x00008410


	//   ....[14]....
        /*00cc*/ 	.word	0x000087f0


	//   ....[15]....
        /*00d0*/ 	.word	0x00008940


	//   ....[16]....
        /*00d4*/ 	.word	0x00009a00


	//   ....[17]....
        /*00d8*/ 	.word	0x0000a790


	//   ....[18]....
        /*00dc*/ 	.word	0x0000b610


	//   ....[19]....
        /*00e0*/ 	.word	0x0000c470


	//----- nvinfo : EIATTR_EXIT_INSTR_OFFSETS
	.align		4
.L_2610:
        /*00e4*/ 	.byte	0x04, 0x1c
        /*00e6*/ 	.short	(.L_2612 - .L_2611)


	//   ....[0]....
.L_2611:
        /*00e8*/ 	.word	0x0000b8b0


	//   ....[1]....
        /*00ec*/ 	.word	0x0000b9f0


	//   ....[2]....
        /*00f0*/ 	.word	0x0000ba30


	//   ....[3]....
        /*00f4*/ 	.word	0x0000bac0


	//   ....[4]....
        /*00f8*/ 	.word	0x0000baf0


	//   ....[5]....
        /*00fc*/ 	.word	0x0000bb20


	//   ....[6]....
        /*0100*/ 	.word	0x0000bba0


	//   ....[7]....
        /*0104*/ 	.word	0x0000bbd0


	//   ....[8]....
        /*0108*/ 	.word	0x0000bc60


	//   ....[9]....
        /*010c*/ 	.word	0x0000bca0


	//   ....[10]....
        /*0110*/ 	.word	0x0000bce0


	//   ....[11]....
        /*0114*/ 	.word	0x0000bdb0


	//   ....[12]....
        /*0118*/ 	.word	0x0000bf10


	//   ....[13]....
        /*011c*/ 	.word	0x0000c070


	//   ....[14]....
        /*0120*/ 	.word	0x0000c1c0


	//   ....[15]....
        /*0124*/ 	.word	0x0000c1f0


	//   ....[16]....
        /*0128*/ 	.word	0x0000c220


	//   ....[17]....
        /*012c*/ 	.word	0x0000c2c0


	//   ....[18]....
        /*0130*/ 	.word	0x0000c310


	//   ....[19]....
        /*0134*/ 	.word	0x0000c480


	//   ....[20]....
        /*0138*/ 	.word	0x0000c580


	//   ....[21]....
        /*013c*/ 	.word	0x0000c6b0


	//   ....[22]....
        /*0140*/ 	.word	0x0000c6e0


	//----- nvinfo : EIATTR_MAX_THREADS
	.align		4
.L_2612:
        /*0144*/ 	.byte	0x04, 0x05
        /*0146*/ 	.short	(.L_2614 - .L_2613)
.L_2613:
        /*0148*/ 	.word	0x00000080
        /*014c*/ 	.word	0x00000001
        /*0150*/ 	.word	0x00000001


	//----- nvinfo : EIATTR_CRS_STACK_SIZE
	.align		4
.L_2614:
        /*0154*/ 	.byte	0x04, 0x1e
        /*0156*/ 	.short	(.L_2616 - .L_2615)
.L_2615:
        /*0158*/ 	.word	0x00000000


	//----- nvinfo : EIATTR_CBANK_PARAM_SIZE
	.align		4
.L_2616:
        /*015c*/ 	.byte	0x03, 0x19
        /*015e*/ 	.short	0x0038


	//----- nvinfo : EIATTR_PARAM_CBANK
	.align		4
        /*0160*/ 	.byte	0x04, 0x0a
        /*0162*/ 	.short	(.L_2618 - .L_2617)
	.align		4
.L_2617:
        /*0164*/ 	.word	index@(.nv.constant0._ZN2at6native27unrolled_elementwise_kernelIZZZNS0_29binary_cross_entropy_out_cudaERKNS_6TensorES4_RKSt8optionalIS2_ElRS2_ENKUlvE_clEvENKUlvE0_clEvEUlffE_St5arrayIPcLm3EELi4E23TrivialOffsetCalculatorILi2EjESG_ILi1EjENS0_6memory12LoadWithCastILi2EEENSJ_13StoreWithCastILi1EEEEEviT_T0_T2_T3_T4_T5_)
        /*0168*/ 	.short	0x0380
        /*016a*/ 	.short	0x0038


	//----- nvinfo : EIATTR_SW_WAR
	.align		4
.L_2618:
        /*016c*/ 	.byte	0x04, 0x36
        /*016e*/ 	.short	(.L_2620 - .L_2619)
.L_2619:
        /*0170*/ 	.word	0x00000008
.L_2620:


//--------------------- .nv.info._ZN2at6native18elementwise_kernelILi128ELi2EZNS0_22gpu_kernel_impl_nocastIZZZNS0_29binary_cross_entropy_out_cudaERKNS_6TensorES5_RKSt8optionalIS3_ElRS3_ENKUlvE_clEvENKUlvE0_clEvEUlffE_EEvRNS_18TensorIteratorBaseERKT_EUliE_EEviT1_ --------------------------
	.section	.nv.info._ZN2at6native18elementwise_kernelILi128ELi2EZNS0_22gpu_kernel_impl_nocastIZZZNS0_29binary_cross_entropy_out_cudaERKNS_6TensorES5_RKSt8optionalIS3_ElRS3_ENKUlvE_clEvENKUlvE0_clEvEUlffE_EEvRNS_18TensorIteratorBaseERKT_EUliE_EEviT1_,"",@"SHT_CUDA_INFO"
	.sectionflags	@""
	.align	4


	//----- nvinfo : EIATTR_CUDA_API_VERSION
	.align		4
        /*0000*/ 	.byte	0x04, 0x37
        /*0002*/ 	.short	(.L_2622 - .L_2621)
.L_2621:
        /*0004*/ 	.word	0x00000082


	//----- nvinfo : EIATTR_KPARAM_INFO
	.align		4
.L_2622:
        /*0008*/ 	.byte	0x04, 0x17
        /*000a*/ 	.short	(.L_2624 - .L_2623)
.L_2623:
        /*000c*/ 	.word	0x00000000
        /*0010*/ 	.short	0x0001
        /*0012*/ 	.short	0x0008
        /*0014*/ 	.byte	0x00, 0xf0, 0x21, 0x0a


	//----- nvinfo : EIATTR_KPARAM_INFO
	.align		4
.L_2624:
        /*0018*/ 	.byte	0x04, 0x17
        /*001a*/ 	.short	(.L_2626 - .L_2625)
.L_2625:
        /*001c*/ 	.word	0x00000000
        /*0020*/ 	.short	0x0000
        /*0022*/ 	.short	0x0000
        /*0024*/ 	.byte	0x00, 0xf0, 0x11, 0x00


	//----- nvinfo : EIATTR_SPARSE_MMA_MASK
	.align		4
.L_2626:
        /*0028*/ 	.byte	0x03, 0x50
        /*002a*/ 	.short	0x0000


	//----- nvinfo : EIATTR_MAXREG_COUNT
	.align		4
        /*002c*/ 	.byte	0x03, 0x1b
        /*002e*/ 	.short	0x0080


	//----- nvinfo : EIATTR_EXTERNS
	.align		4
        /*0030*/ 	.byte	0x04, 0x0f
        /*0032*/ 	.short	(.L_2628 - .L_2627)


	//   ....[0]....
	.align		4
.L_2627:
        /*0034*/ 	.word	index@(__assertfail)


	//----- nvinfo : EIATTR_MERCURY_ISA_VERSION
	.align		4
.L_2628:
        /*0038*/ 	.byte	0x03, 0x5f
        /*003a*/ 	.short	0x0101


	//----- nvinfo : EIATTR_VRC_CTA_INIT_COUNT
	.align		4
        /*003c*/ 	.byte	0x02, 0x4a
	.zero		1
	.zero		1


	//----- nvinfo : EIATTR_SYSCALL_OFFSETS
	.align		4
        /*0040*/ 	.byte	0x04, 0x46
        /*0042*/ 	.short	(.L_2630 - .L_2629)


	//   ....[0]....
.L_2629:
        /*0044*/ 	.word	0x00000230


	//   ....[1]....
        /*0048*/ 	.word	0x00000360


	//   ....[2]....
        /*004c*/ 	.word	0x00000780


	//   ....[3]....
        /*0050*/ 	.word	0x000008b0


	//   ....[4]....
        /*0054*/ 	.word	0x000022f0


	//   ....[5]....
        /*0058*/ 	.word	0x00002440


	//   ....[6]....
        /*005c*/ 	.word	0x00003eb0


	//   ....[7]....
        /*0060*/ 	.word	0x00004000


	//----- nvinfo : EIATTR_EXIT_INSTR_OFFSETS
	.align		4
.L_2630:
        /*0064*/ 	.byte	0x04, 0x1c
        /*0066*/ 	.short	(.L_2632 - .L_2631)


	//   ....[0]....
.L_2631:
        /*0068*/ 	.word	0x00000610


	//   ....[1]....
        /*006c*/ 	.word	0x00000b20


	//   ....[2]....
        /*0070*/ 	.word	0x00002720


	//   ....[3]....
        /*0074*/ 	.word	0x00004270


	//----- nvinfo : EIATTR_MAX_THREADS
	.align		4
.L_2632:
        /*0078*/ 	.byte	0x04, 0x05
        /*007a*/ 	.short	(.L_2634 - .L_2633)
.L_2633:
        /*007c*/ 	.word	0x00000080
        /*0080*/ 	.word	0x00000001
        /*0084*/ 	.word	0x00000001


	//----- nvinfo : EIATTR_CRS_STACK_SIZE
	.align		4
.L_2634:
        /*0088*/ 	.byte	0x04, 0x1e
        /*008a*/ 	.short	(.L_2636 - .L_2635)
.L_2635:
        /*008c*/ 	.word	0x00000000


	//----- nvinfo : EIATTR_CBANK_PARAM_SIZE
	.align		4
.L_2636:
        /*0090*/ 	.byte	0x03, 0x19
        /*0092*/ 	.short	0x0290


	//----- nvinfo : EIATTR_PARAM_CBANK
	.align		4
        /*0094*/ 	.byte	0x04, 0x0a
        /*0096*/ 	.short	(.L_2638 - .L_2637)
	.align		4
.L_2637:
        /*0098*/ 	.word	index@(.nv.constant0._ZN2at6native18elementwise_kernelILi128ELi2EZNS0_22gpu_kernel_impl_nocastIZZZNS0_29binary_cross_entropy_out_cudaERKNS_6TensorES5_RKSt8optionalIS3_ElRS3_ENKUlvE_clEvENKUlvE0_clEvEUlffE_EEvRNS_18TensorIteratorBaseERKT_EUliE_EEviT1_)
        /*009c*/ 	.short	0x0380
        /*009e*/ 	.short	0x0290


	//----- nvinfo : EIATTR_SW_WAR
	.align		4
.L_2638:
        /*00a0*/ 	.byte	0x04, 0x36
        /*00a2*/ 	.short	(.L_2640 - .L_2639)
.L_2639:
        /*00a4*/ 	.word	0x00000008
.L_2640:


//--------------------- .nv.info._ZN2at6native27unrolled_elementwise_kernelIZZZNS0_29binary_cross_entropy_out_cudaERKNS_6TensorES4_RKSt8optionalIS2_ElRS2_ENKUlvE_clEvENKUlvE0_clEvEUlffE_St5arrayIPcLm3EELi4E23TrivialOffsetCalculatorILi2EjESG_ILi1EjENS0_6memory15LoadWithoutCastENSJ_16StoreWithoutCastEEEviT_T0_T2_T3_T4_T5_ --------------------------
	.section	.nv.info._ZN2at6native27unrolled_elementwise_kernelIZZZNS0_29binary_cross_entropy_out_cudaERKNS_6TensorES4_RKSt8optionalIS2_ElRS2_ENKUlvE_clEvENKUlvE0_clEvEUlffE_St5arrayIPcLm3EELi4E23TrivialOffsetCalculatorILi2EjESG_ILi1EjENS0_6memory15LoadWithoutCastENSJ_16StoreWithoutCastEEEviT_T0_T2_T3_T4_T5_,"",@"SHT_CUDA_INFO"
	.sectionflags	@""
	.align	4


	//----- nvinfo : EIATTR_CUDA_API_VERSION
	.align		4
        /*0000*/ 	.byte	0x04, 0x37
        /*0002*/ 	.short	(.L_2642 - .L_2641)
.L_2641:
        /*0004*/ 	.word	0x00000082


	//----- nvinfo : EIATTR_KPARAM_INFO
	.align		4
.L_2642:
        /*0008*/ 	.byte	0x04, 0x17
        /*000a*/ 	.short	(.L_2644 - .L_2643)
.L_2643:
        /*000c*/ 	.word	0x00000000
        /*0010*/ 	.short	0x0006
        /*0012*/ 	.short	0x0023
        /*0014*/ 	.byte	0x00, 0xf0, 0x05, 0x00


	//----- nvinfo : EIATTR_KPARAM_INFO
	.align		4
.L_2644:
        /*0018*/ 	.byte	0x04, 0x17
        /*001a*/ 	.short	(.L_2646 - .L_2645)
.L_2645:
        /*001c*/ 	.word	0x00000000
        /*0020*/ 	.short	0x0005
        /*0022*/ 	.short	0x0022
        /*0024*/ 	.byte	0x00, 0xf0, 0x05, 0x00


	//----- nvinfo : EIATTR_KPARAM_INFO
	.align		4
.L_2646:
        /*0028*/ 	.byte	0x04, 0x17
        /*002a*/ 	.short	(.L_2648 - .L_2647)
.L_2647:
        /*002c*/ 	.word	0x00000000
        /*0030*/ 	.short	0x0004
        /*0032*/ 	.short	0x0021
        /*0034*/ 	.byte	0x00, 0xf0, 0x05, 0x00


	//----- nvinfo : EIATTR_KPARAM_INFO
	.align		4
.L_2648:
        /*0038*/ 	.byte	0x04, 0x17
        /*003a*/ 	.short	(.L_2650 - .L_2649)
.L_2649:
        /*003c*/ 	.word	0x00000000
        /*0040*/ 	.short	0x0003
        /*0042*/ 	.short	0x0020
        /*0044*/ 	.byte	0x00, 0xf0, 0x05, 0x00


	//----- nvinfo : EIATTR_KPARAM_INFO
	.align		4
.L_2650:
        /*0048*/ 	.byte	0x04, 0x17
        /*004a*/ 	.short	(.L_2652 - .L_2651)
.L_2651:
        /*004c*/ 	.word	0x00000000
        /*0050*/ 	.short	0x0002
        /*0052*/ 	.short	0x0008
        /*0054*/ 	.byte	0x00, 0xf0, 0x61, 0x00


	//----- nvinfo : EIATTR_KPARAM_INFO
	.align		4
.L_2652:
        /*0058*/ 	.byte	0x04, 0x17
        /*005a*/ 	.short	(.L_2654 - .L_2653)
.L_2653:
        /*005c*/ 	.word	0x00000000
        /*0060*/ 	.short	0x0001
        /*0062*/ 	.short	0x0004
        /*0064*/ 	.byte	0x00, 0xf0, 0x05, 0x00


	//----- nvinfo : EIATTR_KPARAM_INFO
	.align		4
.L_2654:
        /*0068*/ 	.byte	0x04, 0x17
        /*006a*/ 	.short	(.L_2656 - .L_2655)
.L_2655:
        /*006c*/ 	.word	0x00000000
        /*0070*/ 	.short	0x0000
        /*0072*/ 	.short	0x0000
        /*0074*/ 	.byte	0x00, 0xf0, 0x11, 0x00


	//----- nvinfo : EIATTR_SPARSE_MMA_MASK
	.align		4
.L_2656:
        /*0078*/ 	.byte	0x03, 0x50
        /*007a*/ 	.short	0x0000


	//----- nvinfo : EIATTR_MAXREG_COUNT
	.align		4
        /*007c*/ 	.byte	0x03, 0x1b
        /*007e*/ 	.short	0x00ff


	//----- nvinfo : EIATTR_EXTERNS
	.align		4
        /*0080*/ 	.byte	0x04, 0x0f
        /*0082*/ 	.short	(.L_2658 - .L_2657)


	//   ....[0]....
	.align		4
.L_2657:
        /*0084*/ 	.word	index@(__assertfail)


	//----- nvinfo : EIATTR_MERCURY_ISA_VERSION
	.align		4
.L_2658:
        /*0088*/ 	.byte	0x03, 0x5f
        /*008a*/ 	.short	0x0101


	//----- nvinfo : EIATTR_VRC_CTA_INIT_COUNT
	.align		4
        /*008c*/ 	.byte	0x02, 0x4a
	.zero		1
	.zero		1


	//----- nvinfo : EIATTR_SYSCALL_OFFSETS
	.align		4
        /*0090*/ 	.byte	0x04, 0x46
        /*0092*/ 	.short	(.L_2660 - .L_2659)


	//   ....[0]....
.L_2659:
        /*0094*/ 	.word	0x00000460


	//   ....[1]....
        /*0098*/ 	.word	0x000005b0


	//   ....[2]....
        /*009c*/ 	.word	0x00000990


	//   ....[3]....
        /*00a0*/ 	.word	0x00000ae0


	//   ....[4]....
        /*00a4*/ 	.word	0x00000ec0


	//   ....[5]....
        /*00a8*/ 	.word	0x00001010


	//   ....[6]....
        /*00ac*/ 	.word	0x000013f0


	//   ....[7]....
        /*00b0*/ 	.word	0x00001540


	//----- nvinfo : EIATTR_EXIT_INSTR_OFFSETS
	.align		4
.L_2660:
        /*00b4*/ 	.byte	0x04, 0x1c
        /*00b6*/ 	.short	(.L_2662 - .L_2661)


	//   ....[0]....
.L_2661:
        /*00b8*/ 	.word	0x00001950


	//   ....[1]....
        /*00bc*/ 	.word	0x000019a0


	//----- nvinfo : EIATTR_MAX_THREADS
	.align		4
.L_2662:
        /*00c0*/ 	.byte	0x04, 0x05
        /*00c2*/ 	.short	(.L_2664 - .L_2663)
.L_2663:
        /*00c4*/ 	.word	0x00000080
        /*00c8*/ 	.word	0x00000001
        /*00cc*/ 	.word	0x00000001


	//----- nvinfo : EIATTR_CRS_STACK_SIZE
	.align		4
.L_2664:
        /*00d0*/ 	.byte	0x04, 0x1e
        /*00d2*/ 	.short	(.L_2666 - .L_2665)
.L_2665:
        /*00d4*/ 	.word	0x00000000


	//----- nvinfo : EIATTR_CBANK_PARAM_SIZE
	.align		4
.L_2666:
        /*00d8*/ 	.byte	0x03, 0x19
        /*00da*/ 	.short	0x0024


	//----- nvinfo : EIATTR_PARAM_CBANK
	.align		4
        /*00dc*/ 	.byte	0x04, 0x0a
        /*00de*/ 	.short	(.L_2668 - .L_2667)
	.align		4
.L_2667:
        /*00e0*/ 	.word	index@(.nv.constant0._ZN2at6native27unrolled_elementwise_kernelIZZZNS0_29binary_cross_entropy_out_cudaERKNS_6TensorES4_RKSt8optionalIS2_ElRS2_ENKUlvE_clEvENKUlvE0_clEvEUlffE_St5arrayIPcLm3EELi4E23TrivialOffsetCalculatorILi2EjESG_ILi1EjENS0_6memory15LoadWithoutCastENSJ_16StoreWithoutCastEEEviT_T0_T2_T3_T4_T5_)
        /*00e4*/ 	.short	0x0380
        /*00e6*/ 	.short	0x0024


	//----- nvinfo : EIATTR_SW_WAR
	.align		4
.L_2668:
        /*00e8*/ 	.byte	0x04, 0x36
        /*00ea*/ 	.short	(.L_2670 - .L_2669)
.L_2669:
        /*00ec*/ 	.word	0x00000008
.L_2670:


//--------------------- .nv.info._ZN2at6native29vectorized_elementwise_kernelILi2EZZZNS0_29binary_cross_entropy_out_cudaERKNS_6TensorES4_RKSt8optionalIS2_ElRS2_ENKUlvE_clEvENKUlvE0_clEvEUlffE_St5arrayIPcLm3EEEEviT0_T1_ --------------------------
	.section	.nv.info._ZN2at6native29vectorized_elementwise_kernelILi2EZZZNS0_29binary_cross_entropy_out_cudaERKNS_6TensorES4_RKSt8optionalIS2_ElRS2_ENKUlvE_clEvENKUlvE0_clEvEUlffE_St5arrayIPcLm3EEEEviT0_T1_,"",@"SHT_CUDA_INFO"
	.sectionflags	@""
	.align	4


	//----- nvinfo : EIATTR_CUDA_API_VERSION
	.align		4
        /*0000*/ 	.byte	0x04, 0x37
        /*0002*/ 	.short	(.L_2672 - .L_2671)
.L_2671:
        /*0004*/ 	.word	0x00000082


	//----- nvinfo : EIATTR_KPARAM_INFO
	.align		4
.L_2672:
        /*0008*/ 	.byte	0x04, 0x17
        /*000a*/ 	.short	(.L_2674 - .L_2673)
.L_2673:
        /*000c*/ 	.word	0x00000000
        /*0010*/ 	.short	0x0002
        /*0012*/ 	.short	0x0008
        /*0014*/ 	.byte	0x00, 0xf0, 0x61, 0x00


	//----- nvinfo : EIATTR_KPARAM_INFO
	.align		4
.L_2674:
        /*0018*/ 	.byte	0x04, 0x17
        /*001a*/ 	.short	(.L_2676 - .L_2675)
.L_2675:
        /*001c*/ 	.word	0x00000000
        /*0020*/ 	.short	0x0001
        /*0022*/ 	.short	0x0004
        /*0024*/ 	.byte	0x00, 0xf0, 0x05, 0x00


	//----- nvinfo : EIATTR_KPARAM_INFO
	.align		4
.L_2676:
        /*0028*/ 	.byte	0x04, 0x17
        /*002a*/ 	.short	(.L_2678 - .L_2677)
.L_2677:
        /*002c*/ 	.word	0x00000000
        /*0030*/ 	.short	0x0000
        /*0032*/ 	.short	0x0000
        /*0034*/ 	.byte	0x00, 0xf0, 0x11, 0x00


	//----- nvinfo : EIATTR_SPARSE_MMA_MASK
	.align		4
.L_2678:
        /*0038*/ 	.byte	0x03, 0x50
        /*003a*/ 	.short	0x0000


	//----- nvinfo : EIATTR_MAXREG_COUNT
	.align		4
        /*003c*/ 	.byte	0x03, 0x1b
        /*003e*/ 	.short	0x00ff


	//----- nvinfo : EIATTR_EXTERNS
	.align		4
        /*0040*/ 	.byte	0x04, 0x0f
        /*0042*/ 	.short	(.L_2680 - .L_2679)


	//   ....[0]....
	.align		4
.L_2679:
        /*0044*/ 	.word	index@(__assertfail)


	//----- nvinfo : EIATTR_MERCURY_ISA_VERSION
	.align		4
.L_2680:
        /*0048*/ 	.byte	0x03, 0x5f
        /*004a*/ 	.short	0x0101


	//----- nvinfo : EIATTR_VRC_CTA_INIT_COUNT
	.align		4
        /*004c*/ 	.byte	0x02, 0x4a
	.zero		1
	.zero		1


	//----- nvinfo : EIATTR_SYSCALL_OFFSETS
	.align		4
        /*0050*/ 	.byte	0x04, 0x46
        /*0052*/ 	.short	(.L_2682 - .L_2681)


	//   ....[0]....
.L_2681:
        /*0054*/ 	.word	0x00000710


	//   ....[1]....
        /*0058*/ 	.word	0x00000860


	//   ....[2]....
        /*005c*/ 	.word	0x00000c40


	//   ....[3]....
        /*0060*/ 	.word	0x00000d90


	//   ....[4]....
        /*0064*/ 	.word	0x00001170


	//   ....[5]....
        /*0068*/ 	.word	0x000012c0


	//   ....[6]....
        /*006c*/ 	.word	0x000016a0


	//   ....[7]....
        /*0070*/ 	.word	0x000017f0


	//   ....[8]....
        /*0074*/ 	.word	0x00001bd0


	//   ....[9]....
        /*0078*/ 	.word	0x00001d20


	//   ....[10]....
        /*007c*/ 	.word	0x00002100


	//   ....[11]....
        /*0080*/ 	.word	0x00002250


	//   ....[12]....
        /*0084*/ 	.word	0x00002630


	//   ....[13]....
        /*0088*/ 	.word	0x00002780


	//   ....[14]....
        /*008c*/ 	.word	0x00002b60


	//   ....[15]....
        /*0090*/ 	.word	0x00002cb0


	//   ....[16]....
        /*0094*/ 	.word	0x00003500


	//   ....[17]....
        /*0098*/ 	.word	0x00003650


	//   ....[18]....
        /*009c*/ 	.word	0x000039e0


	//   ....[19]....
        /*00a0*/ 	.word	0x00003b30


	//   ....[20]....
        /*00a4*/ 	.word	0x00003ec0


	//   ....[21]....
        /*00a8*/ 	.word	0x00004010


	//   ....[22]....
        /*00ac*/ 	.word	0x000043a0


	//   ....[23]....
        /*00b0*/ 	.word	0x000044f0


	//   ....[24]....
        /*00b4*/ 	.word	0x00004880


	//   ....[25]....
        /*00b8*/ 	.word	0x000049d0


	//   ....[26]....
        /*00bc*/ 	.word	0x00004d60


	//   ....[27]....
        /*00c0*/ 	.word	0x00004eb0


	//   ....[28]....
        /*00c4*/ 	.word	0x00005240


	//   ....[29]....
        /*00c8*/ 	.word	0x00005390


	//   ....[30]....
        /*00cc*/ 	.word	0x00005720


	//   ....[31]....
        /*00d0*/ 	.word	0x00005870


	//----- nvinfo : EIATTR_EXIT_INSTR_OFFSETS
	.align		4
.L_2682:
        /*00d4*/ 	.byte	0x04, 0x1c
        /*00d6*/ 	.short	(.L_2684 - .L_2683)


	//   ....[0]....
.L_2683:
        /*00d8*/ 	.word	0x00003280


	//   ....[1]....
        /*00dc*/ 	.word	0x000032d0


	//   ....[2]....
        /*00e0*/ 	.word	0x00005b40


	//----- nvinfo : EIATTR_MAX_THREADS
	.align		4
.L_2684:
        /*00e4*/ 	.byte	0x04, 0x05
        /*00e6*/ 	.short	(.L_2686 - .L_2685)
.L_2685:
        /*00e8*/ 	.word	0x00000080
        /*00ec*/ 	.word	0x00000001
        /*00f0*/ 	.word	0x00000001


	//----- nvinfo : EIATTR_CRS_STACK_SIZE
	.align		4
.L_2686:
        /*00f4*/ 	.byte	0x04, 0x1e
        /*00f6*/ 	.short	(.L_2688 - .L_2687)
.L_2687:
        /*00f8*/ 	.word	0x00000000


	//----- nvinfo : EIATTR_CBANK_PARAM_SIZE
	.align		4
.L_2688:
        /*00fc*/ 	.byte	0x03, 0x19
        /*00fe*/ 	.short	0x0020


	//----- nvinfo : EIATTR_PARAM_CBANK
	.align		4
        /*0100*/ 	.byte	0x04, 0x0a
        /*0102*/ 	.short	(.L_2690 - .L_2689)
	.align		4
.L_2689:
        /*0104*/ 	.word	index@(.nv.constant0._ZN2at6native29vectorized_elementwise_kernelILi2EZZZNS0_29binary_cross_entropy_out_cudaERKNS_6TensorES4_RKSt8optionalIS2_ElRS2_ENKUlvE_clEvENKUlvE0_clEvEUlffE_St5arrayIPcLm3EEEEviT0_T1_)
        /*0108*/ 	.short	0x0380
        /*010a*/ 	.short	0x0020


	//----- nvinfo : EIATTR_SW_WAR
	.align		4
.L_2690:
        /*010c*/ 	.byte	0x04, 0x36
        /*010e*/ 	.short	(.L_2692 - .L_2691)
.L_2691:
        /*0110*/ 	.word	0x00000008
.L_2692:


//--------------------- .nv.info._ZN2at6native29vectorized_elementwise_kernelILi4EZZZNS0_29binary_cross_entropy_out_cudaERKNS_6TensorES4_RKSt8optionalIS2_ElRS2_ENKUlvE_clEvENKUlvE0_clEvEUlffE_St5arrayIPcLm3EEEEviT0_T1_ --------------------------
	.section	.nv.info._ZN2at6native29vectorized_elementwise_kernelILi4EZZZNS0_29binary_cross_entropy_out_cudaERKNS_6TensorES4_RKSt8optionalIS2_ElRS2_ENKUlvE_clEvENKUlvE0_clEvEUlffE_St5arrayIPcLm3EEEEviT0_T1_,"",@"SHT_CUDA_INFO"
	.sectionflags	@""
	.align	4


	//----- nvinfo : EIATTR_CUDA_API_VERSION
	.align		4
        /*0000*/ 	.byte	0x04, 0x37
        /*0002*/ 	.short	(.L_2694 - .L_2693)
.L_2693:
        /*0004*/ 	.word	0x00000082


	//----- nvinfo : EIATTR_KPARAM_INFO
	.align		4
.L_2694:
        /*0008*/ 	.byte	0x04, 0x17
        /*000a*/ 	.short	(.L_2696 - .L_2695)
.L_2695:
        /*000c*/ 	.word	0x00000000
        /*0010*/ 	.short	0x0002
        /*0012*/ 	.short	0x0008
        /*0014*/ 	.byte	0x00, 0xf0, 0x61, 0x00


	//----- nvinfo : EIATTR_KPARAM_INFO
	.align		4
.L_2696:
        /*0018*/ 	.byte	0x04, 0x17
        /*001a*/ 	.short	(.L_2698 - .L_2697)
.L_2697:
        /*001c*/ 	.word	0x00000000
        /*0020*/ 	.short	0x0001
        /*0022*/ 	.short	0x0004
        /*0024*/ 	.byte	0x00, 0xf0, 0x05, 0x00


	//----- nvinfo : EIATTR_KPARAM_INFO
	.align		4
.L_2698:
        /*0028*/ 	.byte	0x04, 0x17
        /*002a*/ 	.short	(.L_2700 - .L_2699)
.L_2699:
        /*002c*/ 	.word	0x00000000
        /*0030*/ 	.short	0x0000
        /*0032*/ 	.short	0x0000
        /*0034*/ 	.byte	0x00, 0xf0, 0x11, 0x00


	//----- nvinfo : EIATTR_SPARSE_MMA_MASK
	.align		4
.L_2700:
        /*0038*/ 	.byte	0x03, 0x50
        /*003a*/ 	.short	0x0000


	//----- nvinfo : EIATTR_MAXREG_COUNT
	.align		4
        /*003c*/ 	.byte	0x03, 0x1b
        /*003e*/ 	.short	0x00ff


	//----- nvinfo : EIATTR_EXTERNS
	.align		4
        /*0040*/ 	.byte	0x04, 0x0f
        /*0042*/ 	.short	(.L_2702 - .L_2701)


	//   ....[0]....
	.align		4
.L_2701:
        /*0044*/ 	.word	index@(__assertfail)


	//----- nvinfo : EIATTR_MERCURY_ISA_VERSION
	.align		4
.L_2702:
        /*0048*/ 	.byte	0x03, 0x5f
        /*004a*/ 	.short	0x0101


	//----- nvinfo : EIATTR_VRC_CTA_INIT_COUNT
	.align		4
        /*004c*/ 	.byte	0x02, 0x4a
	.zero		1
	.zero		1


	//----- nvinfo : EIATTR_SYSCALL_OFFSETS
	.align		4
        /*0050*/ 	.byte	0x04, 0x46
        /*0052*/ 	.short	(.L_2704 - .L_2703)


	//   ....[0]....
.L_2703:
        /*0054*/ 	.word	0x00000710


	//   ....[1]....
        /*0058*/ 	.word	0x00000860


	//   ....[2]....
        /*005c*/ 	.word	0x00000c40


	//   ....[3]....
        /*0060*/ 	.word	0x00000d90


	//   ....[4]....
        /*0064*/ 	.word	0x00001170


	//   ....[5]....
        /*0068*/ 	.word	0x000012c0


	//   ....[6]....
        /*006c*/ 	.word	0x000016a0


	//   ....[7]....
        /*0070*/ 	.word	0x000017f0


	//   ....[8]....
        /*0074*/ 	.word	0x00001bd0


	//   ....[9]....
        /*0078*/ 	.word	0x00001d20


	//   ....[10]....
        /*007c*/ 	.word	0x00002100


	//   ....[11]....
        /*0080*/ 	.word	0x00002250


	//   ....[12]....
        /*0084*/ 	.word	0x00002630


	//   ....[13]....
        /*0088*/ 	.word	0x00002780


	//   ....[14]....
        /*008c*/ 	.word	0x00002b60


	//   ....[15]....
        /*0090*/ 	.word	0x00002cb0


	//   ....[16]....
        /*0094*/ 	.word	0x000034c0


	//   ....[17]....
        /*0098*/ 	.word	0x00003610


	//   ....[18]....
        /*009c*/ 	.word	0x000039a0


	//   ....[19]....
        /*00a0*/ 	.word	0x00003af0


	//   ....[20]....
        /*00a4*/ 	.word	0x00003e80


	//   ....[21]....
        /*00a8*/ 	.word	0x00003fd0


	//   ....[22]....
        /*00ac*/ 	.word	0x00004360


	//   ....[23]....
        /*00b0*/ 	.word	0x000044b0


	//   ....[24]....
        /*00b4*/ 	.word	0x00004840


	//   ....[25]....
        /*00b8*/ 	.word	0x00004990


	//   ....[26]....
        /*00bc*/ 	.word	0x00004d20


	//   ....[27]....
        /*00c0*/ 	.word	0x00004e70


	//   ....[28]....
        /*00c4*/ 	.word	0x00005200


	//   ....[29]....
        /*00c8*/ 	.word	0x00005350


	//   ....[30]....
        /*00cc*/ 	.word	0x000056e0


	//   ....[31]....
        /*00d0*/ 	.word	0x00005830


	//----- nvinfo : EIATTR_EXIT_INSTR_OFFSETS
	.align		4
.L_2704:
        /*00d4*/ 	.byte	0x04, 0x1c
        /*00d6*/ 	.short	(.L_2706 - .L_2705)


	//   ....[0]....
.L_2705:
        /*00d8*/ 	.word	0x00003280


	//   ....[1]....
        /*00dc*/ 	.word	0x000032d0


	//   ....[2]....
        /*00e0*/ 	.word	0x00005ae0


	//----- nvinfo : EIATTR_MAX_THREADS
	.align		4
.L_2706:
        /*00e4*/ 	.byte	0x04, 0x05
        /*00e6*/ 	.short	(.L_2708 - .L_2707)
.L_2707:
        /*00e8*/ 	.word	0x00000080
        /*00ec*/ 	.word	0x00000001
        /*00f0*/ 	.word	0x00000001


	//----- nvinfo : EIATTR_CRS_STACK_SIZE
	.align		4
.L_2708:
        /*00f4*/ 	.byte	0x04, 0x1e
        /*00f6*/ 	.short	(.L_2710 - .L_2709)
.L_2709:
        /*00f8*/ 	.word	0x00000000


	//----- nvinfo : EIATTR_CBANK_PARAM_SIZE
	.align		4
.L_2710:
        /*00fc*/ 	.byte	0x03, 0x19
        /*00fe*/ 	.short	0x0020


	//----- nvinfo : EIATTR_PARAM_CBANK
	.align		4
        /*0100*/ 	.byte	0x04, 0x0a
        /*0102*/ 	.short	(.L_2712 - .L_2711)
	.align		4
.L_2711:
        /*0104*/ 	.word	index@(.nv.constant0._ZN2at6native29vectorized_elementwise_kernelILi4EZZZNS0_29binary_cross_entropy_out_cudaERKNS_6TensorES4_RKSt8optionalIS2_ElRS2_ENKUlvE_clEvENKUlvE0_clEvEUlffE_St5arrayIPcLm3EEEEviT0_T1_)
        /*0108*/ 	.short	0x0380
        /*010a*/ 	.short	0x0020


	//----- nvinfo : EIATTR_SW_WAR
	.align		4
.L_2712:
        /*010c*/ 	.byte	0x04, 0x36
        /*010e*/ 	.short	(.L_2714 - .L_2713)
.L_2713:
        /*0110*/ 	.word	0x00000008
.L_2714:


//--------------------- .nv.info._ZN2at6native29vectorized_elementwise_kernelILi8EZZZNS0_29binary_cross_entropy_out_cudaERKNS_6TensorES4_RKSt8optionalIS2_ElRS2_ENKUlvE_clEvENKUlvE0_clEvEUlffE_St5arrayIPcLm3EEEEviT0_T1_ --------------------------
	.section	.nv.info._ZN2at6native29vectorized_elementwise_kernelILi8EZZZNS0_29binary_cross_entropy_out_cudaERKNS_6TensorES4_RKSt8optionalIS2_ElRS2_ENKUlvE_clEvENKUlvE0_clEvEUlffE_St5arrayIPcLm3EEEEviT0_T1_,"",@"SHT_CUDA_INFO"
	.sectionflags	@""
	.align	4


	//----- nvinfo : EIATTR_CUDA_API_VERSION
	.align		4
        /*0000*/ 	.byte	0x04, 0x37
        /*0002*/ 	.short	(.L_2716 - .L_2715)
.L_2715:
        /*0004*/ 	.word	0x00000082


	//----- nvinfo : EIATTR_KPARAM_INFO
	.align		4
.L_2716:
        /*0008*/ 	.byte	0x04, 0x17
        /*000a*/ 	.short	(.L_2718 - .L_2717)
.L_2717:
        /*000c*/ 	.word	0x00000000
        /*0010*/ 	.short	0x0002
        /*0012*/ 	.short	0x0008
        /*0014*/ 	.byte	0x00, 0xf0, 0x61, 0x00


	//----- nvinfo : EIATTR_KPARAM_INFO
	.align		4
.L_2718:
        /*0018*/ 	.byte	0x04, 0x17
        /*001a*/ 	.short	(.L_2720 - .L_2719)
.L_2719:
        /*001c*/ 	.word	0x00000000
        /*0020*/ 	.short	0x0001
        /*0022*/ 	.short	0x0004
        /*0024*/ 	.byte	0x00, 0xf0, 0x05, 0x00


	//----- nvinfo : EIATTR_KPARAM_INFO
	.align		4
.L_2720:
        /*0028*/ 	.byte	0x04, 0x17
        /*002a*/ 	.short	(.L_2722 - .L_2721)
.L_2721:
        /*002c*/ 	.word	0x00000000
        /*0030*/ 	.short	0x0000
        /*0032*/ 	.short	0x0000
        /*0034*/ 	.byte	0x00, 0xf0, 0x11, 0x00


	//----- nvinfo : EIATTR_SPARSE_MMA_MASK
	.align		4
.L_2722:
        /*0038*/ 	.byte	0x03, 0x50
        /*003a*/ 	.short	0x0000


	//----- nvinfo : EIATTR_MAXREG_COUNT
	.align		4
        /*003c*/ 	.byte	0x03, 0x1b
        /*003e*/ 	.short	0x00ff


	//----- nvinfo : EIATTR_MERCURY_ISA_VERSION
	.align		4
        /*0040*/ 	.byte	0x03, 0x5f
        /*0042*/ 	.short	0x0101


	//----- nvinfo : EIATTR_VRC_CTA_INIT_COUNT
	.align		4
        /*0044*/ 	.byte	0x02, 0x4a
	.zero		1
	.zero		1


	//----- nvinfo : EIATTR_EXIT_INSTR_OFFSETS
	.align		4
        /*0048*/ 	.byte	0x04, 0x1c
        /*004a*/ 	.short	(.L_2724 - .L_2723)


	//   ....[0]....
.L_2723:
        /*004c*/ 	.word	0x00000010


	//----- nvinfo : EIATTR_MAX_THREADS
	.align		4
.L_2724:
        /*0050*/ 	.byte	0x04, 0x05
        /*0052*/ 	.short	(.L_2726 - .L_2725)
.L_2725:
        /*0054*/ 	.word	0x00000080
        /*0058*/ 	.word	0x00000001
        /*005c*/ 	.word	0x00000001


	//----- nvinfo : EIATTR_CBANK_PARAM_SIZE
	.align		4
.L_2726:
        /*0060*/ 	.byte	0x03, 0x19
        /*0062*/ 	.short	0x0020


	//----- nvinfo : EIATTR_PARAM_CBANK
	.align		4
        /*0064*/ 	.byte	0x04, 0x0a
        /*0066*/ 	.short	(.L_2728 - .L_2727)
	.align		4
.L_2727:
        /*0068*/ 	.word	index@(.nv.constant0._ZN2at6native29vectorized_elementwise_kernelILi8EZZZNS0_29binary_cross_entropy_out_cudaERKNS_6TensorES4_RKSt8optionalIS2_ElRS2_ENKUlvE_clEvENKUlvE0_clEvEUlffE_St5arrayIPcLm3EEEEviT0_T1_)
        /*006c*/ 	.short	0x0380
        /*006e*/ 	.short	0x0020


	//----- nvinfo : EIATTR_SW_WAR
	.align		4
.L_2728:
        /*0070*/ 	.byte	0x04, 0x36
        /*0072*/ 	.short	(.L_2730 - .L_2729)
.L_2729:
        /*0074*/ 	.word	0x00000008
.L_2730:


//--------------------- .nv.info._ZN2at6native18elementwise_kernelILi128ELi4EZNS0_15gpu_kernel_implIZZZNS0_29binary_cross_entropy_out_cudaERKNS_6TensorES5_RKSt8optionalIS3_ElRS3_ENKUlvE_clEvENKUlvE_clEvEUlddE_EEvRNS_18TensorIteratorBaseERKT_EUliE_EEviT1_ --------------------------
	.section	.nv.info._ZN2at6native18elementwise_kernelILi128ELi4EZNS0_15gpu_kernel_implIZZZNS0_29binary_cross_entropy_out_cudaERKNS_6TensorES5_RKSt8optionalIS3_ElRS3_ENKUlvE_clEvENKUlvE_clEvEUlddE_EEvRNS_18TensorIteratorBaseERKT_EUliE_EEviT1_,"",@"SHT_CUDA_INFO"
	.sectionflags	@""
	.align	4


	//----- nvinfo : EIATTR_CUDA_API_VERSION
	.align		4
        /*0000*/ 	.byte	0x04, 0x37
        /*0002*/ 	.short	(.L_2732 - .L_2731)
.L_2731:
        /*0004*/ 	.word	0x00000082


	//----- nvinfo : EIATTR_KPARAM_INFO
	.align		4
.L_2732:
        /*0008*/ 	.byte	0x04, 0x17
        /*000a*/ 	.short	(.L_2734 - .L_2733)
.L_2733:
        /*000c*/ 	.word	0x00000000
        /*0010*/ 	.short	0x0001
        /*0012*/ 	.short	0x0008
        /*0014*/ 	.byte	0x00, 0xf0, 0x21, 0x0a


	//----- nvinfo : EIATTR_KPARAM_INFO
	.align		4
.L_2734:
        /*0018*/ 	.byte	0x04, 0x17
        /*001a*/ 	.short	(.L_2736 - .L_2735)
.L_2735:
        /*001c*/ 	.word	0x00000000
        /*0020*/ 	.short	0x0000
        /*0022*/ 	.short	0x0000
        /*0024*/ 	.byte	0x00, 0xf0, 0x11, 0x00


	//----- nvinfo : EIATTR_SPARSE_MMA_MASK
	.align		4
.L_2736:
        /*0028*/ 	.byte	0x03, 0x50
        /*002a*/ 	.short	0x0000


	//----- nvinfo : EIATTR_MAXREG_COUNT
	.align		4
        /*002c*/ 	.byte	0x03, 0x1b
        /*002e*/ 	.short	0x0080


	//----- nvinfo : EIATTR_EXTERNS
	.align		4
        /*0030*/ 	.byte	0x04, 0x0f
        /*0032*/ 	.short	(.L_2738 - .L_2737)


	//   ....[0]....
	.align		4
.L_2737:
        /*0034*/ 	.word	index@(__assertfail)


	//----- nvinfo : EIATTR_MERCURY_ISA_VERSION
	.align		4
.L_2738:
        /*0038*/ 	.byte	0x03, 0x5f
        /*003a*/ 	.short	0x0101


	//----- nvinfo : EIATTR_VRC_CTA_INIT_COUNT
	.align		4
        /*003c*/ 	.byte	0x02, 0x4a
	.zero		1
	.zero		1


	//----- nvinfo : EIATTR_SYSCALL_OFFSETS
	.align		4
        /*0040*/ 	.byte	0x04, 0x46
        /*0042*/ 	.short	(.L_2740 - .L_2739)


	//   ....[0]....
.L_2739:
        /*0044*/ 	.word	0x000024e0


	//   ....[1]....
        /*0048*/ 	.word	0x000033d0


	//   ....[2]....
        /*004c*/ 	.word	0x00003690


	//   ....[3]....
        /*0050*/ 	.word	0x00003820


	//   ....[4]....
        /*0054*/ 	.word	0x00006c10


	//   ....[5]....
        /*0058*/ 	.word	0x000092f0


	//   ....[6]....
        /*005c*/ 	.word	0x0000a1e0


	//   ....[7]....
        /*0060*/ 	.word	0x0000a3e0


	//   ....[8]....
        /*0064*/ 	.word	0x0000a570


	//   ....[9]....
        /*0068*/ 	.word	0x0000d770


	//   ....[10]....
        /*006c*/ 	.word	0x00010080


	//   ....[11]....
        /*0070*/ 	.word	0x00010f70


	//   ....[12]....
        /*0074*/ 	.word	0x00011170


	//   ....[13]....
        /*0078*/ 	.word	0x00011300


	//   ....[14]....
        /*007c*/ 	.word	0x00014510


	//   ....[15]....
        /*0080*/ 	.word	0x00016e30


	//   ....[16]....
        /*0084*/ 	.word	0x00017d10


	//   ....[17]....
        /*0088*/ 	.word	0x00017f10


	//   ....[18]....
        /*008c*/ 	.word	0x000180a0


	//   ....[19]....
        /*0090*/ 	.word	0x0001b260


	//----- nvinfo : EIATTR_EXIT_INSTR_OFFSETS
	.align		4
.L_2740:
        /*0094*/ 	.byte	0x04, 0x1c
        /*0096*/ 	.short	(.L_2742 - .L_2741)


	//   ....[0]....
.L_2741:
        /*0098*/ 	.word	0x00014970


	//   ....[1]....
        /*009c*/ 	.word	0x0001a430


	//   ....[2]....
        /*00a0*/ 	.word	0x0001a470


	//   ....[3]....
        /*00a4*/ 	.word	0x0001a500


	//   ....[4]....
        /*00a8*/ 	.word	0x0001a530


	//   ....[5]....
        /*00ac*/ 	.word	0x0001a560


	//   ....[6]....
        /*00b0*/ 	.word	0x0001a670


	//   ....[7]....
        /*00b4*/ 	.word	0x0001a730


	//   ....[8]....
        /*00b8*/ 	.word	0x0001a850


	//   ....[9]....
        /*00bc*/ 	.word	0x0001a920


	//   ....[10]....
        /*00c0*/ 	.word	0x0001a940


	//   ....[11]....
        /*00c4*/ 	.word	0x0001aa10


	//   ....[12]....
        /*00c8*/ 	.word	0x0001ac00


	//   ....[13]....
        /*00cc*/ 	.word	0x0001adf0


	//   ....[14]....
        /*00d0*/ 	.word	0x0001afd0


	//   ....[15]....
        /*00d4*/ 	.word	0x0001b000


	//   ....[16]....
        /*00d8*/ 	.word	0x0001b030


	//   ....[17]....
        /*00dc*/ 	.word	0x0001b0d0


	//   ....[18]....
        /*00e0*/ 	.word	0x0001b100


	//   ....[19]....
        /*00e4*/ 	.word	0x0001b270


	//   ....[20]....
        /*00e8*/ 	.word	0x0001b400


	//   ....[21]....
        /*00ec*/ 	.word	0x0001b5c0


	//   ....[22]....
        /*00f0*/ 	.word	0x0001b680


	//----- nvinfo : EIATTR_MAX_THREADS
	.align		4
.L_2742:
        /*00f4*/ 	.byte	0x04, 0x05
        /*00f6*/ 	.short	(.L_2744 - .L_2743)
.L_2743:
        /*00f8*/ 	.word	0x00000080
        /*00fc*/ 	.word	0x00000001
        /*0100*/ 	.word	0x00000001


	//----- nvinfo : EIATTR_CRS_STACK_SIZE
	.align		4
.L_2744:
        /*0104*/ 	.byte	0x04, 0x1e
        /*0106*/ 	.short	(.L_2746 - .L_2745)
.L_2745:
        /*0108*/ 	.word	0x00000000


	//----- nvinfo : EIATTR_CBANK_PARAM_SIZE
	.align		4
.L_2746:
        /*010c*/ 	.byte	0x03, 0x19
        /*010e*/ 	.short	0x0290


	//----- nvinfo : EIATTR_PARAM_CBANK
	.align		4
        /*0110*/ 	.byte	0x04, 0x0a
        /*0112*/ 	.short	(.L_2748 - .L_2747)
	.align		4
.L_2747:
        /*0114*/ 	.word	index@(.nv.constant0._ZN2at6native18elementwise_kernelILi128ELi4EZNS0_15gpu_kernel_implIZZZNS0_29binary_cross_entropy_out_cudaERKNS_6TensorES5_RKSt8optionalIS3_ElRS3_ENKUlvE_clEvENKUlvE_clEvEUlddE_EEvRNS_18TensorIteratorBaseERKT_EUliE_EEviT1_)
        /*0118*/ 	.short	0x0380
        /*011a*/ 	.short	0x0290


	//----- nvinfo : EIATTR_SW_WAR
	.align		4
.L_2748:
        /*011c*/ 	.byte	0x04, 0x36
        /*011e*/ 	.short	(.L_2750 - .L_2749)
.L_2749:
        /*0120*/ 	.word	0x00000008
.L_2750:


//--------------------- .nv.info._ZN2at6native27unrolled_elementwise_kernelIZZZNS0_29binary_cross_entropy_out_cudaERKNS_6TensorES4_RKSt8optionalIS2_ElRS2_ENKUlvE_clEvENKUlvE_clEvEUlddE_St5arrayIPcLm3EELi4E23TrivialOffsetCalculatorILi2EjESG_ILi1EjENS0_6memory12LoadWithCastILi2EEENSJ_13StoreWithCastILi1EEEEEviT_T0_T2_T3_T4_T5_ --------------------------
	.section	.nv.info._ZN2at6native27unrolled_elementwise_kernelIZZZNS0_29binary_cross_entropy_out_cudaERKNS_6TensorES4_RKSt8optionalIS2_ElRS2_ENKUlvE_clEvENKUlvE_clEvEUlddE_St5arrayIPcLm3EELi4E23TrivialOffsetCalculatorILi2EjESG_ILi1EjENS0_6memory12LoadWithCastILi2EEENSJ_13StoreWithCastILi1EEEEEviT_T0_T2_T3_T4_T5_,"",@"SHT_CUDA_INFO"
	.sectionflags	@""
	.align	4


	//----- nvinfo : EIATTR_CUDA_API_VERSION
	.align		4
        /*0000*/ 	.byte	0x04, 0x37
        /*0002*/ 	.short	(.L_2752 - .L_2751)
.L_2751:
        /*0004*/ 	.word	0x00000082


	//----- nvinfo : EIATTR_KPARAM_INFO
	.align		4
.L_2752:
        /*0008*/ 	.byte	0x04, 0x17
        /*000a*/ 	.short	(.L_2754 - .L_2753)
.L_2753:
        /*000c*/ 	.word	0x00000000
        /*0010*/ 	.short	0x0006
        /*0012*/ 	.short	0x0030
        /*0014*/ 	.byte	0x00, 0xf0, 0x21, 0x00


	//----- nvinfo : EIATTR_KPARAM_INFO
	.align		4
.L_2754:
        /*0018*/ 	.byte	0x04, 0x17
        /*001a*/ 	.short	(.L_2756 - .L_2755)
.L_2755:
        /*001c*/ 	.word	0x00000000
        /*0020*/ 	.short	0x0005
        /*0022*/ 	.short	0x0024
        /*0024*/ 	.byte	0x00, 0xf0, 0x31, 0x00


	//----- nvinfo : EIATTR_KPARAM_INFO
	.align		4
.L_2756:
        /*0028*/ 	.byte	0x04, 0x17
        /*002a*/ 	.short	(.L_2758 - .L_2757)
.L_2757:
        /*002c*/ 	.word	0x00000000
        /*0030*/ 	.short	0x0004
        /*0032*/ 	.short	0x0021
        /*0034*/ 	.byte	0x00, 0xf0, 0x05, 0x00


	//----- nvinfo : EIATTR_KPARAM_INFO
	.align		4
.L_2758:
        /*0038*/ 	.byte	0x04, 0x17
        /*003a*/ 	.short	(.L_2760 - .L_2759)
.L_2759:
        /*003c*/ 	.word	0x00000000
        /*0040*/ 	.short	0x0003
        /*0042*/ 	.short	0x0020
        /*0044*/ 	.byte	0x00, 0xf0, 0x05, 0x00


	//----- nvinfo : EIATTR_KPARAM_INFO
	.align		4
.L_2760:
        /*0048*/ 	.byte	0x04, 0x17
        /*004a*/ 	.short	(.L_2762 - .L_2761)
.L_2761:
        /*004c*/ 	.word	0x00000000
        /*0050*/ 	.short	0x0002
        /*0052*/ 	.short	0x0008
        /*0054*/ 	.byte	0x00, 0xf0, 0x61, 0x00


	//----- nvinfo : EIATTR_KPARAM_INFO
	.align		4
.L_2762:
        /*0058*/ 	.byte	0x04, 0x17
        /*005a*/ 	.short	(.L_2764 - .L_2763)
.L_2763:
        /*005c*/ 	.word	0x00000000
        /*0060*/ 	.short	0x0001
        /*0062*/ 	.short	0x0004
        /*0064*/ 	.byte	0x00, 0xf0, 0x05, 0x00


	//----- nvinfo : EIATTR_KPARAM_INFO
	.align		4
.L_2764:
        /*0068*/ 	.byte	0x04, 0x17
        /*006a*/ 	.short	(.L_2766 - .L_2765)
.L_2765:
        /*006c*/ 	.word	0x00000000
        /*0070*/ 	.short	0x0000
        /*0072*/ 	.short	0x0000
        /*0074*/ 	.byte	0x00, 0xf0, 0x11, 0x00


	//----- nvinfo : EIATTR_SPARSE_MMA_MASK
	.align		4
.L_2766:
        /*0078*/ 	.byte	0x03, 0x50
        /*007a*/ 	.short	0x0000


	//----- nvinfo : EIATTR_MAXREG_COUNT
	.align		4
        /*007c*/ 	.byte	0x03, 0x1b
        /*007e*/ 	.short	0x00ff


	//----- nvinfo : EIATTR_EXTERNS
	.align		4
        /*0080*/ 	.byte	0x04, 0x0f
        /*0082*/ 	.short	(.L_2768 - .L_2767)


	//   ....[0]....
	.align		4
.L_2767:
        /*0084*/ 	.word	index@(__assertfail)


	//----- nvinfo : EIATTR_MERCURY_ISA_VERSION
	.align		4
.L_2768:
        /*0088*/ 	.byte	0x03, 0x5f
        /*008a*/ 	.short	0x0101


	//----- nvinfo : EIATTR_VRC_CTA_INIT_COUNT
	.align		4
        /*008c*/ 	.byte	0x02, 0x4a
	.zero		1
	.zero		1


	//----- nvinfo : EIATTR_SYSCALL_OFFSETS
	.align		4
        /*0090*/ 	.byte	0x04, 0x46
        /*0092*/ 	.short	(.L_2770 - .L_2769)


	//   ....[0]....
.L_2769:
        /*0094*/ 	.word	0x00000eb0


	//   ....[1]....
        /*0098*/ 	.word	0x00001dc0


	//   ....[2]....
        /*009c*/ 	.word	0x00002e10


	//   ....[3]....
        /*00a0*/ 	.word	0x00003d20


	//   ....[4]....
        /*00a4*/ 	.word	0x00004cb0


	//   ....[5]....
        /*00a8*/ 	.word	0x00005bc0


	//   ....[6]....
        /*00ac*/ 	.word	0x00006b50


	//   ....[7]....
        /*00b0*/ 	.word	0x00007a30


	//   ....[8]....
        /*00b4*/ 	.word	0x00007c50


	//   ....[9]....
        /*00b8*/ 	.word	0x00007de0


	//   ....[10]....
        /*00bc*/ 	.word	0x0000a1f0


	//   ....[11]....
        /*00c0*/ 	.word	0x0000a380


	//   ....[12]....
        /*00c4*/ 	.word	0x0000c7f0


	//   ....[13]....
        /*00c8*/ 	.word	0x0000c980


	//   ....[14]....
        /*00cc*/ 	.word	0x0000edf0


	//   ....[15]....
        /*00d0*/ 	.word	0x0000ef80


	//   ....[16]....
        /*00d4*/ 	.word	0x00012550


	//   ....[17]....
        /*00d8*/ 	.word	0x00013720


	//   ....[18]....
        /*00dc*/ 	.word	0x00014b00


	//   ....[19]....
        /*00e0*/ 	.word	0x00015ec0


	//----- nvinfo : EIATTR_EXIT_INSTR_OFFSETS
	.align		4
.L_2770:
        /*00e4*/ 	.byte	0x04, 0x1c
        /*00e6*/ 	.short	(.L_2772 - .L_2771)


	//   ....[0]....
.L_2771:
        /*00e8*/ 	.word	0x00014f50


	//   ....[1]....
        /*00ec*/ 	.word	0x00015090


	//   ....[2]....
        /*00f0*/ 	.word	0x000150d0


	//   ....[3]....
        /*00f4*/ 	.word	0x00015160


	//   ....[4]....
        /*00f8*/ 	.word	0x00015190


	//   ....[5]....
        /*00fc*/ 	.word	0x000151c0


	//   ....[6]....
        /*0100*/ 	.word	0x000152d0


	//   ....[7]....
        /*0104*/ 	.word	0x00015390


	//   ....[8]....
        /*0108*/ 	.word	0x000154b0


	//   ....[9]....
        /*010c*/ 	.word	0x00015580


	//   ....[10]....
        /*0110*/ 	.word	0x000155a0


	//   ....[11]....
        /*0114*/ 	.word	0x00015670


	//   ....[12]....
        /*0118*/ 	.word	0x00015860


	//   ....[13]....
        /*011c*/ 	.word	0x00015a50


	//   ....[14]....
        /*0120*/ 	.word	0x00015c30


	//   ....[15]....
        /*0124*/ 	.word	0x00015c60


	//   ....[16]....
        /*0128*/ 	.word	0x00015c90


	//   ....[17]....
        /*012c*/ 	.word	0x00015d30


	//   ....[18]....
        /*0130*/ 	.word	0x00015d60


	//   ....[19]....
        /*0134*/ 	.word	0x00015ed0


	//   ....[20]....
        /*0138*/ 	.word	0x00016060


	//   ....[21]....
        /*013c*/ 	.word	0x00016220


	//   ....[22]....
        /*0140*/ 	.word	0x000162e0


	//----- nvinfo : EIATTR_MAX_THREADS
	.align		4
.L_2772:
        /*0144*/ 	.byte	0x04, 0x05
        /*0146*/ 	.short	(.L_2774 - .L_2773)
.L_2773:
        /*0148*/ 	.word	0x00000080
        /*014c*/ 	.word	0x00000001
        /*0150*/ 	.word	0x00000001


	//----- nvinfo : EIATTR_CRS_STACK_SIZE
	.align		4
.L_2774:
        /*0154*/ 	.byte	0x04, 0x1e
        /*0156*/ 	.short	(.L_2776 - .L_2775)
.L_2775:
        /*0158*/ 	.word	0x00000000


	//----- nvinfo : EIATTR_CBANK_PARAM_SIZE
	.align		4
.L_2776:
        /*015c*/ 	.byte	0x03, 0x19
        /*015e*/ 	.short	0x0038


	//----- nvinfo : EIATTR_PARAM_CBANK
	.align		4
        /*0160*/ 	.byte	0x04, 0x0a
        /*0162*/ 	.short	(.L_2778 - .L_2777)
	.align		4
.L_2777:
        /*0164*/ 	.word	index@(.nv.constant0._ZN2at6native27unrolled_elementwise_kernelIZZZNS0_29binary_cross_entropy_out_cudaERKNS_6TensorES4_RKSt8optionalIS2_ElRS2_ENKUlvE_clEvENKUlvE_clEvEUlddE_St5arrayIPcLm3EELi4E23TrivialOffsetCalculatorILi2EjESG_ILi1EjENS0_6memory12LoadWithCastILi2EEENSJ_13StoreWithCastILi1EEEEEviT_T0_T2_T3_T4_T5_)
        /*0168*/ 	.short	0x0380
        /*016a*/ 	.short	0x0038


	//----- nvinfo : EIATTR_SW_WAR
	.align		4
.L_2778:
        /*016c*/ 	.byte	0x04, 0x36
        /*016e*/ 	.short	(.L_2780 - .L_2779)
.L_2779:
        /*0170*/ 	.word	0x00000008
.L_2780:


//--------------------- .nv.info._ZN2at6native18elementwise_kernelILi128ELi2EZNS0_22gpu_kernel_impl_nocastIZZZNS0_29binary_cross_entropy_out_cudaERKNS_6TensorES5_RKSt8optionalIS3_ElRS3_ENKUlvE_clEvENKUlvE_clEvEUlddE_EEvRNS_18TensorIteratorBaseERKT_EUliE_EEviT1_ --------------------------
	.section	.nv.info._ZN2at6native18elementwise_kernelILi128ELi2EZNS0_22gpu_kernel_impl_nocastIZZZNS0_29binary_cross_entropy_out_cudaERKNS_6TensorES5_RKSt8optionalIS3_ElRS3_ENKUlvE_clEvENKUlvE_clEvEUlddE_EEvRNS_18TensorIteratorBaseERKT_EUliE_EEviT1_,"",@"SHT_CUDA_INFO"
	.sectionflags	@""
	.align	4


	//----- nvinfo : EIATTR_CUDA_API_VERSION
	.align		4
        /*0000*/ 	.byte	0x04, 0x37
        /*0002*/ 	.short	(.L_2782 - .L_2781)
.L_2781:
        /*0004*/ 	.word	0x00000082


	//----- nvinfo : EIATTR_KPARAM_INFO
	.align		4
.L_2782:
        /*0008*/ 	.byte	0x04, 0x17
        /*000a*/ 	.short	(.L_2784 - .L_2783)
.L_2783:
        /*000c*/ 	.word	0x00000000
        /*0010*/ 	.short	0x0001
        /*0012*/ 	.short	0x0008
        /*0014*/ 	.byte	0x00, 0xf0, 0x21, 0x0a


	//----- nvinfo : EIATTR_KPARAM_INFO
	.align		4
.L_2784:
        /*0018*/ 	.byte	0x04, 0x17
        /*001a*/ 	.short	(.L_2786 - .L_2785)
.L_2785:
        /*001c*/ 	.word	0x00000000
        /*0020*/ 	.short	0x0000
        /*0022*/ 	.short	0x0000
        /*0024*/ 	.byte	0x00, 0xf0, 0x11, 0x00


	//----- nvinfo : EIATTR_SPARSE_MMA_MASK
	.align		4
.L_2786:
        /*0028*/ 	.byte	0x03, 0x50
        /*002a*/ 	.short	0x0000


	//----- nvinfo : EIATTR_MAXREG_COUNT
	.align		4
        /*002c*/ 	.byte	0x03, 0x1b
        /*002e*/ 	.short	0x0080


	//----- nvinfo : EIATTR_EXTERNS
	.align		4
        /*0030*/ 	.byte	0x04, 0x0f
        /*0032*/ 	.short	(.L_2788 - .L_2787)


	//   ....[0]....
	.align		4
.L_2787:
        /*0034*/ 	.word	index@(__assertfail)


	//----- nvinfo : EIATTR_MERCURY_ISA_VERSION
	.align		4
.L_2788:
        /*0038*/ 	.byte	0x03, 0x5f
        /*003a*/ 	.short	0x0101


	//----- nvinfo : EIATTR_VRC_CTA_INIT_COUNT
	.align		4
        /*003c*/ 	.byte	0x02, 0x4a
	.zero		1
	.zero		1


	//----- nvinfo : EIATTR_SYSCALL_OFFSETS
	.align		4
        /*0040*/ 	.byte	0x04, 0x46
        /*0042*/ 	.short	(.L_2790 - .L_2789)


	//   ....[0]....
.L_2789:
        /*0044*/ 	.word	0x000018d0


	//   ....[1]....
        /*0048*/ 	.word	0x00001a60


	//   ....[2]....
        /*004c*/ 	.word	0x00005590


	//   ....[3]....
        /*0050*/ 	.word	0x00005720


	//----- nvinfo : EIATTR_EXIT_INSTR_OFFSETS
	.align		4
.L_2790:
        /*0054*/ 	.byte	0x04, 0x1c
        /*0056*/ 	.short	(.L_2792 - .L_2791)


	//   ....[0]....
.L_2791:
        /*0058*/ 	.word	0x00003d50


	//   ....[1]....
        /*005c*/ 	.word	0x000079b0


	//----- nvinfo : EIATTR_MAX_THREADS
	.align		4
.L_2792:
        /*0060*/ 	.byte	0x04, 0x05
        /*0062*/ 	.short	(.L_2794 - .L_2793)
.L_2793:
        /*0064*/ 	.word	0x00000080
        /*0068*/ 	.word	0x00000001
        /*006c*/ 	.word	0x00000001


	//----- nvinfo : EIATTR_CRS_STACK_SIZE
	.align		4
.L_2794:
        /*0070*/ 	.byte	0x04, 0x1e
        /*0072*/ 	.short	(.L_2796 - .L_2795)
.L_2795:
        /*0074*/ 	.word	0x00000000


	//----- nvinfo : EIATTR_CBANK_PARAM_SIZE
	.align		4
.L_2796:
        /*0078*/ 	.byte	0x03, 0x19
        /*007a*/ 	.short	0x0290


	//----- nvinfo : EIATTR_PARAM_CBANK
	.align		4
        /*007c*/ 	.byte	0x04, 0x0a
        /*007e*/ 	.short	(.L_2798 - .L_2797)
	.align		4
.L_2797:
        /*0080*/ 	.word	index@(.nv.constant0._ZN2at6native18elementwise_kernelILi128ELi2EZNS0_22gpu_kernel_impl_nocastIZZZNS0_29binary_cross_entropy_out_cudaERKNS_6TensorES5_RKSt8optionalIS3_ElRS3_ENKUlvE_clEvENKUlvE_clEvEUlddE_EEvRNS_18TensorIteratorBaseERKT_EUliE_EEviT1_)
        /*0084*/ 	.short	0x0380
        /*0086*/ 	.short	0x0290


	//----- nvinfo : EIATTR_SW_WAR
	.align		4
.L_2798:
        /*0088*/ 	.byte	0x04, 0x36
        /*008a*/ 	.short	(.L_2800 - .L_2799)
.L_2799:
        /*008c*/ 	.word	0x00000008
.L_2800:


//--------------------- .nv.info._ZN2at6native27unrolled_elementwise_kernelIZZZNS0_29binary_cross_entropy_out_cudaERKNS_6TensorES4_RKSt8optionalIS2_ElRS2_ENKUlvE_clEvENKUlvE_clEvEUlddE_St5arrayIPcLm3EELi4E23TrivialOffsetCalculatorILi2EjESG_ILi1EjENS0_6memory15LoadWithoutCastENSJ_16StoreWithoutCastEEEviT_T0_T2_T3_T4_T5_ --------------------------
	.section	.nv.info._ZN2at6native27unrolled_elementwise_kernelIZZZNS0_29binary_cross_entropy_out_cudaERKNS_6TensorES4_RKSt8optionalIS2_ElRS2_ENKUlvE_clEvENKUlvE_clEvEUlddE_St5arrayIPcLm3EELi4E23TrivialOffsetCalculatorILi2EjESG_ILi1EjENS0_6memory15LoadWithoutCastENSJ_16StoreWithoutCastEEEviT_T0_T2_T3_T4_T5_,"",@"SHT_CUDA_INFO"
	.sectionflags	@""
	.align	4


	//----- nvinfo : EIATTR_CUDA_API_VERSION
	.align		4
        /*0000*/ 	.byte	0x04, 0x37
        /*0002*/ 	.short	(.L_2802 - .L_2801)
.L_2801:
        /*0004*/ 	.word	0x00000082


	//----- nvinfo : EIATTR_KPARAM_INFO
	.align		4
.L_2802:
        /*0008*/ 	.byte	0x04, 0x17
        /*000a*/ 	.short	(.L_2804 - .L_2803)
.L_2803:
        /*000c*/ 	.word	0x00000000
        /*0010*/ 	.short	0x0006
        /*0012*/ 	.short	0x0023
        /*0014*/ 	.byte	0x00, 0xf0, 0x05, 0x00


	//----- nvinfo : EIATTR_KPARAM_INFO
	.align		4
.L_2804:
        /*0018*/ 	.byte	0x04, 0x17
        /*001a*/ 	.short	(.L_2806 - .L_2805)
.L_2805:
        /*001c*/ 	.word	0x00000000
        /*0020*/ 	.short	0x0005
        /*0022*/ 	.short	0x0022
        /*0024*/ 	.byte	0x00, 0xf0, 0x05, 0x00


	//----- nvinfo : EIATTR_KPARAM_INFO
	.align		4
.L_2806:
        /*0028*/ 	.byte	0x04, 0x17
        /*002a*/ 	.short	(.L_2808 - .L_2807)
.L_2807:
        /*002c*/ 	.word	0x00000000
        /*0030*/ 	.short	0x0004
        /*0032*/ 	.short	0x0021
        /*0034*/ 	.byte	0x00, 0xf0, 0x05, 0x00


	//----- nvinfo : EIATTR_KPARAM_INFO
	.align		4
.L_2808:
        /*0038*/ 	.byte	0x04, 0x17
        /*003a*/ 	.short	(.L_2810 - .L_2809)
.L_2809:
        /*003c*/ 	.word	0x00000000
        /*0040*/ 	.short	0x0003
        /*0042*/ 	.short	0x0020
        /*0044*/ 	.byte	0x00, 0xf0, 0x05, 0x00


	//----- nvinfo : EIATTR_KPARAM_INFO
	.align		4
.L_2810:
        /*0048*/ 	.byte	0x04, 0x17
        /*004a*/ 	.short	(.L_2812 - .L_2811)
.L_2811:
        /*004c*/ 	.word	0x00000000
        /*0050*/ 	.short	0x0002
        /*0052*/ 	.short	0x0008
        /*0054*/ 	.byte	0x00, 0xf0, 0x61, 0x00


	//----- nvinfo : EIATTR_KPARAM_INFO
	.align		4
.L_2812:
        /*0058*/ 	.byte	0x04, 0x17
        /*005a*/ 	.short	(.L_2814 - .L_2813)
.L_2813:
        /*005c*/ 	.word	0x00000000
        /*0060*/ 	.short	0x0001
        /*0062*/ 	.short	0x0004
        /*0064*/ 	.byte	0x00, 0xf0, 0x05, 0x00


	//----- nvinfo : EIATTR_KPARAM_INFO
	.align		4
.L_2814:
        /*0068*/ 	.byte	0x04, 0x17
        /*006a*/ 	.short	(.L_2816 - .L_2815)
.L_2815:
        /*006c*/ 	.word	0x00000000
        /*0070*/ 	.short	0x0000
        /*0072*/ 	.short	0x0000
        /*0074*/ 	.byte	0x00, 0xf0, 0x11, 0x00


	//----- nvinfo : EIATTR_SPARSE_MMA_MASK
	.align		4
.L_2816:
        /*0078*/ 	.byte	0x03, 0x50
        /*007a*/ 	.short	0x0000


	//----- nvinfo : EIATTR_MAXREG_COUNT
	.align		4
        /*007c*/ 	.byte	0x03, 0x1b
        /*007e*/ 	.short	0x00ff


	//----- nvinfo : EIATTR_EXTERNS
	.align		4
        /*0080*/ 	.byte	0x04, 0x0f
        /*0082*/ 	.short	(.L_2818 - .L_2817)


	//   ....[0]....
	.align		4
.L_2817:
        /*0084*/ 	.word	index@(__assertfail)


	//----- nvinfo : EIATTR_MERCURY_ISA_VERSION
	.align		4
.L_2818:
        /*0088*/ 	.byte	0x03, 0x5f
        /*008a*/ 	.short	0x0101


	//----- nvinfo : EIATTR_VRC_CTA_INIT_COUNT
	.align		4
        /*008c*/ 	.byte	0x02, 0x4a
	.zero		1
	.zero		1


	//----- nvinfo : EIATTR_SYSCALL_OFFSETS
	.align		4
        /*0090*/ 	.byte	0x04, 0x46
        /*0092*/ 	.short	(.L_2820 - .L_2819)


	//   ....[0]....
.L_2819:
        /*0094*/ 	.word	0x000004c0


	//   ....[1]....
        /*0098*/ 	.word	0x00000650


	//   ....[2]....
        /*009c*/ 	.word	0x00002a60


	//   ....[3]....
        /*00a0*/ 	.word	0x00002bf0


	//   ....[4]....
        /*00a4*/ 	.word	0x00005060


	//   ....[5]....
        /*00a8*/ 	.word	0x000051f0


	//   ....[6]....
        /*00ac*/ 	.word	0x00007680


	//   ....[7]....
        /*00b0*/ 	.word	0x00007810


	//----- nvinfo : EIATTR_EXIT_INSTR_OFFSETS
	.align		4
.L_2820:
        /*00b4*/ 	.byte	0x04, 0x1c
        /*00b6*/ 	.short	(.L_2822 - .L_2821)


	//   ....[0]....
.L_2821:
        /*00b8*/ 	.word	0x00009c70


	//   ....[1]....
        /*00bc*/ 	.word	0x00009cc0


	//----- nvinfo : EIATTR_MAX_THREADS
	.align		4
.L_2822:
        /*00c0*/ 	.byte	0x04, 0x05
        /*00c2*/ 	.short	(.L_2824 - .L_2823)
.L_2823:
        /*00c4*/ 	.word	0x00000080
        /*00c8*/ 	.word	0x00000001
        /*00cc*/ 	.word	0x00000001


	//----- nvinfo : EIATTR_CRS_STACK_SIZE
	.align		4
.L_2824:
        /*00d0*/ 	.byte	0x04, 0x1e
        /*00d2*/ 	.short	(.L_2826 - .L_2825)
.L_2825:
        /*00d4*/ 	.word	0x00000000


	//----- nvinfo : EIATTR_CBANK_PARAM_SIZE
	.align		4
.L_2826:
        /*00d8*/ 	.byte	0x03, 0x19
        /*00da*/ 	.short	0x0024


	//----- nvinfo : EIATTR_PARAM_CBANK
	.align		4
        /*00dc*/ 	.byte	0x04, 0x0a
        /*00de*/ 	.short	(.L_2828 - .L_2827)
	.align		4
.L_2827:
        /*00e0*/ 	.word	index@(.nv.constant0._ZN2at6native27unrolled_elementwise_kernelIZZZNS0_29binary_cross_entropy_out_cudaERKNS_6TensorES4_RKSt8optionalIS2_ElRS2_ENKUlvE_clEvENKUlvE_clEvEUlddE_St5arrayIPcLm3EELi4E23TrivialOffsetCalculatorILi2EjESG_ILi1EjENS0_6memory15LoadWithoutCastENSJ_16StoreWithoutCastEEEviT_T0_T2_T3_T4_T5_)
        /*00e4*/ 	.short	0x0380
        /*00e6*/ 	.short	0x0024


	//----- nvinfo : EIATTR_SW_WAR
	.align		4
.L_2828:
        /*00e8*/ 	.byte	0x04, 0x36
        /*00ea*/ 	.short	(.L_2830 - .L_2829)
.L_2829:
        /*00ec*/ 	.word	0x00000008
.L_2830:


//--------------------- .nv.info._ZN2at6native29vectorized_elementwise_kernelILi2EZZZNS0_29binary_cross_entropy_out_cudaERKNS_6TensorES4_RKSt8optionalIS2_ElRS2_ENKUlvE_clEvENKUlvE_clEvEUlddE_St5arrayIPcLm3EEEEviT0_T1_ --------------------------
	.section	.nv.info._ZN2at6native29vectorized_elementwise_kernelILi2EZZZNS0_29binary_cross_entropy_out_cudaERKNS_6TensorES4_RKSt8optionalIS2_ElRS2_ENKUlvE_clEvENKUlvE_clEvEUlddE_St5arrayIPcLm3EEEEviT0_T1_,"",@"SHT_CUDA_INFO"
	.sectionflags	@""
	.align	4


	//----- nvinfo : EIATTR_CUDA_API_VERSION
	.align		4
        /*0000*/ 	.byte	0x04, 0x37
        /*0002*/ 	.short	(.L_2832 - .L_2831)
.L_2831:
        /*0004*/ 	.word	0x00000082


	//----- nvinfo : EIATTR_KPARAM_INFO
	.align		4
.L_2832:
        /*0008*/ 	.byte	0x04, 0x17
        /*000a*/ 	.short	(.L_2834 - .L_2833)
.L_2833:
        /*000c*/ 	.word	0x00000000
        /*0010*/ 	.short	0x0002
        /*0012*/ 	.short	0x0008
        /*0014*/ 	.byte	0x00, 0xf0, 0x61, 0x00


	//----- nvinfo : EIATTR_KPARAM_INFO
	.align		4
.L_2834:
        /*0018*/ 	.byte	0x04, 0x17
        /*001a*/ 	.short	(.L_2836 - .L_2835)
.L_2835:
        /*001c*/ 	.word	0x00000000
        /*0020*/ 	.short	0x0001
        /*0022*/ 	.short	0x0004
        /*0024*/ 	.byte	0x00, 0xf0, 0x05, 0x00


	//----- nvinfo : EIATTR_KPARAM_INFO
	.align		4
.L_2836:
        /*0028*/ 	.byte	0x04, 0x17
        /*002a*/ 	.short	(.L_2838 - .L_2837)
.L_2837:
        /*002c*/ 	.word	0x00000000
        /*0030*/ 	.short	0x0000
        /*0032*/ 	.short	0x0000
        /*0034*/ 	.byte	0x00, 0xf0, 0x11, 0x00


	//----- nvinfo : EIATTR_SPARSE_MMA_MASK
	.align		4
.L_2838:
        /*0038*/ 	.byte	0x03, 0x50
        /*003a*/ 	.short	0x0000


	//----- nvinfo : EIATTR_MAXREG_COUNT
	.align		4
        /*003c*/ 	.byte	0x03, 0x1b
        /*003e*/ 	.short	0x00ff


	//----- nvinfo : EIATTR_EXTERNS
	.align		4
        /*0040*/ 	.byte	0x04, 0x0f
        /*0042*/ 	.short	(.L_2840 - .L_2839)


	//   ....[0]....
	.align		4
.L_2839:
        /*0044*/ 	.word	index@(__assertfail)


	//----- nvinfo : EIATTR_MERCURY_ISA_VERSION
	.align		4
.L_2840:
        /*0048*/ 	.byte	0x03, 0x5f
        /*004a*/ 	.short	0x0101


	//----- nvinfo : EIATTR_VRC_CTA_INIT_COUNT
	.align		4
        /*004c*/ 	.byte	0x02, 0x4a
	.zero		1
	.zero		1


	//----- nvinfo : EIATTR_SYSCALL_OFFSETS
	.align		4
        /*0050*/ 	.byte	0x04, 0x46
        /*0052*/ 	.short	(.L_2842 - .L_2841)


	//   ....[0]....
.L_2841:
        /*0054*/ 	.word	0x000007a0


	//   ....[1]....
        /*0058*/ 	.word	0x00000930


	//   ....[2]....
        /*005c*/ 	.word	0x00002d50


	//   ....[3]....
        /*0060*/ 	.word	0x00002ee0


	//   ....[4]....
        /*0064*/ 	.word	0x00005360


	//   ....[5]....
        /*0068*/ 	.word	0x000054f0


	//   ....[6]....
        /*006c*/ 	.word	0x00007960


	//   ....[7]....
        /*0070*/ 	.word	0x00007af0


	//   ....[8]....
        /*0074*/ 	.word	0x00009f50


	//   ....[9]....
        /*0078*/ 	.word	0x0000a0e0


	//   ....[10]....
        /*007c*/ 	.word	0x0000c550


	//   ....[11]....
        /*0080*/ 	.word	0x0000c6e0


	//   ....[12]....
        /*0084*/ 	.word	0x0000eb30


	//   ....[13]....
        /*0088*/ 	.word	0x0000ecc0


	//   ....[14]....
        /*008c*/ 	.word	0x00011140


	//   ....[15]....
        /*0090*/ 	.word	0x000112d0


	//   ....[16]....
        /*0094*/ 	.word	0x00013b80


	//   ....[17]....
        /*0098*/ 	.word	0x00013d10


	//   ....[18]....
        /*009c*/ 	.word	0x00016140


	//   ....[19]....
        /*00a0*/ 	.word	0x000162d0


	//   ....[20]....
        /*00a4*/ 	.word	0x00018730


	//   ....[21]....
        /*00a8*/ 	.word	0x000188c0


	//   ....[22]....
        /*00ac*/ 	.word	0x0001ad00


	//   ....[23]....
        /*00b0*/ 	.word	0x0001ae90


	//   ....[24]....
        /*00b4*/ 	.word	0x0001d2f0


	//   ....[25]....
        /*00b8*/ 	.word	0x0001d480


	//   ....[26]....
        /*00bc*/ 	.word	0x0001f8f0


	//   ....[27]....
        /*00c0*/ 	.word	0x0001fa80


	//   ....[28]....
        /*00c4*/ 	.word	0x00021ed0


	//   ....[29]....
        /*00c8*/ 	.word	0x00022060


	//   ....[30]....
        /*00cc*/ 	.word	0x00024490


	//   ....[31]....
        /*00d0*/ 	.word	0x00024620


	//----- nvinfo : EIATTR_EXIT_INSTR_OFFSETS
	.align		4
.L_2842:
        /*00d4*/ 	.byte	0x04, 0x1c
        /*00d6*/ 	.short	(.L_2844 - .L_2843)


	//   ....[0]....
.L_2843:
        /*00d8*/ 	.word	0x000138c0


	//   ....[1]....
        /*00dc*/ 	.word	0x00013910


	//   ....[2]....
        /*00e0*/ 	.word	0x00026930


	//----- nvinfo : EIATTR_MAX_THREADS
	.align		4
.L_2844:
        /*00e4*/ 	.byte	0x04, 0x05
        /*00e6*/ 	.short	(.L_2846 - .L_2845)
.L_2845:
        /*00e8*/ 	.word	0x00000080
        /*00ec*/ 	.word	0x00000001
        /*00f0*/ 	.word	0x00000001


	//----- nvinfo : EIATTR_CRS_STACK_SIZE
	.align		4
.L_2846:
        /*00f4*/ 	.byte	0x04, 0x1e
        /*00f6*/ 	.short	(.L_2848 - .L_2847)
.L_2847:
        /*00f8*/ 	.word	0x00000000


	//----- nvinfo : EIATTR_CBANK_PARAM_SIZE
	.align		4
.L_2848:
        /*00fc*/ 	.byte	0x03, 0x19
        /*00fe*/ 	.short	0x0020


	//----- nvinfo : EIATTR_PARAM_CBANK
	.align		4
        /*0100*/ 	.byte	0x04, 0x0a
        /*0102*/ 	.short	(.L_2850 - .L_2849)
	.align		4
.L_2849:
        /*0104*/ 	.word	index@(.nv.constant0._ZN2at6native29vectorized_elementwise_kernelILi2EZZZNS0_29binary_cross_entropy_out_cudaERKNS_6TensorES4_RKSt8optionalIS2_ElRS2_ENKUlvE_clEvENKUlvE_clEvEUlddE_St5arrayIPcLm3EEEEviT0_T1_)
        /*0108*/ 	.short	0x0380
        /*010a*/ 	.short	0x0020


	//----- nvinfo : EIATTR_SW_WAR
	.align		4
.L_2850:
        /*010c*/ 	.byte	0x04, 0x36
        /*010e*/ 	.short	(.L_2852 - .L_2851)
.L_2851:
        /*0110*/ 	.word	0x00000008
.L_2852:


//--------------------- .nv.info._ZN2at6native29vectorized_elementwise_kernelILi4EZZZNS0_29binary_cross_entropy_out_cudaERKNS_6TensorES4_RKSt8optionalIS2_ElRS2_ENKUlvE_clEvENKUlvE_clEvEUlddE_St5arrayIPcLm3EEEEviT0_T1_ --------------------------
	.section	.nv.info._ZN2at6native29vectorized_elementwise_kernelILi4EZZZNS0_29binary_cross_entropy_out_cudaERKNS_6TensorES4_RKSt8optionalIS2_ElRS2_ENKUlvE_clEvENKUlvE_clEvEUlddE_St5arrayIPcLm3EEEEviT0_T1_,"",@"SHT_CUDA_INFO"
	.sectionflags	@""
	.align	4


	//----- nvinfo : EIATTR_CUDA_API_VERSION
	.align		4
        /*0000*/ 	.byte	0x04, 0x37
        /*0002*/ 	.short	(.L_2854 - .L_2853)
.L_2853:
        /*0004*/ 	.word	0x00000082


	//----- nvinfo : EIATTR_KPARAM_INFO
	.align		4
.L_2854:
        /*0008*/ 	.byte	0x04, 0x17
        /*000a*/ 	.short	(.L_2856 - .L_2855)
.L_2855:
        /*000c*/ 	.word	0x00000000
        /*0010*/ 	.short	0x0002
        /*0012*/ 	.short	0x0008
        /*0014*/ 	.byte	0x00, 0xf0, 0x61, 0x00


	//----- nvinfo : EIATTR_KPARAM_INFO
	.align		4
.L_2856:
        /*0018*/ 	.byte	0x04, 0x17
        /*001a*/ 	.short	(.L_2858 - .L_2857)
.L_2857:
        /*001c*/ 	.word	0x00000000
        /*0020*/ 	.short	0x0001
        /*0022*/ 	.short	0x0004
        /*0024*/ 	.byte	0x00, 0xf0, 0x05, 0x00


	//----- nvinfo : EIATTR_KPARAM_INFO
	.align		4
.L_2858:
        /*0028*/ 	.byte	0x04, 0x17
        /*002a*/ 	.short	(.L_2860 - .L_2859)
.L_2859:
        /*002c*/ 	.word	0x00000000
        /*0030*/ 	.short	0x0000
        /*0032*/ 	.short	0x0000
        /*0034*/ 	.byte	0x00, 0xf0, 0x11, 0x00


	//----- nvinfo : EIATTR_SPARSE_MMA_MASK
	.align		4
.L_2860:
        /*0038*/ 	.byte	0x03, 0x50
        /*003a*/ 	.short	0x0000


	//----- nvinfo : EIATTR_MAXREG_COUNT
	.align		4
        /*003c*/ 	.byte	0x03, 0x1b
        /*003e*/ 	.short	0x00ff


	//----- nvinfo : EIATTR_EXTERNS
	.align		4
        /*0040*/ 	.byte	0x04, 0x0f
        /*0042*/ 	.short	(.L_2862 - .L_2861)


	//   ....[0]....
	.align		4
.L_2861:
        /*0044*/ 	.word	index@(__assertfail)


	//----- nvinfo : EIATTR_MERCURY_ISA_VERSION
	.align		4
.L_2862:
        /*0048*/ 	.byte	0x03, 0x5f
        /*004a*/ 	.short	0x0101


	//----- nvinfo : EIATTR_VRC_CTA_INIT_COUNT
	.align		4
        /*004c*/ 	.byte	0x02, 0x4a
	.zero		1
	.zero		1


	//----- nvinfo : EIATTR_SYSCALL_OFFSETS
	.align		4
        /*0050*/ 	.byte	0x04, 0x46
        /*0052*/ 	.short	(.L_2864 - .L_2863)


	//   ....[0]....
.L_2863:
        /*0054*/ 	.word	0x000007a0


	//   ....[1]....
        /*0058*/ 	.word	0x00000930


	//   ....[2]....
        /*005c*/ 	.word	0x00002d50


	//   ....[3]....
        /*0060*/ 	.word	0x00002ee0


	//   ....[4]....
        /*0064*/ 	.word	0x00005360


	//   ....[5]....
        /*0068*/ 	.word	0x000054f0


	//   ....[6]....
        /*006c*/ 	.word	0x00007960


	//   ....[7]....
        /*0070*/ 	.word	0x00007af0


	//   ....[8]....
        /*0074*/ 	.word	0x00009f50


	//   ....[9]....
        /*0078*/ 	.word	0x0000a0e0


	//   ....[10]....
        /*007c*/ 	.word	0x0000c550


	//   ....[11]....
        /*0080*/ 	.word	0x0000c6e0


	//   ....[12]....
        /*0084*/ 	.word	0x0000eb30


	//   ....[13]....
        /*0088*/ 	.word	0x0000ecc0


	//   ....[14]....
        /*008c*/ 	.word	0x00011140


	//   ....[15]....
        /*0090*/ 	.word	0x000112d0


	//   ....[16]....
        /*0094*/ 	.word	0x00013b40


	//   ....[17]....
        /*0098*/ 	.word	0x00013cd0


	//   ....[18]....
        /*009c*/ 	.word	0x00016100


	//   ....[19]....
        /*00a0*/ 	.word	0x00016290


	//   ....[20]....
        /*00a4*/ 	.word	0x000186f0


	//   ....[21]....
        /*00a8*/ 	.word	0x00018880


	//   ....[22]....
        /*00ac*/ 	.word	0x0001acc0


	//   ....[23]....
        /*00b0*/ 	.word	0x0001ae50


	//   ....[24]....
        /*00b4*/ 	.word	0x0001d2b0


	//   ....[25]....
        /*00b8*/ 	.word	0x0001d440


	//   ....[26]....
        /*00bc*/ 	.word	0x0001f8b0


	//   ....[27]....
        /*00c0*/ 	.word	0x0001fa40


	//   ....[28]....
        /*00c4*/ 	.word	0x00021e90


	//   ....[29]....
        /*00c8*/ 	.word	0x00022020


	//   ....[30]....
        /*00cc*/ 	.word	0x00024450


	//   ....[31]....
        /*00d0*/ 	.word	0x000245e0


	//----- nvinfo : EIATTR_EXIT_INSTR_OFFSETS
	.align		4
.L_2864:
        /*00d4*/ 	.byte	0x04, 0x1c
        /*00d6*/ 	.short	(.L_2866 - .L_2865)


	//   ....[0]....
.L_2865:
        /*00d8*/ 	.word	0x000138c0


	//   ....[1]....
        /*00dc*/ 	.word	0x00013910


	//   ....[2]....
        /*00e0*/ 	.word	0x000268e0


	//----- nvinfo : EIATTR_MAX_THREADS
	.align		4
.L_2866:
        /*00e4*/ 	.byte	0x04, 0x05
        /*00e6*/ 	.short	(.L_2868 - .L_2867)
.L_2867:
        /*00e8*/ 	.word	0x00000080
        /*00ec*/ 	.word	0x00000001
        /*00f0*/ 	.word	0x00000001


	//----- nvinfo : EIATTR_CRS_STACK_SIZE
	.align		4
.L_2868:
        /*00f4*/ 	.byte	0x04, 0x1e
        /*00f6*/ 	.short	(.L_2870 - .L_2869)
.L_2869:
        /*00f8*/ 	.word	0x00000000


	//----- nvinfo : EIATTR_CBANK_PARAM_SIZE
	.align		4
.L_2870:
        /*00fc*/ 	.byte	0x03, 0x19
        /*00fe*/ 	.short	0x0020


	//----- nvinfo : EIATTR_PARAM_CBANK
	.align		4
        /*0100*/ 	.byte	0x04, 0x0a
        /*0102*/ 	.short	(.L_2872 - .L_2871)
	.align		4
.L_2871:
        /*0104*/ 	.word	index@(.nv.constant0._ZN2at6native29vectorized_elementwise_kernelILi4EZZZNS0_29binary_cross_entropy_out_cudaERKNS_6TensorES4_RKSt8optionalIS2_ElRS2_ENKUlvE_clEvENKUlvE_clEvEUlddE_St5arrayIPcLm3EEEEviT0_T1_)
        /*0108*/ 	.short	0x0380
        /*010a*/ 	.short	0x0020


	//----- nvinfo : EIATTR_SW_WAR
	.align		4
.L_2872:
        /*010c*/ 	.byte	0x04, 0x36
        /*010e*/ 	.short	(.L_2874 - .L_2873)
.L_2873:
        /*0110*/ 	.word	0x00000008
.L_2874:


//--------------------- .nv.info._ZN2at6native29vectorized_elementwise_kernelILi8EZZZNS0_29binary_cross_entropy_out_cudaERKNS_6TensorES4_RKSt8optionalIS2_ElRS2_ENKUlvE_clEvENKUlvE_clEvEUlddE_St5arrayIPcLm3EEEEviT0_T1_ --------------------------
	.section	.nv.info._ZN2at6native29vectorized_elementwise_kernelILi8EZZZNS0_29binary_cross_entropy_out_cudaERKNS_6TensorES4_RKSt8optionalIS2_ElRS2_ENKUlvE_clEvENKUlvE_clEvEUlddE_St5arrayIPcLm3EEEEviT0_T1_,"",@"SHT_CUDA_INFO"
	.sectionflags	@""
	.align	4


	//----- nvinfo : EIATTR_CUDA_API_VERSION
	.align		4
        /*0000*/ 	.byte	0x04, 0x37
        /*0002*/ 	.short	(.L_2876 - .L_2875)
.L_2875:
        /*0004*/ 	.word	0x00000082


	//----- nvinfo : EIATTR_KPARAM_INFO
	.align		4
.L_2876:
        /*0008*/ 	.byte	0x04, 0x17
        /*000a*/ 	.short	(.L_2878 - .L_2877)
.L_2877:
        /*000c*/ 	.word	0x00000000
        /*0010*/ 	.short	0x0002
        /*0012*/ 	.short	0x0008
        /*0014*/ 	.byte	0x00, 0xf0, 0x61, 0x00


	//----- nvinfo : EIATTR_KPARAM_INFO
	.align		4
.L_2878:
        /*0018*/ 	.byte	0x04, 0x17
        /*001a*/ 	.short	(.L_2880 - .L_2879)
.L_2879:
        /*001c*/ 	.word	0x00000000
        /*0020*/ 	.short	0x0001
        /*0022*/ 	.short	0x0004
        /*0024*/ 	.byte	0x00, 0xf0, 0x05, 0x00


	//----- nvinfo : EIATTR_KPARAM_INFO
	.align		4
.L_2880:
        /*0028*/ 	.byte	0x04, 0x17
        /*002a*/ 	.short	(.L_2882 - .L_2881)
.L_2881:
        /*002c*/ 	.word	0x00000000
        /*0030*/ 	.short	0x0000
        /*0032*/ 	.short	0x0000
        /*0034*/ 	.byte	0x00, 0xf0, 0x11, 0x00


	//----- nvinfo : EIATTR_SPARSE_MMA_MASK
	.align		4
.L_2882:
        /*0038*/ 	.byte	0x03, 0x50
        /*003a*/ 	.short	0x0000


	//----- nvinfo : EIATTR_MAXREG_COUNT
	.align		4
        /*003c*/ 	.byte	0x03, 0x1b
        /*003e*/ 	.short	0x00ff


	//----- nvinfo : EIATTR_MERCURY_ISA_VERSION
	.align		4
        /*0040*/ 	.byte	0x03, 0x5f
        /*0042*/ 	.short	0x0101


	//----- nvinfo : EIATTR_VRC_CTA_INIT_COUNT
	.align		4
        /*0044*/ 	.byte	0x02, 0x4a
	.zero		1
	.zero		1


	//----- nvinfo : EIATTR_EXIT_INSTR_OFFSETS
	.align		4
        /*0048*/ 	.byte	0x04, 0x1c
        /*004a*/ 	.short	(.L_2884 - .L_2883)


	//   ....[0]....
.L_2883:
        /*004c*/ 	.word	0x00000010


	//----- nvinfo : EIATTR_MAX_THREADS
	.align		4
.L_2884:
        /*0050*/ 	.byte	0x04, 0x05
        /*0052*/ 	.short	(.L_2886 - .L_2885)
.L_2885:
        /*0054*/ 	.word	0x00000080
        /*0058*/ 	.word	0x00000001
        /*005c*/ 	.word	0x00000001


	//----- nvinfo : EIATTR_CBANK_PARAM_SIZE
	.align		4
.L_2886:
        /*0060*/ 	.byte	0x03, 0x19
        /*0062*/ 	.short	0x0020


	//----- nvinfo : EIATTR_PARAM_CBANK
	.align		4
        /*0064*/ 	.byte	0x04, 0x0a
        /*0066*/ 	.short	(.L_2888 - .L_2887)
	.align		4
.L_2887:
        /*0068*/ 	.word	index@(.nv.constant0._ZN2at6native29vectorized_elementwise_kernelILi8EZZZNS0_29binary_cross_entropy_out_cudaERKNS_6TensorES4_RKSt8optionalIS2_ElRS2_ENKUlvE_clEvENKUlvE_clEvEUlddE_St5arrayIPcLm3EEEEviT0_T1_)
        /*006c*/ 	.short	0x0380
        /*006e*/ 	.short	0x0020


	//----- nvinfo : EIATTR_SW_WAR
	.align		4
.L_2888:
        /*0070*/ 	.byte	0x04, 0x36
        /*0072*/ 	.short	(.L_2890 - .L_2889)
.L_2889:
        /*0074*/ 	.word	0x00000008
.L_2890:


//--------------------- .nv.info._ZN2at6native18elementwise_kernelILi128ELi4EZNS0_15gpu_kernel_implIZZZN37_INTERNAL_cee6930f_7_Loss_cu_5b0651e139_GLOBAL__N__cee6930f_7_Loss_cu_5b0651e140binary_cross_entropy_backward_out_kernelERNS_6TensorERKS5_S8_S8_ENKUlvE_clEvENKUlvE2_clEvEUlN3c108BFloat16ESC_SC_E_EEvRNS_18TensorIteratorBaseERKT_EUliE_EEviT1_ --------------------------
	.section	.nv.info._ZN2at6native18elementwise_kernelILi128ELi4EZNS0_15gpu_kernel_implIZZZN37_INTERNAL_cee6930f_7_Loss_cu_5b0651e139_GLOBAL__N__cee6930f_7_Loss_cu_5b0651e140binary_cross_entropy_backward_out_kernelERNS_6TensorERKS5_S8_S8_ENKUlvE_clEvENKUlvE2_clEvEUlN3c108BFloat16ESC_SC_E_EEvRNS_18TensorIteratorBaseERKT_EUliE_EEviT1_,"",@"SHT_CUDA_INFO"
	.sectionflags	@""
	.align	4


	//----- nvinfo : EIATTR_CUDA_API_VERSION
	.align		4
        /*0000*/ 	.byte	0x04, 0x37
        /*0002*/ 	.short	(.L_2892 - .L_2891)
.L_2891:
        /*0004*/ 	.word	0x00000082


	//----- nvinfo : EIATTR_KPARAM_INFO
	.align		4
.L_2892:
        /*0008*/ 	.byte	0x04, 0x17
        /*000a*/ 	.short	(.L_2894 - .L_2893)
.L_2893:
        /*000c*/ 	.word	0x00000000
        /*0010*/ 	.short	0x0001
        /*0012*/ 	.short	0x0008
        /*0014*/ 	.byte	0x00, 0xf0, 0xc1, 0x0b


	//----- nvinfo : EIATTR_KPARAM_INFO
	.align		4
.L_2894:
        /*0018*/ 	.byte	0x04, 0x17
        /*001a*/ 	.short	(.L_2896 - .L_2895)
.L_2895:
        /*001c*/ 	.word	0x00000000
        /*0020*/ 	.short	0x0000
        /*0022*/ 	.short	0x0000
        /*0024*/ 	.byte	0x00, 0xf0, 0x11, 0x00


	//----- nvinfo : EIATTR_SPARSE_MMA_MASK
	.align		4
.L_2896:
        /*0028*/ 	.byte	0x03, 0x50
        /*002a*/ 	.short	0x0000


	//----- nvinfo : EIATTR_MAXREG_COUNT
	.align		4
        /*002c*/ 	.byte	0x03, 0x1b
        /*002e*/ 	.short	0x0080


	//----- nvinfo : EIATTR_EXTERNS
	.align		4
        /*0030*/ 	.byte	0x04, 0x0f
        /*0032*/ 	.short	(.L_2898 - .L_2897)


	//   ....[0]....
	.align		4
.L_2897:
        /*0034*/ 	.word	index@(__assertfail)


	//----- nvinfo : EIATTR_MERCURY_ISA_VERSION
	.align		4
.L_2898:
        /*0038*/ 	.byte	0x03, 0x5f
        /*003a*/ 	.short	0x0101


	//----- nvinfo : EIATTR_VRC_CTA_INIT_COUNT
	.align		4
        /*003c*/ 	.byte	0x02, 0x4a
	.zero		1
	.zero		1


	//----- nvinfo : EIATTR_SYSCALL_OFFSETS
	.align		4
        /*0040*/ 	.byte	0x04, 0x46
        /*0042*/ 	.short	(.L_2900 - .L_2899)


	//   ....[0]....
.L_2899:
        /*0044*/ 	.word	0x00002860


	//   ....[1]....
        /*0048*/ 	.word	0x00003960


	//   ....[2]....
        /*004c*/ 	.word	0x00004980


	//   ....[3]....
        /*0050*/ 	.word	0x000059b0


	//   ....[4]....
        /*0054*/ 	.word	0x000083a0


	//   ....[5]....
        /*0058*/ 	.word	0x000094a0


	//   ....[6]....
        /*005c*/ 	.word	0x0000a4b0


	//   ....[7]....
        /*0060*/ 	.word	0x0000b330


	//   ....[8]....
        /*0064*/ 	.word	0x0000de10


	//   ....[9]....
        /*0068*/ 	.word	0x0000ef10


	//   ....[10]....
        /*006c*/ 	.word	0x0000ff20


	//   ....[11]....
        /*0070*/ 	.word	0x00010da0


	//   ....[12]....
        /*0074*/ 	.word	0x000138a0


	//   ....[13]....
        /*0078*/ 	.word	0x000149a0


	//   ....[14]....
        /*007c*/ 	.word	0x000159b0


	//   ....[15]....
        /*0080*/ 	.word	0x00016800


	//----- nvinfo : EIATTR_EXIT_INSTR_OFFSETS
	.align		4
.L_2900:
        /*0084*/ 	.byte	0x04, 0x1c
        /*0086*/ 	.short	(.L_2902 - .L_2901)


	//   ....[0]....
.L_2901:
        /*0088*/ 	.word	0x00011060


	//   ....[1]....
        /*008c*/ 	.word	0x00015c80


	//   ....[2]....
        /*0090*/ 	.word	0x00015cc0


	//   ....[3]....
        /*0094*/ 	.word	0x00015d60


	//   ....[4]....
        /*0098*/ 	.word	0x00015da0


	//   ....[5]....
        /*009c*/ 	.word	0x00015de0


	//   ....[6]....
        /*00a0*/ 	.word	0x00015e70


	//   ....[7]....
        /*00a4*/ 	.word	0x00015eb0


	//   ....[8]....
        /*00a8*/ 	.word	0x00015f50


	//   ....[9]....
        /*00ac*/ 	.word	0x00015fa0


	//   ....[10]....
        /*00b0*/ 	.word	0x00015ff0


	//   ....[11]....
        /*00b4*/ 	.word	0x000160d0


	//   ....[12]....
        /*00b8*/ 	.word	0x00016240


	//   ....[13]....
        /*00bc*/ 	.word	0x000163b0


	//   ....[14]....
        /*00c0*/ 	.word	0x00016510


	//   ....[15]....
        /*00c4*/ 	.word	0x00016550


	//   ....[16]....
        /*00c8*/ 	.word	0x00016590


	//   ....[17]....
        /*00cc*/ 	.word	0x00016640


	//   ....[18]....
        /*00d0*/ 	.word	0x000166a0


	//   ....[19]....
        /*00d4*/ 	.word	0x00016810


	//   ....[20]....
        /*00d8*/ 	.word	0x00016920


	//   ....[21]....
        /*00dc*/ 	.word	0x00016a60


	//   ....[22]....
        /*00e0*/ 	.word	0x00016a80


	//----- nvinfo : EIATTR_MAX_THREADS
	.align		4
.L_2902:
        /*00e4*/ 	.byte	0x04, 0x05
        /*00e6*/ 	.short	(.L_2904 - .L_2903)
.L_2903:
        /*00e8*/ 	.word	0x00000080
        /*00ec*/ 	.word	0x00000001
        /*00f0*/ 	.word	0x00000001


	//----- nvinfo : EIATTR_CRS_STACK_SIZE
	.align		4
.L_2904:
        /*00f4*/ 	.byte	0x04, 0x1e
        /*00f6*/ 	.short	(.L_2906 - .L_2905)
.L_2905:
        /*00f8*/ 	.word	0x00000000


	//----- nvinfo : EIATTR_CBANK_PARAM_SIZE
	.align		4
.L_2906:
        /*00fc*/ 	.byte	0x03, 0x19
        /*00fe*/ 	.short	0x02f8


	//----- nvinfo : EIATTR_PARAM_CBANK
	.align		4
        /*0100*/ 	.byte	0x04, 0x0a
        /*0102*/ 	.short	(.L_2908 - .L_2907)
	.align		4
.L_2907:
        /*0104*/ 	.word	index@(.nv.constant0._ZN2at6native18elementwise_kernelILi128ELi4EZNS0_15gpu_kernel_implIZZZN37_INTERNAL_cee6930f_7_Loss_cu_5b0651e139_GLOBAL__N__cee6930f_7_Loss_cu_5b0651e140binary_cross_entropy_backward_out_kernelERNS_6TensorERKS5_S8_S8_ENKUlvE_clEvENKUlvE2_clEvEUlN3c108BFloat16ESC_SC_E_EEvRNS_18TensorIteratorBaseERKT_EUliE_EEviT1_)
        /*0108*/ 	.short	0x0380
        /*010a*/ 	.short	0x02f8


	//----- nvinfo : EIATTR_SW_WAR
	.align		4
.L_2908:
        /*010c*/ 	.byte	0x04, 0x36
        /*010e*/ 	.short	(.L_2910 - .L_2909)
.L_2909:
        /*0110*/ 	.word	0x00000008
.L_2910:


//--------------------- .nv.info._ZN2at6native27unrolled_elementwise_kernelIZZZN37_INTERNAL_cee6930f_7_Loss_cu_5b0651e139_GLOBAL__N__cee6930f_7_Loss_cu_5b0651e140binary_cross_entropy_backward_out_kernelERNS_6TensorERKS4_S7_S7_ENKUlvE_clEvENKUlvE2_clEvEUlN3c108BFloat16ESB_SB_E_St5arrayIPcLm4EELi4E23TrivialOffsetCalculatorILi3EjESG_ILi1EjENS0_6memory12LoadWithCastILi3EEENSJ_13StoreWithCastILi1EEEEEviT_T0_T2_T3_T4_T5_ --------------------------
	.section	.nv.info._ZN2at6native27unrolled_elementwise_kernelIZZZN37_INTERNAL_cee6930f_7_Loss_cu_5b0651e139_GLOBAL__N__cee6930f_7_Loss_cu_5b0651e140binary_cross_entropy_backward_out_kernelERNS_6TensorERKS4_S7_S7_ENKUlvE_clEvENKUlvE2_clEvEUlN3c108BFloat16ESB_SB_E_St5arrayIPcLm4EELi4E23TrivialOffsetCalculatorILi3EjESG_ILi1EjENS0_6memory12LoadWithCastILi3EEENSJ_13StoreWithCastILi1EEEEEviT_T0_T2_T3_T4_T5_,"",@"SHT_CUDA_INFO"
	.sectionflags	@""
	.align	4


	//----- nvinfo : EIATTR_CUDA_API_VERSION
	.align		4
        /*0000*/ 	.byte	0x04, 0x37
        /*0002*/ 	.short	(.L_2912 - .L_2911)
.L_2911:
        /*0004*/ 	.word	0x00000082


	//----- nvinfo : EIATTR_KPARAM_INFO
	.align		4
.L_2912:
        /*0008*/ 	.byte	0x04, 0x17
        /*000a*/ 	.short	(.L_2914 - .L_2913)
.L_2913:
        /*000c*/ 	.word	0x00000000
        /*0010*/ 	.short	0x0006
        /*0012*/ 	.short	0x003c
        /*0014*/ 	.byte	0x00, 0xf0, 0x21, 0x00


	//----- nvinfo : EIATTR_KPARAM_INFO
	.align		4
.L_2914:
        /*0018*/ 	.byte	0x04, 0x17
        /*001a*/ 	.short	(.L_2916 - .L_2915)
.L_2915:
        /*001c*/ 	.word	0x00000000
        /*0020*/ 	.short	0x0005
        /*0022*/ 	.short	0x002c
        /*0024*/ 	.byte	0x00, 0xf0, 0x41, 0x00


	//----- nvinfo : EIATTR_KPARAM_INFO
	.align		4
.L_2916:
        /*0028*/ 	.byte	0x04, 0x17
        /*002a*/ 	.short	(.L_2918 - .L_2917)
.L_2917:
        /*002c*/ 	.word	0x00000000
        /*0030*/ 	.short	0x0004
        /*0032*/ 	.short	0x0029
        /*0034*/ 	.byte	0x00, 0xf0, 0x05, 0x00


	//----- nvinfo : EIATTR_KPARAM_INFO
	.align		4
.L_2918:
        /*0038*/ 	.byte	0x04, 0x17
        /*003a*/ 	.short	(.L_2920 - .L_2919)
.L_2919:
        /*003c*/ 	.word	0x00000000
        /*0040*/ 	.short	0x0003
        /*0042*/ 	.short	0x0028
        /*0044*/ 	.byte	0x00, 0xf0, 0x05, 0x00


	//----- nvinfo : EIATTR_KPARAM_INFO
	.align		4
.L_2920:
        /*0048*/ 	.byte	0x04, 0x17
        /*004a*/ 	.short	(.L_2922 - .L_2921)
.L_2921:
        /*004c*/ 	.word	0x00000000
        /*0050*/ 	.short	0x0002
        /*0052*/ 	.short	0x0008
        /*0054*/ 	.byte	0x00, 0xf0, 0x81, 0x00


	//----- nvinfo : EIATTR_KPARAM_INFO
	.align		4
.L_2922:
        /*0058*/ 	.byte	0x04, 0x17
        /*005a*/ 	.short	(.L_2924 - .L_2923)
.L_2923:
        /*005c*/ 	.word	0x00000000
        /*0060*/ 	.short	0x0001
        /*0062*/ 	.short	0x0004
        /*0064*/ 	.byte	0x00, 0xf0, 0x05, 0x00


	//----- nvinfo : EIATTR_KPARAM_INFO
	.align		4
.L_2924:
        /*0068*/ 	.byte	0x04, 0x17
        /*006a*/ 	.short	(.L_2926 - .L_2925)
.L_2925:
        /*006c*/ 	.word	0x00000000
        /*0070*/ 	.short	0x0000
        /*0072*/ 	.short	0x0000
        /*0074*/ 	.byte	0x00, 0xf0, 0x11, 0x00


	//----- nvinfo : EIATTR_SPARSE_MMA_MASK
	.align		4
.L_2926:
        /*0078*/ 	.byte	0x03, 0x50
        /*007a*/ 	.short	0x0000


	//----- nvinfo : EIATTR_MAXREG_COUNT
	.align		4
        /*007c*/ 	.byte	0x03, 0x1b
        /*007e*/ 	.short	0x00ff


	//----- nvinfo : EIATTR_EXTERNS
	.align		4
        /*0080*/ 	.byte	0x04, 0x0f
        /*0082*/ 	.short	(.L_2928 - .L_2927)


	//   ....[0]....
	.align		4
.L_2927:
        /*0084*/ 	.word	index@(__assertfail)


	//----- nvinfo : EIATTR_MERCURY_ISA_VERSION
	.align		4
.L_2928:
        /*0088*/ 	.byte	0x03, 0x5f
        /*008a*/ 	.short	0x0101


	//----- nvinfo : EIATTR_VRC_CTA_INIT_COUNT
	.align		4
        /*008c*/ 	.byte	0x02, 0x4a
	.zero		1
	.zero		1


	//----- nvinfo : EIATTR_SYSCALL_OFFSETS
	.align		4
        /*0090*/ 	.byte	0x04, 0x46
        /*0092*/ 	.short	(.L_2930 - .L_2929)


	//   ....[0]....
.L_2929:
        /*0094*/ 	.word	0x000010c0


	//   ....[1]....
        /*0098*/ 	.word	0x000021f0


	//   ....[2]....
        /*009c*/ 	.word	0x00003320


	//   ....[3]....
        /*00a0*/ 	.word	0x000045a0


	//   ....[4]....
        /*00a4*/ 	.word	0x000056d0


	//   ....[5]....
        /*00a8*/ 	.word	0x00006800


	//   ....[6]....
        /*00ac*/ 	.word	0x000079c0


	//   ....[7]....
        /*00b0*/ 	.word	0x00008af0


	//   ....[8]....
        /*00b4*/ 	.word	0x00009c20


	//   ....[9]....
        /*00b8*/ 	.word	0x0000ae20


	//   ....[10]....
        /*00bc*/ 	.word	0x0000bf60


	//   ....[11]....
        /*00c0*/ 	.word	0x0000cfb0


	//   ....[12]....
        /*00c4*/ 	.word	0x0000e640


	//   ....[13]....
        /*00c8*/ 	.word	0x0000f560


	//   ....[14]....
        /*00cc*/ 	.word	0x000104e0


	//   ....[15]....
        /*00d0*/ 	.word	0x00011480


	//----- nvinfo : EIATTR_EXIT_INSTR_OFFSETS
	.align		4
.L_2930:
        /*00d4*/ 	.byte	0x04, 0x1c
        /*00d6*/ 	.short	(.L_2932 - .L_2931)


	//   ....[0]....
.L_2931:
        /*00d8*/ 	.word	0x00010790


	//   ....[1]....
        /*00dc*/ 	.word	0x00010900


	//   ....[2]....
        /*00e0*/ 	.word	0x00010940


	//   ....[3]....
        /*00e4*/ 	.word	0x000109e0


	//   ....[4]....
        /*00e8*/ 	.word	0x00010a20


	//   ....[5]....
        /*00ec*/ 	.word	0x00010a60


	//   ....[6]....
        /*00f0*/ 	.word	0x00010af0


	//   ....[7]....
        /*00f4*/ 	.word	0x00010b30


	//   ....[8]....
        /*00f8*/ 	.word	0x00010bd0


	//   ....[9]....
        /*00fc*/ 	.word	0x00010c20


	//   ....[10]....
        /*0100*/ 	.word	0x00010c70


	//   ....[11]....
        /*0104*/ 	.word	0x00010d50


	//   ....[12]....
        /*0108*/ 	.word	0x00010ec0


	//   ....[13]....
        /*010c*/ 	.word	0x00011030


	//   ....[14]....
        /*0110*/ 	.word	0x00011190


	//   ....[15]....
        /*0114*/ 	.word	0x000111d0


	//   ....[16]....
        /*0118*/ 	.word	0x00011210


	//   ....[17]....
        /*011c*/ 	.word	0x000112c0


	//   ....[18]....
        /*0120*/ 	.word	0x00011320


	//   ....[19]....
        /*0124*/ 	.word	0x00011490


	//   ....[20]....
        /*0128*/ 	.word	0x000115a0


	//   ....[21]....
        /*012c*/ 	.word	0x000116e0


	//   ....[22]....
        /*0130*/ 	.word	0x00011700


	//----- nvinfo : EIATTR_MAX_THREADS
	.align		4
.L_2932:
        /*0134*/ 	.byte	0x04, 0x05
        /*0136*/ 	.short	(.L_2934 - .L_2933)
.L_2933:
        /*0138*/ 	.word	0x00000080
        /*013c*/ 	.word	0x00000001
        /*0140*/ 	.word	0x00000001


	//----- nvinfo : EIATTR_CRS_STACK_SIZE
	.align		4
.L_2934:
        /*0144*/ 	.byte	0x04, 0x1e
        /*0146*/ 	.short	(.L_2936 - .L_2935)
.L_2935:
        /*0148*/ 	.word	0x00000000


	//----- nvinfo : EIATTR_CBANK_PARAM_SIZE
	.align		4
.L_2936:
        /*014c*/ 	.byte	0x03, 0x19
        /*014e*/ 	.short	0x0044


	//----- nvinfo : EIATTR_PARAM_CBANK
	.align		4
        /*0150*/ 	.byte	0x04, 0x0a
        /*0152*/ 	.short	(.L_2938 - .L_2937)
	.align		4
.L_2937:
        /*0154*/ 	.word	index@(.nv.constant0._ZN2at6native27unrolled_elementwise_kernelIZZZN37_INTERNAL_cee6930f_7_Loss_cu_5b0651e139_GLOBAL__N__cee6930f_7_Loss_cu_5b0651e140binary_cross_entropy_backward_out_kernelERNS_6TensorERKS4_S7_S7_ENKUlvE_clEvENKUlvE2_clEvEUlN3c108BFloat16ESB_SB_E_St5arrayIPcLm4EELi4E23TrivialOffsetCalculatorILi3EjESG_ILi1EjENS0_6memory12LoadWithCastILi3EEENSJ_13StoreWithCastILi1EEEEEviT_T0_T2_T3_T4_T5_)
        /*0158*/ 	.short	0x0380
        /*015a*/ 	.short	0x0044


	//----- nvinfo : EIATTR_SW_WAR
	.align		4
.L_2938:
        /*015c*/ 	.byte	0x04, 0x36
        /*015e*/ 	.short	(.L_2940 - .L_2939)
.L_2939:
        /*0160*/ 	.word	0x00000008
.L_2940:


//--------------------- .nv.info._ZN2at6native18elementwise_kernelILi128ELi4EZNS0_22gpu_kernel_impl_nocastIZZZN37_INTERNAL_cee6930f_7_Loss_cu_5b0651e139_GLOBAL__N__cee6930f_7_Loss_cu_5b0651e140binary_cross_entropy_backward_out_kernelERNS_6TensorERKS5_S8_S8_ENKUlvE_clEvENKUlvE2_clEvEUlN3c108BFloat16ESC_SC_E_EEvRNS_18TensorIteratorBaseERKT_EUliE_EEviT1_ --------------------------
	.section	.nv.info._ZN2at6native18elementwise_kernelILi128ELi4EZNS0_22gpu_kernel_impl_nocastIZZZN37_INTERNAL_cee6930f_7_Loss_cu_5b0651e139_GLOBAL__N__cee6930f_7_Loss_cu_5b0651e140binary_cross_entropy_backward_out_kernelERNS_6TensorERKS5_S8_S8_ENKUlvE_clEvENKUlvE2_clEvEUlN3c108BFloat16ESC_SC_E_EEvRNS_18TensorIteratorBaseERKT_EUliE_EEviT1_,"",@"SHT_CUDA_INFO"
	.sectionflags	@""
	.align	4


	//----- nvinfo : EIATTR_CUDA_API_VERSION
	.align		4
        /*0000*/ 	.byte	0x04, 0x37
        /*0002*/ 	.short	(.L_2942 - .L_2941)
.L_2941:
        /*0004*/ 	.word	0x00000082


	//----- nvinfo : EIATTR_KPARAM_INFO
	.align		4
.L_2942:
        /*0008*/ 	.byte	0x04, 0x17
        /*000a*/ 	.short	(.L_2944 - .L_2943)
.L_2943:
        /*000c*/ 	.word	0x00000000
        /*0010*/ 	.short	0x0001
        /*0012*/ 	.short	0x0008
        /*0014*/ 	.byte	0x00, 0xf0, 0xc1, 0x0b


	//----- nvinfo : EIATTR_KPARAM_INFO
	.align		4
.L_2944:
        /*0018*/ 	.byte	0x04, 0x17
        /*001a*/ 	.short	(.L_2946 - .L_2945)
.L_2945:
        /*001c*/ 	.word	0x00000000
        /*0020*/ 	.short	0x0000
        /*0022*/ 	.short	0x0000
        /*0024*/ 	.byte	0x00, 0xf0, 0x11, 0x00


	//----- nvinfo : EIATTR_SPARSE_MMA_MASK
	.align		4
.L_2946:
        /*0028*/ 	.byte	0x03, 0x50
        /*002a*/ 	.short	0x0000


	//----- nvinfo : EIATTR_MAXREG_COUNT
	.align		4
        /*002c*/ 	.byte	0x03, 0x1b
        /*002e*/ 	.short	0x0080


	//----- nvinfo : EIATTR_MERCURY_ISA_VERSION
	.align		4
        /*0030*/ 	.byte	0x03, 0x5f
        /*0032*/ 	.short	0x0101


	//----- nvinfo : EIATTR_VRC_CTA_INIT_COUNT
	.align		4
        /*0034*/ 	.byte	0x02, 0x4a
	.zero		1
	.zero		1


	//----- nvinfo : EIATTR_EXIT_INSTR_OFFSETS
	.align		4
        /*0038*/ 	.byte	0x04, 0x1c
        /*003a*/ 	.short	(.L_2948 - .L_2947)


	//   ....[0]....
.L_2947:
        /*003c*/ 	.word	0x00000720


	//   ....[1]....
        /*0040*/ 	.word	0x00000900


	//   ....[2]....
        /*0044*/ 	.word	0x00005710


	//   ....[3]....
        /*0048*/ 	.word	0x000070b0


	//----- nvinfo : EIATTR_MAX_THREADS
	.align		4
.L_2948:
        /*004c*/ 	.byte	0x04, 0x05
        /*004e*/ 	.short	(.L_2950 - .L_2949)
.L_2949:
        /*0050*/ 	.word	0x00000080
        /*0054*/ 	.word	0x00000001
        /*0058*/ 	.word	0x00000001


	//----- nvinfo : EIATTR_CRS_STACK_SIZE
	.align		4
.L_2950:
        /*005c*/ 	.byte	0x04, 0x1e
        /*005e*/ 	.short	(.L_2952 - .L_2951)
.L_2951:
        /*0060*/ 	.word	0x00000000


	//----- nvinfo : EIATTR_CBANK_PARAM_SIZE
	.align		4
.L_2952:
        /*0064*/ 	.byte	0x03, 0x19
        /*0066*/ 	.short	0x02f8


	//----- nvinfo : EIATTR_PARAM_CBANK
	.align		4
        /*0068*/ 	.byte	0x04, 0x0a
        /*006a*/ 	.short	(.L_2954 - .L_2953)
	.align		4
.L_2953:
        /*006c*/ 	.word	index@(.nv.constant0._ZN2at6native18elementwise_kernelILi128ELi4EZNS0_22gpu_kernel_impl_nocastIZZZN37_INTERNAL_cee6930f_7_Loss_cu_5b0651e139_GLOBAL__N__cee6930f_7_Loss_cu_5b0651e140binary_cross_entropy_backward_out_kernelERNS_6TensorERKS5_S8_S8_ENKUlvE_clEvENKUlvE2_clEvEUlN3c108BFloat16ESC_SC_E_EEvRNS_18TensorIteratorBaseERKT_EUliE_EEviT1_)
        /*0070*/ 	.short	0x0380
        /*0072*/ 	.short	0x02f8


	//----- nvinfo : EIATTR_SW_WAR
	.align		4
.L_2954:
        /*0074*/ 	.byte	0x04, 0x36
        /*0076*/ 	.short	(.L_2956 - .L_2955)
.L_2955:
        /*0078*/ 	.word	0x00000008
.L_2956:


//--------------------- .nv.info._ZN2at6native27unrolled_elementwise_kernelIZZZN37_INTERNAL_cee6930f_7_Loss_cu_5b0651e139_GLOBAL__N__cee6930f_7_Loss_cu_5b0651e140binary_cross_entropy_backward_out_kernelERNS_6TensorERKS4_S7_S7_ENKUlvE_clEvENKUlvE2_clEvEUlN3c108BFloat16ESB_SB_E_St5arrayIPcLm4EELi4E23TrivialOffsetCalculatorILi3EjESG_ILi1EjENS0_6memory15LoadWithoutCastENSJ_16StoreWithoutCastEEEviT_T0_T2_T3_T4_T5_ --------------------------
	.section	.nv.info._ZN2at6native27unrolled_elementwise_kernelIZZZN37_INTERNAL_cee6930f_7_Loss_cu_5b0651e139_GLOBAL__N__cee6930f_7_Loss_cu_5b0651e140binary_cross_entropy_backward_out_kernelERNS_6TensorERKS4_S7_S7_ENKUlvE_clEvENKUlvE2_clEvEUlN3c108BFloat16ESB_SB_E_St5arrayIPcLm4EELi4E23TrivialOffsetCalculatorILi3EjESG_ILi1EjENS0_6memory15LoadWithoutCastENSJ_16StoreWithoutCastEEEviT_T0_T2_T3_T4_T5_,"",@"SHT_CUDA_INFO"
	.sectionflags	@""
	.align	4


	//----- nvinfo : EIATTR_CUDA_API_VERSION
	.align		4
        /*0000*/ 	.byte	0x04, 0x37
        /*0002*/ 	.short	(.L_2958 - .L_2957)
.L_2957:
        /*0004*/ 	.word	0x00000082


	//----- nvinfo : EIATTR_KPARAM_INFO
	.align		4
.L_2958:
        /*0008*/ 	.byte	0x04, 0x17
        /*000a*/ 	.short	(.L_2960 - .L_2959)
.L_2959:
        /*000c*/ 	.word	0x00000000
        /*0010*/ 	.short	0x0006
        /*0012*/ 	.short	0x002b
        /*0014*/ 	.byte	0x00, 0xf0, 0x05, 0x00


	//----- nvinfo : EIATTR_KPARAM_INFO
	.align		4
.L_2960:
        /*0018*/ 	.byte	0x04, 0x17
        /*001a*/ 	.short	(.L_2962 - .L_2961)
.L_2961:
        /*001c*/ 	.word	0x00000000
        /*0020*/ 	.short	0x0005
        /*0022*/ 	.short	0x002a
        /*0024*/ 	.byte	0x00, 0xf0, 0x05, 0x00


	//----- nvinfo : EIATTR_KPARAM_INFO
	.align		4
.L_2962:
        /*0028*/ 	.byte	0x04, 0x17
        /*002a*/ 	.short	(.L_2964 - .L_2963)
.L_2963:
        /*002c*/ 	.word	0x00000000
        /*0030*/ 	.short	0x0004
        /*0032*/ 	.short	0x0029
        /*0034*/ 	.byte	0x00, 0xf0, 0x05, 0x00


	//----- nvinfo : EIATTR_KPARAM_INFO
	.align		4
.L_2964:
        /*0038*/ 	.byte	0x04, 0x17
        /*003a*/ 	.short	(.L_2966 - .L_2965)
.L_2965:
        /*003c*/ 	.word	0x00000000
        /*0040*/ 	.short	0x0003
        /*0042*/ 	.short	0x0028
        /*0044*/ 	.byte	0x00, 0xf0, 0x05, 0x00


	//----- nvinfo : EIATTR_KPARAM_INFO
	.align		4
.L_2966:
        /*0048*/ 	.byte	0x04, 0x17
        /*004a*/ 	.short	(.L_2968 - .L_2967)
.L_2967:
        /*004c*/ 	.word	0x00000000
        /*0050*/ 	.short	0x0002
        /*0052*/ 	.short	0x0008
        /*0054*/ 	.byte	0x00, 0xf0, 0x81, 0x00


	//----- nvinfo : EIATTR_KPARAM_INFO
	.align		4
.L_2968:
        /*0058*/ 	.byte	0x04, 0x17
        /*005a*/ 	.short	(.L_2970 - .L_2969)
.L_2969:
        /*005c*/ 	.word	0x00000000
        /*0060*/ 	.short	0x0001
        /*0062*/ 	.short	0x0004
        /*0064*/ 	.byte	0x00, 0xf0, 0x05, 0x00


	//----- nvinfo : EIATTR_KPARAM_INFO
	.align		4
.L_2970:
        /*0068*/ 	.byte	0x04, 0x17
        /*006a*/ 	.short	(.L_2972 - .L_2971)
.L_2971:
        /*006c*/ 	.word	0x00000000
        /*0070*/ 	.short	0x0000
        /*0072*/ 	.short	0x0000
        /*0074*/ 	.byte	0x00, 0xf0, 0x11, 0x00


	//----- nvinfo : EIATTR_SPARSE_MMA_MASK
	.align		4
.L_2972:
        /*0078*/ 	.byte	0x03, 0x50
        /*007a*/ 	.short	0x0000


	//----- nvinfo : EIATTR_MAXREG_COUNT
	.align		4
        /*007c*/ 	.byte	0x03, 0x1b
        /*007e*/ 	.short	0x00ff


	//----- nvinfo : EIATTR_MERCURY_ISA_VERSION
	.align		4
        /*0080*/ 	.byte	0x03, 0x5f
        /*0082*/ 	.short	0x0101


	//----- nvinfo : EIATTR_VRC_CTA_INIT_COUNT
	.align		4
        /*0084*/ 	.byte	0x02, 0x4a
	.zero		1
	.zero		1


	//----- nvinfo : EIATTR_EXIT_INSTR_OFFSETS
	.align		4
        /*0088*/ 	.byte	0x04, 0x1c
        /*008a*/ 	.short	(.L_2974 - .L_2973)


	//   ....[0]....
.L_2973:
        /*008c*/ 	.word	0x00000bd0


	//   ....[1]....
        /*0090*/ 	.word	0x00000c20


	//----- nvinfo : EIATTR_MAX_THREADS
	.align		4
.L_2974:
        /*0094*/ 	.byte	0x04, 0x05
        /*0096*/ 	.short	(.L_2976 - .L_2975)
.L_2975:
        /*0098*/ 	.word	0x00000080
        /*009c*/ 	.word	0x00000001
        /*00a0*/ 	.word	0x00000001


	//----- nvinfo : EIATTR_CRS_STACK_SIZE
	.align		4
.L_2976:
        /*00a4*/ 	.byte	0x04, 0x1e
        /*00a6*/ 	.short	(.L_2978 - .L_2977)
.L_2977:
        /*00a8*/ 	.word	0x00000000


	//----- nvinfo : EIATTR_CBANK_PARAM_SIZE
	.align		4
.L_2978:
        /*00ac*/ 	.byte	0x03, 0x19
        /*00ae*/ 	.short	0x002c


	//----- nvinfo : EIATTR_PARAM_CBANK
	.align		4
        /*00b0*/ 	.byte	0x04, 0x0a
        /*00b2*/ 	.short	(.L_2980 - .L_2979)
	.align		4
.L_2979:
        /*00b4*/ 	.word	index@(.nv.constant0._ZN2at6native27unrolled_elementwise_kernelIZZZN37_INTERNAL_cee6930f_7_Loss_cu_5b0651e139_GLOBAL__N__cee6930f_7_Loss_cu_5b0651e140binary_cross_entropy_backward_out_kernelERNS_6TensorERKS4_S7_S7_ENKUlvE_clEvENKUlvE2_clEvEUlN3c108BFloat16ESB_SB_E_St5arrayIPcLm4EELi4E23TrivialOffsetCalculatorILi3EjESG_ILi1EjENS0_6memory15LoadWithoutCastENSJ_16StoreWithoutCastEEEviT_T0_T2_T3_T4_T5_)
        /*00b8*/ 	.short	0x0380
        /*00ba*/ 	.short	0x002c


	//----- nvinfo : EIATTR_SW_WAR
	.align		4
.L_2980:
        /*00bc*/ 	.byte	0x04, 0x36
        /*00be*/ 	.short	(.L_2982 - .L_2981)
.L_2981:
        /*00c0*/ 	.word	0x00000008
.L_2982:


//--------------------- .nv.info._ZN2at6native29vectorized_elementwise_kernelILi2EZZZN37_INTERNAL_cee6930f_7_Loss_cu_5b0651e139_GLOBAL__N__cee6930f_7_Loss_cu_5b0651e140binary_cross_entropy_backward_out_kernelERNS_6TensorERKS4_S7_S7_ENKUlvE_clEvENKUlvE2_clEvEUlN3c108BFloat16ESB_SB_E_St5arrayIPcLm4EEEEviT0_T1_ --------------------------
	.section	.nv.info._ZN2at6native29vectorized_elementwise_kernelILi2EZZZN37_INTERNAL_cee6930f_7_Loss_cu_5b0651e139_GLOBAL__N__cee6930f_7_Loss_cu_5b0651e140binary_cross_entropy_backward_out_kernelERNS_6TensorERKS4_S7_S7_ENKUlvE_clEvENKUlvE2_clEvEUlN3c108BFloat16ESB_SB_E_St5arrayIPcLm4EEEEviT0_T1_,"",@"SHT_CUDA_INFO"
	.sectionflags	@""
	.align	4


	//----- nvinfo : EIATTR_CUDA_API_VERSION
	.align		4
        /*0000*/ 	.byte	0x04, 0x37
        /*0002*/ 	.short	(.L_2984 - .L_2983)
.L_2983:
        /*0004*/ 	.word	0x00000082


	//----- nvinfo : EIATTR_KPARAM_INFO
	.align		4
.L_2984:
        /*0008*/ 	.byte	0x04, 0x17
        /*000a*/ 	.short	(.L_2986 - .L_2985)
.L_2985:
        /*000c*/ 	.word	0x00000000
        /*0010*/ 	.short	0x0002
        /*0012*/ 	.short	0x0008
        /*0014*/ 	.byte	0x00, 0xf0, 0x81, 0x00


	//----- nvinfo : EIATTR_KPARAM_INFO
	.align		4
.L_2986:
        /*0018*/ 	.byte	0x04, 0x17
        /*001a*/ 	.short	(.L_2988 - .L_2987)
.L_2987:
        /*001c*/ 	.word	0x00000000
        /*0020*/ 	.short	0x0001
        /*0022*/ 	.short	0x0004
        /*0024*/ 	.byte	0x00, 0xf0, 0x05, 0x00


	//----- nvinfo : EIATTR_KPARAM_INFO
	.align		4
.L_2988:
        /*0028*/ 	.byte	0x04, 0x17
        /*002a*/ 	.short	(.L_2990 - .L_2989)
.L_2989:
        /*002c*/ 	.word	0x00000000
        /*0030*/ 	.short	0x0000
        /*0032*/ 	.short	0x0000
        /*0034*/ 	.byte	0x00, 0xf0, 0x11, 0x00


	//----- nvinfo : EIATTR_SPARSE_MMA_MASK
	.align		4
.L_2990:
        /*0038*/ 	.byte	0x03, 0x50
        /*003a*/ 	.short	0x0000


	//----- nvinfo : EIATTR_MAXREG_COUNT
	.align		4
        /*003c*/ 	.byte	0x03, 0x1b
        /*003e*/ 	.short	0x00ff


	//----- nvinfo : EIATTR_MERCURY_ISA_VERSION
	.align		4
        /*0040*/ 	.byte	0x03, 0x5f
        /*0042*/ 	.short	0x0101


	//----- nvinfo : EIATTR_VRC_CTA_INIT_COUNT
	.align		4
        /*0044*/ 	.byte	0x02, 0x4a
	.zero		1
	.zero		1


	//----- nvinfo : EIATTR_EXIT_INSTR_OFFSETS
	.align		4
        /*0048*/ 	.byte	0x04, 0x1c
        /*004a*/ 	.short	(.L_2992 - .L_2991)


	//   ....[0]....
.L_2991:
        /*004c*/ 	.word	0x00001850


	//   ....[1]....
        /*0050*/ 	.word	0x000018a0


	//   ....[2]....
        /*0054*/ 	.word	0x00002580


	//----- nvinfo : EIATTR_MAX_THREADS
	.align		4
.L_2992:
        /*0058*/ 	.byte	0x04, 0x05
        /*005a*/ 	.short	(.L_2994 - .L_2993)
.L_2993:
        /*005c*/ 	.word	0x00000080
        /*0060*/ 	.word	0x00000001
        /*0064*/ 	.word	0x00000001


	//----- nvinfo : EIATTR_CRS_STACK_SIZE
	.align		4
.L_2994:
        /*0068*/ 	.byte	0x04, 0x1e
        /*006a*/ 	.short	(.L_2996 - .L_2995)
.L_2995:
        /*006c*/ 	.word	0x00000000


	//----- nvinfo : EIATTR_CBANK_PARAM_SIZE
	.align		4
.L_2996:
        /*0070*/ 	.byte	0x03, 0x19
        /*0072*/ 	.short	0x0028


	//----- nvinfo : EIATTR_PARAM_CBANK
	.align		4
        /*0074*/ 	.byte	0x04, 0x0a
        /*0076*/ 	.short	(.L_2998 - .L_2997)
	.align		4
.L_2997:
        /*0078*/ 	.word	index@(.nv.constant0._ZN2at6native29vectorized_elementwise_kernelILi2EZZZN37_INTERNAL_cee6930f_7_Loss_cu_5b0651e139_GLOBAL__N__cee6930f_7_Loss_cu_5b0651e140binary_cross_entropy_backward_out_kernelERNS_6TensorERKS4_S7_S7_ENKUlvE_clEvENKUlvE2_clEvEUlN3c108BFloat16ESB_SB_E_St5arrayIPcLm4EEEEviT0_T1_)
        /*007c*/ 	.short	0x0380
        /*007e*/ 	.short	0x0028


	//----- nvinfo : EIATTR_SW_WAR
	.align		4
.L_2998:
        /*0080*/ 	.byte	0x04, 0x36
        /*0082*/ 	.short	(.L_3000 - .L_2999)
.L_2999:
        /*0084*/ 	.word	0x00000008
.L_3000:


//--------------------- .nv.info._ZN2at6native29vectorized_elementwise_kernelILi4EZZZN37_INTERNAL_cee6930f_7_Loss_cu_5b0651e139_GLOBAL__N__cee6930f_7_Loss_cu_5b0651e140binary_cross_entropy_backward_out_kernelERNS_6TensorERKS4_S7_S7_ENKUlvE_clEvENKUlvE2_clEvEUlN3c108BFloat16ESB_SB_E_St5arrayIPcLm4EEEEviT0_T1_ --------------------------
	.section	.nv.info._ZN2at6native29vectorized_elementwise_kernelILi4EZZZN37_INTERNAL_cee6930f_7_Loss_cu_5b0651e139_GLOBAL__N__cee6930f_7_Loss_cu_5b0651e140binary_cross_entropy_backward_out_kernelERNS_6TensorERKS4_S7_S7_ENKUlvE_clEvENKUlvE2_clEvEUlN3c108BFloat16ESB_SB_E_St5arrayIPcLm4EEEEviT0_T1_,"",@"SHT_CUDA_INFO"
	.sectionflags	@""
	.align	4


	//----- nvinfo : EIATTR_CUDA_API_VERSION
	.align		4
        /*0000*/ 	.byte	0x04, 0x37
        /*0002*/ 	.short	(.L_3002 - .L_3001)
.L_3001:
        /*0004*/ 	.word	0x00000082


	//----- nvinfo : EIATTR_KPARAM_INFO
	.align		4
.L_3002:
        /*0008*/ 	.byte	0x04, 0x17
        /*000a*/ 	.short	(.L_3004 - .L_3003)
.L_3003:
        /*000c*/ 	.word	0x00000000
        /*0010*/ 	.short	0x0002
        /*0012*/ 	.short	0x0008
        /*0014*/ 	.byte	0x00, 0xf0, 0x81, 0x00


	//----- nvinfo : EIATTR_KPARAM_INFO
	.align		4
.L_3004:
        /*0018*/ 	.byte	0x04, 0x17
        /*001a*/ 	.short	(.L_3006 - .L_3005)
.L_3005:
        /*001c*/ 	.word	0x00000000
        /*0020*/ 	.short	0x0001
        /*0022*/ 	.short	0x0004
        /*0024*/ 	.byte	0x00, 0xf0, 0x05, 0x00


	//----- nvinfo : EIATTR_KPARAM_INFO
	.align		4
.L_3006:
        /*0028*/ 	.byte	0x04, 0x17
        /*002a*/ 	.short	(.L_3008 - .L_3007)
.L_3007:
        /*002c*/ 	.word	0x00000000
        /*0030*/ 	.short	0x0000
        /*0032*/ 	.short	0x0000
        /*0034*/ 	.byte	0x00, 0xf0, 0x11, 0x00


	//----- nvinfo : EIATTR_SPARSE_MMA_MASK
	.align		4
.L_3008:
        /*0038*/ 	.byte	0x03, 0x50
        /*003a*/ 	.short	0x0000


	//----- nvinfo : EIATTR_MAXREG_COUNT
	.align		4
        /*003c*/ 	.byte	0x03, 0x1b
        /*003e*/ 	.short	0x00ff


	//----- nvinfo : EIATTR_MERCURY_ISA_VERSION
	.align		4
        /*0040*/ 	.byte	0x03, 0x5f
        /*0042*/ 	.short	0x0101


	//----- nvinfo : EIATTR_VRC_CTA_INIT_COUNT
	.align		4
        /*0044*/ 	.byte	0x02, 0x4a
	.zero		1
	.zero		1


	//----- nvinfo : EIATTR_EXIT_INSTR_OFFSETS
	.align		4
        /*0048*/ 	.byte	0x04, 0x1c
        /*004a*/ 	.short	(.L_3010 - .L_3009)


	//   ....[0]....
.L_3009:
        /*004c*/ 	.word	0x00001850


	//   ....[1]....
        /*0050*/ 	.word	0x000018a0


	//   ....[2]....
        /*0054*/ 	.word	0x00002500


	//----- nvinfo : EIATTR_MAX_THREADS
	.align		4
.L_3010:
        /*0058*/ 	.byte	0x04, 0x05
        /*005a*/ 	.short	(.L_3012 - .L_3011)
.L_3011:
        /*005c*/ 	.word	0x00000080
        /*0060*/ 	.word	0x00000001
        /*0064*/ 	.word	0x00000001


	//----- nvinfo : EIATTR_CRS_STACK_SIZE
	.align		4
.L_3012:
        /*0068*/ 	.byte	0x04, 0x1e
        /*006a*/ 	.short	(.L_3014 - .L_3013)
.L_3013:
        /*006c*/ 	.word	0x00000000


	//----- nvinfo : EIATTR_CBANK_PARAM_SIZE
	.align		4
.L_3014:
        /*0070*/ 	.byte	0x03, 0x19
        /*0072*/ 	.short	0x0028


	//----- nvinfo : EIATTR_PARAM_CBANK
	.align		4
        /*0074*/ 	.byte	0x04, 0x0a
        /*0076*/ 	.short	(.L_3016 - .L_3015)
	.align		4
.L_3015:
        /*0078*/ 	.word	index@(.nv.constant0._ZN2at6native29vectorized_elementwise_kernelILi4EZZZN37_INTERNAL_cee6930f_7_Loss_cu_5b0651e139_GLOBAL__N__cee6930f_7_Loss_cu_5b0651e140binary_cross_entropy_backward_out_kernelERNS_6TensorERKS4_S7_S7_ENKUlvE_clEvENKUlvE2_clEvEUlN3c108BFloat16ESB_SB_E_St5arrayIPcLm4EEEEviT0_T1_)
        /*007c*/ 	.short	0x0380
        /*007e*/ 	.short	0x0028


	//----- nvinfo : EIATTR_SW_WAR
	.align		4
.L_3016:
        /*0080*/ 	.byte	0x04, 0x36
        /*0082*/ 	.short	(.L_3018 - .L_3017)
.L_3017:
        /*0084*/ 	.word	0x00000008
.L_3018:


//--------------------- .nv.info._ZN2at6native29vectorized_elementwise_kernelILi8EZZZN37_INTERNAL_cee6930f_7_Loss_cu_5b0651e139_GLOBAL__N__cee6930f_7_Loss_cu_5b0651e140binary_cross_entropy_backward_out_kernelERNS_6TensorERKS4_S7_S7_ENKUlvE_clEvENKUlvE2_clEvEUlN3c108BFloat16ESB_SB_E_St5arrayIPcLm4EEEEviT0_T1_ --------------------------
	.section	.nv.info._ZN2at6native29vectorized_elementwise_kernelILi8EZZZN37_INTERNAL_cee6930f_7_Loss_cu_5b0651e139_GLOBAL__N__cee6930f_7_Loss_cu_5b0651e140binary_cross_entropy_backward_out_kernelERNS_6TensorERKS4_S7_S7_ENKUlvE_clEvENKUlvE2_clEvEUlN3c108BFloat16ESB_SB_E_St5arrayIPcLm4EEEEviT0_T1_,"",@"SHT_CUDA_INFO"
	.sectionflags	@""
	.align	4


	//----- nvinfo : EIATTR_CUDA_API_VERSION
	.align		4
        /*0000*/ 	.byte	0x04, 0x37
        /*0002*/ 	.short	(.L_3020 - .L_3019)
.L_3019:
        /*0004*/ 	.word	0x00000082


	//----- nvinfo : EIATTR_KPARAM_INFO
	.align		4
.L_3020:
        /*0008*/ 	.byte	0x04, 0x17
        /*000a*/ 	.short	(.L_3022 - .L_3021)
.L_3021:
        /*000c*/ 	.word	0x00000000
        /*0010*/ 	.short	0x0002
        /*0012*/ 	.short	0x0008
        /*0014*/ 	.byte	0x00, 0xf0, 0x81, 0x00


	//----- nvinfo : EIATTR_KPARAM_INFO
	.align		4
.L_3022:
        /*0018*/ 	.byte	0x04, 0x17
        /*001a*/ 	.short	(.L_3024 - .L_3023)
.L_3023:
        /*001c*/ 	.word	0x00000000
        /*0020*/ 	.short	0x0001
        /*0022*/ 	.short	0x0004
        /*0024*/ 	.byte	0x00, 0xf0, 0x05, 0x00


	//----- nvinfo : EIATTR_KPARAM_INFO
	.align		4
.L_3024:
        /*0028*/ 	.byte	0x04, 0x17
        /*002a*/ 	.short	(.L_3026 - .L_3025)
.L_3025:
        /*002c*/ 	.word	0x00000000
        /*0030*/ 	.short	0x0000
        /*0032*/ 	.short	0x0000
        /*0034*/ 	.byte	0x00, 0xf0, 0x11, 0x00


	//----- nvinfo : EIATTR_SPARSE_MMA_MASK
	.align		4
.L_3026:
        /*0038*/ 	.byte	0x03, 0x50
        /*003a*/ 	.short	0x0000


	//----- nvinfo : EIATTR_MAXREG_COUNT
	.align		4
        /*003c*/ 	.byte	0x03, 0x1b
        /*003e*/ 	.short	0x00ff


	//----- nvinfo : EIATTR_MERCURY_ISA_VERSION
	.align		4
        /*0040*/ 	.byte	0x03, 0x5f
        /*0042*/ 	.short	0x0101


	//----- nvinfo : EIATTR_VRC_CTA_INIT_COUNT
	.align		4
        /*0044*/ 	.byte	0x02, 0x4a
	.zero		1
	.zero		1


	//----- nvinfo : EIATTR_EXIT_INSTR_OFFSETS
	.align		4
        /*0048*/ 	.byte	0x04, 0x1c
        /*004a*/ 	.short	(.L_3028 - .L_3027)


	//   ....[0]....
.L_3027:
        /*004c*/ 	.word	0x00000010


	//----- nvinfo : EIATTR_MAX_THREADS
	.align		4
.L_3028:
        /*0050*/ 	.byte	0x04, 0x05
        /*0052*/ 	.short	(.L_3030 - .L_3029)
.L_3029:
        /*0054*/ 	.word	0x00000080
        /*0058*/ 	.word	0x00000001
        /*005c*/ 	.word	0x00000001


	//----- nvinfo : EIATTR_CBANK_PARAM_SIZE
	.align		4
.L_3030:
        /*0060*/ 	.byte	0x03, 0x19
        /*0062*/ 	.short	0x0028


	//----- nvinfo : EIATTR_PARAM_CBANK
	.align		4
        /*0064*/ 	.byte	0x04, 0x0a
        /*0066*/ 	.short	(.L_3032 - .L_3031)
	.align		4
.L_3031:
        /*0068*/ 	.word	index@(.nv.constant0._ZN2at6native29vectorized_elementwise_kernelILi8EZZZN37_INTERNAL_cee6930f_7_Loss_cu_5b0651e139_GLOBAL__N__cee6930f_7_Loss_cu_5b0651e140binary_cross_entropy_backward_out_kernelERNS_6TensorERKS4_S7_S7_ENKUlvE_clEvENKUlvE2_clEvEUlN3c108BFloat16ESB_SB_E_St5arrayIPcLm4EEEEviT0_T1_)
        /*006c*/ 	.short	0x0380
        /*006e*/ 	.short	0x0028


	//----- nvinfo : EIATTR_SW_WAR
	.align		4
.L_3032:
        /*0070*/ 	.byte	0x04, 0x36
        /*0072*/ 	.short	(.L_3034 - .L_3033)
.L_3033:
        /*0074*/ 	.word	0x00000008
.L_3034:


//--------------------- .nv.info._ZN2at6native18elementwise_kernelILi128ELi4EZNS0_15gpu_kernel_implIZZZN37_INTERNAL_cee6930f_7_Loss_cu_5b0651e139_GLOBAL__N__cee6930f_7_Loss_cu_5b0651e140binary_cross_entropy_backward_out_kernelERNS_6TensorERKS5_S8_S8_ENKUlvE_clEvENKUlvE1_clEvEUlN3c104HalfESC_SC_E_EEvRNS_18TensorIteratorBaseERKT_EUliE_EEviT1_ --------------------------
	.section	.nv.info._ZN2at6native18elementwise_kernelILi128ELi4EZNS0_15gpu_kernel_implIZZZN37_INTERNAL_cee6930f_7_Loss_cu_5b0651e139_GLOBAL__N__cee6930f_7_Loss_cu_5b0651e140binary_cross_entropy_backward_out_kernelERNS_6TensorERKS5_S8_S8_ENKUlvE_clEvENKUlvE1_clEvEUlN3c104HalfESC_SC_E_EEvRNS_18TensorIteratorBaseERKT_EUliE_EEviT1_,"",@"SHT_CUDA_INFO"
	.sectionflags	@""
	.align	4


	//----- nvinfo : EIATTR_CUDA_API_VERSION
	.align		4
        /*0000*/ 	.byte	0x04, 0x37
        /*0002*/ 	.short	(.L_3036 - .L_3035)
.L_3035:
        /*0004*/ 	.word	0x00000082


	//----- nvinfo : EIATTR_KPARAM_INFO
	.align		4
.L_3036:
        /*0008*/ 	.byte	0x04, 0x17
        /*000a*/ 	.short	(.L_3038 - .L_3037)
.L_3037:
        /*000c*/ 	.word	0x00000000
        /*0010*/ 	.short	0x0001
        /*0012*/ 	.short	0x0008
        /*0014*/ 	.byte	0x00, 0xf0, 0xc1, 0x0b


	//----- nvinfo : EIATTR_KPARAM_INFO
	.align		4
.L_3038:
        /*0018*/ 	.byte	0x04, 0x17
        /*001a*/ 	.short	(.L_3040 - .L_3039)
.L_3039:
        /*001c*/ 	.word	0x00000000
        /*0020*/ 	.short	0x0000
        /*0022*/ 	.short	0x0000
        /*0024*/ 	.byte	0x00, 0xf0, 0x11, 0x00


	//----- nvinfo : EIATTR_SPARSE_MMA_MASK
	.align		4
.L_3040:
        /*0028*/ 	.byte	0x03, 0x50
        /*002a*/ 	.short	0x0000


	//----- nvinfo : EIATTR_MAXREG_COUNT
	.align		4
        /*002c*/ 	.byte	0x03, 0x1b
        /*002e*/ 	.short	0x0080


	//----- nvinfo : EIATTR_EXTERNS
	.align		4
        /*0030*/ 	.byte	0x04, 0x0f
        /*0032*/ 	.short	(.L_3042 - .L_3041)


	//   ....[0]....
	.align		4
.L_3041:
        /*0034*/ 	.word	index@(__assertfail)


	//----- nvinfo : EIATTR_MERCURY_ISA_VERSION
	.align		4
.L_3042:
        /*0038*/ 	.byte	0x03, 0x5f
        /*003a*/ 	.short	0x0101


	//----- nvinfo : EIATTR_VRC_CTA_INIT_COUNT
	.align		4
        /*003c*/ 	.byte	0x02, 0x4a
	.zero		1
	.zero		1


	//----- nvinfo : EIATTR_SYSCALL_OFFSETS
	.align		4
        /*0040*/ 	.byte	0x04, 0x46
        /*0042*/ 	.short	(.L_3044 - .L_3043)


	//   ....[0]....
.L_3043:
        /*0044*/ 	.word	0x00002830


	//   ....[1]....
        /*0048*/ 	.word	0x00003900


	//   ....[2]....
        /*004c*/ 	.word	0x00004900


	//   ....[3]....
        /*0050*/ 	.word	0x00005920


	//   ....[4]....
        /*0054*/ 	.word	0x000082e0


	//   ....[5]....
        /*0058*/ 	.word	0x000093b0


	//   ....[6]....
        /*005c*/ 	.word	0x0000a3a0


	//   ....[7]....
        /*0060*/ 	.word	0x0000b1f0


	//   ....[8]....
        /*0064*/ 	.word	0x0000dcc0


	//   ....[9]....
        /*0068*/ 	.word	0x0000ed90


	//   ....[10]....
        /*006c*/ 	.word	0x0000fd80


	//   ....[11]....
        /*0070*/ 	.word	0x00010bd0


	//   ....[12]....
        /*0074*/ 	.word	0x000136c0


	//   ....[13]....
        /*0078*/ 	.word	0x00014790


	//   ....[14]....
        /*007c*/ 	.word	0x00015780


	//   ....[15]....
        /*0080*/ 	.word	0x000165a0


	//----- nvinfo : EIATTR_EXIT_INSTR_OFFSETS
	.align		4
.L_3044:
        /*0084*/ 	.byte	0x04, 0x1c
        /*0086*/ 	.short	(.L_3046 - .L_3045)


	//   ....[0]....
.L_3045:
        /*0088*/ 	.word	0x00010eb0


	//   ....[1]....
        /*008c*/ 	.word	0x00015a40


	//   ....[2]....
        /*0090*/ 	.word	0x00015a80


	//   ....[3]....
        /*0094*/ 	.word	0x00015b20


	//   ....[4]....
        /*0098*/ 	.word	0x00015b60


	//   ....[5]....
        /*009c*/ 	.word	0x00015ba0


	//   ....[6]....
        /*00a0*/ 	.word	0x00015c30


	//   ....[7]....
        /*00a4*/ 	.word	0x00015c50


	//   ....[8]....
        /*00a8*/ 	.word	0x00015cf0


	//   ....[9]....
        /*00ac*/ 	.word	0x00015d40


	//   ....[10]....
        /*00b0*/ 	.word	0x00015d90


	//   ....[11]....
        /*00b4*/ 	.word	0x00015e70


	//   ....[12]....
        /*00b8*/ 	.word	0x00015fe0


	//   ....[13]....
        /*00bc*/ 	.word	0x00016150


	//   ....[14]....
        /*00c0*/ 	.word	0x000162b0


	//   ....[15]....
        /*00c4*/ 	.word	0x000162f0


	//   ....[16]....
        /*00c8*/ 	.word	0x00016330


	//   ....[17]....
        /*00cc*/ 	.word	0x000163e0


	//   ....[18]....
        /*00d0*/ 	.word	0x00016440


	//   ....[19]....
        /*00d4*/ 	.word	0x000165b0


	//   ....[20]....
        /*00d8*/ 	.word	0x000166c0


	//   ....[21]....
        /*00dc*/ 	.word	0x00016800


	//   ....[22]....
        /*00e0*/ 	.word	0x00016840


	//----- nvinfo : EIATTR_MAX_THREADS
	.align		4
.L_3046:
        /*00e4*/ 	.byte	0x04, 0x05
        /*00e6*/ 	.short	(.L_3048 - .L_3047)
.L_3047:
        /*00e8*/ 	.word	0x00000080
        /*00ec*/ 	.word	0x00000001
        /*00f0*/ 	.word	0x00000001


	//----- nvinfo : EIATTR_CRS_STACK_SIZE
	.align		4
.L_3048:
        /*00f4*/ 	.byte	0x04, 0x1e
        /*00f6*/ 	.short	(.L_3050 - .L_3049)
.L_3049:
        /*00f8*/ 	.word	0x00000000


	//----- nvinfo : EIATTR_CBANK_PARAM_SIZE
	.align		4
.L_3050:
        /*00fc*/ 	.byte	0x03, 0x19
        /*00fe*/ 	.short	0x02f8


	//----- nvinfo : EIATTR_PARAM_CBANK
	.align		4
        /*0100*/ 	.byte	0x04, 0x0a
        /*0102*/ 	.short	(.L_3052 - .L_3051)
	.align		4
.L_3051:
        /*0104*/ 	.word	index@(.nv.constant0._ZN2at6native18elementwise_kernelILi128ELi4EZNS0_15gpu_kernel_implIZZZN37_INTERNAL_cee6930f_7_Loss_cu_5b0651e139_GLOBAL__N__cee6930f_7_Loss_cu_5b0651e140binary_cross_entropy_backward_out_kernelERNS_6TensorERKS5_S8_S8_ENKUlvE_clEvENKUlvE1_clEvEUlN3c104HalfESC_SC_E_EEvRNS_18TensorIteratorBaseERKT_EUliE_EEviT1_)
        /*0108*/ 	.short	0x0380
        /*010a*/ 	.short	0x02f8


	//----- nvinfo : EIATTR_SW_WAR
	.align		4
.L_3052:
        /*010c*/ 	.byte	0x04, 0x36
        /*010e*/ 	.short	(.L_3054 - .L_3053)
.L_3053:
        /*0110*/ 	.word	0x00000008
.L_3054:


//--------------------- .nv.info._ZN2at6native27unrolled_elementwise_kernelIZZZN37_INTERNAL_cee6930f_7_Loss_cu_5b0651e139_GLOBAL__N__cee6930f_7_Loss_cu_5b0651e140binary_cross_entropy_backward_out_kernelERNS_6TensorERKS4_S7_S7_ENKUlvE_clEvENKUlvE1_clEvEUlN3c104HalfESB_SB_E_St5arrayIPcLm4EELi4E23TrivialOffsetCalculatorILi3EjESG_ILi1EjENS0_6memory12LoadWithCastILi3EEENSJ_13StoreWithCastILi1EEEEEviT_T0_T2_T3_T4_T5_ --------------------------
	.section	.nv.info._ZN2at6native27unrolled_elementwise_kernelIZZZN37_INTERNAL_cee6930f_7_Loss_cu_5b0651e139_GLOBAL__N__cee6930f_7_Loss_cu_5b0651e140binary_cross_entropy_backward_out_kernelERNS_6TensorERKS4_S7_S7_ENKUlvE_clEvENKUlvE1_clEvEUlN3c104HalfESB_SB_E_St5arrayIPcLm4EELi4E23TrivialOffsetCalculatorILi3EjESG_ILi1EjENS0_6memory12LoadWithCastILi3EEENSJ_13StoreWithCastILi1EEEEEviT_T0_T2_T3_T4_T5_,"",@"SHT_CUDA_INFO"
	.sectionflags	@""
	.align	4


	//----- nvinfo : EIATTR_CUDA_API_VERSION
	.align		4
        /*0000*/ 	.byte	0x04, 0x37
        /*0002*/ 	.short	(.L_3056 - .L_3055)
.L_3055:
        /*0004*/ 	.word	0x00000082


	//----- nvinfo : EIATTR_KPARAM_INFO
	.align		4
.L_3056:
        /*0008*/ 	.byte	0x04, 0x17
        /*000a*/ 	.short	(.L_3058 - .L_3057)
.L_3057:
        /*000c*/ 	.word	0x00000000
        /*0010*/ 	.short	0x0006
        /*0012*/ 	.short	0x003c
        /*0014*/ 	.byte	0x00, 0xf0, 0x21, 0x00


	//----- nvinfo : EIATTR_KPARAM_INFO
	.align		4
.L_3058:
        /*0018*/ 	.byte	0x04, 0x17
        /*001a*/ 	.short	(.L_3060 - .L_3059)
.L_3059:
        /*001c*/ 	.word	0x00000000
        /*0020*/ 	.short	0x0005
        /*0022*/ 	.short	0x002c
        /*0024*/ 	.byte	0x00, 0xf0, 0x41, 0x00


	//----- nvinfo : EIATTR_KPARAM_INFO
	.align		4
.L_3060:
        /*0028*/ 	.byte	0x04, 0x17
        /*002a*/ 	.short	(.L_3062 - .L_3061)
.L_3061:
        /*002c*/ 	.word	0x00000000
        /*0030*/ 	.short	0x0004
        /*0032*/ 	.short	0x0029
        /*0034*/ 	.byte	0x00, 0xf0, 0x05, 0x00


	//----- nvinfo : EIATTR_KPARAM_INFO
	.align		4
.L_3062:
        /*0038*/ 	.byte	0x04, 0x17
        /*003a*/ 	.short	(.L_3064 - .L_3063)
.L_3063:
        /*003c*/ 	.word	0x00000000
        /*0040*/ 	.short	0x0003
        /*0042*/ 	.short	0x0028
        /*0044*/ 	.byte	0x00, 0xf0, 0x05, 0x00


	//----- nvinfo : EIATTR_KPARAM_INFO
	.align		4
.L_3064:
        /*0048*/ 	.byte	0x04, 0x17
        /*004a*/ 	.short	(.L_3066 - .L_3065)
.L_3065:
        /*004c*/ 	.word	0x00000000
        /*0050*/ 	.short	0x0002
        /*0052*/ 	.short	0x0008
        /*0054*/ 	.byte	0x00, 0xf0, 0x81, 0x00


	//----- nvinfo : EIATTR_KPARAM_INFO
	.align		4
.L_3066:
        /*0058*/ 	.byte	0x04, 0x17
        /*005a*/ 	.short	(.L_3068 - .L_3067)
.L_3067:
        /*005c*/ 	.word	0x00000000
        /*0060*/ 	.short	0x0001
        /*0062*/ 	.short	0x0004
        /*0064*/ 	.byte	0x00, 0xf0, 0x05, 0x00


	//----- nvinfo : EIATTR_KPARAM_INFO
	.align		4
.L_3068:
        /*0068*/ 	.byte	0x04, 0x17
        /*006a*/ 	.short	(.L_3070 - .L_3069)
.L_3069:
        /*006c*/ 	.word	0x00000000
        /*0070*/ 	.short	0x0000
        /*0072*/ 	.short	0x0000
        /*0074*/ 	.byte	0x00, 0xf0, 0x11, 0x00


	//----- nvinfo : EIATTR_SPARSE_MMA_MASK
	.align		4
.L_3070:
        /*0078*/ 	.byte	0x03, 0x50
        /*007a*/ 	.short	0x0000


	//----- nvinfo : EIATTR_MAXREG_COUNT
	.align		4
        /*007c*/ 	.byte	0x03, 0x1b
        /*007e*/ 	.short	0x00ff


	//----- nvinfo : EIATTR_EXTERNS
	.align		4
        /*0080*/ 	.byte	0x04, 0x0f
        /*0082*/ 	.short	(.L_3072 - .L_3071)


	//   ....[0]....
	.align		4
.L_3071:
        /*0084*/ 	.word	index@(__assertfail)


	//----- nvinfo : EIATTR_MERCURY_ISA_VERSION
	.align		4
.L_3072:
        /*0088*/ 	.byte	0x03, 0x5f
        /*008a*/ 	.short	0x0101


	//----- nvinfo : EIATTR_VRC_CTA_INIT_COUNT
	.align		4
        /*008c*/ 	.byte	0x02, 0x4a
	.zero		1
	.zero		1


	//----- nvinfo : EIATTR_SYSCALL_OFFSETS
	.align		4
        /*0090*/ 	.byte	0x04, 0x46
        /*0092*/ 	.short	(.L_3074 - .L_3073)


	//   ....[0]....
.L_3073:
        /*0094*/ 	.word	0x00001090


	//   ....[1]....
        /*0098*/ 	.word	0x00002190


	//   ....[2]....
        /*009c*/ 	.word	0x00003290


	//   ....[3]....
        /*00a0*/ 	.word	0x000044e0


	//   ....[4]....
        /*00a4*/ 	.word	0x000055e0


	//   ....[5]....
        /*00a8*/ 	.word	0x000066e0


	//   ....[6]....
        /*00ac*/ 	.word	0x00007870


	//   ....[7]....
        /*00b0*/ 	.word	0x00008970


	//   ....[8]....
        /*00b4*/ 	.word	0x00009a70


	//   ....[9]....
        /*00b8*/ 	.word	0x0000ac40


	//   ....[10]....
        /*00bc*/ 	.word	0x0000bd50


	//   ....[11]....
        /*00c0*/ 	.word	0x0000cd80


	//   ....[12]....
        /*00c4*/ 	.word	0x0000e3d0


	//   ....[13]....
        /*00c8*/ 	.word	0x0000f2d0


	//   ....[14]....
        /*00cc*/ 	.word	0x00010250


	//   ....[15]....
        /*00d0*/ 	.word	0x000111f0


	//----- nvinfo : EIATTR_EXIT_INSTR_OFFSETS
	.align		4
.L_3074:
        /*00d4*/ 	.byte	0x04, 0x1c
        /*00d6*/ 	.short	(.L_3076 - .L_3075)


	//   ....[0]....
.L_3075:
        /*00d8*/ 	.word	0x00010520


	//   ....[1]....
        /*00dc*/ 	.word	0x00010690


	//   ....[2]....
        /*00e0*/ 	.word	0x000106d0


	//   ....[3]....
        /*00e4*/ 	.word	0x00010770


	//   ....[4]....
        /*00e8*/ 	.word	0x000107b0


	//   ....[5]....
        /*00ec*/ 	.word	0x000107f0


	//   ....[6]....
        /*00f0*/ 	.word	0x00010880


	//   ....[7]....
        /*00f4*/ 	.word	0x000108a0


	//   ....[8]....
        /*00f8*/ 	.word	0x00010940


	//   ....[9]....
        /*00fc*/ 	.word	0x00010990


	//   ....[10]....
        /*0100*/ 	.word	0x000109e0


	//   ....[11]....
        /*0104*/ 	.word	0x00010ac0


	//   ....[12]....
        /*0108*/ 	.word	0x00010c30


	//   ....[13]....
        /*010c*/ 	.word	0x00010da0


	//   ....[14]....
        /*0110*/ 	.word	0x00010f00


	//   ....[15]....
        /*0114*/ 	.word	0x00010f40


	//   ....[16]....
        /*0118*/ 	.word	0x00010f80


	//   ....[17]....
        /*011c*/ 	.word	0x00011030


	//   ....[18]....
        /*0120*/ 	.word	0x00011090


	//   ....[19]....
        /*0124*/ 	.word	0x00011200


	//   ....[20]....
        /*0128*/ 	.word	0x00011310


	//   ....[21]....
        /*012c*/ 	.word	0x00011450


	//   ....[22]....
        /*0130*/ 	.word	0x00011490


	//----- nvinfo : EIATTR_MAX_THREADS
	.align		4
.L_3076:
        /*0134*/ 	.byte	0x04, 0x05
        /*0136*/ 	.short	(.L_3078 - .L_3077)
.L_3077:
        /*0138*/ 	.word	0x00000080
        /*013c*/ 	.word	0x00000001
        /*0140*/ 	.word	0x00000001


	//----- nvinfo : EIATTR_CRS_STACK_SIZE
	.align		4
.L_3078:
        /*0144*/ 	.byte	0x04, 0x1e
        /*0146*/ 	.short	(.L_3080 - .L_3079)
.L_3079:
        /*0148*/ 	.word	0x00000000


	//----- nvinfo : EIATTR_CBANK_PARAM_SIZE
	.align		4
.L_3080:
        /*014c*/ 	.byte	0x03, 0x19
        /*014e*/ 	.short	0x0044


	//----- nvinfo : EIATTR_PARAM_CBANK
	.align		4
        /*0150*/ 	.byte	0x04, 0x0a
        /*0152*/ 	.short	(.L_3082 - .L_3081)
	.align		4
.L_3081:
        /*0154*/ 	.word	index@(.nv.constant0._ZN2at6native27unrolled_elementwise_kernelIZZZN37_INTERNAL_cee6930f_7_Loss_cu_5b0651e139_GLOBAL__N__cee6930f_7_Loss_cu_5b0651e140binary_cross_entropy_backward_out_kernelERNS_6TensorERKS4_S7_S7_ENKUlvE_clEvENKUlvE1_clEvEUlN3c104HalfESB_SB_E_St5arrayIPcLm4EELi4E23TrivialOffsetCalculatorILi3EjESG_ILi1EjENS0_6memory12LoadWithCastILi3EEENSJ_13StoreWithCastILi1EEEEEviT_T0_T2_T3_T4_T5_)
        /*0158*/ 	.short	0x0380
        /*015a*/ 	.short	0x0044


	//----- nvinfo : EIATTR_SW_WAR
	.align		4
.L_3082:
        /*015c*/ 	.byte	0x04, 0x36
        /*015e*/ 	.short	(.L_3084 - .L_3083)
.L_3083:
        /*0160*/ 	.word	0x00000008
.L_3084:


//--------------------- .nv.info._ZN2at6native18elementwise_kernelILi128ELi4EZNS0_22gpu_kernel_impl_nocastIZZZN37_INTERNAL_cee6930f_7_Loss_cu_5b0651e139_GLOBAL__N__cee6930f_7_Loss_cu_5b0651e140binary_cross_entropy_backward_out_kernelERNS_6TensorERKS5_S8_S8_ENKUlvE_clEvENKUlvE1_clEvEUlN3c104HalfESC_SC_E_EEvRNS_18TensorIteratorBaseERKT_EUliE_EEviT1_ --------------------------
	.section	.nv.info._ZN2at6native18elementwise_kernelILi128ELi4EZNS0_22gpu_kernel_impl_nocastIZZZN37_INTERNAL_cee6930f_7_Loss_cu_5b0651e139_GLOBAL__N__cee6930f_7_Loss_cu_5b0651e140binary_cross_entropy_backward_out_kernelERNS_6TensorERKS5_S8_S8_ENKUlvE_clEvENKUlvE1_clEvEUlN3c104HalfESC_SC_E_EEvRNS_18TensorIteratorBaseERKT_EUliE_EEviT1_,"",@"SHT_CUDA_INFO"
	.sectionflags	@""
	.align	4


	//----- nvinfo : EIATTR_CUDA_API_VERSION
	.align		4
        /*0000*/ 	.byte	0x04, 0x37
        /*0002*/ 	.short	(.L_3086 - .L_3085)
.L_3085:
        /*0004*/ 	.word	0x00000082


	//----- nvinfo : EIATTR_KPARAM_INFO
	.align		4
.L_3086:
        /*0008*/ 	.byte	0x04, 0x17
        /*000a*/ 	.short	(.L_3088 - .L_3087)
.L_3087:
        /*000c*/ 	.word	0x00000000
        /*0010*/ 	.short	0x0001
        /*0012*/ 	.short	0x0008
        /*0014*/ 	.byte	0x00, 0xf0, 0xc1, 0x0b


	//----- nvinfo : EIATTR_KPARAM_INFO
	.align		4
.L_3088:
        /*0018*/ 	.byte	0x04, 0x17
        /*001a*/ 	.short	(.L_3090 - .L_3089)
.L_3089:
        /*001c*/ 	.word	0x00000000
        /*0020*/ 	.short	0x0000
        /*0022*/ 	.short	0x0000
        /*0024*/ 	.byte	0x00, 0xf0, 0x11, 0x00


	//----- nvinfo : EIATTR_SPARSE_MMA_MASK
	.align		4
.L_3090:
        /*0028*/ 	.byte	0x03, 0x50
        /*002a*/ 	.short	0x0000


	//----- nvinfo : EIATTR_MAXREG_COUNT
	.align		4
        /*002c*/ 	.byte	0x03, 0x1b
        /*002e*/ 	.short	0x0080


	//----- nvinfo : EIATTR_MERCURY_ISA_VERSION
	.align		4
        /*0030*/ 	.byte	0x03, 0x5f
        /*0032*/ 	.short	0x0101


	//----- nvinfo : EIATTR_VRC_CTA_INIT_COUNT
	.align		4
        /*0034*/ 	.byte	0x02, 0x4a
	.zero		1
	.zero		1


	//----- nvinfo : EIATTR_EXIT_INSTR_OFFSETS
	.align		4
        /*0038*/ 	.byte	0x04, 0x1c
        /*003a*/ 	.short	(.L_3092 - .L_3091)


	//   ....[0]....
.L_3091:
        /*003c*/ 	.word	0x000006f0


	//   ....[1]....
        /*0040*/ 	.word	0x000008c0


	//   ....[2]....
        /*0044*/ 	.word	0x000056a0


	//   ....[3]....
        /*0048*/ 	.word	0x00007030


	//----- nvinfo : EIATTR_MAX_THREADS
	.align		4
.L_3092:
        /*004c*/ 	.byte	0x04, 0x05
        /*004e*/ 	.short	(.L_3094 - .L_3093)
.L_3093:
        /*0050*/ 	.word	0x00000080
        /*0054*/ 	.word	0x00000001
        /*0058*/ 	.word	0x00000001


	//----- nvinfo : EIATTR_CRS_STACK_SIZE
	.align		4
.L_3094:
        /*005c*/ 	.byte	0x04, 0x1e
        /*005e*/ 	.short	(.L_3096 - .L_3095)
.L_3095:
        /*0060*/ 	.word	0x00000000


	//----- nvinfo : EIATTR_CBANK_PARAM_SIZE
	.align		4
.L_3096:
        /*0064*/ 	.byte	0x03, 0x19
        /*0066*/ 	.short	0x02f8


	//----- nvinfo : EIATTR_PARAM_CBANK
	.align		4
        /*0068*/ 	.byte	0x04, 0x0a
        /*006a*/ 	.short	(.L_3098 - .L_3097)
	.align		4
.L_3097:
        /*006c*/ 	.word	index@(.nv.constant0._ZN2at6native18elementwise_kernelILi128ELi4EZNS0_22gpu_kernel_impl_nocastIZZZN37_INTERNAL_cee6930f_7_Loss_cu_5b0651e139_GLOBAL__N__cee6930f_7_Loss_cu_5b0651e140binary_cross_entropy_backward_out_kernelERNS_6TensorERKS5_S8_S8_ENKUlvE_clEvENKUlvE1_clEvEUlN3c104HalfESC_SC_E_EEvRNS_18TensorIteratorBaseERKT_EUliE_EEviT1_)
        /*0070*/ 	.short	0x0380
        /*0072*/ 	.short	0x02f8


	//----- nvinfo : EIATTR_SW_WAR
	.align		4
.L_3098:
        /*0074*/ 	.byte	0x04, 0x36
        /*0076*/ 	.short	(.L_3100 - .L_3099)
.L_3099:
        /*0078*/ 	.word	0x00000008
.L_3100:


//--------------------- .nv.info._ZN2at6native27unrolled_elementwise_kernelIZZZN37_INTERNAL_cee6930f_7_Loss_cu_5b0651e139_GLOBAL__N__cee6930f_7_Loss_cu_5b0651e140binary_cross_entropy_backward_out_kernelERNS_6TensorERKS4_S7_S7_ENKUlvE_clEvENKUlvE1_clEvEUlN3c104HalfESB_SB_E_St5arrayIPcLm4EELi4E23TrivialOffsetCalculatorILi3EjESG_ILi1EjENS0_6memory15LoadWithoutCastENSJ_16StoreWithoutCastEEEviT_T0_T2_T3_T4_T5_ --------------------------
	.section	.nv.info._ZN2at6native27unrolled_elementwise_kernelIZZZN37_INTERNAL_cee6930f_7_Loss_cu_5b0651e139_GLOBAL__N__cee6930f_7_Loss_cu_5b0651e140binary_cross_entropy_backward_out_kernelERNS_6TensorERKS4_S7_S7_ENKUlvE_clEvENKUlvE1_clEvEUlN3c104HalfESB_SB_E_St5arrayIPcLm4EELi4E23TrivialOffsetCalculatorILi3EjESG_ILi1EjENS0_6memory15LoadWithoutCastENSJ_16StoreWithoutCastEEEviT_T0_T2_T3_T4_T5_,"",@"SHT_CUDA_INFO"
	.sectionflags	@""
	.align	4


	//----- nvinfo : EIATTR_CUDA_API_VERSION
	.align		4
        /*0000*/ 	.byte	0x04, 0x37
        /*0002*/ 	.short	(.L_3102 - .L_3101)
.L_3101:
        /*0004*/ 	.word	0x00000082


	//----- nvinfo : EIATTR_KPARAM_INFO
	.align		4
.L_3102:
        /*0008*/ 	.byte	0x04, 0x17
        /*000a*/ 	.short	(.L_3104 - .L_3103)
.L_3103:
        /*000c*/ 	.word	0x00000000
        /*0010*/ 	.short	0x0006
        /*0012*/ 	.short	0x002b
        /*0014*/ 	.byte	0x00, 0xf0, 0x05, 0x00


	//----- nvinfo : EIATTR_KPARAM_INFO
	.align		4
.L_3104:
        /*0018*/ 	.byte	0x04, 0x17
        /*001a*/ 	.short	(.L_3106 - .L_3105)
.L_3105:
        /*001c*/ 	.word	0x00000000
        /*0020*/ 	.short	0x0005
        /*0022*/ 	.short	0x002a
        /*0024*/ 	.byte	0x00, 0xf0, 0x05, 0x00


	//----- nvinfo : EIATTR_KPARAM_INFO
	.align		4
.L_3106:
        /*0028*/ 	.byte	0x04, 0x17
        /*002a*/ 	.short	(.L_3108 - .L_3107)
.L_3107:
        /*002c*/ 	.word	0x00000000
        /*0030*/ 	.short	0x0004
        /*0032*/ 	.short	0x0029
        /*0034*/ 	.byte	0x00, 0xf0, 0x05, 0x00


	//----- nvinfo : EIATTR_KPARAM_INFO
	.align		4
.L_3108:
        /*0038*/ 	.byte	0x04, 0x17
        /*003a*/ 	.short	(.L_3110 - .L_3109)
.L_3109:
        /*003c*/ 	.word	0x00000000
        /*0040*/ 	.short	0x0003
        /*0042*/ 	.short	0x0028
        /*0044*/ 	.byte	0x00, 0xf0, 0x05, 0x00


	//----- nvinfo : EIATTR_KPARAM_INFO
	.align		4
.L_3110:
        /*0048*/ 	.byte	0x04, 0x17
        /*004a*/ 	.short	(.L_3112 - .L_3111)
.L_3111:
        /*004c*/ 	.word	0x00000000
        /*0050*/ 	.short	0x0002
        /*0052*/ 	.short	0x0008
        /*0054*/ 	.byte	0x00, 0xf0, 0x81, 0x00


	//----- nvinfo : EIATTR_KPARAM_INFO
	.align		4
.L_3112:
        /*0058*/ 	.byte	0x04, 0x17
        /*005a*/ 	.short	(.L_3114 - .L_3113)
.L_3113:
        /*005c*/ 	.word	0x00000000
        /*0060*/ 	.short	0x0001
        /*0062*/ 	.short	0x0004
        /*0064*/ 	.byte	0x00, 0xf0, 0x05, 0x00


	//----- nvinfo : EIATTR_KPARAM_INFO
	.align		4
.L_3114:
        /*0068*/ 	.byte	0x04, 0x17
        /*006a*/ 	.short	(.L_3116 - .L_3115)
.L_3115:
        /*006c*/ 	.word	0x00000000
        /*0070*/ 	.short	0x0000
        /*0072*/ 	.short	0x0000
        /*0074*/ 	.byte	0x00, 0xf0, 0x11, 0x00


	//----- nvinfo : EIATTR_SPARSE_MMA_MASK
	.align		4
.L_3116:
        /*0078*/ 	.byte	0x03, 0x50
        /*007a*/ 	.short	0x0000


	//----- nvinfo : EIATTR_MAXREG_COUNT
	.align		4
        /*007c*/ 	.byte	0x03, 0x1b
        /*007e*/ 	.short	0x00ff


	//----- nvinfo : EIATTR_MERCURY_ISA_VERSION
	.align		4
        /*0080*/ 	.byte	0x03, 0x5f
        /*0082*/ 	.short	0x0101


	//----- nvinfo : EIATTR_VRC_CTA_INIT_COUNT
	.align		4
        /*0084*/ 	.byte	0x02, 0x4a
	.zero		1
	.zero		1


	//----- nvinfo : EIATTR_EXIT_INSTR_OFFSETS
	.align		4
        /*0088*/ 	.byte	0x04, 0x1c
        /*008a*/ 	.short	(.L_3118 - .L_3117)


	//   ....[0]....
.L_3117:
        /*008c*/ 	.word	0x00000b90


	//   ....[1]....
        /*0090*/ 	.word	0x00000be0


	//----- nvinfo : EIATTR_MAX_THREADS
	.align		4
.L_3118:
        /*0094*/ 	.byte	0x04, 0x05
        /*0096*/ 	.short	(.L_3120 - .L_3119)
.L_3119:
        /*0098*/ 	.word	0x00000080
        /*009c*/ 	.word	0x00000001
        /*00a0*/ 	.word	0x00000001


	//----- nvinfo : EIATTR_CRS_STACK_SIZE
	.align		4
.L_3120:
        /*00a4*/ 	.byte	0x04, 0x1e
        /*00a6*/ 	.short	(.L_3122 - .L_3121)
.L_3121:
        /*00a8*/ 	.word	0x00000000


	//----- nvinfo : EIATTR_CBANK_PARAM_SIZE
	.align		4
.L_3122:
        /*00ac*/ 	.byte	0x03, 0x19
        /*00ae*/ 	.short	0x002c


	//----- nvinfo : EIATTR_PARAM_CBANK
	.align		4
        /*00b0*/ 	.byte	0x04, 0x0a
        /*00b2*/ 	.short	(.L_3124 - .L_3123)
	.align		4
.L_3123:
        /*00b4*/ 	.word	index@(.nv.constant0._ZN2at6native27unrolled_elementwise_kernelIZZZN37_INTERNAL_cee6930f_7_Loss_cu_5b0651e139_GLOBAL__N__cee6930f_7_Loss_cu_5b0651e140binary_cross_entropy_backward_out_kernelERNS_6TensorERKS4_S7_S7_ENKUlvE_clEvENKUlvE1_clEvEUlN3c104HalfESB_SB_E_St5arrayIPcLm4EELi4E23TrivialOffsetCalculatorILi3EjESG_ILi1EjENS0_6memory15LoadWithoutCastENSJ_16StoreWithoutCastEEEviT_T0_T2_T3_T4_T5_)
        /*00b8*/ 	.short	0x0380
        /*00ba*/ 	.short	0x002c


	//----- nvinfo : EIATTR_SW_WAR
	.align		4
.L_3124:
        /*00bc*/ 	.byte	0x04, 0x36
        /*00be*/ 	.short	(.L_3126 - .L_3125)
.L_3125:
        /*00c0*/ 	.word	0x00000008
.L_3126:


//--------------------- .nv.info._ZN2at6native29vectorized_elementwise_kernelILi2EZZZN37_INTERNAL_cee6930f_7_Loss_cu_5b0651e139_GLOBAL__N__cee6930f_7_Loss_cu_5b0651e140binary_cross_entropy_backward_out_kernelERNS_6TensorERKS4_S7_S7_ENKUlvE_clEvENKUlvE1_clEvEUlN3c104HalfESB_SB_E_St5arrayIPcLm4EEEEviT0_T1_ --------------------------
	.section	.nv.info._ZN2at6native29vectorized_elementwise_kernelILi2EZZZN37_INTERNAL_cee6930f_7_Loss_cu_5b0651e139_GLOBAL__N__cee6930f_7_Loss_cu_5b0651e140binary_cross_entropy_backward_out_kernelERNS_6TensorERKS4_S7_S7_ENKUlvE_clEvENKUlvE1_clEvEUlN3c104HalfESB_SB_E_St5arrayIPcLm4EEEEviT0_T1_,"",@"SHT_CUDA_INFO"
	.sectionflags	@""
	.align	4


	//----- nvinfo : EIATTR_CUDA_API_VERSION
	.align		4
        /*0000*/ 	.byte	0x04, 0x37
        /*0002*/ 	.short	(.L_3128 - .L_3127)
.L_3127:
        /*0004*/ 	.word	0x00000082


	//----- nvinfo : EIATTR_KPARAM_INFO
	.align		4
.L_3128:
        /*0008*/ 	.byte	0x04, 0x17
        /*000a*/ 	.short	(.L_3130 - .L_3129)
.L_3129:
        /*000c*/ 	.word	0x00000000
        /*0010*/ 	.short	0x0002
        /*0012*/ 	.short	0x0008
        /*0014*/ 	.byte	0x00, 0xf0, 0x81, 0x00


	//----- nvinfo : EIATTR_KPARAM_INFO
	.align		4
.L_3130:
        /*0018*/ 	.byte	0x04, 0x17
        /*001a*/ 	.short	(.L_3132 - .L_3131)
.L_3131:
        /*001c*/ 	.word	0x00000000
        /*0020*/ 	.short	0x0001
        /*0022*/ 	.short	0x0004
        /*0024*/ 	.byte	0x00, 0xf0, 0x05, 0x00


	//----- nvinfo : EIATTR_KPARAM_INFO
	.align		4
.L_3132:
        /*0028*/ 	.byte	0x04, 0x17
        /*002a*/ 	.short	(.L_3134 - .L_3133)
.L_3133:
        /*002c*/ 	.word	0x00000000
        /*0030*/ 	.short	0x0000
        /*0032*/ 	.short	0x0000
        /*0034*/ 	.byte	0x00, 0xf0, 0x11, 0x00


	//----- nvinfo : EIATTR_SPARSE_MMA_MASK
	.align		4
.L_3134:
        /*0038*/ 	.byte	0x03, 0x50
        /*003a*/ 	.short	0x0000


	//----- nvinfo : EIATTR_MAXREG_COUNT
	.align		4
        /*003c*/ 	.byte	0x03, 0x1b
        /*003e*/ 	.short	0x00ff


	//----- nvinfo : EIATTR_MERCURY_ISA_VERSION
	.align		4
        /*0040*/ 	.byte	0x03, 0x5f
        /*0042*/ 	.short	0x0101


	//----- nvinfo : EIATTR_VRC_CTA_INIT_COUNT
	.align		4
        /*0044*/ 	.byte	0x02, 0x4a
	.zero		1
	.zero		1


	//----- nvinfo : EIATTR_EXIT_INSTR_OFFSETS
	.align		4
        /*0048*/ 	.byte	0x04, 0x1c
        /*004a*/ 	.short	(.L_3136 - .L_3135)


	//   ....[0]....
.L_3135:
        /*004c*/ 	.word	0x000017d0


	//   ....[1]....
        /*0050*/ 	.word	0x00001820


	//   ....[2]....
        /*0054*/ 	.word	0x000023c0


	//----- nvinfo : EIATTR_MAX_THREADS
	.align		4
.L_3136:
        /*0058*/ 	.byte	0x04, 0x05
        /*005a*/ 	.short	(.L_3138 - .L_3137)
.L_3137:
        /*005c*/ 	.word	0x00000080
        /*0060*/ 	.word	0x00000001
        /*0064*/ 	.word	0x00000001


	//----- nvinfo : EIATTR_CRS_STACK_SIZE
	.align		4
.L_3138:
        /*0068*/ 	.byte	0x04, 0x1e
        /*006a*/ 	.short	(.L_3140 - .L_3139)
.L_3139:
        /*006c*/ 	.word	0x00000000


	//----- nvinfo : EIATTR_CBANK_PARAM_SIZE
	.align		4
.L_3140:
        /*0070*/ 	.byte	0x03, 0x19
        /*0072*/ 	.short	0x0028


	//----- nvinfo : EIATTR_PARAM_CBANK
	.align		4
        /*0074*/ 	.byte	0x04, 0x0a
        /*0076*/ 	.short	(.L_3142 - .L_3141)
	.align		4
.L_3141:
        /*0078*/ 	.word	index@(.nv.constant0._ZN2at6native29vectorized_elementwise_kernelILi2EZZZN37_INTERNAL_cee6930f_7_Loss_cu_5b0651e139_GLOBAL__N__cee6930f_7_Loss_cu_5b0651e140binary_cross_entropy_backward_out_kernelERNS_6TensorERKS4_S7_S7_ENKUlvE_clEvENKUlvE1_clEvEUlN3c104HalfESB_SB_E_St5arrayIPcLm4EEEEviT0_T1_)
        /*007c*/ 	.short	0x0380
        /*007e*/ 	.short	0x0028


	//----- nvinfo : EIATTR_SW_WAR
	.align		4
.L_3142:
        /*0080*/ 	.byte	0x04, 0x36
        /*0082*/ 	.short	(.L_3144 - .L_3143)
.L_3143:
        /*0084*/ 	.word	0x00000008
.L_3144:


//--------------------- .nv.info._ZN2at6native29vectorized_elementwise_kernelILi4EZZZN37_INTERNAL_cee6930f_7_Loss_cu_5b0651e139_GLOBAL__N__cee6930f_7_Loss_cu_5b0651e140binary_cross_entropy_backward_out_kernelERNS_6TensorERKS4_S7_S7_ENKUlvE_clEvENKUlvE1_clEvEUlN3c104HalfESB_SB_E_St5arrayIPcLm4EEEEviT0_T1_ --------------------------
	.section	.nv.info._ZN2at6native29vectorized_elementwise_kernelILi4EZZZN37_INTERNAL_cee6930f_7_Loss_cu_5b0651e139_GLOBAL__N__cee6930f_7_Loss_cu_5b0651e140binary_cross_entropy_backward_out_kernelERNS_6TensorERKS4_S7_S7_ENKUlvE_clEvENKUlvE1_clEvEUlN3c104HalfESB_SB_E_St5arrayIPcLm4EEEEviT0_T1_,"",@"SHT_CUDA_INFO"
	.sectionflags	@""
	.align	4


	//----- nvinfo : EIATTR_CUDA_API_VERSION
	.align		4
        /*0000*/ 	.byte	0x04, 0x37
        /*0002*/ 	.short	(.L_3146 - .L_3145)
.L_3145:
        /*0004*/ 	.word	0x00000082


	//----- nvinfo : EIATTR_KPARAM_INFO
	.align		4
.L_3146:
        /*0008*/ 	.byte	0x04, 0x17
        /*000a*/ 	.short	(.L_3148 - .L_3147)
.L_3147:
        /*000c*/ 	.word	0x00000000
        /*0010*/ 	.short	0x0002
        /*0012*/ 	.short	0x0008
        /*0014*/ 	.byte	0x00, 0xf0, 0x81, 0x00


	//----- nvinfo : EIATTR_KPARAM_INFO
	.align		4
.L_3148:
        /*0018*/ 	.byte	0x04, 0x17
        /*001a*/ 	.short	(.L_3150 - .L_3149)
.L_3149:
        /*001c*/ 	.word	0x00000000
        /*0020*/ 	.short	0x0001
        /*0022*/ 	.short	0x0004
        /*0024*/ 	.byte	0x00, 0xf0, 0x05, 0x00


	//----- nvinfo : EIATTR_KPARAM_INFO
	.align		4
.L_3150:
        /*0028*/ 	.byte	0x04, 0x17
        /*002a*/ 	.short	(.L_3152 - .L_3151)
.L_3151:
        /*002c*/ 	.word	0x00000000
        /*0030*/ 	.short	0x0000
        /*0032*/ 	.short	0x0000
        /*0034*/ 	.byte	0x00, 0xf0, 0x11, 0x00


	//----- nvinfo : EIATTR_SPARSE_MMA_MASK
	.align		4
.L_3152:
        /*0038*/ 	.byte	0x03, 0x50
        /*003a*/ 	.short	0x0000


	//----- nvinfo : EIATTR_MAXREG_COUNT
	.align		4
        /*003c*/ 	.byte	0x03, 0x1b
        /*003e*/ 	.short	0x00ff


	//----- nvinfo : EIATTR_MERCURY_ISA_VERSION
	.align		4
        /*0040*/ 	.byte	0x03, 0x5f
        /*0042*/ 	.short	0x0101


	//----- nvinfo : EIATTR_VRC_CTA_INIT_COUNT
	.align		4
        /*0044*/ 	.byte	0x02, 0x4a
	.zero		1
	.zero		1


	//----- nvinfo : EIATTR_EXIT_INSTR_OFFSETS
	.align		4
        /*0048*/ 	.byte	0x04, 0x1c
        /*004a*/ 	.short	(.L_3154 - .L_3153)


	//   ....[0]....
.L_3153:
        /*004c*/ 	.word	0x000017d0


	//   ....[1]....
        /*0050*/ 	.word	0x00001820


	//   ....[2]....
        /*0054*/ 	.word	0x00002340


	//----- nvinfo : EIATTR_MAX_THREADS
	.align		4
.L_3154:
        /*0058*/ 	.byte	0x04, 0x05
        /*005a*/ 	.short	(.L_3156 - .L_3155)
.L_3155:
        /*005c*/ 	.word	0x00000080
        /*0060*/ 	.word	0x00000001
        /*0064*/ 	.word	0x00000001


	//----- nvinfo : EIATTR_CRS_STACK_SIZE
	.align		4
.L_3156:
        /*0068*/ 	.byte	0x04, 0x1e
        /*006a*/ 	.short	(.L_3158 - .L_3157)
.L_3157:
        /*006c*/ 	.word	0x00000000


	//----- nvinfo : EIATTR_CBANK_PARAM_SIZE
	.align		4
.L_3158:
        /*0070*/ 	.byte	0x03, 0x19
        /*0072*/ 	.short	0x0028


	//----- nvinfo : EIATTR_PARAM_CBANK
	.align		4
        /*0074*/ 	.byte	0x04, 0x0a
        /*0076*/ 	.short	(.L_3160 - .L_3159)
	.align		4
.L_3159:
        /*0078*/ 	.word	index@(.nv.constant0._ZN2at6native29vectorized_elementwise_kernelILi4EZZZN37_INTERNAL_cee6930f_7_Loss_cu_5b0651e139_GLOBAL__N__cee6930f_7_Loss_cu_5b0651e140binary_cross_entropy_backward_out_kernelERNS_6TensorERKS4_S7_S7_ENKUlvE_clEvENKUlvE1_clEvEUlN3c104HalfESB_SB_E_St5arrayIPcLm4EEEEviT0_T1_)
        /*007c*/ 	.short	0x0380
        /*007e*/ 	.short	0x0028


	//----- nvinfo : EIATTR_SW_WAR
	.align		4
.L_3160:
        /*0080*/ 	.byte	0x04, 0x36
        /*0082*/ 	.short	(.L_3162 - .L_3161)
.L_3161:
        /*0084*/ 	.word	0x00000008
.L_3162:


//--------------------- .nv.info._ZN2at6native29vectorized_elementwise_kernelILi8EZZZN37_INTERNAL_cee6930f_7_Loss_cu_5b0651e139_GLOBAL__N__cee6930f_7_Loss_cu_5b0651e140binary_cross_entropy_backward_out_kernelERNS_6TensorERKS4_S7_S7_ENKUlvE_clEvENKUlvE1_clEvEUlN3c104HalfESB_SB_E_St5arrayIPcLm4EEEEviT0_T1_ --------------------------
	.section	.nv.info._ZN2at6native29vectorized_elementwise_kernelILi8EZZZN37_INTERNAL_cee6930f_7_Loss_cu_5b0651e139_GLOBAL__N__cee6930f_7_Loss_cu_5b0651e140binary_cross_entropy_backward_out_kernelERNS_6TensorERKS4_S7_S7_ENKUlvE_clEvENKUlvE1_clEvEUlN3c104HalfESB_SB_E_St5arrayIPcLm4EEEEviT0_T1_,"",@"SHT_CUDA_INFO"
	.sectionflags	@""
	.align	4


	//----- nvinfo : EIATTR_CUDA_API_VERSION
	.align		4
        /*0000*/ 	.byte	0x04, 0x37
        /*0002*/ 	.short	(.L_3164 - .L_3163)
.L_3163:
        /*0004*/ 	.word	0x00000082


	//----- nvinfo : EIATTR_KPARAM_INFO
	.align		4
.L_3164:
        /*0008*/ 	.byte	0x04, 0x17
        /*000a*/ 	.short	(.L_3166 - .L_3165)
.L_3165:
        /*000c*/ 	.word	0x00000000
        /*0010*/ 	.short	0x0002
        /*0012*/ 	.short	0x0008
        /*0014*/ 	.byte	0x00, 0xf0, 0x81, 0x00


	//----- nvinfo : EIATTR_KPARAM_INFO
	.align		4
.L_3166:
        /*0018*/ 	.byte	0x04, 0x17
        /*001a*/ 	.short	(.L_3168 - .L_3167)
.L_3167:
        /*001c*/ 	.word	0x00000000
        /*0020*/ 	.short	0x0001
        /*0022*/ 	.short	0x0004
        /*0024*/ 	.byte	0x00, 0xf0, 0x05, 0x00


	//----- nvinfo : EIATTR_KPARAM_INFO
	.align		4
.L_3168:
        /*0028*/ 	.byte	0x04, 0x17
        /*002a*/ 	.short	(.L_3170 - .L_3169)
.L_3169:
        /*002c*/ 	.word	0x00000000
        /*0030*/ 	.short	0x0000
        /*0032*/ 	.short	0x0000
        /*0034*/ 	.byte	0x00, 0xf0, 0x11, 0x00


	//----- nvinfo : EIATTR_SPARSE_MMA_MASK
	.align		4
.L_3170:
        /*0038*/ 	.byte	0x03, 0x50
        /*003a*/ 	.short	0x0000


	//----- nvinfo : EIATTR_MAXREG_COUNT
	.align		4
        /*003c*/ 	.byte	0x03, 0x1b
        /*003e*/ 	.short	0x00ff


	//----- nvinfo : EIATTR_MERCURY_ISA_VERSION
	.align		4
        /*0040*/ 	.byte	0x03, 0x5f
        /*0042*/ 	.short	0x0101


	//----- nvinfo : EIATTR_VRC_CTA_INIT_COUNT
	.align		4
        /*0044*/ 	.byte	0x02, 0x4a
	.zero		1
	.zero		1


	//----- nvinfo : EIATTR_EXIT_INSTR_OFFSETS
	.align		4
        /*0048*/ 	.byte	0x04, 0x1c
        /*004a*/ 	.short	(.L_3172 - .L_3171)


	//   ....[0]....
.L_3171:
        /*004c*/ 	.word	0x00000010


	//----- nvinfo : EIATTR_MAX_THREADS
	.align		4
.L_3172:
        /*0050*/ 	.byte	0x04, 0x05
        /*0052*/ 	.short	(.L_3174 - .L_3173)
.L_3173:
        /*0054*/ 	.word	0x00000080
        /*0058*/ 	.word	0x00000001
        /*005c*/ 	.word	0x00000001


	//----- nvinfo : EIATTR_CBANK_PARAM_SIZE
	.align		4
.L_3174:
        /*0060*/ 	.byte	0x03, 0x19
        /*0062*/ 	.short	0x0028


	//----- nvinfo : EIATTR_PARAM_CBANK
	.align		4
        /*0064*/ 	.byte	0x04, 0x0a
        /*0066*/ 	.short	(.L_3176 - .L_3175)
	.align		4
.L_3175:
        /*0068*/ 	.word	index@(.nv.constant0._ZN2at6native29vectorized_elementwise_kernelILi8EZZZN37_INTERNAL_cee6930f_7_Loss_cu_5b0651e139_GLOBAL__N__cee6930f_7_Loss_cu_5b0651e140binary_cross_entropy_backward_out_kernelERNS_6TensorERKS4_S7_S7_ENKUlvE_clEvENKUlvE1_clEvEUlN3c104HalfESB_SB_E_St5arrayIPcLm4EEEEviT0_T1_)
        /*006c*/ 	.short	0x0380
        /*006e*/ 	.short	0x0028


	//----- nvinfo : EIATTR_SW_WAR
	.align		4
.L_3176:
        /*0070*/ 	.byte	0x04, 0x36
        /*0072*/ 	.short	(.L_3178 - .L_3177)
.L_3177:
        /*0074*/ 	.word	0x00000008
.L_3178:


//--------------------- .nv.info._ZN2at6native18elementwise_kernelILi128ELi4EZNS0_15gpu_kernel_implIZZZN37_INTERNAL_cee6930f_7_Loss_cu_5b0651e139_GLOBAL__N__cee6930f_7_Loss_cu_5b0651e140binary_cross_entropy_backward_out_kernelERNS_6TensorERKS5_S8_S8_ENKUlvE_clEvENKUlvE0_clEvEUlfffE_EEvRNS_18TensorIteratorBaseERKT_EUliE_EEviT1_ --------------------------
	.section	.nv.info._ZN2at6native18elementwise_kernelILi128ELi4EZNS0_15gpu_kernel_implIZZZN37_INTERNAL_cee6930f_7_Loss_cu_5b0651e139_GLOBAL__N__cee6930f_7_Loss_cu_5b0651e140binary_cross_entropy_backward_out_kernelERNS_6TensorERKS5_S8_S8_ENKUlvE_clEvENKUlvE0_clEvEUlfffE_EEvRNS_18TensorIteratorBaseERKT_EUliE_EEviT1_,"",@"SHT_CUDA_INFO"
	.sectionflags	@""
	.align	4


	//----- nvinfo : EIATTR_CUDA_API_VERSION
	.align		4
        /*0000*/ 	.byte	0x04, 0x37
        /*0002*/ 	.short	(.L_3180 - .L_3179)
.L_3179:
        /*0004*/ 	.word	0x00000082


	//----- nvinfo : EIATTR_KPARAM_INFO
	.align		4
.L_3180:
        /*0008*/ 	.byte	0x04, 0x17
        /*000a*/ 	.short	(.L_3182 - .L_3181)
.L_3181:
        /*000c*/ 	.word	0x00000000
        /*0010*/ 	.short	0x0001
        /*0012*/ 	.short	0x0008
        /*0014*/ 	.byte	0x00, 0xf0, 0xc1, 0x0b


	//----- nvinfo : EIATTR_KPARAM_INFO
	.align		4
.L_3182:
        /*0018*/ 	.byte	0x04, 0x17
        /*001a*/ 	.short	(.L_3184 - .L_3183)
.L_3183:
        /*001c*/ 	.word	0x00000000
        /*0020*/ 	.short	0x0000
        /*0022*/ 	.short	0x0000
        /*0024*/ 	.byte	0x00, 0xf0, 0x11, 0x00


	//----- nvinfo : EIATTR_SPARSE_MMA_MASK
	.align		4
.L_3184:
        /*0028*/ 	.byte	0x03, 0x50
        /*002a*/ 	.short	0x0000


	//----- nvinfo : EIATTR_MAXREG_COUNT
	.align		4
        /*002c*/ 	.byte	0x03, 0x1b
        /*002e*/ 	.short	0x0080


	//----- nvinfo : EIATTR_EXTERNS
	.align		4
        /*0030*/ 	.byte	0x04, 0x0f
        /*0032*/ 	.short	(.L_3186 - .L_3185)


	//   ....[0]....
	.align		4
.L_3185:
        /*0034*/ 	.word	index@(__assertfail)


	//----- nvinfo : EIATTR_MERCURY_ISA_VERSION
	.align		4
.L_3186:
        /*0038*/ 	.byte	0x03, 0x5f
        /*003a*/ 	.short	0x0101


	//----- nvinfo : EIATTR_VRC_CTA_INIT_COUNT
	.align		4
        /*003c*/ 	.byte	0x02, 0x4a
	.zero		1
	.zero		1


	//----- nvinfo : EIATTR_SYSCALL_OFFSETS
	.align		4
        /*0040*/ 	.byte	0x04, 0x46
        /*0042*/ 	.short	(.L_3188 - .L_3187)


	//   ....[0]....
.L_3187:
        /*0044*/ 	.word	0x00002640


	//   ....[1]....
        /*0048*/ 	.word	0x000034b0


	//   ....[2]....
        /*004c*/ 	.word	0x00004320


	//   ....[3]....
        /*0050*/ 	.word	0x00005140


	//   ....[4]....
        /*0054*/ 	.word	0x000078a0


	//   ....[5]....
        /*0058*/ 	.word	0x00008710


	//   ....[6]....
        /*005c*/ 	.word	0x00009580


	//   ....[7]....
        /*0060*/ 	.word	0x0000a200


	//   ....[8]....
        /*0064*/ 	.word	0x0000ca70


	//   ....[9]....
        /*0068*/ 	.word	0x0000d8e0


	//   ....[10]....
        /*006c*/ 	.word	0x0000e750


	//   ....[11]....
        /*0070*/ 	.word	0x0000f3d0


	//   ....[12]....
        /*0074*/ 	.word	0x00011c60


	//   ....[13]....
        /*0078*/ 	.word	0x00012ad0


	//   ....[14]....
        /*007c*/ 	.word	0x00013940


	//   ....[15]....
        /*0080*/ 	.word	0x00014590


	//----- nvinfo : EIATTR_EXIT_INSTR_OFFSETS
	.align		4
.L_3188:
        /*0084*/ 	.byte	0x04, 0x1c
        /*0086*/ 	.short	(.L_3190 - .L_3189)


	//   ....[0]....
.L_3189:
        /*0088*/ 	.word	0x0000f680


	//   ....[1]....
        /*008c*/ 	.word	0x00013b10


	//   ....[2]....
        /*0090*/ 	.word	0x00013b50


	//   ....[3]....
        /*0094*/ 	.word	0x00013be0


	//   ....[4]....
        /*0098*/ 	.word	0x00013c10


	//   ....[5]....
        /*009c*/ 	.word	0x00013c40


	//   ....[6]....
        /*00a0*/ 	.word	0x00013cc0


	//   ....[7]....
        /*00a4*/ 	.word	0x00013cf0


	//   ....[8]....
        /*00a8*/ 	.word	0x00013d80


	//   ....[9]....
        /*00ac*/ 	.word	0x00013dc0


	//   ....[10]....
        /*00b0*/ 	.word	0x00013e00


	//   ....[11]....
        /*00b4*/ 	.word	0x00013ed0


	//   ....[12]....
        /*00b8*/ 	.word	0x00014030


	//   ....[13]....
        /*00bc*/ 	.word	0x00014190


	//   ....[14]....
        /*00c0*/ 	.word	0x000142e0


	//   ....[15]....
        /*00c4*/ 	.word	0x00014310


	//   ....[16]....
        /*00c8*/ 	.word	0x00014340


	//   ....[17]....
        /*00cc*/ 	.word	0x000143e0


	//   ....[18]....
        /*00d0*/ 	.word	0x00014430


	//   ....[19]....
        /*00d4*/ 	.word	0x000145a0


	//   ....[20]....
        /*00d8*/ 	.word	0x000146a0


	//   ....[21]....
        /*00dc*/ 	.word	0x000147d0


	//   ....[22]....
        /*00e0*/ 	.word	0x00014800


	//----- nvinfo : EIATTR_MAX_THREADS
	.align		4
.L_3190:
        /*00e4*/ 	.byte	0x04, 0x05
        /*00e6*/ 	.short	(.L_3192 - .L_3191)
.L_3191:
        /*00e8*/ 	.word	0x00000080
        /*00ec*/ 	.word	0x00000001
        /*00f0*/ 	.word	0x00000001


	//----- nvinfo : EIATTR_CRS_STACK_SIZE
	.align		4
.L_3192:
        /*00f4*/ 	.byte	0x04, 0x1e
        /*00f6*/ 	.short	(.L_3194 - .L_3193)
.L_3193:
        /*00f8*/ 	.word	0x00000000


	//----- nvinfo : EIATTR_CBANK_PARAM_SIZE
	.align		4
.L_3194:
        /*00fc*/ 	.byte	0x03, 0x19
        /*00fe*/ 	.short	0x02f8


	//----- nvinfo : EIATTR_PARAM_CBANK
	.align		4
        /*0100*/ 	.byte	0x04, 0x0a
        /*0102*/ 	.short	(.L_3196 - .L_3195)
	.align		4
.L_3195:
        /*0104*/ 	.word	index@(.nv.constant0._ZN2at6native18elementwise_kernelILi128ELi4EZNS0_15gpu_kernel_implIZZZN37_INTERNAL_cee6930f_7_Loss_cu_5b0651e139_GLOBAL__N__cee6930f_7_Loss_cu_5b0651e140binary_cross_entropy_backward_out_kernelERNS_6TensorERKS5_S8_S8_ENKUlvE_clEvENKUlvE0_clEvEUlfffE_EEvRNS_18TensorIteratorBaseERKT_EUliE_EEviT1_)
        /*0108*/ 	.short	0x0380
        /*010a*/ 	.short	0x02f8


	//----- nvinfo : EIATTR_SW_WAR
	.align		4
.L_3196:
        /*010c*/ 	.byte	0x04, 0x36
        /*010e*/ 	.short	(.L_3198 - .L_3197)
.L_3197:
        /*0110*/ 	.word	0x00000008
.L_3198:


//--------------------- .nv.info._ZN2at6native27unrolled_elementwise_kernelIZZZN37_INTERNAL_cee6930f_7_Loss_cu_5b0651e139_GLOBAL__N__cee6930f_7_Loss_cu_5b0651e140binary_cross_entropy_backward_out_kernelERNS_6TensorERKS4_S7_S7_ENKUlvE_clEvENKUlvE0_clEvEUlfffE_St5arrayIPcLm4EELi4E23TrivialOffsetCalculatorILi3EjESE_ILi1EjENS0_6memory12LoadWithCastILi3EEENSH_13StoreWithCastILi1EEEEEviT_T0_T2_T3_T4_T5_ --------------------------
	.section	.nv.info._ZN2at6native27unrolled_elementwise_kernelIZZZN37_INTERNAL_cee6930f_7_Loss_cu_5b0651e139_GLOBAL__N__cee6930f_7_Loss_cu_5b0651e140binary_cross_entropy_backward_out_kernelERNS_6TensorERKS4_S7_S7_ENKUlvE_clEvENKUlvE0_clEvEUlfffE_St5arrayIPcLm4EELi4E23TrivialOffsetCalculatorILi3EjESE_ILi1EjENS0_6memory12LoadWithCastILi3EEENSH_13StoreWithCastILi1EEEEEviT_T0_T2_T3_T4_T5_,"",@"SHT_CUDA_INFO"
	.sectionflags	@""
	.align	4


	//----- nvinfo : EIATTR_CUDA_API_VERSION
	.align		4
        /*0000*/ 	.byte	0x04, 0x37
        /*0002*/ 	.short	(.L_3200 - .L_3199)
.L_3199:
        /*0004*/ 	.word	0x00000082


	//----- nvinfo : EIATTR_KPARAM_INFO
	.align		4
.L_3200:
        /*0008*/ 	.byte	0x04, 0x17
        /*000a*/ 	.short	(.L_3202 - .L_3201)
.L_3201:
        /*000c*/ 	.word	0x00000000
        /*0010*/ 	.short	0x0006
        /*0012*/ 	.short	0x003c
        /*0014*/ 	.byte	0x00, 0xf0, 0x21, 0x00


	//----- nvinfo : EIATTR_KPARAM_INFO
	.align		4
.L_3202:
        /*0018*/ 	.byte	0x04, 0x17
        /*001a*/ 	.short	(.L_3204 - .L_3203)
.L_3203:
        /*001c*/ 	.word	0x00000000
        /*0020*/ 	.short	0x0005
        /*0022*/ 	.short	0x002c
        /*0024*/ 	.byte	0x00, 0xf0, 0x41, 0x00


	//----- nvinfo : EIATTR_KPARAM_INFO
	.align		4
.L_3204:
        /*0028*/ 	.byte	0x04, 0x17
        /*002a*/ 	.short	(.L_3206 - .L_3205)
.L_3205:
        /*002c*/ 	.word	0x00000000
        /*0030*/ 	.short	0x0004
        /*0032*/ 	.short	0x0029
        /*0034*/ 	.byte	0x00, 0xf0, 0x05, 0x00


	//----- nvinfo : EIATTR_KPARAM_INFO
	.align		4
.L_3206:
        /*0038*/ 	.byte	0x04, 0x17
        /*003a*/ 	.short	(.L_3208 - .L_3207)
.L_3207:
        /*003c*/ 	.word	0x00000000
        /*0040*/ 	.short	0x0003
        /*0042*/ 	.short	0x0028
        /*0044*/ 	.byte	0x00, 0xf0, 0x05, 0x00


	//----- nvinfo : EIATTR_KPARAM_INFO
	.align		4
.L_3208:
        /*0048*/ 	.byte	0x04, 0x17
        /*004a*/ 	.short	(.L_3210 - .L_3209)
.L_3209:
        /*004c*/ 	.word	0x00000000
        /*0050*/ 	.short	0x0002
        /*0052*/ 	.short	0x0008
        /*0054*/ 	.byte	0x00, 0xf0, 0x81, 0x00


	//----- nvinfo : EIATTR_KPARAM_INFO
	.align		4
.L_3210:
        /*0058*/ 	.byte	0x04, 0x17
        /*005a*/ 	.short	(.L_3212 - .L_3211)
.L_3211:
        /*005c*/ 	.word	0x00000000
        /*0060*/ 	.short	0x0001
        /*0062*/ 	.short	0x0004
        /*0064*/ 	.byte	0x00, 0xf0, 0x05, 0x00


	//----- nvinfo : EIATTR_KPARAM_INFO
	.align		4
.L_3212:
        /*0068*/ 	.byte	0x04, 0x17
        /*006a*/ 	.short	(.L_3214 - .L_3213)
.L_3213:
        /*006c*/ 	.word	0x00000000
        /*0070*/ 	.short	0x0000
        /*0072*/ 	.short	0x0000
        /*0074*/ 	.byte	0x00, 0xf0, 0x11, 0x00


	//----- nvinfo : EIATTR_SPARSE_MMA_MASK
	.align		4
.L_3214:
        /*0078*/ 	.byte	0x03, 0x50
        /*007a*/ 	.short	0x0000


	//----- nvinfo : EIATTR_MAXREG_COUNT
	.align		4
        /*007c*/ 	.byte	0x03, 0x1b
        /*007e*/ 	.short	0x00ff


	//----- nvinfo : EIATTR_EXTERNS
	.align		4
        /*0080*/ 	.byte	0x04, 0x0f
        /*0082*/ 	.short	(.L_3216 - .L_3215)


	//   ....[0]....
	.align		4
.L_3215:
        /*0084*/ 	.word	index@(__assertfail)


	//----- nvinfo : EIATTR_MERCURY_ISA_VERSION
	.align		4
.L_3216:
        /*0088*/ 	.byte	0x03, 0x5f
        /*008a*/ 	.short	0x0101


	//----- nvinfo : EIATTR_VRC_CTA_INIT_COUNT
	.align		4
        /*008c*/ 	.byte	0x02, 0x4a
	.zero		1
	.zero		1


	//----- nvinfo : EIATTR_SYSCALL_OFFSETS
	.align		4
        /*0090*/ 	.byte	0x04, 0x46
        /*0092*/ 	.short	(.L_3218 - .L_3217)


	//   ....[0]....
.L_3217:
        /*0094*/ 	.word	0x00000e80


	//   ....[1]....
        /*0098*/ 	.word	0x00001d10


	//   ....[2]....
        /*009c*/ 	.word	0x00002ba0


	//   ....[3]....
        /*00a0*/ 	.word	0x00003b40


	//   ....[4]....
        /*00a4*/ 	.word	0x000049d0


	//   ....[5]....
        /*00a8*/ 	.word	0x00005860


	//   ....[6]....
        /*00ac*/ 	.word	0x00006780


	//   ....[7]....
        /*00b0*/ 	.word	0x00007620


	//   ....[8]....
        /*00b4*/ 	.word	0x000084b0


	//   ....[9]....
        /*00b8*/ 	.word	0x000093c0


	//   ....[10]....
        /*00bc*/ 	.word	0x0000a260


	//   ....[11]....
        /*00c0*/ 	.word	0x0000b0d0


	//   ....[12]....
        /*00c4*/ 	.word	0x0000c1d0


	//   ....[13]....
        /*00c8*/ 	.word	0x0000cf70


	//   ....[14]....
        /*00cc*/ 	.word	0x0000ddd0


	//   ....[15]....
        /*00d0*/ 	.word	0x0000ec30


	//----- nvinfo : EIATTR_EXIT_INSTR_OFFSETS
	.align		4
.L_3218:
        /*00d4*/ 	.byte	0x04, 0x1c
        /*00d6*/ 	.short	(.L_3220 - .L_3219)


	//   ....[0]....
.L_3219:
        /*00d8*/ 	.word	0x0000e070


	//   ....[1]....
        /*00dc*/ 	.word	0x0000e1b0


	//   ....[2]....
        /*00e0*/ 	.word	0x0000e1f0


	//   ....[3]....
        /*00e4*/ 	.word	0x0000e280


	//   ....[4]....
        /*00e8*/ 	.word	0x0000e2b0


	//   ....[5]....
        /*00ec*/ 	.word	0x0000e2e0


	//   ....[6]....
        /*00f0*/ 	.word	0x0000e360


	//   ....[7]....
        /*00f4*/ 	.word	0x0000e390


	//   ....[8]....
        /*00f8*/ 	.word	0x0000e420


	//   ....[9]....
        /*00fc*/ 	.word	0x0000e460


	//   ....[10]....
        /*0100*/ 	.word	0x0000e4a0


	//   ....[11]....
        /*0104*/ 	.word	0x0000e570


	//   ....[12]....
        /*0108*/ 	.word	0x0000e6d0


	//   ....[13]....
        /*010c*/ 	.word	0x0000e830


	//   ....[14]....
        /*0110*/ 	.word	0x0000e980


	//   ....[15]....
        /*0114*/ 	.word	0x0000e9b0


	//   ....[16]....
        /*0118*/ 	.word	0x0000e9e0


	//   ....[17]....
        /*011c*/ 	.word	0x0000ea80


	//   ....[18]....
        /*0120*/ 	.word	0x0000ead0


	//   ....[19]....
        /*0124*/ 	.word	0x0000ec40


	//   ....[20]....
        /*0128*/ 	.word	0x0000ed40


	//   ....[21]....
        /*012c*/ 	.word	0x0000ee70


	//   ....[22]....
        /*0130*/ 	.word	0x0000eea0


	//----- nvinfo : EIATTR_MAX_THREADS
	.align		4
.L_3220:
        /*0134*/ 	.byte	0x04, 0x05
        /*0136*/ 	.short	(.L_3222 - .L_3221)
.L_3221:
        /*0138*/ 	.word	0x00000080
        /*013c*/ 	.word	0x00000001
        /*0140*/ 	.word	0x00000001


	//----- nvinfo : EIATTR_CRS_STACK_SIZE
	.align		4
.L_3222:
        /*0144*/ 	.byte	0x04, 0x1e
        /*0146*/ 	.short	(.L_3224 - .L_3223)
.L_3223:
        /*0148*/ 	.word	0x00000000


	//----- nvinfo : EIATTR_CBANK_PARAM_SIZE
	.align		4
.L_3224:
        /*014c*/ 	.byte	0x03, 0x19
        /*014e*/ 	.short	0x0044


	//----- nvinfo : EIATTR_PARAM_CBANK
	.align		4
        /*0150*/ 	.byte	0x04, 0x0a
        /*0152*/ 	.short	(.L_3226 - .L_3225)
	.align		4
.L_3225:
        /*0154*/ 	.word	index@(.nv.constant0._ZN2at6native27unrolled_elementwise_kernelIZZZN37_INTERNAL_cee6930f_7_Loss_cu_5b0651e139_GLOBAL__N__cee6930f_7_Loss_cu_5b0651e140binary_cross_entropy_backward_out_kernelERNS_6TensorERKS4_S7_S7_ENKUlvE_clEvENKUlvE0_clEvEUlfffE_St5arrayIPcLm4EELi4E23TrivialOffsetCalculatorILi3EjESE_ILi1EjENS0_6memory12LoadWithCastILi3EEENSH_13StoreWithCastILi1EEEEEviT_T0_T2_T3_T4_T5_)
        /*0158*/ 	.short	0x0380
        /*015a*/ 	.short	0x0044


	//----- nvinfo : EIATTR_SW_WAR
	.align		4
.L_3226:
        /*015c*/ 	.byte	0x04, 0x36
        /*015e*/ 	.short	(.L_3228 - .L_3227)
.L_3227:
        /*0160*/ 	.word	0x00000008
.L_3228:


//--------------------- .nv.info._ZN2at6native18elementwise_kernelILi128ELi2EZNS0_22gpu_kernel_impl_nocastIZZZN37_INTERNAL_cee6930f_7_Loss_cu_5b0651e139_GLOBAL__N__cee6930f_7_Loss_cu_5b0651e140binary_cross_entropy_backward_out_kernelERNS_6TensorERKS5_S8_S8_ENKUlvE_clEvENKUlvE0_clEvEUlfffE_EEvRNS_18TensorIteratorBaseERKT_EUliE_EEviT1_ --------------------------
	.section	.nv.info._ZN2at6native18elementwise_kernelILi128ELi2EZNS0_22gpu_kernel_impl_nocastIZZZN37_INTERNAL_cee6930f_7_Loss_cu_5b0651e139_GLOBAL__N__cee6930f_7_Loss_cu_5b0651e140binary_cross_entropy_backward_out_kernelERNS_6TensorERKS5_S8_S8_ENKUlvE_clEvENKUlvE0_clEvEUlfffE_EEvRNS_18TensorIteratorBaseERKT_EUliE_EEviT1_,"",@"SHT_CUDA_INFO"
	.sectionflags	@""
	.align	4


	//----- nvinfo : EIATTR_CUDA_API_VERSION
	.align		4
        /*0000*/ 	.byte	0x04, 0x37
        /*0002*/ 	.short	(.L_3230 - .L_3229)
.L_3229:
        /*0004*/ 	.word	0x00000082


	//----- nvinfo : EIATTR_KPARAM_INFO
	.align		4
.L_3230:
        /*0008*/ 	.byte	0x04, 0x17
        /*000a*/ 	.short	(.L_3232 - .L_3231)
.L_3231:
        /*000c*/ 	.word	0x00000000
        /*0010*/ 	.short	0x0001
        /*0012*/ 	.short	0x0008
        /*0014*/ 	.byte	0x00, 0xf0, 0xc1, 0x0b


	//----- nvinfo : EIATTR_KPARAM_INFO
	.align		4
.L_3232:
        /*0018*/ 	.byte	0x04, 0x17
        /*001a*/ 	.short	(.L_3234 - .L_3233)
.L_3233:
        /*001c*/ 	.word	0x00000000
        /*0020*/ 	.short	0x0000
        /*0022*/ 	.short	0x0000
        /*0024*/ 	.byte	0x00, 0xf0, 0x11, 0x00


	//----- nvinfo : EIATTR_SPARSE_MMA_MASK
	.align		4
.L_3234:
        /*0028*/ 	.byte	0x03, 0x50
        /*002a*/ 	.short	0x0000


	//----- nvinfo : EIATTR_MAXREG_COUNT
	.align		4
        /*002c*/ 	.byte	0x03, 0x1b
        /*002e*/ 	.short	0x0080


	//----- nvinfo : EIATTR_MERCURY_ISA_VERSION
	.align		4
        /*0030*/ 	.byte	0x03, 0x5f
        /*0032*/ 	.short	0x0101


	//----- nvinfo : EIATTR_VRC_CTA_INIT_COUNT
	.align		4
        /*0034*/ 	.byte	0x02, 0x4a
	.zero		1
	.zero		1


	//----- nvinfo : EIATTR_EXIT_INSTR_OFFSETS
	.align		4
        /*0038*/ 	.byte	0x04, 0x1c
        /*003a*/ 	.short	(.L_3236 - .L_3235)


	//   ....[0]....
.L_3235:
        /*003c*/ 	.word	0x000001f0


	//   ....[1]....
        /*0040*/ 	.word	0x000002f0


	//   ....[2]....
        /*0044*/ 	.word	0x00001c50


	//   ....[3]....
        /*0048*/ 	.word	0x00003510


	//----- nvinfo : EIATTR_MAX_THREADS
	.align		4
.L_3236:
        /*004c*/ 	.byte	0x04, 0x05
        /*004e*/ 	.short	(.L_3238 - .L_3237)
.L_3237:
        /*0050*/ 	.word	0x00000080
        /*0054*/ 	.word	0x00000001
        /*0058*/ 	.word	0x00000001


	//----- nvinfo : EIATTR_CRS_STACK_SIZE
	.align		4
.L_3238:
        /*005c*/ 	.byte	0x04, 0x1e
        /*005e*/ 	.short	(.L_3240 - .L_3239)
.L_3239:
        /*0060*/ 	.word	0x00000000


	//----- nvinfo : EIATTR_CBANK_PARAM_SIZE
	.align		4
.L_3240:
        /*0064*/ 	.byte	0x03, 0x19
        /*0066*/ 	.short	0x02f8


	//----- nvinfo : EIATTR_PARAM_CBANK
	.align		4
        /*0068*/ 	.byte	0x04, 0x0a
        /*006a*/ 	.short	(.L_3242 - .L_3241)
	.align		4
.L_3241:
        /*006c*/ 	.word	index@(.nv.constant0._ZN2at6native18elementwise_kernelILi128ELi2EZNS0_22gpu_kernel_impl_nocastIZZZN37_INTERNAL_cee6930f_7_Loss_cu_5b0651e139_GLOBAL__N__cee6930f_7_Loss_cu_5b0651e140binary_cross_entropy_backward_out_kernelERNS_6TensorERKS5_S8_S8_ENKUlvE_clEvENKUlvE0_clEvEUlfffE_EEvRNS_18TensorIteratorBaseERKT_EUliE_EEviT1_)
        /*0070*/ 	.short	0x0380
        /*0072*/ 	.short	0x02f8


	//----- nvinfo : EIATTR_SW_WAR
	.align		4
.L_3242:
        /*0074*/ 	.byte	0x04, 0x36
        /*0076*/ 	.short	(.L_3244 - .L_3243)
.L_3243:
        /*0078*/ 	.word	0x00000008
.L_3244:


//--------------------- .nv.info._ZN2at6native27unrolled_elementwise_kernelIZZZN37_INTERNAL_cee6930f_7_Loss_cu_5b0651e139_GLOBAL__N__cee6930f_7_Loss_cu_5b0651e140binary_cross_entropy_backward_out_kernelERNS_6TensorERKS4_S7_S7_ENKUlvE_clEvENKUlvE0_clEvEUlfffE_St5arrayIPcLm4EELi4E23TrivialOffsetCalculatorILi3EjESE_ILi1EjENS0_6memory15LoadWithoutCastENSH_16StoreWithoutCastEEEviT_T0_T2_T3_T4_T5_ --------------------------
	.section	.nv.info._ZN2at6native27unrolled_elementwise_kernelIZZZN37_INTERNAL_cee6930f_7_Loss_cu_5b0651e139_GLOBAL__N__cee6930f_7_Loss_cu_5b0651e140binary_cross_entropy_backward_out_kernelERNS_6TensorERKS4_S7_S7_ENKUlvE_clEvENKUlvE0_clEvEUlfffE_St5arrayIPcLm4EELi4E23TrivialOffsetCalculatorILi3EjESE_ILi1EjENS0_6memory15LoadWithoutCastENSH_16StoreWithoutCastEEEviT_T0_T2_T3_T4_T5_,"",@"SHT_CUDA_INFO"
	.sectionflags	@""
	.align	4


	//----- nvinfo : EIATTR_CUDA_API_VERSION
	.align		4
        /*0000*/ 	.byte	0x04, 0x37
        /*0002*/ 	.short	(.L_3246 - .L_3245)
.L_3245:
        /*0004*/ 	.word	0x00000082


	//----- nvinfo : EIATTR_KPARAM_INFO
	.align		4
.L_3246:
        /*0008*/ 	.byte	0x04, 0x17
        /*000a*/ 	.short	(.L_3248 - .L_3247)
.L_3247:
        /*000c*/ 	.word	0x00000000
        /*0010*/ 	.short	0x0006
        /*0012*/ 	.short	0x002b
        /*0014*/ 	.byte	0x00, 0xf0, 0x05, 0x00


	//----- nvinfo : EIATTR_KPARAM_INFO
	.align		4
.L_3248:
        /*0018*/ 	.byte	0x04, 0x17
        /*001a*/ 	.short	(.L_3250 - .L_3249)
.L_3249:
        /*001c*/ 	.word	0x00000000
        /*0020*/ 	.short	0x0005
        /*0022*/ 	.short	0x002a
        /*0024*/ 	.byte	0x00, 0xf0, 0x05, 0x00


	//----- nvinfo : EIATTR_KPARAM_INFO
	.align		4
.L_3250:
        /*0028*/ 	.byte	0x04, 0x17
        /*002a*/ 	.short	(.L_3252 - .L_3251)
.L_3251:
        /*002c*/ 	.word	0x00000000
        /*0030*/ 	.short	0x0004
        /*0032*/ 	.short	0x0029
        /*0034*/ 	.byte	0x00, 0xf0, 0x05, 0x00


	//----- nvinfo : EIATTR_KPARAM_INFO
	.align		4
.L_3252:
        /*0038*/ 	.byte	0x04, 0x17
        /*003a*/ 	.short	(.L_3254 - .L_3253)
.L_3253:
        /*003c*/ 	.word	0x00000000
        /*0040*/ 	.short	0x0003
        /*0042*/ 	.short	0x0028
        /*0044*/ 	.byte	0x00, 0xf0, 0x05, 0x00


	//----- nvinfo : EIATTR_KPARAM_INFO
	.align		4
.L_3254:
        /*0048*/ 	.byte	0x04, 0x17
        /*004a*/ 	.short	(.L_3256 - .L_3255)
.L_3255:
        /*004c*/ 	.word	0x00000000
        /*0050*/ 	.short	0x0002
        /*0052*/ 	.short	0x0008
        /*0054*/ 	.byte	0x00, 0xf0, 0x81, 0x00


	//----- nvinfo : EIATTR_KPARAM_INFO
	.align		4
.L_3256:
        /*0058*/ 	.byte	0x04, 0x17
        /*005a*/ 	.short	(.L_3258 - .L_3257)
.L_3257:
        /*005c*/ 	.word	0x00000000
        /*0060*/ 	.short	0x0001
        /*0062*/ 	.short	0x0004
        /*0064*/ 	.byte	0x00, 0xf0, 0x05, 0x00


	//----- nvinfo : EIATTR_KPARAM_INFO
	.align		4
.L_3258:
        /*0068*/ 	.byte	0x04, 0x17
        /*006a*/ 	.short	(.L_3260 - .L_3259)
.L_3259:
        /*006c*/ 	.word	0x00000000
        /*0070*/ 	.short	0x0000
        /*0072*/ 	.short	0x0000
        /*0074*/ 	.byte	0x00, 0xf0, 0x11, 0x00


	//----- nvinfo : EIATTR_SPARSE_MMA_MASK
	.align		4
.L_3260:
        /*0078*/ 	.byte	0x03, 0x50
        /*007a*/ 	.short	0x0000


	//----- nvinfo : EIATTR_MAXREG_COUNT
	.align		4
        /*007c*/ 	.byte	0x03, 0x1b
        /*007e*/ 	.short	0x00ff


	//----- nvinfo : EIATTR_MERCURY_ISA_VERSION
	.align		4
        /*0080*/ 	.byte	0x03, 0x5f
        /*0082*/ 	.short	0x0101


	//----- nvinfo : EIATTR_VRC_CTA_INIT_COUNT
	.align		4
        /*0084*/ 	.byte	0x02, 0x4a
	.zero		1
	.zero		1


	//----- nvinfo : EIATTR_EXIT_INSTR_OFFSETS
	.align		4
        /*0088*/ 	.byte	0x04, 0x1c
        /*008a*/ 	.short	(.L_3262 - .L_3261)


	//   ....[0]....
.L_3261:
        /*008c*/ 	.word	0x00000700


	//   ....[1]....
        /*0090*/ 	.word	0x000007a0


	//----- nvinfo : EIATTR_MAX_THREADS
	.align		4
.L_3262:
        /*0094*/ 	.byte	0x04, 0x05
        /*0096*/ 	.short	(.L_3264 - .L_3263)
.L_3263:
        /*0098*/ 	.word	0x00000080
        /*009c*/ 	.word	0x00000001
        /*00a0*/ 	.word	0x00000001


	//----- nvinfo : EIATTR_CRS_STACK_SIZE
	.align		4
.L_3264:
        /*00a4*/ 	.byte	0x04, 0x1e
        /*00a6*/ 	.short	(.L_3266 - .L_3265)
.L_3265:
        /*00a8*/ 	.word	0x00000000


	//----- nvinfo : EIATTR_CBANK_PARAM_SIZE
	.align		4
.L_3266:
        /*00ac*/ 	.byte	0x03, 0x19
        /*00ae*/ 	.short	0x002c


	//----- nvinfo : EIATTR_PARAM_CBANK
	.align		4
        /*00b0*/ 	.byte	0x04, 0x0a
        /*00b2*/ 	.short	(.L_3268 - .L_3267)
	.align		4
.L_3267:
        /*00b4*/ 	.word	index@(.nv.constant0._ZN2at6native27unrolled_elementwise_kernelIZZZN37_INTERNAL_cee6930f_7_Loss_cu_5b0651e139_GLOBAL__N__cee6930f_7_Loss_cu_5b0651e140binary_cross_entropy_backward_out_kernelERNS_6TensorERKS4_S7_S7_ENKUlvE_clEvENKUlvE0_clEvEUlfffE_St5arrayIPcLm4EELi4E23TrivialOffsetCalculatorILi3EjESE_ILi1EjENS0_6memory15LoadWithoutCastENSH_16StoreWithoutCastEEEviT_T0_T2_T3_T4_T5_)
        /*00b8*/ 	.short	0x0380
        /*00ba*/ 	.short	0x002c


	//----- nvinfo : EIATTR_SW_WAR
	.align		4
.L_3268:
        /*00bc*/ 	.byte	0x04, 0x36
        /*00be*/ 	.short	(.L_3270 - .L_3269)
.L_3269:
        /*00c0*/ 	.word	0x00000008
.L_3270:


//--------------------- .nv.info._ZN2at6native29vectorized_elementwise_kernelILi2EZZZN37_INTERNAL_cee6930f_7_Loss_cu_5b0651e139_GLOBAL__N__cee6930f_7_Loss_cu_5b0651e140binary_cross_entropy_backward_out_kernelERNS_6TensorERKS4_S7_S7_ENKUlvE_clEvENKUlvE0_clEvEUlfffE_St5arrayIPcLm4EEEEviT0_T1_ --------------------------
	.section	.nv.info._ZN2at6native29vectorized_elementwise_kernelILi2EZZZN37_INTERNAL_cee6930f_7_Loss_cu_5b0651e139_GLOBAL__N__cee6930f_7_Loss_cu_5b0651e140binary_cross_entropy_backward_out_kernelERNS_6TensorERKS4_S7_S7_ENKUlvE_clEvENKUlvE0_clEvEUlfffE_St5arrayIPcLm4EEEEviT0_T1_,"",@"SHT_CUDA_INFO"
	.sectionflags	@""
	.align	4


	//----- nvinfo : EIATTR_CUDA_API_VERSION
	.align		4
        /*0000*/ 	.byte	0x04, 0x37
        /*0002*/ 	.short	(.L_3272 - .L_3271)
.L_3271:
        /*0004*/ 	.word	0x00000082


	//----- nvinfo : EIATTR_KPARAM_INFO
	.align		4
.L_3272:
        /*0008*/ 	.byte	0x04, 0x17
        /*000a*/ 	.short	(.L_3274 - .L_3273)
.L_3273:
        /*000c*/ 	.word	0x00000000
        /*0010*/ 	.short	0x0002
        /*0012*/ 	.short	0x0008
        /*0014*/ 	.byte	0x00, 0xf0, 0x81, 0x00


	//----- nvinfo : EIATTR_KPARAM_INFO
	.align		4
.L_3274:
        /*0018*/ 	.byte	0x04, 0x17
        /*001a*/ 	.short	(.L_3276 - .L_3275)
.L_3275:
        /*001c*/ 	.word	0x00000000
        /*0020*/ 	.short	0x0001
        /*0022*/ 	.short	0x0004
        /*0024*/ 	.byte	0x00, 0xf0, 0x05, 0x00


	//----- nvinfo : EIATTR_KPARAM_INFO
	.align		4
.L_3276:
        /*0028*/ 	.byte	0x04, 0x17
        /*002a*/ 	.short	(.L_3278 - .L_3277)
.L_3277:
        /*002c*/ 	.word	0x00000000
        /*0030*/ 	.short	0x0000
        /*0032*/ 	.short	0x0000
        /*0034*/ 	.byte	0x00, 0xf0, 0x11, 0x00


	//----- nvinfo : EIATTR_SPARSE_MMA_MASK
	.align		4
.L_3278:
        /*0038*/ 	.byte	0x03, 0x50
        /*003a*/ 	.short	0x0000


	//----- nvinfo : EIATTR_MAXREG_COUNT
	.align		4
        /*003c*/ 	.byte	0x03, 0x1b
        /*003e*/ 	.short	0x00ff


	//----- nvinfo : EIATTR_MERCURY_ISA_VERSION
	.align		4
        /*0040*/ 	.byte	0x03, 0x5f
        /*0042*/ 	.short	0x0101


	//----- nvinfo : EIATTR_VRC_CTA_INIT_COUNT
	.align		4
        /*0044*/ 	.byte	0x02, 0x4a
	.zero		1
	.zero		1


	//----- nvinfo : EIATTR_EXIT_INSTR_OFFSETS
	.align		4
        /*0048*/ 	.byte	0x04, 0x1c
        /*004a*/ 	.short	(.L_3280 - .L_3279)


	//   ....[0]....
.L_3279:
        /*004c*/ 	.word	0x00000f70


	//   ....[1]....
        /*0050*/ 	.word	0x00000fc0


	//   ....[2]....
        /*0054*/ 	.word	0x00001520


	//----- nvinfo : EIATTR_MAX_THREADS
	.align		4
.L_3280:
        /*0058*/ 	.byte	0x04, 0x05
        /*005a*/ 	.short	(.L_3282 - .L_3281)
.L_3281:
        /*005c*/ 	.word	0x00000080
        /*0060*/ 	.word	0x00000001
        /*0064*/ 	.word	0x00000001


	//----- nvinfo : EIATTR_CRS_STACK_SIZE
	.align		4
.L_3282:
        /*0068*/ 	.byte	0x04, 0x1e
        /*006a*/ 	.short	(.L_3284 - .L_3283)
.L_3283:
        /*006c*/ 	.word	0x00000000


	//----- nvinfo : EIATTR_CBANK_PARAM_SIZE
	.align		4
.L_3284:
        /*0070*/ 	.byte	0x03, 0x19
        /*0072*/ 	.short	0x0028


	//----- nvinfo : EIATTR_PARAM_CBANK
	.align		4
        /*0074*/ 	.byte	0x04, 0x0a
        /*0076*/ 	.short	(.L_3286 - .L_3285)
	.align		4
.L_3285:
        /*0078*/ 	.word	index@(.nv.constant0._ZN2at6native29vectorized_elementwise_kernelILi2EZZZN37_INTERNAL_cee6930f_7_Loss_cu_5b0651e139_GLOBAL__N__cee6930f_7_Loss_cu_5b0651e140binary_cross_entropy_backward_out_kernelERNS_6TensorERKS4_S7_S7_ENKUlvE_clEvENKUlvE0_clEvEUlfffE_St5arrayIPcLm4EEEEviT0_T1_)
        /*007c*/ 	.short	0x0380
        /*007e*/ 	.short	0x0028


	//----- nvinfo : EIATTR_SW_WAR
	.align		4
.L_3286:
        /*0080*/ 	.byte	0x04, 0x36
        /*0082*/ 	.short	(.L_3288 - .L_3287)
.L_3287:
        /*0084*/ 	.word	0x00000008
.L_3288:


//--------------------- .nv.info._ZN2at6native29vectorized_elementwise_kernelILi4EZZZN37_INTERNAL_cee6930f_7_Loss_cu_5b0651e139_GLOBAL__N__cee6930f_7_Loss_cu_5b0651e140binary_cross_entropy_backward_out_kernelERNS_6TensorERKS4_S7_S7_ENKUlvE_clEvENKUlvE0_clEvEUlfffE_St5arrayIPcLm4EEEEviT0_T1_ --------------------------
	.section	.nv.info._ZN2at6native29vectorized_elementwise_kernelILi4EZZZN37_INTERNAL_cee6930f_7_Loss_cu_5b0651e139_GLOBAL__N__cee6930f_7_Loss_cu_5b0651e140binary_cross_entropy_backward_out_kernelERNS_6TensorERKS4_S7_S7_ENKUlvE_clEvENKUlvE0_clEvEUlfffE_St5arrayIPcLm4EEEEviT0_T1_,"",@"SHT_CUDA_INFO"
	.sectionflags	@""
	.align	4


	//----- nvinfo : EIATTR_CUDA_API_VERSION
	.align		4
        /*0000*/ 	.byte	0x04, 0x37
        /*0002*/ 	.short	(.L_3290 - .L_3289)
.L_3289:
        /*0004*/ 	.word	0x00000082


	//----- nvinfo : EIATTR_KPARAM_INFO
	.align		4
.L_3290:
        /*0008*/ 	.byte	0x04, 0x17
        /*000a*/ 	.short	(.L_3292 - .L_3291)
.L_3291:
        /*000c*/ 	.word	0x00000000
        /*0010*/ 	.short	0x0002
        /*0012*/ 	.short	0x0008
        /*0014*/ 	.byte	0x00, 0xf0, 0x81, 0x00


	//----- nvinfo : EIATTR_KPARAM_INFO
	.align		4
.L_3292:
        /*0018*/ 	.byte	0x04, 0x17
        /*001a*/ 	.short	(.L_3294 - .L_3293)
.L_3293:
        /*001c*/ 	.word	0x00000000
        /*0020*/ 	.short	0x0001
        /*0022*/ 	.short	0x0004
        /*0024*/ 	.byte	0x00, 0xf0, 0x05, 0x00


	//----- nvinfo : EIATTR_KPARAM_INFO
	.align		4
.L_3294:
        /*0028*/ 	.byte	0x04, 0x17
        /*002a*/ 	.short	(.L_3296 - .L_3295)
.L_3295:
        /*002c*/ 	.word	0x00000000
        /*0030*/ 	.short	0x0000
        /*0032*/ 	.short	0x0000
        /*0034*/ 	.byte	0x00, 0xf0, 0x11, 0x00


	//----- nvinfo : EIATTR_SPARSE_MMA_MASK
	.align		4
.L_3296:
        /*0038*/ 	.byte	0x03, 0x50
        /*003a*/ 	.short	0x0000


	//----- nvinfo : EIATTR_MAXREG_COUNT
	.align		4
        /*003c*/ 	.byte	0x03, 0x1b
        /*003e*/ 	.short	0x00ff


	//----- nvinfo : EIATTR_MERCURY_ISA_VERSION
	.align		4
        /*0040*/ 	.byte	0x03, 0x5f
        /*0042*/ 	.short	0x0101


	//----- nvinfo : EIATTR_VRC_CTA_INIT_COUNT
	.align		4
        /*0044*/ 	.byte	0x02, 0x4a
	.zero		1
	.zero		1


	//----- nvinfo : EIATTR_EXIT_INSTR_OFFSETS
	.align		4
        /*0048*/ 	.byte	0x04, 0x1c
        /*004a*/ 	.short	(.L_3298 - .L_3297)


	//   ....[0]....
.L_3297:
        /*004c*/ 	.word	0x00000f70


	//   ....[1]....
        /*0050*/ 	.word	0x00000fc0


	//   ....[2]....
        /*0054*/ 	.word	0x000014a0


	//----- nvinfo : EIATTR_MAX_THREADS
	.align		4
.L_3298:
        /*0058*/ 	.byte	0x04, 0x05
        /*005a*/ 	.short	(.L_3300 - .L_3299)
.L_3299:
        /*005c*/ 	.word	0x00000080
        /*0060*/ 	.word	0x00000001
        /*0064*/ 	.word	0x00000001


	//----- nvinfo : EIATTR_CRS_STACK_SIZE
	.align		4
.L_3300:
        /*0068*/ 	.byte	0x04, 0x1e
        /*006a*/ 	.short	(.L_3302 - .L_3301)
.L_3301:
        /*006c*/ 	.word	0x00000000


	//----- nvinfo : EIATTR_CBANK_PARAM_SIZE
	.align		4
.L_3302:
        /*0070*/ 	.byte	0x03, 0x19
        /*0072*/ 	.short	0x0028


	//----- nvinfo : EIATTR_PARAM_CBANK
	.align		4
        /*0074*/ 	.byte	0x04, 0x0a
        /*0076*/ 	.short	(.L_3304 - .L_3303)
	.align		4
.L_3303:
        /*0078*/ 	.word	index@(.nv.constant0._ZN2at6native29vectorized_elementwise_kernelILi4EZZZN37_INTERNAL_cee6930f_7_Loss_cu_5b0651e139_GLOBAL__N__cee6930f_7_Loss_cu_5b0651e140binary_cross_entropy_backward_out_kernelERNS_6TensorERKS4_S7_S7_ENKUlvE_clEvENKUlvE0_clEvEUlfffE_St5arrayIPcLm4EEEEviT0_T1_)
        /*007c*/ 	.short	0x0380
        /*007e*/ 	.short	0x0028


	//----- nvinfo : EIATTR_SW_WAR
	.align		4
.L_3304:
        /*0080*/ 	.byte	0x04, 0x36
        /*0082*/ 	.short	(.L_3306 - .L_3305)
.L_3305:
        /*0084*/ 	.word	0x00000008
.L_3306:


//--------------------- .nv.info._ZN2at6native29vectorized_elementwise_kernelILi8EZZZN37_INTERNAL_cee6930f_7_Loss_cu_5b0651e139_GLOBAL__N__cee6930f_7_Loss_cu_5b0651e140binary_cross_entropy_backward_out_kernelERNS_6TensorERKS4_S7_S7_ENKUlvE_clEvENKUlvE0_clEvEUlfffE_St5arrayIPcLm4EEEEviT0_T1_ --------------------------
	.section	.nv.info._ZN2at6native29vectorized_elementwise_kernelILi8EZZZN37_INTERNAL_cee6930f_7_Loss_cu_5b0651e139_GLOBAL__N__cee6930f_7_Loss_cu_5b0651e140binary_cross_entropy_backward_out_kernelERNS_6TensorERKS4_S7_S7_ENKUlvE_clEvENKUlvE0_clEvEUlfffE_St5arrayIPcLm4EEEEviT0_T1_,"",@"SHT_CUDA_INFO"
	.sectionflags	@""
	.align	4


	//----- nvinfo : EIATTR_CUDA_API_VERSION
	.align		4
        /*0000*/ 	.byte	0x04, 0x37
        /*0002*/ 	.short	(.L_3308 - .L_3307)
.L_3307:
        /*0004*/ 	.word	0x00000082


	//----- nvinfo : EIATTR_KPARAM_INFO
	.align		4
.L_3308:
        /*0008*/ 	.byte	0x04, 0x17
        /*000a*/ 	.short	(.L_3310 - .L_3309)
.L_3309:
        /*000c*/ 	.word	0x00000000
        /*0010*/ 	.short	0x0002
        /*0012*/ 	.short	0x0008
        /*0014*/ 	.byte	0x00, 0xf0, 0x81, 0x00


	//----- nvinfo : EIATTR_KPARAM_INFO
	.align		4
.L_3310:
        /*0018*/ 	.byte	0x04, 0x17
        /*001a*/ 	.short	(.L_3312 - .L_3311)
.L_3311:
        /*001c*/ 	.word	0x00000000
        /*0020*/ 	.short	0x0001
        /*0022*/ 	.short	0x0004
        /*0024*/ 	.byte	0x00, 0xf0, 0x05, 0x00


	//----- nvinfo : EIATTR_KPARAM_INFO
	.align		4
.L_3312:
        /*0028*/ 	.byte	0x04, 0x17
        /*002a*/ 	.short	(.L_3314 - .L_3313)
.L_3313:
        /*002c*/ 	.word	0x00000000
        /*0030*/ 	.short	0x0000
        /*0032*/ 	.short	0x0000
        /*0034*/ 	.byte	0x00, 0xf0, 0x11, 0x00


	//----- nvinfo : EIATTR_SPARSE_MMA_MASK
	.align		4
.L_3314:
        /*0038*/ 	.byte	0x03, 0x50
        /*003a*/ 	.short	0x0000


	//----- nvinfo : EIATTR_MAXREG_COUNT
	.align		4
        /*003c*/ 	.byte	0x03, 0x1b
        /*003e*/ 	.short	0x00ff


	//----- nvinfo : EIATTR_MERCURY_ISA_VERSION
	.align		4
        /*0040*/ 	.byte	0x03, 0x5f
        /*0042*/ 	.short	0x0101


	//----- nvinfo : EIATTR_VRC_CTA_INIT_COUNT
	.align		4
        /*0044*/ 	.byte	0x02, 0x4a
	.zero		1
	.zero		1


	//----- nvinfo : EIATTR_EXIT_INSTR_OFFSETS
	.align		4
        /*0048*/ 	.byte	0x04, 0x1c
        /*004a*/ 	.short	(.L_3316 - .L_3315)


	//   ....[0]....
.L_3315:
        /*004c*/ 	.word	0x00000010


	//----- nvinfo : EIATTR_MAX_THREADS
	.align		4
.L_3316:
        /*0050*/ 	.byte	0x04, 0x05
        /*0052*/ 	.short	(.L_3318 - .L_3317)
.L_3317:
        /*0054*/ 	.word	0x00000080
        /*0058*/ 	.word	0x00000001
        /*005c*/ 	.word	0x00000001


	//----- nvinfo : EIATTR_CBANK_PARAM_SIZE
	.align		4
.L_3318:
        /*0060*/ 	.byte	0x03, 0x19
        /*0062*/ 	.short	0x0028


	//----- nvinfo : EIATTR_PARAM_CBANK
	.align		4
        /*0064*/ 	.byte	0x04, 0x0a
        /*0066*/ 	.short	(.L_3320 - .L_3319)
	.align		4
.L_3319:
        /*0068*/ 	.word	index@(.nv.constant0._ZN2at6native29vectorized_elementwise_kernelILi8EZZZN37_INTERNAL_cee6930f_7_Loss_cu_5b0651e139_GLOBAL__N__cee6930f_7_Loss_cu_5b0651e140binary_cross_entropy_backward_out_kernelERNS_6TensorERKS4_S7_S7_ENKUlvE_clEvENKUlvE0_clEvEUlfffE_St5arrayIPcLm4EEEEviT0_T1_)
        /*006c*/ 	.short	0x0380
        /*006e*/ 	.short	0x0028


	//----- nvinfo : EIATTR_SW_WAR
	.align		4
.L_3320:
        /*0070*/ 	.byte	0x04, 0x36
        /*0072*/ 	.short	(.L_3322 - .L_3321)
.L_3321:
        /*0074*/ 	.word	0x00000008
.L_3322:


//--------------------- .nv.info._ZN2at6native18elementwise_kernelILi128ELi4EZNS0_15gpu_kernel_implIZZZN37_INTERNAL_cee6930f_7_Loss_cu_5b0651e139_GLOBAL__N__cee6930f_7_Loss_cu_5b0651e140binary_cross_entropy_backward_out_kernelERNS_6TensorERKS5_S8_S8_ENKUlvE_clEvENKUlvE_clEvEUldddE_EEvRNS_18TensorIteratorBaseERKT_EUliE_EEviT1_ --------------------------
	.section	.nv.info._ZN2at6native18elementwise_kernelILi128ELi4EZNS0_15gpu_kernel_implIZZZN37_INTERNAL_cee6930f_7_Loss_cu_5b0651e139_GLOBAL__N__cee6930f_7_Loss_cu_5b0651e140binary_cross_entropy_backward_out_kernelERNS_6TensorERKS5_S8_S8_ENKUlvE_clEvENKUlvE_clEvEUldddE_EEvRNS_18TensorIteratorBaseERKT_EUliE_EEviT1_,"",@"SHT_CUDA_INFO"
	.sectionflags	@""
	.align	4


	//----- nvinfo : EIATTR_CUDA_API_VERSION
	.align		4
        /*0000*/ 	.byte	0x04, 0x37
        /*0002*/ 	.short	(.L_3324 - .L_3323)
.L_3323:
        /*0004*/ 	.word	0x00000082


	//----- nvinfo : EIATTR_KPARAM_INFO
	.align		4
.L_3324:
        /*0008*/ 	.byte	0x04, 0x17
        /*000a*/ 	.short	(.L_3326 - .L_3325)
.L_3325:
        /*000c*/ 	.word	0x00000000
        /*0010*/ 	.short	0x0001
        /*0012*/ 	.short	0x0008
        /*0014*/ 	.byte	0x00, 0xf0, 0xc1, 0x0b


	//----- nvinfo : EIATTR_KPARAM_INFO
	.align		4
.L_3326:
        /*0018*/ 	.byte	0x04, 0x17
        /*001a*/ 	.short	(.L_3328 - .L_3327)
.L_3327:
        /*001c*/ 	.word	0x00000000
        /*0020*/ 	.short	0x0000
        /*0022*/ 	.short	0x0000
        /*0024*/ 	.byte	0x00, 0xf0, 0x11, 0x00


	//----- nvinfo : EIATTR_SPARSE_MMA_MASK
	.align		4
.L_3328:
        /*0028*/ 	.byte	0x03, 0x50
        /*002a*/ 	.short	0x0000


	//----- nvinfo : EIATTR_MAXREG_COUNT
	.align		4
        /*002c*/ 	.byte	0x03, 0x1b
        /*002e*/ 	.short	0x0080


	//----- nvinfo : EIATTR_EXTERNS
	.align		4
        /*0030*/ 	.byte	0x04, 0x0f
        /*0032*/ 	.short	(.L_3330 - .L_3329)


	//   ....[0]....
	.align		4
.L_3329:
        /*0034*/ 	.word	index@(__assertfail)


	//----- nvinfo : EIATTR_MERCURY_ISA_VERSION
	.align		4
.L_3330:
        /*0038*/ 	.byte	0x03, 0x5f
        /*003a*/ 	.short	0x0101


	//----- nvinfo : EIATTR_VRC_CTA_INIT_COUNT
	.align		4
        /*003c*/ 	.byte	0x02, 0x4a
	.zero		1
	.zero		1


	//----- nvinfo : EIATTR_SYSCALL_OFFSETS
	.align		4
        /*0040*/ 	.byte	0x04, 0x46
        /*0042*/ 	.short	(.L_3332 - .L_3331)


	//   ....[0]....
.L_3331:
        /*0044*/ 	.word	0x00002670


	//   ....[1]....
        /*0048*/ 	.word	0x00003550


	//   ....[2]....
        /*004c*/ 	.word	0x00004430


	//   ....[3]....
        /*0050*/ 	.word	0x00005be0


	//   ....[4]....
        /*0054*/ 	.word	0x00008440


	//   ....[5]....
        /*0058*/ 	.word	0x00009320


	//   ....[6]....
        /*005c*/ 	.word	0x0000a200


	//   ....[7]....
        /*0060*/ 	.word	0x0000b6a0


	//   ....[8]....
        /*0064*/ 	.word	0x0000e130


	//   ....[9]....
        /*0068*/ 	.word	0x0000f010


	//   ....[10]....
        /*006c*/ 	.word	0x0000fef0


	//   ....[11]....
        /*0070*/ 	.word	0x000113a0


	//   ....[12]....
        /*0074*/ 	.word	0x00013e50


	//   ....[13]....
        /*0078*/ 	.word	0x00014d30


	//   ....[14]....
        /*007c*/ 	.word	0x00015c10


	//   ....[15]....
        /*0080*/ 	.word	0x00017090


	//----- nvinfo : EIATTR_EXIT_INSTR_OFFSETS
	.align		4
.L_3332:
        /*0084*/ 	.byte	0x04, 0x1c
        /*0086*/ 	.short	(.L_3334 - .L_3333)


	//   ....[0]....
.L_3333:
        /*0088*/ 	.word	0x00011800


	//   ....[1]....
        /*008c*/ 	.word	0x00016260


	//   ....[2]....
        /*0090*/ 	.word	0x000162a0


	//   ....[3]....
        /*0094*/ 	.word	0x00016330


	//   ....[4]....
        /*0098*/ 	.word	0x00016360


	//   ....[5]....
        /*009c*/ 	.word	0x00016390


	//   ....[6]....
        /*00a0*/ 	.word	0x000164a0


	//   ....[7]....
        /*00a4*/ 	.word	0x00016560


	//   ....[8]....
        /*00a8*/ 	.word	0x00016680


	//   ....[9]....
        /*00ac*/ 	.word	0x00016750


	//   ....[10]....
        /*00b0*/ 	.word	0x00016770


	//   ....[11]....
        /*00b4*/ 	.word	0x00016840


	//   ....[12]....
        /*00b8*/ 	.word	0x00016a30


	//   ....[13]....
        /*00bc*/ 	.word	0x00016c20


	//   ....[14]....
        /*00c0*/ 	.word	0x00016e00


	//   ....[15]....
        /*00c4*/ 	.word	0x00016e30


	//   ....[16]....
        /*00c8*/ 	.word	0x00016e60


	//   ....[17]....
        /*00cc*/ 	.word	0x00016f00


	//   ....[18]....
        /*00d0*/ 	.word	0x00016f30


	//   ....[19]....
        /*00d4*/ 	.word	0x000170a0


	//   ....[20]....
        /*00d8*/ 	.word	0x00017230


	//   ....[21]....
        /*00dc*/ 	.word	0x000173f0


	//   ....[22]....
        /*00e0*/ 	.word	0x000174b0


	//----- nvinfo : EIATTR_MAX_THREADS
	.align		4
.L_3334:
        /*00e4*/ 	.byte	0x04, 0x05
        /*00e6*/ 	.short	(.L_3336 - .L_3335)
.L_3335:
        /*00e8*/ 	.word	0x00000080
        /*00ec*/ 	.word	0x00000001
        /*00f0*/ 	.word	0x00000001


	//----- nvinfo : EIATTR_CRS_STACK_SIZE
	.align		4
.L_3336:
        /*00f4*/ 	.byte	0x04, 0x1e
        /*00f6*/ 	.short	(.L_3338 - .L_3337)
.L_3337:
        /*00f8*/ 	.word	0x00000000


	//----- nvinfo : EIATTR_CBANK_PARAM_SIZE
	.align		4
.L_3338:
        /*00fc*/ 	.byte	0x03, 0x19
        /*00fe*/ 	.short	0x02f8


	//----- nvinfo : EIATTR_PARAM_CBANK
	.align		4
        /*0100*/ 	.byte	0x04, 0x0a
        /*0102*/ 	.short	(.L_3340 - .L_3339)
	.align		4
.L_3339:
        /*0104*/ 	.word	index@(.nv.constant0._ZN2at6native18elementwise_kernelILi128ELi4EZNS0_15gpu_kernel_implIZZZN37_INTERNAL_cee6930f_7_Loss_cu_5b0651e139_GLOBAL__N__cee6930f_7_Loss_cu_5b0651e140binary_cross_entropy_backward_out_kernelERNS_6TensorERKS5_S8_S8_ENKUlvE_clEvENKUlvE_clEvEUldddE_EEvRNS_18TensorIteratorBaseERKT_EUliE_EEviT1_)
        /*0108*/ 	.short	0x0380
        /*010a*/ 	.short	0x02f8


	//----- nvinfo : EIATTR_SW_WAR
	.align		4
.L_3340:
        /*010c*/ 	.byte	0x04, 0x36
        /*010e*/ 	.short	(.L_3342 - .L_3341)
.L_3341:
        /*0110*/ 	.word	0x00000008
.L_3342:


//--------------------- .nv.info._ZN2at6native27unrolled_elementwise_kernelIZZZN37_INTERNAL_cee6930f_7_Loss_cu_5b0651e139_GLOBAL__N__cee6930f_7_Loss_cu_5b0651e140binary_cross_entropy_backward_out_kernelERNS_6TensorERKS4_S7_S7_ENKUlvE_clEvENKUlvE_clEvEUldddE_St5arrayIPcLm4EELi4E23TrivialOffsetCalculatorILi3EjESE_ILi1EjENS0_6memory12LoadWithCastILi3EEENSH_13StoreWithCastILi1EEEEEviT_T0_T2_T3_T4_T5_ --------------------------
	.section	.nv.info._ZN2at6native27unrolled_elementwise_kernelIZZZN37_INTERNAL_cee6930f_7_Loss_cu_5b0651e139_GLOBAL__N__cee6930f_7_Loss_cu_5b0651e140binary_cross_entropy_backward_out_kernelERNS_6TensorERKS4_S7_S7_ENKUlvE_clEvENKUlvE_clEvEUldddE_St5arrayIPcLm4EELi4E23TrivialOffsetCalculatorILi3EjESE_ILi1EjENS0_6memory12LoadWithCastILi3EEENSH_13StoreWithCastILi1EEEEEviT_T0_T2_T3_T4_T5_,"",@"SHT_CUDA_INFO"
	.sectionflags	@""
	.align	4


	//----- nvinfo : EIATTR_CUDA_API_VERSION
	.align		4
        /*0000*/ 	.byte	0x04, 0x37
        /*0002*/ 	.short	(.L_3344 - .L_3343)
.L_3343:
        /*0004*/ 	.word	0x00000082


	//----- nvinfo : EIATTR_KPARAM_INFO
	.align		4
.L_3344:
        /*0008*/ 	.byte	0x04, 0x17
        /*000a*/ 	.short	(.L_3346 - .L_3345)
.L_3345:
        /*000c*/ 	.word	0x00000000
        /*0010*/ 	.short	0x0006
        /*0012*/ 	.short	0x003c
        /*0014*/ 	.byte	0x00, 0xf0, 0x21, 0x00


	//----- nvinfo : EIATTR_KPARAM_INFO
	.align		4
.L_3346:
        /*0018*/ 	.byte	0x04, 0x17
        /*001a*/ 	.short	(.L_3348 - .L_3347)
.L_3347:
        /*001c*/ 	.word	0x00000000
        /*0020*/ 	.short	0x0005
        /*0022*/ 	.short	0x002c
        /*0024*/ 	.byte	0x00, 0xf0, 0x41, 0x00


	//----- nvinfo : EIATTR_KPARAM_INFO
	.align		4
.L_3348:
        /*0028*/ 	.byte	0x04, 0x17
        /*002a*/ 	.short	(.L_3350 - .L_3349)
.L_3349:
        /*002c*/ 	.word	0x00000000
        /*0030*/ 	.short	0x0004
        /*0032*/ 	.short	0x0029
        /*0034*/ 	.byte	0x00, 0xf0, 0x05, 0x00


	//----- nvinfo : EIATTR_KPARAM_INFO
	.align		4
.L_3350:
        /*0038*/ 	.byte	0x04, 0x17
        /*003a*/ 	.short	(.L_3352 - .L_3351)
.L_3351:
        /*003c*/ 	.word	0x00000000
        /*0040*/ 	.short	0x0003
        /*0042*/ 	.short	0x0028
        /*0044*/ 	.byte	0x00, 0xf0, 0x05, 0x00


	//----- nvinfo : EIATTR_KPARAM_INFO
	.align		4
.L_3352:
        /*0048*/ 	.byte	0x04, 0x17
        /*004a*/ 	.short	(.L_3354 - .L_3353)
.L_3353:
        /*004c*/ 	.word	0x00000000
        /*0050*/ 	.short	0x0002
        /*0052*/ 	.short	0x0008
        /*0054*/ 	.byte	0x00, 0xf0, 0x81, 0x00


	//----- nvinfo : EIATTR_KPARAM_INFO
	.align		4
.L_3354:
        /*0058*/ 	.byte	0x04, 0x17
        /*005a*/ 	.short	(.L_3356 - .L_3355)
.L_3355:
        /*005c*/ 	.word	0x00000000
        /*0060*/ 	.short	0x0001
        /*0062*/ 	.short	0x0004
        /*0064*/ 	.byte	0x00, 0xf0, 0x05, 0x00


	//----- nvinfo : EIATTR_KPARAM_INFO
	.align		4
.L_3356:
        /*0068*/ 	.byte	0x04, 0x17
        /*006a*/ 	.short	(.L_3358 - .L_3357)
.L_3357:
        /*006c*/ 	.word	0x00000000
        /*0070*/ 	.short	0x0000
        /*0072*/ 	.short	0x0000
        /*0074*/ 	.byte	0x00, 0xf0, 0x11, 0x00


	//----- nvinfo : EIATTR_SPARSE_MMA_MASK
	.align		4
.L_3358:
        /*0078*/ 	.byte	0x03, 0x50
        /*007a*/ 	.short	0x0000


	//----- nvinfo : EIATTR_MAXREG_COUNT
	.align		4
        /*007c*/ 	.byte	0x03, 0x1b
        /*007e*/ 	.short	0x00ff


	//----- nvinfo : EIATTR_EXTERNS
	.align		4
        /*0080*/ 	.byte	0x04, 0x0f
        /*0082*/ 	.short	(.L_3360 - .L_3359)


	//   ....[0]....
	.align		4
.L_3359:
        /*0084*/ 	.word	index@(__assertfail)


	//----- nvinfo : EIATTR_MERCURY_ISA_VERSION
	.align		4
.L_3360:
        /*0088*/ 	.byte	0x03, 0x5f
        /*008a*/ 	.short	0x0101


	//----- nvinfo : EIATTR_VRC_CTA_INIT_COUNT
	.align		4
        /*008c*/ 	.byte	0x02, 0x4a
	.zero		1
	.zero		1


	//----- nvinfo : EIATTR_SYSCALL_OFFSETS
	.align		4
        /*0090*/ 	.byte	0x04, 0x46
        /*0092*/ 	.short	(.L_3362 - .L_3361)


	//   ....[0]....
.L_3361:
        /*0094*/ 	.word	0x00000ed0


	//   ....[1]....
        /*0098*/ 	.word	0x00001de0


	//   ....[2]....
        /*009c*/ 	.word	0x00002cf0


	//   ....[3]....
        /*00a0*/ 	.word	0x00003d50


	//   ....[4]....
        /*00a4*/ 	.word	0x00004c60


	//   ....[5]....
        /*00a8*/ 	.word	0x00005b70


	//   ....[6]....
        /*00ac*/ 	.word	0x00006b10


	//   ....[7]....
        /*00b0*/ 	.word	0x00007a20


	//   ....[8]....
        /*00b4*/ 	.word	0x00008930


	//   ....[9]....
        /*00b8*/ 	.word	0x000098d0


	//   ....[10]....
        /*00bc*/ 	.word	0x0000a7e0


	//   ....[11]....
        /*00c0*/ 	.word	0x0000b6c0


	//   ....[12]....
        /*00c4*/ 	.word	0x0000dee0


	//   ....[13]....
        /*00c8*/ 	.word	0x0000f0b0


	//   ....[14]....
        /*00cc*/ 	.word	0x00010490


	//   ....[15]....
        /*00d0*/ 	.word	0x00011850


	//----- nvinfo : EIATTR_EXIT_INSTR_OFFSETS
	.align		4
.L_3362:
        /*00d4*/ 	.byte	0x04, 0x1c
        /*00d6*/ 	.short	(.L_3364 - .L_3363)


	//   ....[0]....
.L_3363:
        /*00d8*/ 	.word	0x000108e0


	//   ....[1]....
        /*00dc*/ 	.word	0x00010a20


	//   ....[2]....
        /*00e0*/ 	.word	0x00010a60


	//   ....[3]....
        /*00e4*/ 	.word	0x00010af0


	//   ....[4]....
        /*00e8*/ 	.word	0x00010b20


	//   ....[5]....
        /*00ec*/ 	.word	0x00010b50


	//   ....[6]....
        /*00f0*/ 	.word	0x00010c60


	//   ....[7]....
        /*00f4*/ 	.word	0x00010d20


	//   ....[8]....
        /*00f8*/ 	.word	0x00010e40


	//   ....[9]....
        /*00fc*/ 	.word	0x00010f10


	//   ....[10]....
        /*0100*/ 	.word	0x00010f30


	//   ....[11]....
        /*0104*/ 	.word	0x00011000


	//   ....[12]....
        /*0108*/ 	.word	0x000111f0


	//   ....[13]....
        /*010c*/ 	.word	0x000113e0


	//   ....[14]....
        /*0110*/ 	.word	0x000115c0


	//   ....[15]....
        /*0114*/ 	.word	0x000115f0


	//   ....[16]....
        /*0118*/ 	.word	0x00011620


	//   ....[17]....
        /*011c*/ 	.word	0x000116c0


	//   ....[18]....
        /*0120*/ 	.word	0x000116f0


	//   ....[19]....
        /*0124*/ 	.word	0x00011860


	//   ....[20]....
        /*0128*/ 	.word	0x000119f0


	//   ....[21]....
        /*012c*/ 	.word	0x00011bb0


	//   ....[22]....
        /*0130*/ 	.word	0x00011c70


	//----- nvinfo : EIATTR_MAX_THREADS
	.align		4
.L_3364:
        /*0134*/ 	.byte	0x04, 0x05
        /*0136*/ 	.short	(.L_3366 - .L_3365)
.L_3365:
        /*0138*/ 	.word	0x00000080
        /*013c*/ 	.word	0x00000001
        /*0140*/ 	.word	0x00000001


	//----- nvinfo : EIATTR_CRS_STACK_SIZE
	.align		4
.L_3366:
        /*0144*/ 	.byte	0x04, 0x1e
        /*0146*/ 	.short	(.L_3368 - .L_3367)
.L_3367:
        /*0148*/ 	.word	0x00000000


	//----- nvinfo : EIATTR_CBANK_PARAM_SIZE
	.align		4
.L_3368:
        /*014c*/ 	.byte	0x03, 0x19
        /*014e*/ 	.short	0x0044


	//----- nvinfo : EIATTR_PARAM_CBANK
	.align		4
        /*0150*/ 	.byte	0x04, 0x0a
        /*0152*/ 	.short	(.L_3370 - .L_3369)
	.align		4
.L_3369:
        /*0154*/ 	.word	index@(.nv.constant0._ZN2at6native27unrolled_elementwise_kernelIZZZN37_INTERNAL_cee6930f_7_Loss_cu_5b0651e139_GLOBAL__N__cee6930f_7_Loss_cu_5b0651e140binary_cross_entropy_backward_out_kernelERNS_6TensorERKS4_S7_S7_ENKUlvE_clEvENKUlvE_clEvEUldddE_St5arrayIPcLm4EELi4E23TrivialOffsetCalculatorILi3EjESE_ILi1EjENS0_6memory12LoadWithCastILi3EEENSH_13StoreWithCastILi1EEEEEviT_T0_T2_T3_T4_T5_)
        /*0158*/ 	.short	0x0380
        /*015a*/ 	.short	0x0044


	//----- nvinfo : EIATTR_SW_WAR
	.align		4
.L_3370:
        /*015c*/ 	.byte	0x04, 0x36
        /*015e*/ 	.short	(.L_3372 - .L_3371)
.L_3371:
        /*0160*/ 	.word	0x00000008
.L_3372:


//--------------------- .nv.info._ZN2at6native18elementwise_kernelILi128ELi2EZNS0_22gpu_kernel_impl_nocastIZZZN37_INTERNAL_cee6930f_7_Loss_cu_5b0651e139_GLOBAL__N__cee6930f_7_Loss_cu_5b0651e140binary_cross_entropy_backward_out_kernelERNS_6TensorERKS5_S8_S8_ENKUlvE_clEvENKUlvE_clEvEUldddE_EEvRNS_18TensorIteratorBaseERKT_EUliE_EEviT1_ --------------------------
	.section	.nv.info._ZN2at6native18elementwise_kernelILi128ELi2EZNS0_22gpu_kernel_impl_nocastIZZZN37_INTERNAL_cee6930f_7_Loss_cu_5b0651e139_GLOBAL__N__cee6930f_7_Loss_cu_5b0651e140binary_cross_entropy_backward_out_kernelERNS_6TensorERKS5_S8_S8_ENKUlvE_clEvENKUlvE_clEvEUldddE_EEvRNS_18TensorIteratorBaseERKT_EUliE_EEviT1_,"",@"SHT_CUDA_INFO"
	.sectionflags	@""
	.align	4


	//----- nvinfo : EIATTR_CUDA_API_VERSION
	.align		4
        /*0000*/ 	.byte	0x04, 0x37
        /*0002*/ 	.short	(.L_3374 - .L_3373)
.L_3373:
        /*0004*/ 	.word	0x00000082


	//----- nvinfo : EIATTR_KPARAM_INFO
	.align		4
.L_3374:
        /*0008*/ 	.byte	0x04, 0x17
        /*000a*/ 	.short	(.L_3376 - .L_3375)
.L_3375:
        /*000c*/ 	.word	0x00000000
        /*0010*/ 	.short	0x0001
        /*0012*/ 	.short	0x0008
        /*0014*/ 	.byte	0x00, 0xf0, 0xc1, 0x0b


	//----- nvinfo : EIATTR_KPARAM_INFO
	.align		4
.L_3376:
        /*0018*/ 	.byte	0x04, 0x17
        /*001a*/ 	.short	(.L_3378 - .L_3377)
.L_3377:
        /*001c*/ 	.word	0x00000000
        /*0020*/ 	.short	0x0000
        /*0022*/ 	.short	0x0000
        /*0024*/ 	.byte	0x00, 0xf0, 0x11, 0x00


	//----- nvinfo : EIATTR_SPARSE_MMA_MASK
	.align		4
.L_3378:
        /*0028*/ 	.byte	0x03, 0x50
        /*002a*/ 	.short	0x0000


	//----- nvinfo : EIATTR_MAXREG_COUNT
	.align		4
        /*002c*/ 	.byte	0x03, 0x1b
        /*002e*/ 	.short	0x0080


	//----- nvinfo : EIATTR_MERCURY_ISA_VERSION
	.align		4
        /*0030*/ 	.byte	0x03, 0x5f
        /*0032*/ 	.short	0x0101


	//----- nvinfo : EIATTR_VRC_CTA_INIT_COUNT
	.align		4
        /*0034*/ 	.byte	0x02, 0x4a
	.zero		1
	.zero		1


	//----- nvinfo : EIATTR_EXIT_INSTR_OFFSETS
	.align		4
        /*0038*/ 	.byte	0x04, 0x1c
        /*003a*/ 	.short	(.L_3380 - .L_3379)


	//   ....[0]....
.L_3379:
        /*003c*/ 	.word	0x00000670


	//   ....[1]....
        /*0040*/ 	.word	0x00000be0


	//   ....[2]....
        /*0044*/ 	.word	0x000029e0


	//   ....[3]....
        /*0048*/ 	.word	0x00004730


	//----- nvinfo : EIATTR_MAX_THREADS
	.align		4
.L_3380:
        /*004c*/ 	.byte	0x04, 0x05
        /*004e*/ 	.short	(.L_3382 - .L_3381)
.L_3381:
        /*0050*/ 	.word	0x00000080
        /*0054*/ 	.word	0x00000001
        /*0058*/ 	.word	0x00000001


	//----- nvinfo : EIATTR_CRS_STACK_SIZE
	.align		4
.L_3382:
        /*005c*/ 	.byte	0x04, 0x1e
        /*005e*/ 	.short	(.L_3384 - .L_3383)
.L_3383:
        /*0060*/ 	.word	0x00000000


	//----- nvinfo : EIATTR_CBANK_PARAM_SIZE
	.align		4
.L_3384:
        /*0064*/ 	.byte	0x03, 0x19
        /*0066*/ 	.short	0x02f8


	//----- nvinfo : EIATTR_PARAM_CBANK
	.align		4
        /*0068*/ 	.byte	0x04, 0x0a
        /*006a*/ 	.short	(.L_3386 - .L_3385)
	.align		4
.L_3385:
        /*006c*/ 	.word	index@(.nv.constant0._ZN2at6native18elementwise_kernelILi128ELi2EZNS0_22gpu_kernel_impl_nocastIZZZN37_INTERNAL_cee6930f_7_Loss_cu_5b0651e139_GLOBAL__N__cee6930f_7_Loss_cu_5b0651e140binary_cross_entropy_backward_out_kernelERNS_6TensorERKS5_S8_S8_ENKUlvE_clEvENKUlvE_clEvEUldddE_EEvRNS_18TensorIteratorBaseERKT_EUliE_EEviT1_)
        /*0070*/ 	.short	0x0380
        /*0072*/ 	.short	0x02f8


	//----- nvinfo : EIATTR_SW_WAR
	.align		4
.L_3386:
        /*0074*/ 	.byte	0x04, 0x36
        /*0076*/ 	.short	(.L_3388 - .L_3387)
.L_3387:
        /*0078*/ 	.word	0x00000008
.L_3388:


//--------------------- .nv.info._ZN2at6native27unrolled_elementwise_kernelIZZZN37_INTERNAL_cee6930f_7_Loss_cu_5b0651e139_GLOBAL__N__cee6930f_7_Loss_cu_5b0651e140binary_cross_entropy_backward_out_kernelERNS_6TensorERKS4_S7_S7_ENKUlvE_clEvENKUlvE_clEvEUldddE_St5arrayIPcLm4EELi4E23TrivialOffsetCalculatorILi3EjESE_ILi1EjENS0_6memory15LoadWithoutCastENSH_16StoreWithoutCastEEEviT_T0_T2_T3_T4_T5_ --------------------------
	.section	.nv.info._ZN2at6native27unrolled_elementwise_kernelIZZZN37_INTERNAL_cee6930f_7_Loss_cu_5b0651e139_GLOBAL__N__cee6930f_7_Loss_cu_5b0651e140binary_cross_entropy_backward_out_kernelERNS_6TensorERKS4_S7_S7_ENKUlvE_clEvENKUlvE_clEvEUldddE_St5arrayIPcLm4EELi4E23TrivialOffsetCalculatorILi3EjESE_ILi1EjENS0_6memory15LoadWithoutCastENSH_16StoreWithoutCastEEEviT_T0_T2_T3_T4_T5_,"",@"SHT_CUDA_INFO"
	.sectionflags	@""
	.align	4


	//----- nvinfo : EIATTR_CUDA_API_VERSION
	.align		4
        /*0000*/ 	.byte	0x04, 0x37
        /*0002*/ 	.short	(.L_3390 - .L_3389)
.L_3389:
        /*0004*/ 	.word	0x00000082


	//----- nvinfo : EIATTR_KPARAM_INFO
	.align		4
.L_3390:
        /*0008*/ 	.byte	0x04, 0x17
        /*000a*/ 	.short	(.L_3392 - .L_3391)
.L_3391:
        /*000c*/ 	.word	0x00000000
        /*0010*/ 	.short	0x0006
        /*0012*/ 	.short	0x002b
        /*0014*/ 	.byte	0x00, 0xf0, 0x05, 0x00


	//----- nvinfo : EIATTR_KPARAM_INFO
	.align		4
.L_3392:
        /*0018*/ 	.byte	0x04, 0x17
        /*001a*/ 	.short	(.L_3394 - .L_3393)
.L_3393:
        /*001c*/ 	.word	0x00000000
        /*0020*/ 	.short	0x0005
        /*0022*/ 	.short	0x002a
        /*0024*/ 	.byte	0x00, 0xf0, 0x05, 0x00


	//----- nvinfo : EIATTR_KPARAM_INFO
	.align		4
.L_3394:
        /*0028*/ 	.byte	0x04, 0x17
        /*002a*/ 	.short	(.L_3396 - .L_3395)
.L_3395:
        /*002c*/ 	.word	0x00000000
        /*0030*/ 	.short	0x0004
        /*0032*/ 	.short	0x0029
        /*0034*/ 	.byte	0x00, 0xf0, 0x05, 0x00


	//----- nvinfo : EIATTR_KPARAM_INFO
	.align		4
.L_3396:
        /*0038*/ 	.byte	0x04, 0x17
        /*003a*/ 	.short	(.L_3398 - .L_3397)
.L_3397:
        /*003c*/ 	.word	0x00000000
        /*0040*/ 	.short	0x0003
        /*0042*/ 	.short	0x0028
        /*0044*/ 	.byte	0x00, 0xf0, 0x05, 0x00


	//----- nvinfo : EIATTR_KPARAM_INFO
	.align		4
.L_3398:
        /*0048*/ 	.byte	0x04, 0x17
        /*004a*/ 	.short	(.L_3400 - .L_3399)
.L_3399:
        /*004c*/ 	.word	0x00000000
        /*0050*/ 	.short	0x0002
        /*0052*/ 	.short	0x0008
        /*0054*/ 	.byte	0x00, 0xf0, 0x81, 0x00


	//----- nvinfo : EIATTR_KPARAM_INFO
	.align		4
.L_3400:
        /*0058*/ 	.byte	0x04, 0x17
        /*005a*/ 	.short	(.L_3402 - .L_3401)
.L_3401:
        /*005c*/ 	.word	0x00000000
        /*0060*/ 	.short	0x0001
        /*0062*/ 	.short	0x0004
        /*0064*/ 	.byte	0x00, 0xf0, 0x05, 0x00


	//----- nvinfo : EIATTR_KPARAM_INFO
	.align		4
.L_3402:
        /*0068*/ 	.byte	0x04, 0x17
        /*006a*/ 	.short	(.L_3404 - .L_3403)
.L_3403:
        /*006c*/ 	.word	0x00000000
        /*0070*/ 	.short	0x0000
        /*0072*/ 	.short	0x0000
        /*0074*/ 	.byte	0x00, 0xf0, 0x11, 0x00


	//----- nvinfo : EIATTR_SPARSE_MMA_MASK
	.align		4
.L_3404:
        /*0078*/ 	.byte	0x03, 0x50
        /*007a*/ 	.short	0x0000


	//----- nvinfo : EIATTR_MAXREG_COUNT
	.align		4
        /*007c*/ 	.byte	0x03, 0x1b
        /*007e*/ 	.short	0x00ff


	//----- nvinfo : EIATTR_MERCURY_ISA_VERSION
	.align		4
        /*0080*/ 	.byte	0x03, 0x5f
        /*0082*/ 	.short	0x0101


	//----- nvinfo : EIATTR_VRC_CTA_INIT_COUNT
	.align		4
        /*0084*/ 	.byte	0x02, 0x4a
	.zero		1
	.zero		1


	//----- nvinfo : EIATTR_EXIT_INSTR_OFFSETS
	.align		4
        /*0088*/ 	.byte	0x04, 0x1c
        /*008a*/ 	.short	(.L_3406 - .L_3405)


	//   ....[0]....
.L_3405:
        /*008c*/ 	.word	0x00001a70


	//   ....[1]....
        /*0090*/ 	.word	0x00001ac0


	//----- nvinfo : EIATTR_MAX_THREADS
	.align		4
.L_3406:
        /*0094*/ 	.byte	0x04, 0x05
        /*0096*/ 	.short	(.L_3408 - .L_3407)
.L_3407:
        /*0098*/ 	.word	0x00000080
        /*009c*/ 	.word	0x00000001
        /*00a0*/ 	.word	0x00000001


	//----- nvinfo : EIATTR_CRS_STACK_SIZE
	.align		4
.L_3408:
        /*00a4*/ 	.byte	0x04, 0x1e
        /*00a6*/ 	.short	(.L_3410 - .L_3409)
.L_3409:
        /*00a8*/ 	.word	0x00000000


	//----- nvinfo : EIATTR_CBANK_PARAM_SIZE
	.align		4
.L_3410:
        /*00ac*/ 	.byte	0x03, 0x19
        /*00ae*/ 	.short	0x002c


	//----- nvinfo : EIATTR_PARAM_CBANK
	.align		4
        /*00b0*/ 	.byte	0x04, 0x0a
        /*00b2*/ 	.short	(.L_3412 - .L_3411)
	.align		4
.L_3411:
        /*00b4*/ 	.word	index@(.nv.constant0._ZN2at6native27unrolled_elementwise_kernelIZZZN37_INTERNAL_cee6930f_7_Loss_cu_5b0651e139_GLOBAL__N__cee6930f_7_Loss_cu_5b0651e140binary_cross_entropy_backward_out_kernelERNS_6TensorERKS4_S7_S7_ENKUlvE_clEvENKUlvE_clEvEUldddE_St5arrayIPcLm4EELi4E23TrivialOffsetCalculatorILi3EjESE_ILi1EjENS0_6memory15LoadWithoutCastENSH_16StoreWithoutCastEEEviT_T0_T2_T3_T4_T5_)
        /*00b8*/ 	.short	0x0380
        /*00ba*/ 	.short	0x002c


	//----- nvinfo : EIATTR_SW_WAR
	.align		4
.L_3412:
        /*00bc*/ 	.byte	0x04, 0x36
        /*00be*/ 	.short	(.L_3414 - .L_3413)
.L_3413:
        /*00c0*/ 	.word	0x00000008
.L_3414:


//--------------------- .nv.info._ZN2at6native29vectorized_elementwise_kernelILi2EZZZN37_INTERNAL_cee6930f_7_Loss_cu_5b0651e139_GLOBAL__N__cee6930f_7_Loss_cu_5b0651e140binary_cross_entropy_backward_out_kernelERNS_6TensorERKS4_S7_S7_ENKUlvE_clEvENKUlvE_clEvEUldddE_St5arrayIPcLm4EEEEviT0_T1_ --------------------------
	.section	.nv.info._ZN2at6native29vectorized_elementwise_kernelILi2EZZZN37_INTERNAL_cee6930f_7_Loss_cu_5b0651e139_GLOBAL__N__cee6930f_7_Loss_cu_5b0651e140binary_cross_entropy_backward_out_kernelERNS_6TensorERKS4_S7_S7_ENKUlvE_clEvENKUlvE_clEvEUldddE_St5arrayIPcLm4EEEEviT0_T1_,"",@"SHT_CUDA_INFO"
	.sectionflags	@""
	.align	4


	//----- nvinfo : EIATTR_CUDA_API_VERSION
	.align		4
        /*0000*/ 	.byte	0x04, 0x37
        /*0002*/ 	.short	(.L_3416 - .L_3415)
.L_3415:
        /*0004*/ 	.word	0x00000082


	//----- nvinfo : EIATTR_KPARAM_INFO
	.align		4
.L_3416:
        /*0008*/ 	.byte	0x04, 0x17
        /*000a*/ 	.short	(.L_3418 - .L_3417)
.L_3417:
        /*000c*/ 	.word	0x00000000
        /*0010*/ 	.short	0x0002
        /*0012*/ 	.short	0x0008
        /*0014*/ 	.byte	0x00, 0xf0, 0x81, 0x00


	//----- nvinfo : EIATTR_KPARAM_INFO
	.align		4
.L_3418:
        /*0018*/ 	.byte	0x04, 0x17
        /*001a*/ 	.short	(.L_3420 - .L_3419)
.L_3419:
        /*001c*/ 	.word	0x00000000
        /*0020*/ 	.short	0x0001
        /*0022*/ 	.short	0x0004
        /*0024*/ 	.byte	0x00, 0xf0, 0x05, 0x00


	//----- nvinfo : EIATTR_KPARAM_INFO
	.align		4
.L_3420:
        /*0028*/ 	.byte	0x04, 0x17
        /*002a*/ 	.short	(.L_3422 - .L_3421)
.L_3421:
        /*002c*/ 	.word	0x00000000
        /*0030*/ 	.short	0x0000
        /*0032*/ 	.short	0x0000
        /*0034*/ 	.byte	0x00, 0xf0, 0x11, 0x00


	//----- nvinfo : EIATTR_SPARSE_MMA_MASK
	.align		4
.L_3422:
        /*0038*/ 	.byte	0x03, 0x50
        /*003a*/ 	.short	0x0000


	//----- nvinfo : EIATTR_MAXREG_COUNT
	.align		4
        /*003c*/ 	.byte	0x03, 0x1b
        /*003e*/ 	.short	0x00ff


	//----- nvinfo : EIATTR_MERCURY_ISA_VERSION
	.align		4
        /*0040*/ 	.byte	0x03, 0x5f
        /*0042*/ 	.short	0x0101


	//----- nvinfo : EIATTR_VRC_CTA_INIT_COUNT
	.align		4
        /*0044*/ 	.byte	0x02, 0x4a
	.zero		1
	.zero		1


	//----- nvinfo : EIATTR_EXIT_INSTR_OFFSETS
	.align		4
        /*0048*/ 	.byte	0x04, 0x1c
        /*004a*/ 	.short	(.L_3424 - .L_3423)


	//   ....[0]....
.L_3423:
        /*004c*/ 	.word	0x00003570


	//   ....[1]....
        /*0050*/ 	.word	0x000035c0


	//   ....[2]....
        /*0054*/ 	.word	0x00005fd0


	//----- nvinfo : EIATTR_MAX_THREADS
	.align		4
.L_3424:
        /*0058*/ 	.byte	0x04, 0x05
        /*005a*/ 	.short	(.L_3426 - .L_3425)
.L_3425:
        /*005c*/ 	.word	0x00000080
        /*0060*/ 	.word	0x00000001
        /*0064*/ 	.word	0x00000001


	//----- nvinfo : EIATTR_CRS_STACK_SIZE
	.align		4
.L_3426:
        /*0068*/ 	.byte	0x04, 0x1e
        /*006a*/ 	.short	(.L_3428 - .L_3427)
.L_3427:
        /*006c*/ 	.word	0x00000000


	//----- nvinfo : EIATTR_CBANK_PARAM_SIZE
	.align		4
.L_3428:
        /*0070*/ 	.byte	0x03, 0x19
        /*0072*/ 	.short	0x0028


	//----- nvinfo : EIATTR_PARAM_CBANK
	.align		4
        /*0074*/ 	.byte	0x04, 0x0a
        /*0076*/ 	.short	(.L_3430 - .L_3429)
	.align		4
.L_3429:
        /*0078*/ 	.word	index@(.nv.constant0._ZN2at6native29vectorized_elementwise_kernelILi2EZZZN37_INTERNAL_cee6930f_7_Loss_cu_5b0651e139_GLOBAL__N__cee6930f_7_Loss_cu_5b0651e140binary_cross_entropy_backward_out_kernelERNS_6TensorERKS4_S7_S7_ENKUlvE_clEvENKUlvE_clEvEUldddE_St5arrayIPcLm4EEEEviT0_T1_)
        /*007c*/ 	.short	0x0380
        /*007e*/ 	.short	0x0028


	//----- nvinfo : EIATTR_SW_WAR
	.align		4
.L_3430:
        /*0080*/ 	.byte	0x04, 0x36
        /*0082*/ 	.short	(.L_3432 - .L_3431)
.L_3431:
        /*0084*/ 	.word	0x00000008
.L_3432:


//--------------------- .nv.info._ZN2at6native29vectorized_elementwise_kernelILi4EZZZN37_INTERNAL_cee6930f_7_Loss_cu_5b0651e139_GLOBAL__N__cee6930f_7_Loss_cu_5b0651e140binary_cross_entropy_backward_out_kernelERNS_6TensorERKS4_S7_S7_ENKUlvE_clEvENKUlvE_clEvEUldddE_St5arrayIPcLm4EEEEviT0_T1_ --------------------------
	.section	.nv.info._ZN2at6native29vectorized_elementwise_kernelILi4EZZZN37_INTERNAL_cee6930f_7_Loss_cu_5b0651e139_GLOBAL__N__cee6930f_7_Loss_cu_5b0651e140binary_cross_entropy_backward_out_kernelERNS_6TensorERKS4_S7_S7_ENKUlvE_clEvENKUlvE_clEvEUldddE_St5arrayIPcLm4EEEEviT0_T1_,"",@"SHT_CUDA_INFO"
	.sectionflags	@""
	.align	4


	//----- nvinfo : EIATTR_CUDA_API_VERSION
	.align		4
        /*0000*/ 	.byte	0x04, 0x37
        /*0002*/ 	.short	(.L_3434 - .L_3433)
.L_3433:
        /*0004*/ 	.word	0x00000082


	//----- nvinfo : EIATTR_KPARAM_INFO
	.align		4
.L_3434:
        /*0008*/ 	.byte	0x04, 0x17
        /*000a*/ 	.short	(.L_3436 - .L_3435)
.L_3435:
        /*000c*/ 	.word	0x00000000
        /*0010*/ 	.short	0x0002
        /*0012*/ 	.short	0x0008
        /*0014*/ 	.byte	0x00, 0xf0, 0x81, 0x00


	//----- nvinfo : EIATTR_KPARAM_INFO
	.align		4
.L_3436:
        /*0018*/ 	.byte	0x04, 0x17
        /*001a*/ 	.short	(.L_3438 - .L_3437)
.L_3437:
        /*001c*/ 	.word	0x00000000
        /*0020*/ 	.short	0x0001
        /*0022*/ 	.short	0x0004
        /*0024*/ 	.byte	0x00, 0xf0, 0x05, 0x00


	//----- nvinfo : EIATTR_KPARAM_INFO
	.align		4
.L_3438:
        /*0028*/ 	.byte	0x04, 0x17
        /*002a*/ 	.short	(.L_3440 - .L_3439)
.L_3439:
        /*002c*/ 	.word	0x00000000
        /*0030*/ 	.short	0x0000
        /*0032*/ 	.short	0x0000
        /*0034*/ 	.byte	0x00, 0xf0, 0x11, 0x00


	//----- nvinfo : EIATTR_SPARSE_MMA_MASK
	.align		4
.L_3440:
        /*0038*/ 	.byte	0x03, 0x50
        /*003a*/ 	.short	0x0000


	//----- nvinfo : EIATTR_MAXREG_COUNT
	.align		4
        /*003c*/ 	.byte	0x03, 0x1b
        /*003e*/ 	.short	0x00ff


	//----- nvinfo : EIATTR_MERCURY_ISA_VERSION
	.align		4
        /*0040*/ 	.byte	0x03, 0x5f
        /*0042*/ 	.short	0x0101


	//----- nvinfo : EIATTR_VRC_CTA_INIT_COUNT
	.align		4
        /*0044*/ 	.byte	0x02, 0x4a
	.zero		1
	.zero		1


	//----- nvinfo : EIATTR_EXIT_INSTR_OFFSETS
	.align		4
        /*0048*/ 	.byte	0x04, 0x1c
        /*004a*/ 	.short	(.L_3442 - .L_3441)


	//   ....[0]....
.L_3441:
        /*004c*/ 	.word	0x00003570


	//   ....[1]....
        /*0050*/ 	.word	0x000035c0


	//   ....[2]....
        /*0054*/ 	.word	0x00005f50


	//----- nvinfo : EIATTR_MAX_THREADS
	.align		4
.L_3442:
        /*0058*/ 	.byte	0x04, 0x05
        /*005a*/ 	.short	(.L_3444 - .L_3443)
.L_3443:
        /*005c*/ 	.word	0x00000080
        /*0060*/ 	.word	0x00000001
        /*0064*/ 	.word	0x00000001


	//----- nvinfo : EIATTR_CRS_STACK_SIZE
	.align		4
.L_3444:
        /*0068*/ 	.byte	0x04, 0x1e
        /*006a*/ 	.short	(.L_3446 - .L_3445)
.L_3445:
        /*006c*/ 	.word	0x00000000


	//----- nvinfo : EIATTR_CBANK_PARAM_SIZE
	.align		4
.L_3446:
        /*0070*/ 	.byte	0x03, 0x19
        /*0072*/ 	.short	0x0028


	//----- nvinfo : EIATTR_PARAM_CBANK
	.align		4
        /*0074*/ 	.byte	0x04, 0x0a
        /*0076*/ 	.short	(.L_3448 - .L_3447)
	.align		4
.L_3447:
        /*0078*/ 	.word	index@(.nv.constant0._ZN2at6native29vectorized_elementwise_kernelILi4EZZZN37_INTERNAL_cee6930f_7_Loss_cu_5b0651e139_GLOBAL__N__cee6930f_7_Loss_cu_5b0651e140binary_cross_entropy_backward_out_kernelERNS_6TensorERKS4_S7_S7_ENKUlvE_clEvENKUlvE_clEvEUldddE_St5arrayIPcLm4EEEEviT0_T1_)
        /*007c*/ 	.short	0x0380
        /*007e*/ 	.short	0x0028


	//----- nvinfo : EIATTR_SW_WAR
	.align		4
.L_3448:
        /*0080*/ 	.byte	0x04, 0x36
        /*0082*/ 	.short	(.L_3450 - .L_3449)
.L_3449:
        /*0084*/ 	.word	0x00000008
.L_3450:


//--------------------- .nv.info._ZN2at6native29vectorized_elementwise_kernelILi8EZZZN37_INTERNAL_cee6930f_7_Loss_cu_5b0651e139_GLOBAL__N__cee6930f_7_Loss_cu_5b0651e140binary_cross_entropy_backward_out_kernelERNS_6TensorERKS4_S7_S7_ENKUlvE_clEvENKUlvE_clEvEUldddE_St5arrayIPcLm4EEEEviT0_T1_ --------------------------
	.section	.nv.info._ZN2at6native29vectorized_elementwise_kernelILi8EZZZN37_INTERNAL_cee6930f_7_Loss_cu_5b0651e139_GLOBAL__N__cee6930f_7_Loss_cu_5b0651e140binary_cross_entropy_backward_out_kernelERNS_6TensorERKS4_S7_S7_ENKUlvE_clEvENKUlvE_clEvEUldddE_St5arrayIPcLm4EEEEviT0_T1_,"",@"SHT_CUDA_INFO"
	.sectionflags	@""
	.align	4


	//----- nvinfo : EIATTR_CUDA_API_VERSION
	.align		4
        /*0000*/ 	.byte	0x04, 0x37
        /*0002*/ 	.short	(.L_3452 - .L_3451)
.L_3451:
        /*0004*/ 	.word	0x00000082


	//----- nvinfo : EIATTR_KPARAM_INFO
	.align		4
.L_3452:
        /*0008*/ 	.byte	0x04, 0x17
        /*000a*/ 	.short	(.L_3454 - .L_3453)
.L_3453:
        /*000c*/ 	.word	0x00000000
        /*0010*/ 	.short	0x0002
        /*0012*/ 	.short	0x0008
        /*0014*/ 	.byte	0x00, 0xf0, 0x81, 0x00


	//----- nvinfo : EIATTR_KPARAM_INFO
	.align		4
.L_3454:
        /*0018*/ 	.byte	0x04, 0x17
        /*001a*/ 	.short	(.L_3456 - .L_3455)
.L_3455:
        /*001c*/ 	.word	0x00000000
        /*0020*/ 	.short	0x0001
        /*0022*/ 	.short	0x0004
        /*0024*/ 	.byte	0x00, 0xf0, 0x05, 0x00


	//----- nvinfo : EIATTR_KPARAM_INFO
	.align		4
.L_3456:
        /*0028*/ 	.byte	0x04, 0x17
        /*002a*/ 	.short	(.L_3458 - .L_3457)
.L_3457:
        /*002c*/ 	.word	0x00000000
        /*0030*/ 	.short	0x0000
        /*0032*/ 	.short	0x0000
        /*0034*/ 	.byte	0x00, 0xf0, 0x11, 0x00


	//----- nvinfo : EIATTR_SPARSE_MMA_MASK
	.align		4
.L_3458:
        /*0038*/ 	.byte	0x03, 0x50
        /*003a*/ 	.short	0x0000


	//----- nvinfo : EIATTR_MAXREG_COUNT
	.align		4
        /*003c*/ 	.byte	0x03, 0x1b
        /*003e*/ 	.short	0x00ff


	//----- nvinfo : EIATTR_MERCURY_ISA_VERSION
	.align		4
        /*0040*/ 	.byte	0x03, 0x5f
        /*0042*/ 	.short	0x0101


	//----- nvinfo : EIATTR_VRC_CTA_INIT_COUNT
	.align		4
        /*0044*/ 	.byte	0x02, 0x4a
	.zero		1
	.zero		1


	//----- nvinfo : EIATTR_EXIT_INSTR_OFFSETS
	.align		4
        /*0048*/ 	.byte	0x04, 0x1c
        /*004a*/ 	.short	(.L_3460 - .L_3459)


	//   ....[0]....
.L_3459:
        /*004c*/ 	.word	0x00000010


	//----- nvinfo : EIATTR_MAX_THREADS
	.align		4
.L_3460:
        /*0050*/ 	.byte	0x04, 0x05
        /*0052*/ 	.short	(.L_3462 - .L_3461)
.L_3461:
        /*0054*/ 	.word	0x00000080
        /*0058*/ 	.word	0x00000001
        /*005c*/ 	.word	0x00000001


	//----- nvinfo : EIATTR_CBANK_PARAM_SIZE
	.align		4
.L_3462:
        /*0060*/ 	.byte	0x03, 0x19
        /*0062*/ 	.short	0x0028


	//----- nvinfo : EIATTR_PARAM_CBANK
	.align		4
        /*0064*/ 	.byte	0x04, 0x0a
        /*0066*/ 	.short	(.L_3464 - .L_3463)
	.align		4
.L_3463:
        /*0068*/ 	.word	index@(.nv.constant0._ZN2at6native29vectorized_elementwise_kernelILi8EZZZN37_INTERNAL_cee6930f_7_Loss_cu_5b0651e139_GLOBAL__N__cee6930f_7_Loss_cu_5b0651e140binary_cross_entropy_backward_out_kernelERNS_6TensorERKS4_S7_S7_ENKUlvE_clEvENKUlvE_clEvEUldddE_St5arrayIPcLm4EEEEviT0_T1_)
        /*006c*/ 	.short	0x0380
        /*006e*/ 	.short	0x0028


	//----- nvinfo : EIATTR_SW_WAR
	.align		4
.L_3464:
        /*0070*/ 	.byte	0x04, 0x36
        /*0072*/ 	.short	(.L_3466 - .L_3465)
.L_3465:
        /*0074*/ 	.word	0x00000008
.L_3466:


//--------------------- .nv.callgraph             --------------------------
	.section	.nv.callgraph,"",@"SHT_CUDA_CALLGRAPH"
	.align	4
	.sectionentsize	8
	.align		4
        /*0000*/ 	.word	0x00000000
	.align		4
        /*0004*/ 	.word	0xffffffff
	.align		4
        /*0008*/ 	.word	index@(_ZN2at6native39_GLOBAL__N__cee6930f_7_Loss_cu_5b0651e139nll_loss_backward_reduce_cuda_kernel_2dIN3c108BFloat16ElEEvPT_PKS5_PKT0_S8_S8_biill)
	.align		4
        /*000c*/ 	.word	index@(__assertfail)
	.align		4
        /*0010*/ 	.word	index@(_ZN2at6native39_GLOBAL__N__cee6930f_7_Loss_cu_5b0651e139nll_loss_backward_reduce_cuda_kernel_2dIN3c108BFloat16EhEEvPT_PKS5_PKT0_S8_S8_biill)
	.align		4
        /*0014*/ 	.word	index@(__assertfail)
	.align		4
        /*0018*/ 	.word	index@(_ZN2at6native39_GLOBAL__N__cee6930f_7_Loss_cu_5b0651e139nll_loss_backward_reduce_cuda_kernel_2dIN3c104HalfElEEvPT_PKS5_PKT0_S8_S8_biill)
	.align		4
        /*001c*/ 	.word	index@(__assertfail)
	.align		4
        /*0020*/ 	.word	index@(_ZN2at6native39_GLOBAL__N__cee6930f_7_Loss_cu_5b0651e139nll_loss_backward_reduce_cuda_kernel_2dIN3c104HalfEhEEvPT_PKS5_PKT0_S8_S8_biill)
	.align		4
        /*0024*/ 	.word	index@(__assertfail)
	.align		4
        /*0028*/ 	.word	index@(_ZN2at6native39_GLOBAL__N__cee6930f_7_Loss_cu_5b0651e139nll_loss_backward_reduce_cuda_kernel_2dIflEEvPT_PKS3_PKT0_S6_S6_biill)
	.align		4
        /*002c*/ 	.word	index@(__assertfail)
	.align		4
        /*0030*/ 	.word	index@(_ZN2at6native39_GLOBAL__N__cee6930f_7_Loss_cu_5b0651e139nll_loss_backward_reduce_cuda_kernel_2dIfhEEvPT_PKS3_PKT0_S6_S6_biill)
	.align		4
        /*0034*/ 	.word	index@(__assertfail)
	.align		4
        /*0038*/ 	.word	index@(_ZN2at6native39_GLOBAL__N__cee6930f_7_Loss_cu_5b0651e139nll_loss_backward_reduce_cuda_kernel_2dIdlEEvPT_PKS3_PKT0_S6_S6_biill)
	.align		4
        /*003c*/ 	.word	index@(__assertfail)
	.align		4
        /*0040*/ 	.word	index@(_ZN2at6native39_GLOBAL__N__cee6930f_7_Loss_cu_5b0651e139nll_loss_backward_reduce_cuda_kernel_2dIdhEEvPT_PKS3_PKT0_S6_S6_biill)
	.align		4
        /*0044*/ 	.word	index@(__assertfail)
	.align		4
        /*0048*/ 	.word	index@(_ZN2at6native39_GLOBAL__N__cee6930f_7_Loss_cu_5b0651e139nll_loss_backward_reduce_cuda_kernel_1dIN3c108BFloat16ElEEvPT_PKS5_S8_PKT0_S8_bll)
	.align		4
        /*004c*/ 	.word	index@(__assertfail)
	.align		4
        /*0050*/ 	.word	index@(_ZN2at6native39_GLOBAL__N__cee6930f_7_Loss_cu_5b0651e139nll_loss_backward_reduce_cuda_kernel_1dIN3c108BFloat16EhEEvPT_PKS5_S8_PKT0_S8_bll)
	.align		4
        /*0054*/ 	.word	index@(__assertfail)
	.align		4
        /*0058*/ 	.word	index@(_ZN2at6native39_GLOBAL__N__cee6930f_7_Loss_cu_5b0651e139nll_loss_backward_reduce_cuda_kernel_1dIN3c104HalfElEEvPT_PKS5_S8_PKT0_S8_bll)
	.align		4
        /*005c*/ 	.word	index@(__assertfail)
	.align		4
        /*0060*/ 	.word	index@(_ZN2at6native39_GLOBAL__N__cee6930f_7_Loss_cu_5b0651e139nll_loss_backward_reduce_cuda_kernel_1dIN3c104HalfEhEEvPT_PKS5_S8_PKT0_S8_bll)
	.align		4
        /*0064*/ 	.word	index@(__assertfail)
	.align		4
        /*0068*/ 	.word	index@(_ZN2at6native39_GLOBAL__N__cee6930f_7_Loss_cu_5b0651e139nll_loss_backward_reduce_cuda_kernel_1dIflEEvPT_PKS3_S6_PKT0_S6_bll)
	.align		4
        /*006c*/ 	.word	index@(__assertfail)
	.align		4
        /*0070*/ 	.word	index@(_ZN2at6native39_GLOBAL__N__cee6930f_7_Loss_cu_5b0651e139nll_loss_backward_reduce_cuda_kernel_1dIfhEEvPT_PKS3_S6_PKT0_S6_bll)
	.align		4
        /*0074*/ 	.word	index@(__assertfail)
	.align		4
        /*0078*/ 	.word	index@(_ZN2at6native39_GLOBAL__N__cee6930f_7_Loss_cu_5b0651e139nll_loss_backward_reduce_cuda_kernel_1dIdlEEvPT_PKS3_S6_PKT0_S6_bll)
	.align		4
        /*007c*/ 	.word	index@(__assertfail)
	.align		4
        /*0080*/ 	.word	index@(_ZN2at6native39_GLOBAL__N__cee6930f_7_Loss_cu_5b0651e139nll_loss_backward_reduce_cuda_kernel_1dIdhEEvPT_PKS3_S6_PKT0_S6_bll)
	.align		4
        /*0084*/ 	.word	index@(__assertfail)
	.align		4
        /*0088*/ 	.word	index@(_ZN2at6native39_GLOBAL__N__cee6930f_7_Loss_cu_5b0651e139nll_loss_backward_no_reduce_cuda_kernelIN3c108BFloat16ElEEviPKT0_NS_27GenericPackedTensorAccessorIKT_Lm1ENS_16DefaultPtrTraitsElEENS8_IS9_Lm2ESB_lEEPSA_ll)
	.align		4
        /*008c*/ 	.word	index@(__assertfail)
	.align		4
        /*0090*/ 	.word	index@(_ZN2at6native39_GLOBAL__N__cee6930f_7_Loss_cu_5b0651e139nll_loss_backward_no_reduce_cuda_kernelIN3c108BFloat16EhEEviPKT0_NS_27GenericPackedTensorAccessorIKT_Lm1ENS_16DefaultPtrTraitsElEENS8_IS9_Lm2ESB_lEEPSA_ll)
	.align		4
        /*0094*/ 	.word	index@(__assertfail)
	.align		4
        /*0098*/ 	.word	index@(_ZN2at6native39_GLOBAL__N__cee6930f_7_Loss_cu_5b0651e139nll_loss_backward_no_reduce_cuda_kernelIN3c104HalfElEEviPKT0_NS_27GenericPackedTensorAccessorIKT_Lm1ENS_16DefaultPtrTraitsElEENS8_IS9_Lm2ESB_lEEPSA_ll)
	.align		4
        /*009c*/ 	.word	index@(__assertfail)
	.align		4
        /*00a0*/ 	.word	index@(_ZN2at6native39_GLOBAL__N__cee6930f_7_Loss_cu_5b0651e139nll_loss_backward_no_reduce_cuda_kernelIN3c104HalfEhEEviPKT0_NS_27GenericPackedTensorAccessorIKT_Lm1ENS_16DefaultPtrTraitsElEENS8_IS9_Lm2ESB_lEEPSA_ll)
	.align		4
        /*00a4*/ 	.word	index@(__assertfail)
	.align		4
        /*00a8*/ 	.word	index@(_ZN2at6native39_GLOBAL__N__cee6930f_7_Loss_cu_5b0651e139nll_loss_backward_no_reduce_cuda_kernelIflEEviPKT0_NS_27GenericPackedTensorAccessorIKT_Lm1ENS_16DefaultPtrTraitsElEENS6_IS7_Lm2ES9_lEEPS8_ll)
	.align		4
        /*00ac*/ 	.word	index@(__assertfail)
	.align		4
        /*00b0*/ 	.word	index@(_ZN2at6native39_GLOBAL__N__cee6930f_7_Loss_cu_5b0651e139nll_loss_backward_no_reduce_cuda_kernelIfhEEviPKT0_NS_27GenericPackedTensorAccessorIKT_Lm1ENS_16DefaultPtrTraitsElEENS6_IS7_Lm2ES9_lEEPS8_ll)
	.align		4
        /*00b4*/ 	.word	index@(__assertfail)
	.align		4
        /*00b8*/ 	.word	index@(_ZN2at6native39_GLOBAL__N__cee6930f_7_Loss_cu_5b0651e139nll_loss_backward_no_reduce_cuda_kernelIdlEEviPKT0_NS_27GenericPackedTensorAccessorIKT_Lm1ENS_16DefaultPtrTraitsElEENS6_IS7_Lm2ES9_lEEPS8_ll)
	.align		4
        /*00bc*/ 	.word	index@(__assertfail)
	.align		4
        /*00c0*/ 	.word	index@(_ZN2at6native39_GLOBAL__N__cee6930f_7_Loss_cu_5b0651e139nll_loss_backward_no_reduce_cuda_kernelIdhEEviPKT0_NS_27GenericPackedTensorAccessorIKT_Lm1ENS_16DefaultPtrTraitsElEENS6_IS7_Lm2ES9_lEEPS8_ll)
	.align		4
        /*00c4*/ 	.word	index@(__assertfail)
	.align		4
        /*00c8*/ 	.word	index@(_ZN2at6native39_GLOBAL__N__cee6930f_7_Loss_cu_5b0651e138nll_loss_forward_reduce_cuda_kernel_2dIN3c108BFloat16EflEEvPT_S6_PKS5_PKT1_S8_bllll)
	.align		4
        /*00cc*/ 	.word	index@(__assertfail)
	.align		4
        /*00d0*/ 	.word	index@(_ZN2at6native39_GLOBAL__N__cee6930f_7_Loss_cu_5b0651e138nll_loss_forward_reduce_cuda_kernel_2dIN3c108BFloat16EfhEEvPT_S6_PKS5_PKT1_S8_bllll)
	.align		4
        /*00d4*/ 	.word	index@(__assertfail)
	.align		4
        /*00d8*/ 	.word	index@(_ZN2at6native39_GLOBAL__N__cee6930f_7_Loss_cu_5b0651e138nll_loss_forward_reduce_cuda_kernel_2dIN3c104HalfEflEEvPT_S6_PKS5_PKT1_S8_bllll)
	.align		4
        /*00dc*/ 	.word	index@(__assertfail)
	.align		4
        /*00e0*/ 	.word	index@(_ZN2at6native39_GLOBAL__N__cee6930f_7_Loss_cu_5b0651e138nll_loss_forward_reduce_cuda_kernel_2dIN3c104HalfEfhEEvPT_S6_PKS5_PKT1_S8_bllll)
	.align		4
        /*00e4*/ 	.word	index@(__assertfail)
	.align		4
        /*00e8*/ 	.word	index@(_ZN2at6native39_GLOBAL__N__cee6930f_7_Loss_cu_5b0651e138nll_loss_forward_reduce_cuda_kernel_2dIfflEEvPT_S4_PKS3_PKT1_S6_bllll)
	.align		4
        /*00ec*/ 	.word	index@(__assertfail)
	.align		4
        /*00f0*/ 	.word	index@(_ZN2at6native39_GLOBAL__N__cee6930f_7_Loss_cu_5b0651e138nll_loss_forward_reduce_cuda_kernel_2dIffhEEvPT_S4_PKS3_PKT1_S6_bllll)
	.align		4
        /*00f4*/ 	.word	index@(__assertfail)
	.align		4
        /*00f8*/ 	.word	index@(_ZN2at6native39_GLOBAL__N__cee6930f_7_Loss_cu_5b0651e138nll_loss_forward_reduce_cuda_kernel_2dIddlEEvPT_S4_PKS3_PKT1_S6_bllll)
	.align		4
        /*00fc*/ 	.word	index@(__assertfail)
	.align		4
        /*0100*/ 	.word	index@(_ZN2at6native39_GLOBAL__N__cee6930f_7_Loss_cu_5b0651e138nll_loss_forward_reduce_cuda_kernel_2dIddhEEvPT_S4_PKS3_PKT1_S6_bllll)
	.align		4
        /*0104*/ 	.word	index@(__assertfail)
	.align		4
        /*0108*/ 	.word	index@(_ZN2at6native39_GLOBAL__N__cee6930f_7_Loss_cu_5b0651e138nll_loss_forward_reduce_cuda_kernel_1dIN3c108BFloat16ElEEvPT_S6_PKS5_PKT0_S8_bll)
	.align		4
        /*010c*/ 	.word	index@(__assertfail)
	.align		4
        /*0110*/ 	.word	index@(_ZN2at6native39_GLOBAL__N__cee6930f_7_Loss_cu_5b0651e138nll_loss_forward_reduce_cuda_kernel_1dIN3c108BFloat16EhEEvPT_S6_PKS5_PKT0_S8_bll)
	.align		4
        /*0114*/ 	.word	index@(__assertfail)
	.align		4
        /*0118*/ 	.word	index@(_ZN2at6native39_GLOBAL__N__cee6930f_7_Loss_cu_5b0651e138nll_loss_forward_reduce_cuda_kernel_1dIN3c104HalfElEEvPT_S6_PKS5_PKT0_S8_bll)
	.align		4
        /*011c*/ 	.word	index@(__assertfail)
	.align		4
        /*0120*/ 	.word	index@(_ZN2at6native39_GLOBAL__N__cee6930f_7_Loss_cu_5b0651e138nll_loss_forward_reduce_cuda_kernel_1dIN3c104HalfEhEEvPT_S6_PKS5_PKT0_S8_bll)
	.align		4
        /*0124*/ 	.word	index@(__assertfail)
	.align		4
        /*0128*/ 	.word	index@(_ZN2at6native39_GLOBAL__N__cee6930f_7_Loss_cu_5b0651e138nll_loss_forward_reduce_cuda_kernel_1dIflEEvPT_S4_PKS3_PKT0_S6_bll)
	.align		4
        /*012c*/ 	.word	index@(__assertfail)
	.align		4
        /*0130*/ 	.word	index@(_ZN2at6native39_GLOBAL__N__cee6930f_7_Loss_cu_5b0651e138nll_loss_forward_reduce_cuda_kernel_1dIfhEEvPT_S4_PKS3_PKT0_S6_bll)
	.align		4
        /*0134*/ 	.word	index@(__assertfail)
	.align		4
        /*0138*/ 	.word	index@(_ZN2at6native39_GLOBAL__N__cee6930f_7_Loss_cu_5b0651e138nll_loss_forward_reduce_cuda_kernel_1dIdlEEvPT_S4_PKS3_PKT0_S6_bll)
	.align		4
        /*013c*/ 	.word	index@(__assertfail)
	.align		4
        /*0140*/ 	.word	index@(_ZN2at6native39_GLOBAL__N__cee6930f_7_Loss_cu_5b0651e138nll_loss_forward_reduce_cuda_kernel_1dIdhEEvPT_S4_PKS3_PKT0_S6_bll)
	.align		4
        /*0144*/ 	.word	index@(__assertfail)
	.align		4
        /*0148*/ 	.word	index@(_ZN2at6native39_GLOBAL__N__cee6930f_7_Loss_cu_5b0651e138nll_loss_forward_no_reduce_cuda_kernelIN3c108BFloat16ElEEvlNS_27GenericPackedTensorAccessorIT_Lm2ENS_16DefaultPtrTraitsElEEPKT0_PS6_PKS6_ll)
	.align		4
        /*014c*/ 	.word	index@(__assertfail)
	.align		4
        /*0150*/ 	.word	index@(_ZN2at6native39_GLOBAL__N__cee6930f_7_Loss_cu_5b0651e138nll_loss_forward_no_reduce_cuda_kernelIN3c108BFloat16EhEEvlNS_27GenericPackedTensorAccessorIT_Lm2ENS_16DefaultPtrTraitsElEEPKT0_PS6_PKS6_ll)
	.align		4
        /*0154*/ 	.word	index@(__assertfail)
	.align		4
        /*0158*/ 	.word	index@(_ZN2at6native39_GLOBAL__N__cee6930f_7_Loss_cu_5b0651e138nll_loss_forward_no_reduce_cuda_kernelIN3c104HalfElEEvlNS_27GenericPackedTensorAccessorIT_Lm2ENS_16DefaultPtrTraitsElEEPKT0_PS6_PKS6_ll)
	.align		4
        /*015c*/ 	.word	index@(__assertfail)
	.align		4
        /*0160*/ 	.word	index@(_ZN2at6native39_GLOBAL__N__cee6930f_7_Loss_cu_5b0651e138nll_loss_forward_no_reduce_cuda_kernelIN3c104HalfEhEEvlNS_27GenericPackedTensorAccessorIT_Lm2ENS_16DefaultPtrTraitsElEEPKT0_PS6_PKS6_ll)
	.align		4
        /*0164*/ 	.word	index@(__assertfail)
	.align		4
        /*0168*/ 	.word	index@(_ZN2at6native39_GLOBAL__N__cee6930f_7_Loss_cu_5b0651e138nll_loss_forward_no_reduce_cuda_kernelIflEEvlNS_27GenericPackedTensorAccessorIT_Lm2ENS_16DefaultPtrTraitsElEEPKT0_PS4_PKS4_ll)
	.align		4
        /*016c*/ 	.word	index@(__assertfail)
	.align		4
        /*0170*/ 	.word	index@(_ZN2at6native39_GLOBAL__N__cee6930f_7_Loss_cu_5b0651e138nll_loss_forward_no_reduce_cuda_kernelIfhEEvlNS_27GenericPackedTensorAccessorIT_Lm2ENS_16DefaultPtrTraitsElEEPKT0_PS4_PKS4_ll)
	.align		4
        /*0174*/ 	.word	index@(__assertfail)
	.align		4
        /*0178*/ 	.word	index@(_ZN2at6native39_GLOBAL__N__cee6930f_7_Loss_cu_5b0651e138nll_loss_forward_no_reduce_cuda_kernelIdlEEvlNS_27GenericPackedTensorAccessorIT_Lm2ENS_16DefaultPtrTraitsElEEPKT0_PS4_PKS4_ll)
	.align		4
        /*017c*/ 	.word	index@(__assertfail)
	.align		4
        /*0180*/ 	.word	index@(_ZN2at6native39_GLOBAL__N__cee6930f_7_Loss_cu_5b0651e138nll_loss_forward_no_reduce_cuda_kernelIdhEEvlNS_27GenericPackedTensorAccessorIT_Lm2ENS_16DefaultPtrTraitsElEEPKT0_PS4_PKS4_ll)
	.align		4
        /*0184*/ 	.word	index@(__assertfail)
	.align		4
        /*0188*/ 	.word	index@(_ZN2at6native18elementwise_kernelILi128ELi4EZNS0_15gpu_kernel_implIZZZNS0_29binary_cross_entropy_out_cudaERKNS_6TensorES5_RKSt8optionalIS3_ElRS3_ENKUlvE_clEvENKUlvE2_clEvEUlN3c108BFloat16ESE_E_EEvRNS_18TensorIteratorBaseERKT_EUliE_EEviT1_)
	.align		4
        /*018c*/ 	.word	index@(__assertfail)
	.align		4
        /*0190*/ 	.word	index@(_ZN2at6native27unrolled_elementwise_kernelIZZZNS0_29binary_cross_entropy_out_cudaERKNS_6TensorES4_RKSt8optionalIS2_ElRS2_ENKUlvE_clEvENKUlvE2_clEvEUlN3c108BFloat16ESD_E_St5arrayIPcLm3EELi4E23TrivialOffsetCalculatorILi2EjESI_ILi1EjENS0_6memory12LoadWithCastILi2EEENSL_13StoreWithCastILi1EEEEEviT_T0_T2_T3_T4_T5_)
	.align		4
        /*0194*/ 	.word	index@(__assertfail)
	.align		4
        /*0198*/ 	.word	index@(_ZN2at6native18elementwise_kernelILi128ELi4EZNS0_22gpu_kernel_impl_nocastIZZZNS0_29binary_cross_entropy_out_cudaERKNS_6TensorES5_RKSt8optionalIS3_ElRS3_ENKUlvE_clEvENKUlvE2_clEvEUlN3c108BFloat16ESE_E_EEvRNS_18TensorIteratorBaseERKT_EUliE_EEviT1_)
	.align		4
        /*019c*/ 	.word	index@(__assertfail)
	.align		4
        /*01a0*/ 	.word	index@(_ZN2at6native27unrolled_elementwise_kernelIZZZNS0_29binary_cross_entropy_out_cudaERKNS_6TensorES4_RKSt8optionalIS2_ElRS2_ENKUlvE_clEvENKUlvE2_clEvEUlN3c108BFloat16ESD_E_St5arrayIPcLm3EELi4E23TrivialOffsetCalculatorILi2EjESI_ILi1EjENS0_6memory15LoadWithoutCastENSL_16StoreWithoutCastEEEviT_T0_T2_T3_T4_T5_)
	.align		4
        /*01a4*/ 	.word	index@(__assertfail)
	.align		4
        /*01a8*/ 	.word	index@(_ZN2at6native29vectorized_elementwise_kernelILi2EZZZNS0_29binary_cross_entropy_out_cudaERKNS_6TensorES4_RKSt8optionalIS2_ElRS2_ENKUlvE_clEvENKUlvE2_clEvEUlN3c108BFloat16ESD_E_St5arrayIPcLm3EEEEviT0_T1_)
	.align		4
        /*01ac*/ 	.word	index@(__assertfail)
	.align		4
        /*01b0*/ 	.word	index@(_ZN2at6native29vectorized_elementwise_kernelILi4EZZZNS0_29binary_cross_entropy_out_cudaERKNS_6TensorES4_RKSt8optionalIS2_ElRS2_ENKUlvE_clEvENKUlvE2_clEvEUlN3c108BFloat16ESD_E_St5arrayIPcLm3EEEEviT0_T1_)
	.align		4
        /*01b4*/ 	.word	index@(__assertfail)
	.align		4
        /*01b8*/ 	.word	index@(_ZN2at6native18elementwise_kernelILi128ELi4EZNS0_15gpu_kernel_implIZZZNS0_29binary_cross_entropy_out_cudaERKNS_6TensorES5_RKSt8optionalIS3_ElRS3_ENKUlvE_clEvENKUlvE1_clEvEUlN3c104HalfESE_E_EEvRNS_18TensorIteratorBaseERKT_EUliE_EEviT1_)
	.align		4
        /*01bc*/ 	.word	index@(__assertfail)
	.align		4
        /*01c0*/ 	.word	index@(_ZN2at6native27unrolled_elementwise_kernelIZZZNS0_29binary_cross_entropy_out_cudaERKNS_6TensorES4_RKSt8optionalIS2_ElRS2_ENKUlvE_clEvENKUlvE1_clEvEUlN3c104HalfESD_E_St5arrayIPcLm3EELi4E23TrivialOffsetCalculatorILi2EjESI_ILi1EjENS0_6memory12LoadWithCastILi2EEENSL_13StoreWithCastILi1EEEEEviT_T0_T2_T3_T4_T5_)
	.align		4
        /*01c4*/ 	.word	index@(__assertfail)
	.align		4
        /*01c8*/ 	.word	index@(_ZN2at6native18elementwise_kernelILi128ELi4EZNS0_22gpu_kernel_impl_nocastIZZZNS0_29binary_cross_entropy_out_cudaERKNS_6TensorES5_RKSt8optionalIS3_ElRS3_ENKUlvE_clEvENKUlvE1_clEvEUlN3c104HalfESE_E_EEvRNS_18TensorIteratorBaseERKT_EUliE_EEviT1_)
	.align		4
        /*01cc*/ 	.word	index@(__assertfail)
	.align		4
        /*01d0*/ 	.word	index@(_ZN2at6native27unrolled_elementwise_kernelIZZZNS0_29binary_cross_entropy_out_cudaERKNS_6TensorES4_RKSt8optionalIS2_ElRS2_ENKUlvE_clEvENKUlvE1_clEvEUlN3c104HalfESD_E_St5arrayIPcLm3EELi4E23TrivialOffsetCalculatorILi2EjESI_ILi1EjENS0_6memory15LoadWithoutCastENSL_16StoreWithoutCastEEEviT_T0_T2_T3_T4_T5_)
	.align		4
        /*01d4*/ 	.word	index@(__assertfail)
	.align		4
        /*01d8*/ 	.word	index@(_ZN2at6native29vectorized_elementwise_kernelILi2EZZZNS0_29binary_cross_entropy_out_cudaERKNS_6TensorES4_RKSt8optionalIS2_ElRS2_ENKUlvE_clEvENKUlvE1_clEvEUlN3c104HalfESD_E_St5arrayIPcLm3EEEEviT0_T1_)
	.align		4
        /*01dc*/ 	.word	index@(__assertfail)
	.align		4
        /*01e0*/ 	.word	index@(_ZN2at6native29vectorized_elementwise_kernelILi4EZZZNS0_29binary_cross_entropy_out_cudaERKNS_6TensorES4_RKSt8optionalIS2_ElRS2_ENKUlvE_clEvENKUlvE1_clEvEUlN3c104HalfESD_E_St5arrayIPcLm3EEEEviT0_T1_)
	.align		4
        /*01e4*/ 	.word	index@(__assertfail)
	.align		4
        /*01e8*/ 	.word	index@(_ZN2at6native18elementwise_kernelILi128ELi4EZNS0_15gpu_kernel_implIZZZNS0_29binary_cross_entropy_out_cudaERKNS_6TensorES5_RKSt8optionalIS3_ElRS3_ENKUlvE_clEvENKUlvE0_clEvEUlffE_EEvRNS_18TensorIteratorBaseERKT_EUliE_EEviT1_)
	.align		4
        /*01ec*/ 	.word	index@(__assertfail)
	.align		4
        /*01f0*/ 	.word	index@(_ZN2at6native27unrolled_elementwise_kernelIZZZNS0_29binary_cross_entropy_out_cudaERKNS_6TensorES4_RKSt8optionalIS2_ElRS2_ENKUlvE_clEvENKUlvE0_clEvEUlffE_St5arrayIPcLm3EELi4E23TrivialOffsetCalculatorILi2EjESG_ILi1EjENS0_6memory12LoadWithCastILi2EEENSJ_13StoreWithCastILi1EEEEEviT_T0_T2_T3_T4_T5_)
	.align		4
        /*01f4*/ 	.word	index@(__assertfail)
	.align		4
        /*01f8*/ 	.word	index@(_ZN2at6native18elementwise_kernelILi128ELi2EZNS0_22gpu_kernel_impl_nocastIZZZNS0_29binary_cross_entropy_out_cudaERKNS_6TensorES5_RKSt8optionalIS3_ElRS3_ENKUlvE_clEvENKUlvE0_clEvEUlffE_EEvRNS_18TensorIteratorBaseERKT_EUliE_EEviT1_)
	.align		4
        /*01fc*/ 	.word	index@(__assertfail)
	.align		4
        /*0200*/ 	.word	index@(_ZN2at6native27unrolled_elementwise_kernelIZZZNS0_29binary_cross_entropy_out_cudaERKNS_6TensorES4_RKSt8optionalIS2_ElRS2_ENKUlvE_clEvENKUlvE0_clEvEUlffE_St5arrayIPcLm3EELi4E23TrivialOffsetCalculatorILi2EjESG_ILi1EjENS0_6memory15LoadWithoutCastENSJ_16StoreWithoutCastEEEviT_T0_T2_T3_T4_T5_)
	.align		4
        /*0204*/ 	.word	index@(__assertfail)
	.align		4
        /*0208*/ 	.word	index@(_ZN2at6native29vectorized_elementwise_kernelILi2EZZZNS0_29binary_cross_entropy_out_cudaERKNS_6TensorES4_RKSt8optionalIS2_ElRS2_ENKUlvE_clEvENKUlvE0_clEvEUlffE_St5arrayIPcLm3EEEEviT0_T1_)
	.align		4
        /*020c*/ 	.word	index@(__assertfail)
	.align		4
        /*0210*/ 	.word	index@(_ZN2at6native29vectorized_elementwise_kernelILi4EZZZNS0_29binary_cross_entropy_out_cudaERKNS_6TensorES4_RKSt8optionalIS2_ElRS2_ENKUlvE_clEvENKUlvE0_clEvEUlffE_St5arrayIPcLm3EEEEviT0_T1_)
	.align		4
        /*0214*/ 	.word	index@(__assertfail)
	.align		4
        /*0218*/ 	.word	index@(_ZN2at6native18elementwise_kernelILi128ELi4EZNS0_15gpu_kernel_implIZZZNS0_29binary_cross_entropy_out_cudaERKNS_6TensorES5_RKSt8optionalIS3_ElRS3_ENKUlvE_clEvENKUlvE_clEvEUlddE_EEvRNS_18TensorIteratorBaseERKT_EUliE_EEviT1_)
	.align		4
        /*021c*/ 	.word	index@(__assertfail)
	.align		4
        /*0220*/ 	.word	index@(_ZN2at6native27unrolled_elementwise_kernelIZZZNS0_29binary_cross_entropy_out_cudaERKNS_6TensorES4_RKSt8optionalIS2_ElRS2_ENKUlvE_clEvENKUlvE_clEvEUlddE_St5arrayIPcLm3EELi4E23TrivialOffsetCalculatorILi2EjESG_ILi1EjENS0_6memory12LoadWithCastILi2EEENSJ_13StoreWithCastILi1EEEEEviT_T0_T2_T3_T4_T5_)
	.align		4
        /*0224*/ 	.word	index@(__assertfail)
	.align		4
        /*0228*/ 	.word	index@(_ZN2at6native18elementwise_kernelILi128ELi2EZNS0_22gpu_kernel_impl_nocastIZZZNS0_29binary_cross_entropy_out_cudaERKNS_6TensorES5_RKSt8optionalIS3_ElRS3_ENKUlvE_clEvENKUlvE_clEvEUlddE_EEvRNS_18TensorIteratorBaseERKT_EUliE_EEviT1_)
	.align		4
        /*022c*/ 	.word	index@(__assertfail)
	.align		4
        /*0230*/ 	.word	index@(_ZN2at6native27unrolled_elementwise_kernelIZZZNS0_29binary_cross_entropy_out_cudaERKNS_6TensorES4_RKSt8optionalIS2_ElRS2_ENKUlvE_clEvENKUlvE_clEvEUlddE_St5arrayIPcLm3EELi4E23TrivialOffsetCalculatorILi2EjESG_ILi1EjENS0_6memory15LoadWithoutCastENSJ_16StoreWithoutCastEEEviT_T0_T2_T3_T4_T5_)
	.align		4
        /*0234*/ 	.word	index@(__assertfail)
	.align		4
        /*0238*/ 	.word	index@(_ZN2at6native29vectorized_elementwise_kernelILi2EZZZNS0_29binary_cross_entropy_out_cudaERKNS_6TensorES4_RKSt8optionalIS2_ElRS2_ENKUlvE_clEvENKUlvE_clEvEUlddE_St5arrayIPcLm3EEEEviT0_T1_)
	.align		4
        /*023c*/ 	.word	index@(__assertfail)
	.align		4
        /*0240*/ 	.word	index@(_ZN2at6native29vectorized_elementwise_kernelILi4EZZZNS0_29binary_cross_entropy_out_cudaERKNS_6TensorES4_RKSt8optionalIS2_ElRS2_ENKUlvE_clEvENKUlvE_clEvEUlddE_St5arrayIPcLm3EEEEviT0_T1_)
	.align		4
        /*0244*/ 	.word	index@(__assertfail)
	.align		4
        /*0248*/ 	.word	index@(_ZN2at6native18elementwise_kernelILi128ELi4EZNS0_15gpu_kernel_implIZZZN37_INTERNAL_cee6930f_7_Loss_cu_5b0651e139_GLOBAL__N__cee6930f_7_Loss_cu_5b0651e140binary_cross_entropy_backward_out_kernelERNS_6TensorERKS5_S8_S8_ENKUlvE_clEvENKUlvE2_clEvEUlN3c108BFloat16ESC_SC_E_EEvRNS_18TensorIteratorBaseERKT_EUliE_EEviT1_)
	.align		4
        /*024c*/ 	.word	index@(__assertfail)
	.align		4
        /*0250*/ 	.word	index@(_ZN2at6native27unrolled_elementwise_kernelIZZZN37_INTERNAL_cee6930f_7_Loss_cu_5b0651e139_GLOBAL__N__cee6930f_7_Loss_cu_5b0651e140binary_cross_entropy_backward_out_kernelERNS_6TensorERKS4_S7_S7_ENKUlvE_clEvENKUlvE2_clEvEUlN3c108BFloat16ESB_SB_E_St5arrayIPcLm4EELi4E23TrivialOffsetCalculatorILi3EjESG_ILi1EjENS0_6memory12LoadWithCastILi3EEENSJ_13StoreWithCastILi1EEEEEviT_T0_T2_T3_T4_T5_)
	.align		4
        /*0254*/ 	.word	index@(__assertfail)
	.align		4
        /*0258*/ 	.word	index@(_ZN2at6native18elementwise_kernelILi128ELi4EZNS0_15gpu_kernel_implIZZZN37_INTERNAL_cee6930f_7_Loss_cu_5b0651e139_GLOBAL__N__cee6930f_7_Loss_cu_5b0651e140binary_cross_entropy_backward_out_kernelERNS_6TensorERKS5_S8_S8_ENKUlvE_clEvENKUlvE1_clEvEUlN3c104HalfESC_SC_E_EEvRNS_18TensorIteratorBaseERKT_EUliE_EEviT1_)
	.align		4
        /*025c*/ 	.word	index@(__assertfail)
	.align		4
        /*0260*/ 	.word	index@(_ZN2at6native27unrolled_elementwise_kernelIZZZN37_INTERNAL_cee6930f_7_Loss_cu_5b0651e139_GLOBAL__N__cee6930f_7_Loss_cu_5b0651e140binary_cross_entropy_backward_out_kernelERNS_6TensorERKS4_S7_S7_ENKUlvE_clEvENKUlvE1_clEvEUlN3c104HalfESB_SB_E_St5arrayIPcLm4EELi4E23TrivialOffsetCalculatorILi3EjESG_ILi1EjENS0_6memory12LoadWithCastILi3EEENSJ_13StoreWithCastILi1EEEEEviT_T0_T2_T3_T4_T5_)
	.align		4
        /*0264*/ 	.word	index@(__assertfail)
	.align		4
        /*0268*/ 	.word	index@(_ZN2at6native18elementwise_kernelILi128ELi4EZNS0_15gpu_kernel_implIZZZN37_INTERNAL_cee6930f_7_Loss_cu_5b0651e139_GLOBAL__N__cee6930f_7_Loss_cu_5b0651e140binary_cross_entropy_backward_out_kernelERNS_6TensorERKS5_S8_S8_ENKUlvE_clEvENKUlvE0_clEvEUlfffE_EEvRNS_18TensorIteratorBaseERKT_EUliE_EEviT1_)
	.align		4
        /*026c*/ 	.word	index@(__assertfail)
	.align		4
        /*0270*/ 	.word	index@(_ZN2at6native27unrolled_elementwise_kernelIZZZN37_INTERNAL_cee6930f_7_Loss_cu_5b0651e139_GLOBAL__N__cee6930f_7_Loss_cu_5b0651e140binary_cross_entropy_backward_out_kernelERNS_6TensorERKS4_S7_S7_ENKUlvE_clEvENKUlvE0_clEvEUlfffE_St5arrayIPcLm4EELi4E23TrivialOffsetCalculatorILi3EjESE_ILi1EjENS0_6memory12LoadWithCastILi3EEENSH_13StoreWithCastILi1EEEEEviT_T0_T2_T3_T4_T5_)
	.align		4
        /*0274*/ 	.word	index@(__assertfail)
	.align		4
        /*0278*/ 	.word	index@(_ZN2at6native18elementwise_kernelILi128ELi4EZNS0_15gpu_kernel_implIZZZN37_INTERNAL_cee6930f_7_Loss_cu_5b0651e139_GLOBAL__N__cee6930f_7_Loss_cu_5b0651e140binary_cross_entropy_backward_out_kernelERNS_6TensorERKS5_S8_S8_ENKUlvE_clEvENKUlvE_clEvEUldddE_EEvRNS_18TensorIteratorBaseERKT_EUliE_EEviT1_)
	.align		4
        /*027c*/ 	.word	index@(__assertfail)
	.align		4
        /*0280*/ 	.word	index@(_ZN2at6native27unrolled_elementwise_kernelIZZZN37_INTERNAL_cee6930f_7_Loss_cu_5b0651e139_GLOBAL__N__cee6930f_7_Loss_cu_5b0651e140binary_cross_entropy_backward_out_kernelERNS_6TensorERKS4_S7_S7_ENKUlvE_clEvENKUlvE_clEvEUldddE_St5arrayIPcLm4EELi4E23TrivialOffsetCalculatorILi3EjESE_ILi1EjENS0_6memory12LoadWithCastILi3EEENSH_13StoreWithCastILi1EEEEEviT_T0_T2_T3_T4_T5_)
	.align		4
        /*0284*/ 	.word	index@(__assertfail)
	.align		4
        /*0288*/ 	.word	0x00000000
	.align		4
        /*028c*/ 	.word	0xfffffffe
	.align		4
        /*0290*/ 	.word	0x00000000
	.align		4
        /*0294*/ 	.word	0xfffffffd
	.align		4
        /*0298*/ 	.word	0x00000000
	.align		4
        /*029c*/ 	.word	0xfffffffc


//--------------------- .nv.constant4             --------------------------
	.section	.nv.constant4,"a",@progbits
	.align	8
	.align		8
.nv.constant4:
        /*0000*/ 	.dword	__assertfail
	.align		8
        /*0008*/ 	.dword	__unnamed_1
	.align		8
        /*0010*/ 	.dword	__unnamed_2
	.align		8
        /*0018*/ 	.dword	__unnamed_3
	.align		8
        /*0020*/ 	.dword	__unnamed_4
	.align		8
        /*0028*/ 	.dword	__unnamed_5
	.align		8
        /*0030*/ 	.dword	__unnamed_6
	.align		8
        /*0038*/ 	.dword	__unnamed_7
	.align		8
        /*0040*/ 	.dword	__unnamed_8
	.align		8
        /*0048*/ 	.dword	__unnamed_9
	.align		8
        /*0050*/ 	.dword	__unnamed_10
	.align		8
        /*0058*/ 	.dword	__unnamed_11
	.align		8
        /*0060*/ 	.dword	__unnamed_12
	.align		8
        /*0068*/ 	.dword	__unnamed_13
	.align		8
        /*0070*/ 	.dword	__unnamed_14
	.align		8
        /*0078*/ 	.dword	__unnamed_15
	.align		8
        /*0080*/ 	.dword	__unnamed_16
	.align		8
        /*0088*/ 	.dword	__unnamed_17
	.align		8
        /*0090*/ 	.dword	__unnamed_18
	.align		8
        /*0098*/ 	.dword	__unnamed_19
	.align		8
        /*00a0*/ 	.dword	__unnamed_20
	.align		8
        /*00a8*/ 	.dword	__unnamed_21
	.align		8
        /*00b0*/ 	.dword	__unnamed_22
	.align		8
        /*00b8*/ 	.dword	__unnamed_23
	.align		8
        /*00c0*/ 	.dword	__unnamed_24
	.align		8
        /*00c8*/ 	.dword	__unnamed_25
	.align		8
        /*00d0*/ 	.dword	__unnamed_26
	.align		8
        /*00d8*/ 	.dword	__unnamed_27
	.align		8
        /*00e0*/ 	.dword	__unnamed_28
	.align		8
        /*00e8*/ 	.dword	__unnamed_29
	.align		8
        /*00f0*/ 	.dword	__unnamed_30
	.align		8
        /*00f8*/ 	.dword	__unnamed_31
	.align		8
        /*0100*/ 	.dword	__unnamed_32
	.align		8
        /*0108*/ 	.dword	__unnamed_33
	.align		8
        /*0110*/ 	.dword	__unnamed_34
	.align		8
        /*0118*/ 	.dword	__unnamed_35
	.align		8
        /*0120*/ 	.dword	__unnamed_36
	.align		8
        /*0128*/ 	.dword	__unnamed_37
	.align		8
        /*0130*/ 	.dword	__unnamed_38
	.align		8
        /*0138*/ 	.dword	__unnamed_39
	.align		8
        /*0140*/ 	.dword	__unnamed_40
	.align		8
        /*0148*/ 	.dword	__unnamed_41
	.align		8
        /*0150*/ 	.dword	__unnamed_42
	.align		8
        /*0158*/ 	.dword	__unnamed_43
	.align		8
        /*0160*/ 	.dword	__unnamed_44
	.align		8
        /*0168*/ 	.dword	__unnamed_45
	.align		8
        /*0170*/ 	.dword	__unnamed_46
	.align		8
        /*0178*/ 	.dword	__unnamed_47
	.align		8
        /*0180*/ 	.dword	__unnamed_48
	.align		8
        /*0188*/ 	.dword	__unnamed_49
	.align		8
        /*0190*/ 	.dword	__unnamed_50
	.align		8
        /*0198*/ 	.dword	__unnamed_51
	.align		8
        /*01a0*/ 	.dword	__unnamed_52
	.align		8
        /*01a8*/ 	.dword	__unnamed_53
	.align		8
        /*01b0*/ 	.dword	__unnamed_54
	.align		8
        /*01b8*/ 	.dword	__unnamed_55
	.align		8
        /*01c0*/ 	.dword	__unnamed_56
	.align		8
        /*01c8*/ 	.dword	__unnamed_57
	.align		8
        /*01d0*/ 	.dword	__unnamed_58
	.align		8
        /*01d8*/ 	.dword	__unnamed_59
	.align		8
        /*01e0*/ 	.dword	__unnamed_60
	.align		8
        /*01e8*/ 	.dword	_ZN37_INTERNAL_cee6930f_7_Loss_cu_5b0651e14cuda3std3__45__cpo5beginE
	.align		8
        /*01f0*/ 	.dword	_ZN37_INTERNAL_cee6930f_7_Loss_cu_5b0651e14cuda3std3__45__cpo3endE
	.align		8
        /*01f8*/ 	.dword	_ZN37_INTERNAL_cee6930f_7_Loss_cu_5b0651e14cuda3std3__45__cpo6cbeginE
	.align		8
        /*0200*/ 	.dword	_ZN37_INTERNAL_cee6930f_7_Loss_cu_5b0651e14cuda3std3__45__cpo4cendE
	.align		8
        /*0208*/ 	.dword	_ZN37_INTERNAL_cee6930f_7_Loss_cu_5b0651e14cuda3std3__45__cpo6rbeginE
	.align		8
        /*0210*/ 	.dword	_ZN37_INTERNAL_cee6930f_7_Loss_cu_5b0651e14cuda3std3__45__cpo4rendE
	.align		8
        /*0218*/ 	.dword	_ZN37_INTERNAL_cee6930f_7_Loss_cu_5b0651e14cuda3std3__45__cpo7crbeginE
	.align		8
        /*0220*/ 	.dword	_ZN37_INTERNAL_cee6930f_7_Loss_cu_5b0651e14cuda3std3__45__cpo5crendE
	.align		8
        /*0228*/ 	.dword	_ZN37_INTERNAL_cee6930f_7_Loss_cu_5b0651e14cuda3std3__439_GLOBAL__N__cee6930f_7_Loss_cu_5b0651e16ignoreE
	.align		8
        /*0230*/ 	.dword	_ZN37_INTERNAL_cee6930f_7_Loss_cu_5b0651e14cuda3std3__419piecewise_constructE
	.align		8
        /*0238*/ 	.dword	_ZN37_INTERNAL_cee6930f_7_Loss_cu_5b0651e14cuda3std3__48in_placeE
	.align		8
        /*0240*/ 	.dword	_ZN37_INTERNAL_cee6930f_7_Loss_cu_5b0651e14cuda3std3__420unreachable_sentinelE
	.align		8
        /*0248*/ 	.dword	_ZN37_INTERNAL_cee6930f_7_Loss_cu_5b0651e14cuda3std6ranges3__45__cpo4swapE
	.align		8
        /*0250*/ 	.dword	_ZN37_INTERNAL_cee6930f_7_Loss_cu_5b0651e14cuda3std6ranges3__45__cpo9iter_moveE
	.align		8
        /*0258*/ 	.dword	_ZN37_INTERNAL_cee6930f_7_Loss_cu_5b0651e14cuda3std6ranges3__45__cpo5beginE
	.align		8
        /*0260*/ 	.dword	_ZN37_INTERNAL_cee6930f_7_Loss_cu_5b0651e14cuda3std6ranges3__45__cpo3endE
	.align		8
        /*0268*/ 	.dword	_ZN37_INTERNAL_cee6930f_7_Loss_cu_5b0651e14cuda3std6ranges3__45__cpo6cbeginE
	.align		8
        /*0270*/ 	.dword	_ZN37_INTERNAL_cee6930f_7_Loss_cu_5b0651e14cuda3std6ranges3__45__cpo4cendE
	.align		8
        /*0278*/ 	.dword	_ZN37_INTERNAL_cee6930f_7_Loss_cu_5b0651e14cuda3std6ranges3__45__cpo7advanceE
	.align		8
        /*0280*/ 	.dword	_ZN37_INTERNAL_cee6930f_7_Loss_cu_5b0651e14cuda3std6ranges3__45__cpo9iter_swapE
	.align		8
        /*0288*/ 	.dword	_ZN37_INTERNAL_cee6930f_7_Loss_cu_5b0651e14cuda3std6ranges3__45__cpo4nextE
	.align		8
        /*0290*/ 	.dword	_ZN37_INTERNAL_cee6930f_7_Loss_cu_5b0651e14cuda3std6ranges3__45__cpo4prevE
	.align		8
        /*0298*/ 	.dword	_ZN37_INTERNAL_cee6930f_7_Loss_cu_5b0651e14cuda3std6ranges3__45__cpo4dataE
	.align		8
        /*02a0*/ 	.dword	_ZN37_INTERNAL_cee6930f_7_Loss_cu_5b0651e14cuda3std6ranges3__45__cpo5cdataE
	.align		8
        /*02a8*/ 	.dword	_ZN37_INTERNAL_cee6930f_7_Loss_cu_5b0651e14cuda3std6ranges3__45__cpo4sizeE
	.align		8
        /*02b0*/ 	.dword	_ZN37_INTERNAL_cee6930f_7_Loss_cu_5b0651e14cuda3std6ranges3__45__cpo5ssizeE
	.align		8
        /*02b8*/ 	.dword	_ZN37_INTERNAL_cee6930f_7_Loss_cu_5b0651e14cuda3std6ranges3__45__cpo8distanceE
	.align		8
        /*02c0*/ 	.dword	_ZN37_INTERNAL_cee6930f_7_Loss_cu_5b0651e16thrust24THRUST_300001_SM_1030_NS6system6detail10sequential3seqE
	.align		8
        /*02c8*/ 	.dword	$str
	.align		8
        /*02d0*/ 	.dword	$str$1
	.align		8
        /*02d8*/ 	.dword	$str$2
	.align		8
        /*02e0*/ 	.dword	$str$3
	.align		8
        /*02e8*/ 	.dword	$str$4
	.align		8
        /*02f0*/ 	.dword	$str$5
	.align		8
        /*02f8*/ 	.dword	$str$6
	.align		8
        /*0300*/ 	.dword	$str$18
	.align		8
        /*0308*/ 	.dword	$str$19
	.align		8
        /*0310*/ 	.dword	$str$26
	.align		8
        /*0318*/ 	.dword	$str$27


//--------------------- .text._ZN2at6native39_GLOBAL__N__cee6930f_7_Loss_cu_5b0651e139nll_loss_backward_reduce_cuda_kernel_2dIN3c108BFloat16ElEEvPT_PKS5_PKT0_S8_S8_biill --------------------------
	.section	.text._ZN2at6native39_GLOBAL__N__cee6930f_7_Loss_cu_5b0651e139nll_loss_backward_reduce_cuda_kernel_2dIN3c108BFloat16ElEEvPT_PKS5_PKT0_S8_S8_biill,"ax",@progbits
	.align	128
.text._ZN2at6native39_GLOBAL__N__cee6930f_7_Loss_cu_5b0651e139nll_loss_backward_reduce_cuda_kernel_2dIN3c108BFloat16ElEEvPT_PKS5_PKT0_S8_S8_biill:
        .type           _ZN2at6native39_GLOBAL__N__cee6930f_7_Loss_cu_5b0651e139nll_loss_backward_reduce_cuda_kernel_2dIN3c108BFloat16ElEEvPT_PKS5_PKT0_S8_S8_biill,@function
        .size           _ZN2at6native39_GLOBAL__N__cee6930f_7_Loss_cu_5b0651e139nll_loss_backward_reduce_cuda_kernel_2dIN3c108BFloat16ElEEvPT_PKS5_PKT0_S8_S8_biill,(.L_x_10578 - _ZN2at6native39_GLOBAL__N__cee6930f_7_Loss_cu_5b0651e139nll_loss_backward_reduce_cuda_kernel_2dIN3c108BFloat16ElEEvPT_PKS5_PKT0_S8_S8_biill)
        .other          _ZN2at6native39_GLOBAL__N__cee6930f_7_Loss_cu_5b0651e139nll_loss_backward_reduce_cuda_kernel_2dIN3c108BFloat16ElEEvPT_PKS5_PKT0_S8_S8_biill,@"STO_CUDA_ENTRY STV_DEFAULT"
_ZN2at6native39_GLOBAL__N__cee6930f_7_Loss_cu_5b0651e139nll_loss_backward_reduce_cuda_kernel_2dIN3c108BFloat16ElEEvPT_PKS5_PKT0_S8_S8_biill:
[----:B------:R-:W0:Y:S01]  /*0000*/  LDC R1, c[0x0][0x37c] ;  /* 0x0000df00ff017b82 */ /* 0x000e220000000800 */
[----:B------:R-:W1:Y:S07]  /*0010*/  LDCU.U8 UR4, c[0x0][0x3a8] ;  /* 0x00007500ff0477ac */ /* 0x000e6e0008000000 */
[----:B------:R-:W2:Y:S01]  /*0020*/  LDC.64 R2, c[0x0][0x388] ;  /* 0x0000e200ff027b82 */ /* 0x000ea20000000a00 */
[----:B------:R-:W2:Y:S01]  /*0030*/  LDCU.64 UR36, c[0x0][0x358] ;  /* 0x00006b00ff2477ac */ /* 0x000ea20008000a00 */
[----:B-1----:R-:W-:-:S06]  /*0040*/  UPRMT UR4, UR4, 0x8880, URZ ;  /* 0x0000888004047896 */ /* 0x002fcc00080000ff */
[----:B------:R-:W-:Y:S01]  /*0050*/  ISETP.NE.AND P0, PT, RZ, UR4, PT ;  /* 0x00000004ff007c0c */ /* 0x000fe2000bf05270 */
[----:B--2---:R1:W5:Y:S01]  /*0060*/  LDG.E.U16 R2, desc[UR36][R2.64] ;  /* 0x0000002402027981 */ /* 0x004362000c1e1500 */
[----:B------:R-:W2:Y:S03]  /*0070*/  S2R R19, SR_TID.X ;  /* 0x0000000000137919 */ /* 0x000ea60000002100 */
[----:B------:R-:W2:Y:S08]  /*0080*/  LDCU UR4, c[0x0][0x3ac] ;  /* 0x00007580ff0477ac */ /* 0x000eb00008000800 */
[----:B------:R-:W3:Y:S02]  /*0090*/  @P0 LDC.64 R4, c[0x0][0x3a0] ;  /* 0x0000e800ff040b82 */ /* 0x000ee40000000a00 */
[----:B---3--:R-:W3:Y:S01]  /*00a0*/  @P0 LDG.E.U16 R4, desc[UR36][R4.64] ;  /* 0x0000002404040981 */ /* 0x008ee2000c1e1500 */
[----:B--2---:R-:W-:Y:S01]  /*00b0*/  ISETP.GE.AND P1, PT, R19, UR4, PT ;  /* 0x0000000413007c0c */ /* 0x004fe2000bf26270 */
[----:B---3--:R-:W-:-:S04]  /*00c0*/  @P0 IMAD.U32 R0, R4, 0x10000, RZ ;  /* 0x0001000004000824 */ /* 0x008fc800078e00ff */
[----:B------:R1:W2:Y:S08]  /*00d0*/  @P0 MUFU.RCP R7, R0 ;  /* 0x0000000000070308 */ /* 0x0002b00000001000 */
[----:B0-----:R-:W-:Y:S05]  /*00e0*/  @P1 EXIT ;  /* 0x000000000000194d */ /* 0x001fea0003800000 */
[----:B-1---5:R-:W-:Y:S01]  /*00f0*/  @P0 IMAD.U32 R0, R2, 0x10000, RZ ;  /* 0x0001000002000824 */ /* 0x022fe200078e00ff */
[----:B------:R-:W0:Y:S03]  /*0100*/  LDCU.64 UR4, c[0x0][0x398] ;  /* 0x00007300ff0477ac */ /* 0x000e260008000a00 */
[----:B--2---:R-:W-:Y:S01]  /*0110*/  @P0 FMUL.FTZ R0, R0, R7 ;  /* 0x0000000700000220 */ /* 0x004fe20000410000 */
[----:B------:R-:W1:Y:S04]  /*0120*/  LDCU UR52, c[0x0][0x360] ;  /* 0x00006c00ff3477ac */ /* 0x000e680008000800 */
[----:B------:R-:W-:Y:S01]  /*0130*/  @P0 F2FP.BF16.F32.PACK_AB R0, RZ, R0 ;  /* 0x00000000ff00023e */ /* 0x000fe200000010ff */
[----:B------:R-:W2:Y:S03]  /*0140*/  LDCU UR53, c[0x0][0x3ac] ;  /* 0x00007580ff3577ac */ /* 0x000ea60008000800 */
[----:B------:R-:W-:Y:S01]  /*0150*/  @!P0 PRMT R0, R2, 0x7610, R0 ;  /* 0x0000761002008816 */ /* 0x000fe20000000000 */
[----:B------:R-:W3:Y:S04]  /*0160*/  LDCU UR54, c[0x0][0x3ac] ;  /* 0x00007580ff3677ac */ /* 0x000ee80008000800 */
[----:B------:R-:W-:Y:S01]  /*0170*/  IMAD.U32 R0, R0, 0x10000, RZ ;  /* 0x0001000000007824 */ /* 0x000fe200078e00ff */
[----:B0-----:R-:W-:Y:S01]  /*0180*/  UISETP.NE.U32.AND UP0, UPT, UR4, URZ, UPT ;  /* 0x000000ff0400728c */ /* 0x001fe2000bf05070 */
[----:B------:R-:W0:Y:S02]  /*0190*/  LDCU UR55, c[0x0][0x3b0] ;  /* 0x00007600ff3777ac */ /* 0x000e240008000800 */
[----:B------:R-:W-:Y:S01]  /*01a0*/  FADD.FTZ R0, -R0, -RZ ;  /* 0x800000ff00007221 */ /* 0x000fe20000010100 */
[----:B------:R-:W-:-:S03]  /*01b0*/  UISETP.NE.AND.EX UP0, UPT, UR5, URZ, UPT, UP0 ;  /* 0x000000ff0500728c */ /* 0x000fc6000bf05300 */
[----:B------:R4:W0:Y:S01]  /*01c0*/  F2F.BF16.F32 R18, R0 ;  /* 0x0000000000127304 */ /* 0x0008220000202000 */
[----:B------:R-:W0:Y:S01]  /*01d0*/  LDCU UR56, c[0x0][0x3b0] ;  /* 0x00007600ff3877ac */ /* 0x000e220008000800 */
[----:B------:R-:W0:Y:S01]  /*01e0*/  LDCU.64 UR38, c[0x0][0x3c0] ;  /* 0x00007800ff2677ac */ /* 0x000e220008000a00 */
[----:B------:R-:W0:Y:S01]  /*01f0*/  LDCU.64 UR40, c[0x0][0x3c0] ;  /* 0x00007800ff2877ac */ /* 0x000e220008000a00 */
[----:B------:R-:W0:Y:S01]  /*0200*/  LDCU.64 UR42, c[0x0][0x3b8] ;  /* 0x00007700ff2a77ac */ /* 0x000e220008000a00 */
[----:B------:R-:W0:Y:S01]  /*0210*/  LDCU.64 UR44, c[0x0][0x3b8] ;  /* 0x00007700ff2c77ac */ /* 0x000e220008000a00 */
[----:B------:R-:W0:Y:S01]  /*0220*/  LDCU.64 UR46, c[0x0][0x398] ;  /* 0x00007300ff2e77ac */ /* 0x000e220008000a00 */
[----:B------:R-:W0:Y:S01]  /*0230*/  LDCU.64 UR48, c[0x0][0x380] ;  /* 0x00007000ff3077ac */ /* 0x000e220008000a00 */
[----:B------:R-:W0:Y:S01]  /*0240*/  LDCU.64 UR50, c[0x0][0x380] ;  /* 0x00007000ff3277ac */ /* 0x000e220008000a00 */
[----:B-1234-:R-:W-:Y:S05]  /*0250*/  BRA.U !UP0, `(.L_x_0) ;  /* 0x0000000108c07547 */ /* 0x01efea000b800000 */
[----:B------:R-:W-:Y:S01]  /*0260*/  BSSY.RECONVERGENT B8, `(.L_x_1) ;  /* 0x000002e000087945 */ /* 0x000fe20003800200 */
.L_x_6:
[----:B------:R-:W1:Y:S02]  /*0270*/  LDC.64 R16, c[0x0][0x390] ;  /* 0x0000e400ff107b82 */ /* 0x000e640000000a00 */
[----:B-1----:R-:W-:-:S06]  /*0280*/  IMAD.WIDE R16, R19, 0x8, R16 ;  /* 0x0000000813107825 */ /* 0x002fcc00078e0210 */
[----:B0-----:R-:W0:Y:S01]  /*0290*/  LDG.E.64 R16, desc[UR36][R16.64] ;  /* 0x0000002410107981 */ /* 0x001e22000c1e1b00 */
[----:B------:R-:W-:Y:S01]  /*02a0*/  BSSY.RECONVERGENT B7, `(.L_x_2) ;  /* 0x0000026000077945 */ /* 0x000fe20003800200 */
[----:B0-----:R-:W-:-:S04]  /*02b0*/  ISETP.NE.U32.AND P0, PT, R16, UR38, PT ;  /* 0x0000002610007c0c */ /* 0x001fc8000bf05070 */
[----:B------:R-:W-:-:S13]  /*02c0*/  ISETP.NE.AND.EX P0, PT, R17, UR39, PT, P0 ;  /* 0x0000002711007c0c */ /* 0x000fda000bf05300 */
[----:B------:R-:W-:Y:S05]  /*02d0*/  @!P0 BRA `(.L_x_3) ;  /* 0x0000000000888947 */ /* 0x000fea0003800000 */
[C---:B------:R-:W-:Y:S01]  /*02e0*/  ISETP.GE.U32.AND P1, PT, R16.reuse, UR42, PT ;  /* 0x0000002a10007c0c */ /* 0x040fe2000bf26070 */
[----:B------:R-:W-:Y:S01]  /*02f0*/  BSSY.RECONVERGENT B6, `(.L_x_4) ;  /* 0x0000015000067945 */ /* 0x000fe20003800200 */
[----:B------:R-:W-:Y:S02]  /*0300*/  ISETP.GT.U32.AND P0, PT, R16, -0x1, PT ;  /* 0xffffffff1000780c */ /* 0x000fe40003f04070 */
[C---:B------:R-:W-:Y:S02]  /*0310*/  ISETP.GE.AND.EX P1, PT, R17.reuse, UR43, PT, P1 ;  /* 0x0000002b11007c0c */ /* 0x040fe4000bf26310 */
[----:B------:R-:W-:-:S13]  /*0320*/  ISETP.GT.AND.EX P0, PT, R17, -0x1, PT, P0 ;  /* 0xffffffff1100780c */ /* 0x000fda0003f04300 */
[----:B------:R-:W-:Y:S05]  /*0330*/  @!P1 BRA P0, `(.L_x_5) ;  /* 0x0000000000409947 */ /* 0x000fea0000000000 */
[----:B------:R-:W-:Y:S01]  /*0340*/  MOV R2, 0x0 ;  /* 0x0000000000027802 */ /* 0x000fe20000000f00 */
[----:B------:R-:W0:Y:S01]  /*0350*/  LDCU.64 UR4, c[0x4][0x2f0] ;  /* 0x01005e00ff0477ac */ /* 0x000e220008000a00 */
[----:B------:R-:W-:Y:S02]  /*0360*/  IMAD.MOV.U32 R8, RZ, RZ, 0x1dd ;  /* 0x000001ddff087424 */ /* 0x000fe400078e00ff */
[----:B------:R-:W-:Y:S01]  /*0370*/  IMAD.MOV.U32 R12, RZ, RZ, 0x1 ;  /* 0x00000001ff0c7424 */ /* 0x000fe200078e00ff */
[----:B------:R-:W1:Y:S01]  /*0380*/  LDCU.64 UR6, c[0x4][0x2d0] ;  /* 0x01005a00ff0677ac */ /* 0x000e620008000a00 */
[----:B------:R-:W2:Y:S01]  /*0390*/  LDC.64 R2, c[0x4][R2] ;  /* 0x0100000002027b82 */ /* 0x000ea20000000a00 */
[----:B------:R-:W-:Y:S01]  /*03a0*/  IMAD.MOV.U32 R13, RZ, RZ, RZ ;  /* 0x000000ffff0d7224 */ /* 0x000fe200078e00ff */
[----:B------:R-:W3:Y:S01]  /*03b0*/  LDCU.64 UR8, c[0x4][0x1e0] ;  /* 0x01003c00ff0877ac */ /* 0x000ee20008000a00 */
[----:B0-----:R-:W-:Y:S02]  /*03c0*/  IMAD.U32 R4, RZ, RZ, UR4 ;  /* 0x00000004ff047e24 */ /* 0x001fe4000f8e00ff */
[----:B------:R-:W-:-:S02]  /*03d0*/  IMAD.U32 R5, RZ, RZ, UR5 ;  /* 0x00000005ff057e24 */ /* 0x000fc4000f8e00ff */
[----:B-1----:R-:W-:Y:S02]  /*03e0*/  IMAD.U32 R6, RZ, RZ, UR6 ;  /* 0x00000006ff067e24 */ /* 0x002fe4000f8e00ff */
[----:B------:R-:W-:Y:S02]  /*03f0*/  IMAD.U32 R7, RZ, RZ, UR7 ;  /* 0x00000007ff077e24 */ /* 0x000fe4000f8e00ff */
[----:B---3--:R-:W-:Y:S01]  /*0400*/  IMAD.U32 R10, RZ, RZ, UR8 ;  /* 0x00000008ff0a7e24 */ /* 0x008fe2000f8e00ff */
[----:B------:R-:W-:-:S07]  /*0410*/  MOV R11, UR9 ;  /* 0x00000009000b7c02 */ /* 0x000fce0008000f00 */
[----:B------:R-:W-:-:S07]  /*0420*/  LEPC R20, `(.L_x_5) ;  /* 0x000000001014794e */ /* 0x000fce0000000000 */
[----:B--2---:R-:W-:Y:S05]  /*0430*/  CALL.ABS.NOINC R2 ;  /* 0x0000000002007343 */ /* 0x004fea0003c00000 */
.L_x_5:
[----:B------:R-:W-:Y:S05]  /*0440*/  BSYNC.RECONVERGENT B6 ;  /* 0x0000000000067941 */ /* 0x000fea0003800200 */
.L_x_4:
[----:B------:R-:W-:-:S04]  /*0450*/  LEA R2, P0, R16, UR46, 0x1 ;  /* 0x0000002e10027c11 */ /* 0x000fc8000f8008ff */
[----:B------:R-:W-:-:S05]  /*0460*/  LEA.HI.X R3, R16, UR47, R17, 0x1, P0 ;  /* 0x0000002f10037c11 */ /* 0x000fca00080f0c11 */
[----:B------:R-:W2:Y:S01]  /*0470*/  LDG.E.U16 R2, desc[UR36][R2.64] ;  /* 0x0000002402027981 */ /* 0x000ea2000c1e1500 */
[----:B------:R-:W-:Y:S02]  /*0480*/  IMAD.U32 R5, R18, 0x10000, RZ ;  /* 0x0001000012057824 */ /* 0x000fe400078e00ff */
[----:B------:R-:W-:-:S03]  /*0490*/  IMAD.WIDE R16, R19, UR55, R16 ;  /* 0x0000003713107c25 */ /* 0x000fc6000f8e0210 */
[----:B------:R-:W-:Y:S01]  /*04a0*/  LEA R4, P0, R16, UR48, 0x1 ;  /* 0x0000003010047c11 */ /* 0x000fe2000f8008ff */
[----:B--2---:R-:W-:-:S04]  /*04b0*/  IMAD.U32 R0, R2, 0x10000, RZ ;  /* 0x0001000002007824 */ /* 0x004fc800078e00ff */
[----:B------:R-:W-:Y:S01]  /*04c0*/  FMUL.FTZ R0, R0, R5 ;  /* 0x0000000500007220 */ /* 0x000fe20000410000 */
[----:B------:R-:W-:-:S04]  /*04d0*/  LEA.HI.X R5, R16, UR49, R17, 0x1, P0 ;  /* 0x0000003110057c11 */ /* 0x000fc800080f0c11 */
[----:B------:R-:W-:-:S05]  /*04e0*/  F2FP.BF16.F32.PACK_AB R0, RZ, R0 ;  /* 0x00000000ff00723e */ /* 0x000fca00000010ff */
[----:B------:R0:W-:Y:S02]  /*04f0*/  STG.E.U16 desc[UR36][R4.64], R0 ;  /* 0x0000000004007986 */ /* 0x0001e4000c101524 */
.L_x_3:
[----:B------:R-:W-:Y:S05]  /*0500*/  BSYNC.RECONVERGENT B7 ;  /* 0x0000000000077941 */ /* 0x000fea0003800200 */
.L_x_2:
[----:B------:R-:W-:-:S04]  /*0510*/  IADD3 R19, PT, PT, R19, UR52, RZ ;  /* 0x0000003413137c10 */ /* 0x000fc8000fffe0ff */
[----:B------:R-:W-:-:S13]  /*0520*/  ISETP.GE.AND P0, PT, R19, UR54, PT ;  /* 0x0000003613007c0c */ /* 0x000fda000bf06270 */
[----:B------:R-:W-:Y:S05]  /*0530*/  @!P0 BRA `(.L_x_6) ;  /* 0xfffffffc004c8947 */ /* 0x000fea000383ffff */
[----:B------:R-:W-:Y:S05]  /*0540*/  BSYNC.RECONVERGENT B8 ;  /* 0x0000000000087941 */ /* 0x000fea0003800200 */
.L_x_1:
[----:B------:R-:W-:Y:S05]  /*0550*/  EXIT ;  /* 0x000000000000794d */ /* 0x000fea0003800000 */
.L_x_0:
[----:B------:R-:W-:Y:S01]  /*0560*/  BSSY.RECONVERGENT B8, `(.L_x_7) ;  /* 0x0000027000087945 */ /* 0x000fe20003800200 */
.L_x_12:
        /* <DEDUP_REMOVED lines=29> */
.L_x_11:
[----:B------:R-:W-:Y:S05]  /*0740*/  BSYNC.RECONVERGENT B6 ;  /* 0x0000000000067941 */ /* 0x000fea0003800200 */
.L_x_10:
[----:B------:R-:W-:-:S03]  /*0750*/  IMAD.WIDE R16, R19, UR56, R16 ;  /* 0x0000003813107c25 */ /* 0x000fc6000f8e0210 */
[----:B------:R-:W-:-:S04]  /*0760*/  LEA R2, P0, R16, UR50, 0x1 ;  /* 0x0000003210027c11 */ /* 0x000fc8000f8008ff */
[----:B------:R-:W-:-:S05]  /*0770*/  LEA.HI.X R3, R16, UR51, R17, 0x1, P0 ;  /* 0x0000003310037c11 */ /* 0x000fca00080f0c11 */
[----:B------:R0:W-:Y:S04]  /*0780*/  STG.E.U16 desc[UR36][R2.64], R18 ;  /* 0x0000001202007986 */ /* 0x0001e8000c101524 */
.L_x_9:
[----:B------:R-:W-:Y:S05]  /*0790*/  BSYNC.RECONVERGENT B7 ;  /* 0x0000000000077941 */ /* 0x000fea0003800200 */
.L_x_8:
[----:B------:R-:W-:-:S05]  /*07a0*/  VIADD R19, R19, UR52 ;  /* 0x0000003413137c36 */ /* 0x000fca0008000000 */
[----:B------:R-:W-:-:S13]  /*07b0*/  ISETP.GE.AND P0, PT, R19, UR53, PT ;  /* 0x0000003513007c0c */ /* 0x000fda000bf06270 */
[----:B------:R-:W-:Y:S05]  /*07c0*/  @!P0 BRA `(.L_x_12) ;  /* 0xfffffffc00688947 */ /* 0x000fea000383ffff */
[----:B------:R-:W-:Y:S05]  /*07d0*/  BSYNC.RECONVERGENT B8 ;  /* 0x0000000000087941 */ /* 0x000fea0003800200 */
.L_x_7:
[----:B------:R-:W-:Y:S05]  /*07e0*/  EXIT ;  /* 0x000000000000794d */ /* 0x000fea0003800000 */
.L_x_13:
[----:B------:R-:W-:-:S00]  /*07f0*/  BRA `(.L_x_13) ;  /* 0xfffffffc00fc7947 */ /* 0x000fc0000383ffff */
[----:B------:R-:W-:-:S00]  /*0800*/  NOP ;  /* 0x0000000000007918 */ /* 0x000fc00000000000 */
[----:B------:R-:W-:-:S00]  /*0810*/  NOP ;  /* 0x0000000000007918 */ /* 0x000fc00000000000 */
[----:B------:R-:W-:-:S00]  /*0820*/  NOP ;  /* 0x0000000000007918 */ /* 0x000fc00000000000 */
[----:B------:R-:W-:-:S00]  /*0830*/  NOP ;  /* 0x0000000000007918 */ /* 0x000fc00000000000 */
[----:B------:R-:W-:-:S00]  /*0840*/  NOP ;  /* 0x0000000000007918 */ /* 0x000fc00000000000 */
[----:B------:R-:W-:-:S00]  /*0850*/  NOP ;  /* 0x0000000000007918 */ /* 0x000fc00000000000 */
[----:B------:R-:W-:-:S00]  /*0860*/  NOP ;  /* 0x0000000000007918 */ /* 0x000fc00000000000 */
[----:B------:R-:W-:-:S00]  /*0870*/  NOP ;  /* 0x0000000000007918 */ /* 0x000fc00000000000 */
.L_x_10578:


//--------------------- .text._ZN2at6native39_GLOBAL__N__cee6930f_7_Loss_cu_5b0651e139nll_loss_backward_reduce_cuda_kernel_2dIN3c108BFloat16EhEEvPT_PKS5_PKT0_S8_S8_biill --------------------------
	.section	.text._ZN2at6native39_GLOBAL__N__cee6930f_7_Loss_cu_5b0651e139nll_loss_backward_reduce_cuda_kernel_2dIN3c108BFloat16EhEEvPT_PKS5_PKT0_S8_S8_biill,"ax",@progbits
	.align	128
.text._ZN2at6native39_GLOBAL__N__cee6930f_7_Loss_cu_5b0651e139nll_loss_backward_reduce_cuda_kernel_2dIN3c108BFloat16EhEEvPT_PKS5_PKT0_S8_S8_biill:
        .type           _ZN2at6native39_GLOBAL__N__cee6930f_7_Loss_cu_5b0651e139nll_loss_backward_reduce_cuda_kernel_2dIN3c108BFloat16EhEEvPT_PKS5_PKT0_S8_S8_biill,@function
        .size           _ZN2at6native39_GLOBAL__N__cee6930f_7_Loss_cu_5b0651e139nll_loss_backward_reduce_cuda_kernel_2dIN3c108BFloat16EhEEvPT_PKS5_PKT0_S8_S8_biill,(.L_x_10579 - _ZN2at6native39_GLOBAL__N__cee6930f_7_Loss_cu_5b0651e139nll_loss_backward_reduce_cuda_kernel_2dIN3c108BFloat16EhEEvPT_PKS5_PKT0_S8_S8_biill)
        .other          _ZN2at6native39_GLOBAL__N__cee6930f_7_Loss_cu_5b0651e139nll_loss_backward_reduce_cuda_kernel_2dIN3c108BFloat16EhEEvPT_PKS5_PKT0_S8_S8_biill,@"STO_CUDA_ENTRY STV_DEFAULT"
_ZN2at6native39_GLOBAL__N__cee6930f_7_Loss_cu_5b0651e139nll_loss_backward_reduce_cuda_kernel_2dIN3c108BFloat16EhEEvPT_PKS5_PKT0_S8_S8_biill:
        /* <DEDUP_REMOVED lines=39> */
.L_x_22:
[----:B0-----:R-:W-:-:S04]  /*0270*/  IADD3 R2, P0, PT, R17, UR38, RZ ;  /* 0x0000002611027c10 */ /* 0x001fc8000ff1e0ff */
[----:B------:R-:W-:-:S05]  /*0280*/  LEA.HI.X.SX32 R3, R17, UR39, 0x1, P0 ;  /* 0x0000002711037c11 */ /* 0x000fca00080f0eff */
[----:B------:R-:W2:Y:S01]  /*0290*/  LDG.E.U8 R22, desc[UR36][R2.64] ;  /* 0x0000002402167981 */ /* 0x000ea2000c1e1100 */
[----:B------:R-:W-:Y:S01]  /*02a0*/  BSSY.RECONVERGENT B7, `(.L_x_16) ;  /* 0x0000039000077945 */ /* 0x000fe20003800200 */
[----:B--2---:R-:W-:-:S04]  /*02b0*/  LOP3.LUT R18, R22, 0xff, RZ, 0xc0, !PT ;  /* 0x000000ff16127812 */ /* 0x004fc800078ec0ff */
[----:B------:R-:W-:-:S04]  /*02c0*/  ISETP.NE.U32.AND P0, PT, R18, UR42, PT ;  /* 0x0000002a12007c0c */ /* 0x000fc8000bf05070 */
[----:B------:R-:W-:-:S13]  /*02d0*/  ISETP.NE.AND.EX P0, PT, RZ, UR43, PT, P0 ;  /* 0x0000002bff007c0c */ /* 0x000fda000bf05300 */
[----:B------:R-:W-:Y:S05]  /*02e0*/  @!P0 BRA `(.L_x_17) ;  /* 0x0000000000d08947 */ /* 0x000fea0003800000 */
[----:B------:R-:W-:Y:S01]  /*02f0*/  ISETP.GE.U32.AND P0, PT, R18, UR46, PT ;  /* 0x0000002e12007c0c */ /* 0x000fe2000bf06070 */
[----:B------:R-:W-:Y:S03]  /*0300*/  BSSY.RECONVERGENT B6, `(.L_x_18) ;  /* 0x0000013000067945 */ /* 0x000fe60003800200 */
[----:B------:R-:W-:-:S13]  /*0310*/  ISETP.GE.AND.EX P0, PT, RZ, UR47, PT, P0 ;  /* 0x0000002fff007c0c */ /* 0x000fda000bf06300 */
[----:B------:R-:W-:Y:S05]  /*0320*/  @!P0 BRA `(.L_x_19) ;  /* 0x0000000000408947 */ /* 0x000fea0003800000 */
        /* <DEDUP_REMOVED lines=8> */
[----:B0-----:R-:W-:Y:S01]  /*03b0*/  IMAD.U32 R4, RZ, RZ, UR4 ;  /* 0x00000004ff047e24 */ /* 0x001fe2000f8e00ff */
[----:B------:R-:W-:Y:S01]  /*03c0*/  MOV R5, UR5 ;  /* 0x0000000500057c02 */ /* 0x000fe20008000f00 */
[----:B-1----:R-:W-:-:S02]  /*03d0*/  IMAD.U32 R6, RZ, RZ, UR6 ;  /* 0x00000006ff067e24 */ /* 0x002fc4000f8e00ff */
[----:B------:R-:W-:Y:S02]  /*03e0*/  IMAD.U32 R7, RZ, RZ, UR7 ;  /* 0x00000007ff077e24 */ /* 0x000fe4000f8e00ff */
[----:B---3--:R-:W-:Y:S01]  /*03f0*/  IMAD.U32 R10, RZ, RZ, UR8 ;  /* 0x00000008ff0a7e24 */ /* 0x008fe2000f8e00ff */
[----:B------:R-:W-:-:S07]  /*0400*/  MOV R11, UR9 ;  /* 0x00000009000b7c02 */ /* 0x000fce0008000f00 */
[----:B------:R-:W-:-:S07]  /*0410*/  LEPC R20, `(.L_x_19) ;  /* 0x000000001014794e */ /* 0x000fce0000000000 */
[----:B--2---:R-:W-:Y:S05]  /*0420*/  CALL.ABS.NOINC R2 ;  /* 0x0000000002007343 */ /* 0x004fea0003c00000 */
.L_x_19:
[----:B------:R-:W-:Y:S05]  /*0430*/  BSYNC.RECONVERGENT B6 ;  /* 0x0000000000067941 */ /* 0x000fea0003800200 */
.L_x_18:
[----:B------:R-:W-:Y:S01]  /*0440*/  IMAD R19, R17, UR55, R22 ;  /* 0x0000003711137c24 */ /* 0x000fe2000f8e0216 */
[----:B------:R-:W-:Y:S04]  /*0450*/  BSSY.RECONVERGENT B6, `(.L_x_20) ;  /* 0x0000013000067945 */ /* 0x000fe80003800200 */
[----:B------:R-:W-:-:S13]  /*0460*/  ISETP.GT.AND P0, PT, R19, -0x1, PT ;  /* 0xffffffff1300780c */ /* 0x000fda0003f04270 */
[----:B------:R-:W-:Y:S05]  /*0470*/  @P0 BRA `(.L_x_21) ;  /* 0x0000000000400947 */ /* 0x000fea0003800000 */
[----:B------:R-:W-:Y:S01]  /*0480*/  MOV R2, 0x0 ;  /* 0x0000000000027802 */ /* 0x000fe20000000f00 */
[----:B------:R-:W0:Y:S01]  /*0490*/  LDCU.64 UR4, c[0x4][0x2f8] ;  /* 0x01005f00ff0477ac */ /* 0x000e220008000a00 */
[----:B------:R-:W-:Y:S02]  /*04a0*/  HFMA2 R13, -RZ, RZ, 0, 0 ;  /* 0x00000000ff0d7431 */ /* 0x000fe400000001ff */
[----:B------:R-:W-:Y:S01]  /*04b0*/  IMAD.MOV.U32 R8, RZ, RZ, 0x1e1 ;  /* 0x000001e1ff087424 */ /* 0x000fe200078e00ff */
[----:B------:R-:W1:Y:S01]  /*04c0*/  LDCU.64 UR6, c[0x4][0x2d0] ;  /* 0x01005a00ff0677ac */ /* 0x000e620008000a00 */
[----:B------:R-:W2:Y:S01]  /*04d0*/  LDC.64 R2, c[0x4][R2] ;  /* 0x0100000002027b82 */ /* 0x000ea20000000a00 */
[----:B------:R-:W-:Y:S01]  /*04e0*/  IMAD.MOV.U32 R12, RZ, RZ, 0x1 ;  /* 0x00000001ff0c7424 */ /* 0x000fe200078e00ff */
[----:B------:R-:W3:Y:S01]  /*04f0*/  LDCU.64 UR8, c[0x4][0x1d8] ;  /* 0x01003b00ff0877ac */ /* 0x000ee20008000a00 */
[----:B0-----:R-:W-:Y:S01]  /*0500*/  MOV R4, UR4 ;  /* 0x0000000400047c02 */ /* 0x001fe20008000f00 */
[----:B------:R-:W-:-:S02]  /*0510*/  IMAD.U32 R5, RZ, RZ, UR5 ;  /* 0x00000005ff057e24 */ /* 0x000fc4000f8e00ff */
[----:B-1----:R-:W-:Y:S02]  /*0520*/  IMAD.U32 R6, RZ, RZ, UR6 ;  /* 0x00000006ff067e24 */ /* 0x002fe4000f8e00ff */
[----:B------:R-:W-:Y:S01]  /*0530*/  IMAD.U32 R7, RZ, RZ, UR7 ;  /* 0x00000007ff077e24 */ /* 0x000fe2000f8e00ff */
[----:B---3--:R-:W-:Y:S01]  /*0540*/  MOV R10, UR8 ;  /* 0x00000008000a7c02 */ /* 0x008fe20008000f00 */
[----:B------:R-:W-:-:S07]  /*0550*/  IMAD.U32 R11, RZ, RZ, UR9 ;  /* 0x00000009ff0b7e24 */ /* 0x000fce000f8e00ff */
[----:B------:R-:W-:-:S07]  /*0560*/  LEPC R20, `(.L_x_21) ;  /* 0x000000001014794e */ /* 0x000fce0000000000 */
[----:B--2---:R-:W-:Y:S05]  /*0570*/  CALL.ABS.NOINC R2 ;  /* 0x0000000002007343 */ /* 0x004fea0003c00000 */
.L_x_21:
[----:B------:R-:W-:Y:S05]  /*0580*/  BSYNC.RECONVERGENT B6 ;  /* 0x0000000000067941 */ /* 0x000fea0003800200 */
.L_x_20:
[C---:B------:R-:W-:Y:S01]  /*0590*/  LEA R4, P0, R18.reuse, UR50, 0x1 ;  /* 0x0000003212047c11 */ /* 0x040fe2000f8008ff */
[----:B------:R-:W0:Y:S03]  /*05a0*/  LDC.64 R2, c[0x0][0x380] ;  /* 0x0000e000ff027b82 */ /* 0x000e260000000a00 */
[----:B------:R-:W-:-:S05]  /*05b0*/  LEA.HI.X R5, R18, UR51, RZ, 0x1, P0 ;  /* 0x0000003312057c11 */ /* 0x000fca00080f0cff */
[----:B------:R-:W2:Y:S01]  /*05c0*/  LDG.E.U16 R4, desc[UR36][R4.64] ;  /* 0x0000002404047981 */ /* 0x000ea2000c1e1500 */
[----:B------:R-:W-:Y:S02]  /*05d0*/  IMAD.U32 R7, R16, 0x10000, RZ ;  /* 0x0001000010077824 */ /* 0x000fe400078e00ff */
[----:B0-----:R-:W-:-:S04]  /*05e0*/  IMAD.WIDE R2, R19, 0x2, R2 ;  /* 0x0000000213027825 */ /* 0x001fc800078e0202 */
[----:B--2---:R-:W-:-:S04]  /*05f0*/  IMAD.U32 R0, R4, 0x10000, RZ ;  /* 0x0001000004007824 */ /* 0x004fc800078e00ff */
[----:B------:R-:W-:-:S05]  /*0600*/  FMUL.FTZ R0, R0, R7 ;  /* 0x0000000700007220 */ /* 0x000fca0000410000 */
[----:B------:R-:W-:-:S05]  /*0610*/  F2FP.BF16.F32.PACK_AB R0, RZ, R0 ;  /* 0x00000000ff00723e */ /* 0x000fca00000010ff */
[----:B------:R0:W-:Y:S02]  /*0620*/  STG.E.U16 desc[UR36][R2.64], R0 ;  /* 0x0000000002007986 */ /* 0x0001e4000c101524 */
.L_x_17:
[----:B------:R-:W-:Y:S05]  /*0630*/  BSYNC.RECONVERGENT B7 ;  /* 0x0000000000077941 */ /* 0x000fea0003800200 */
.L_x_16:
[----:B------:R-:W-:-:S05]  /*0640*/  VIADD R17, R17, UR52 ;  /* 0x0000003411117c36 */ /* 0x000fca0008000000 */
[----:B------:R-:W-:-:S13]  /*0650*/  ISETP.GE.AND P0, PT, R17, UR54, PT ;  /* 0x0000003611007c0c */ /* 0x000fda000bf06270 */
[----:B------:R-:W-:Y:S05]  /*0660*/  @!P0 BRA `(.L_x_22) ;  /* 0xfffffffc00008947 */ /* 0x000fea000383ffff */
[----:B------:R-:W-:Y:S05]  /*0670*/  BSYNC.RECONVERGENT B8 ;  /* 0x0000000000087941 */ /* 0x000fea0003800200 */
.L_x_15:
[----:B------:R-:W-:Y:S05]  /*0680*/  EXIT ;  /* 0x000000000000794d */ /* 0x000fea0003800000 */
.L_x_14:
[----:B------:R-:W-:Y:S01]  /*0690*/  BSSY.RECONVERGENT B8, `(.L_x_23) ;  /* 0x000003a000087945 */ /* 0x000fe20003800200 */
.L_x_30:
        /* <DEDUP_REMOVED lines=28> */
.L_x_27:
[----:B------:R-:W-:Y:S05]  /*0860*/  BSYNC.RECONVERGENT B6 ;  /* 0x0000000000067941 */ /* 0x000fea0003800200 */
.L_x_26:
[----:B------:R-:W-:Y:S01]  /*0870*/  IMAD R19, R17, UR56, R18 ;  /* 0x0000003811137c24 */ /* 0x000fe2000f8e0212 */
[----:B------:R-:W-:Y:S04]  /*0880*/  BSSY.RECONVERGENT B6, `(.L_x_28) ;  /* 0x0000013000067945 */ /* 0x000fe80003800200 */
[----:B------:R-:W-:-:S13]  /*0890*/  ISETP.GT.AND P0, PT, R19, -0x1, PT ;  /* 0xffffffff1300780c */ /* 0x000fda0003f04270 */
[----:B------:R-:W-:Y:S05]  /*08a0*/  @P0 BRA `(.L_x_29) ;  /* 0x0000000000400947 */ /* 0x000fea0003800000 */
[----:B------:R-:W-:Y:S01]  /*08b0*/  MOV R2, 0x0 ;  /* 0x0000000000027802 */ /* 0x000fe20000000f00 */
[----:B------:R-:W0:Y:S01]  /*08c0*/  LDCU.64 UR4, c[0x4][0x2f8] ;  /* 0x01005f00ff0477ac */ /* 0x000e220008000a00 */
[----:B------:R-:W-:Y:S02]  /*08d0*/  HFMA2 R12, -RZ, RZ, 0, 5.9604644775390625e-08 ;  /* 0x00000001ff0c7431 */ /* 0x000fe400000001ff */
[----:B------:R-:W-:Y:S01]  /*08e0*/  IMAD.MOV.U32 R8, RZ, RZ, 0x1e1 ;  /* 0x000001e1ff087424 */ /* 0x000fe200078e00ff */
[----:B------:R-:W1:Y:S01]  /*08f0*/  LDCU.64 UR6, c[0x4][0x2d0] ;  /* 0x01005a00ff0677ac */ /* 0x000e620008000a00 */
[----:B------:R-:W2:Y:S01]  /*0900*/  LDC.64 R2, c[0x4][R2] ;  /* 0x0100000002027b82 */ /* 0x000ea20000000a00 */
[----:B------:R-:W-:Y:S01]  /*0910*/  IMAD.MOV.U32 R13, RZ, RZ, RZ ;  /* 0x000000ffff0d7224 */ /* 0x000fe200078e00ff */
[----:B------:R-:W3:Y:S01]  /*0920*/  LDCU.64 UR8, c[0x4][0x1d8] ;  /* 0x01003b00ff0877ac */ /* 0x000ee20008000a00 */
[----:B0-----:R-:W-:Y:S02]  /*0930*/  IMAD.U32 R4, RZ, RZ, UR4 ;  /* 0x00000004ff047e24 */ /* 0x001fe4000f8e00ff */
[----:B------:R-:W-:-:S02]  /*0940*/  IMAD.U32 R5, RZ, RZ, UR5 ;  /* 0x00000005ff057e24 */ /* 0x000fc4000f8e00ff */
[----:B-1----:R-:W-:Y:S01]  /*0950*/  IMAD.U32 R6, RZ, RZ, UR6 ;  /* 0x00000006ff067e24 */ /* 0x002fe2000f8e00ff */
[----:B------:R-:W-:Y:S01]  /*0960*/  MOV R7, UR7 ;  /* 0x0000000700077c02 */ /* 0x000fe20008000f00 */
[----:B---3--:R-:W-:Y:S02]  /*0970*/  IMAD.U32 R10, RZ, RZ, UR8 ;  /* 0x00000008ff0a7e24 */ /* 0x008fe4000f8e00ff */
[----:B------:R-:W-:-:S07]  /*0980*/  IMAD.U32 R11, RZ, RZ, UR9 ;  /* 0x00000009ff0b7e24 */ /* 0x000fce000f8e00ff */
[----:B------:R-:W-:-:S07]  /*0990*/  LEPC R20, `(.L_x_29) ;  /* 0x000000001014794e */ /* 0x000fce0000000000 */
[----:B--2---:R-:W-:Y:S05]  /*09a0*/  CALL.ABS.NOINC R2 ;  /* 0x0000000002007343 */ /* 0x004fea0003c00000 */
.L_x_29:
[----:B------:R-:W-:Y:S05]  /*09b0*/  BSYNC.RECONVERGENT B6 ;  /* 0x0000000000067941 */ /* 0x000fea0003800200 */
.L_x_28:
[----:B------:R-:W0:Y:S02]  /*09c0*/  LDC.64 R2, c[0x0][0x380] ;  /* 0x0000e000ff027b82 */ /* 0x000e240000000a00 */
[----:B0-----:R-:W-:-:S05]  /*09d0*/  IMAD.WIDE R2, R19, 0x2, R2 ;  /* 0x0000000213027825 */ /* 0x001fca00078e0202 */
[----:B------:R0:W-:Y:S02]  /*09e0*/  STG.E.U16 desc[UR36][R2.64], R16 ;  /* 0x0000001002007986 */ /* 0x0001e4000c101524 */
.L_x_25:
[----:B------:R-:W-:Y:S05]  /*09f0*/  BSYNC.RECONVERGENT B7 ;  /* 0x0000000000077941 */ /* 0x000fea0003800200 */
.L_x_24:
[----:B------:R-:W-:-:S05]  /*0a00*/  VIADD R17, R17, UR52 ;  /* 0x0000003411117c36 */ /* 0x000fca0008000000 */
[----:B------:R-:W-:-:S13]  /*0a10*/  ISETP.GE.AND P0, PT, R17, UR53, PT ;  /* 0x0000003511007c0c */ /* 0x000fda000bf06270 */
[----:B------:R-:W-:Y:S05]  /*0a20*/  @!P0 BRA `(.L_x_30) ;  /* 0xfffffffc001c8947 */ /* 0x000fea000383ffff */
[----:B------:R-:W-:Y:S05]  /*0a30*/  BSYNC.RECONVERGENT B8 ;  /* 0x0000000000087941 */ /* 0x000fea0003800200 */
.L_x_23:
[----:B------:R-:W-:Y:S05]  /*0a40*/  EXIT ;  /* 0x000000000000794d */ /* 0x000fea0003800000 */
.L_x_31:
        /* <DEDUP_REMOVED lines=11> */
.L_x_10579:


//--------------------- .text._ZN2at6native39_GLOBAL__N__cee6930f_7_Loss_cu_5b0651e139nll_loss_backward_reduce_cuda_kernel_2dIN3c104HalfElEEvPT_PKS5_PKT0_S8_S8_biill --------------------------
	.section	.text._ZN2at6native39_GLOBAL__N__cee6930f_7_Loss_cu_5b0651e139nll_loss_backward_reduce_cuda_kernel_2dIN3c104HalfElEEvPT_PKS5_PKT0_S8_S8_biill,"ax",@progbits
	.align	128
.text._ZN2at6native39_GLOBAL__N__cee6930f_7_Loss_cu_5b0651e139nll_loss_backward_reduce_cuda_kernel_2dIN3c104HalfElEEvPT_PKS5_PKT0_S8_S8_biill:
        .type           _ZN2at6native39_GLOBAL__N__cee6930f_7_Loss_cu_5b0651e139nll_loss_backward_reduce_cuda_kernel_2dIN3c104HalfElEEvPT_PKS5_PKT0_S8_S8_biill,@function
        .size           _ZN2at6native39_GLOBAL__N__cee6930f_7_Loss_cu_5b0651e139nll_loss_backward_reduce_cuda_kernel_2dIN3c104HalfElEEvPT_PKS5_PKT0_S8_S8_biill,(.L_x_10580 - _ZN2at6native39_GLOBAL__N__cee6930f_7_Loss_cu_5b0651e139nll_loss_backward_reduce_cuda_kernel_2dIN3c104HalfElEEvPT_PKS5_PKT0_S8_S8_biill)
        .other          _ZN2at6native39_GLOBAL__N__cee6930f_7_Loss_cu_5b0651e139nll_loss_backward_reduce_cuda_kernel_2dIN3c104HalfElEEvPT_PKS5_PKT0_S8_S8_biill,@"STO_CUDA_ENTRY STV_DEFAULT"
_ZN2at6native39_GLOBAL__N__cee6930f_7_Loss_cu_5b0651e139nll_loss_backward_reduce_cuda_kernel_2dIN3c104HalfElEEvPT_PKS5_PKT0_S8_S8_biill:
        /* <DEDUP_REMOVED lines=12> */
[----:B---3--:R-:W-:-:S04]  /*00c0*/  @P0 HADD2.F32 R0, -RZ, R4.H0_H0 ;  /* 0x20000004ff000230 */ /* 0x008fc80000004100 */
[----:B------:R1:W2:Y:S08]  /*00d0*/  @P0 MUFU.RCP R7, R0 ;  /* 0x0000000000070308 */ /* 0x0002b00000001000 */
[----:B0-----:R-:W-:Y:S05]  /*00e0*/  @P1 EXIT ;  /* 0x000000000000194d */ /* 0x001fea0003800000 */
[----:B------:R-:W0:Y:S01]  /*00f0*/  LDCU.64 UR4, c[0x0][0x398] ;  /* 0x00007300ff0477ac */ /* 0x000e220008000a00 */
[----:B-1---5:R-:W-:Y:S01]  /*0100*/  @P0 HADD2.F32 R0, -RZ, R2.H0_H0 ;  /* 0x20000002ff000230 */ /* 0x022fe20000004100 */
[----:B------:R-:W1:Y:S04]  /*0110*/  LDCU UR52, c[0x0][0x360] ;  /* 0x00006c00ff3477ac */ /* 0x000e680008000800 */
[----:B--2---:R-:W-:Y:S01]  /*0120*/  @P0 FMUL.FTZ R22, R0, R7 ;  /* 0x0000000700160220 */ /* 0x004fe20000410000 */
[----:B------:R-:W2:Y:S04]  /*0130*/  LDCU UR53, c[0x0][0x3ac] ;  /* 0x00007580ff3577ac */ /* 0x000ea80008000800 */
[----:B------:R-:W-:Y:S01]  /*0140*/  @P0 F2FP.F16.F32.PACK_AB R22, RZ, R22 ;  /* 0x00000016ff16023e */ /* 0x000fe200000000ff */
[----:B------:R-:W3:Y:S03]  /*0150*/  LDCU UR54, c[0x0][0x3ac] ;  /* 0x00007580ff3677ac */ /* 0x000ee60008000800 */
[----:B------:R-:W-:Y:S01]  /*0160*/  @!P0 PRMT R22, R2, 0x7610, R22 ;  /* 0x0000761002168816 */ /* 0x000fe20000000016 */
[----:B------:R-:W4:Y:S01]  /*0170*/  LDCU UR55, c[0x0][0x3b0] ;  /* 0x00007600ff3777ac */ /* 0x000f220008000800 */
[----:B0-----:R-:W-:-:S03]  /*0180*/  UISETP.NE.U32.AND UP0, UPT, UR4, URZ, UPT ;  /* 0x000000ff0400728c */ /* 0x001fc6000bf05070 */
[----:B------:R-:W-:Y:S01]  /*0190*/  HADD2 R18, -R22.H0_H0, -RZ.H0_H0 ;  /* 0xa00000ff16127230 */ /* 0x000fe20000000900 */
[----:B------:R-:W0:Y:S01]  /*01a0*/  LDCU UR56, c[0x0][0x3b0] ;  /* 0x00007600ff3877ac */ /* 0x000e220008000800 */
[----:B------:R-:W-:-:S03]  /*01b0*/  UISETP.NE.AND.EX UP0, UPT, UR5, URZ, UPT, UP0 ;  /* 0x000000ff0500728c */ /* 0x000fc6000bf05300 */
[----:B------:R-:W-:Y:S01]  /*01c0*/  PRMT R18, R18, 0x5410, RZ ;  /* 0x0000541012127816 */ /* 0x000fe200000000ff */
[----:B------:R-:W0:Y:S01]  /*01d0*/  LDCU.64 UR38, c[0x0][0x3c0] ;  /* 0x00007800ff2677ac */ /* 0x000e220008000a00 */
[----:B------:R-:W0:Y:S01]  /*01e0*/  LDCU.64 UR40, c[0x0][0x3c0] ;  /* 0x00007800ff2877ac */ /* 0x000e220008000a00 */
[----:B------:R-:W0:Y:S01]  /*01f0*/  LDCU.64 UR42, c[0x0][0x3b8] ;  /* 0x00007700ff2a77ac */ /* 0x000e220008000a00 */
[----:B------:R-:W0:Y:S01]  /*0200*/  LDCU.64 UR44, c[0x0][0x3b8] ;  /* 0x00007700ff2c77ac */ /* 0x000e220008000a00 */
[----:B------:R-:W0:Y:S01]  /*0210*/  LDCU.64 UR46, c[0x0][0x398] ;  /* 0x00007300ff2e77ac */ /* 0x000e220008000a00 */
[----:B------:R-:W0:Y:S01]  /*0220*/  LDCU.64 UR48, c[0x0][0x380] ;  /* 0x00007000ff3077ac */ /* 0x000e220008000a00 */
[----:B------:R-:W0:Y:S01]  /*0230*/  LDCU.64 UR50, c[0x0][0x380] ;  /* 0x00007000ff3277ac */ /* 0x000e220008000a00 */
[----:B-123--:R-:W-:Y:S05]  /*0240*/  BRA.U !UP0, `(.L_x_32) ;  /* 0x0000000108c07547 */ /* 0x00efea000b800000 */
[----:B------:R-:W-:Y:S01]  /*0250*/  BSSY.RECONVERGENT B8, `(.L_x_33) ;  /* 0x000002e000087945 */ /* 0x000fe20003800200 */
.L_x_38:
        /* <DEDUP_REMOVED lines=25> */
[----:B---3--:R-:W-:Y:S02]  /*03f0*/  IMAD.U32 R10, RZ, RZ, UR8 ;  /* 0x00000008ff0a7e24 */ /* 0x008fe4000f8e00ff */
[----:B------:R-:W-:-:S07]  /*0400*/  IMAD.U32 R11, RZ, RZ, UR9 ;  /* 0x00000009ff0b7e24 */ /* 0x000fce000f8e00ff */
[----:B------:R-:W-:-:S07]  /*0410*/  LEPC R20, `(.L_x_37) ;  /* 0x000000001014794e */ /* 0x000fce0000000000 */
[----:B--2-4-:R-:W-:Y:S05]  /*0420*/  CALL.ABS.NOINC R2 ;  /* 0x0000000002007343 */ /* 0x014fea0003c00000 */
.L_x_37:
[----:B----4-:R-:W-:Y:S05]  /*0430*/  BSYNC.RECONVERGENT B6 ;  /* 0x0000000000067941 */ /* 0x010fea0003800200 */
.L_x_36:
[----:B------:R-:W-:-:S04]  /*0440*/  LEA R2, P0, R16, UR46, 0x1 ;  /* 0x0000002e10027c11 */ /* 0x000fc8000f8008ff */
[----:B------:R-:W-:-:S05]  /*0450*/  LEA.HI.X R3, R16, UR47, R17, 0x1, P0 ;  /* 0x0000002f10037c11 */ /* 0x000fca00080f0c11 */
[----:B------:R-:W2:Y:S01]  /*0460*/  LDG.E.U16 R2, desc[UR36][R2.64] ;  /* 0x0000002402027981 */ /* 0x000ea2000c1e1500 */
[----:B------:R-:W-:Y:S02]  /*0470*/  HADD2.F32 R5, -RZ, -R22.H0_H0 ;  /* 0xa0000016ff057230 */ /* 0x000fe40000004100 */
[----:B------:R-:W-:-:S03]  /*0480*/  IMAD.WIDE R16, R19, UR55, R16 ;  /* 0x0000003713107c25 */ /* 0x000fc6000f8e0210 */
[----:B------:R-:W-:Y:S01]  /*0490*/  LEA R4, P0, R16, UR48, 0x1 ;  /* 0x0000003010047c11 */ /* 0x000fe2000f8008ff */
[----:B--2---:R-:W-:-:S05]  /*04a0*/  HADD2.F32 R0, -RZ, R2.H0_H0 ;  /* 0x20000002ff007230 */ /* 0x004fca0000004100 */
[----:B------:R-:W-:Y:S01]  /*04b0*/  FMUL.FTZ R0, R0, R5 ;  /* 0x0000000500007220 */ /* 0x000fe20000410000 */
[----:B------:R-:W-:-:S04]  /*04c0*/  LEA.HI.X R5, R16, UR49, R17, 0x1, P0 ;  /* 0x0000003110057c11 */ /* 0x000fc800080f0c11 */
[----:B------:R-:W-:-:S05]  /*04d0*/  F2FP.F16.F32.PACK_AB R0, RZ, R0 ;  /* 0x00000000ff00723e */ /* 0x000fca00000000ff */
[----:B------:R0:W-:Y:S02]  /*04e0*/  STG.E.U16 desc[UR36][R4.64], R0 ;  /* 0x0000000004007986 */ /* 0x0001e4000c101524 */
.L_x_35:
[----:B----4-:R-:W-:Y:S05]  /*04f0*/  BSYNC.RECONVERGENT B7 ;  /* 0x0000000000077941 */ /* 0x010fea0003800200 */
.L_x_34:
[----:B------:R-:W-:-:S05]  /*0500*/  VIADD R19, R19, UR52 ;  /* 0x0000003413137c36 */ /* 0x000fca0008000000 */
[----:B------:R-:W-:-:S13]  /*0510*/  ISETP.GE.AND P0, PT, R19, UR54, PT ;  /* 0x0000003613007c0c */ /* 0x000fda000bf06270 */
[----:B------:R-:W-:Y:S05]  /*0520*/  @!P0 BRA `(.L_x_38) ;  /* 0xfffffffc004c8947 */ /* 0x000fea000383ffff */
[----:B------:R-:W-:Y:S05]  /*0530*/  BSYNC.RECONVERGENT B8 ;  /* 0x0000000000087941 */ /* 0x000fea0003800200 */
.L_x_33:
[----:B------:R-:W-:Y:S05]  /*0540*/  EXIT ;  /* 0x000000000000794d */ /* 0x000fea0003800000 */
.L_x_32:
[----:B------:R-:W-:Y:S01]  /*0550*/  BSSY.RECONVERGENT B8, `(.L_x_39) ;  /* 0x0000027000087945 */ /* 0x000fe20003800200 */
.L_x_44:
        /* <DEDUP_REMOVED lines=15> */
[----:B------:R-:W-:Y:S02]  /*0650*/  HFMA2 R8, -RZ, RZ, 0, 2.8431415557861328125e-05 ;  /* 0x000001ddff087431 */ /* 0x000fe400000001ff */
[----:B------:R-:W-:Y:S01]  /*0660*/  IMAD.MOV.U32 R12, RZ, RZ, 0x1 ;  /* 0x00000001ff0c7424 */ /* 0x000fe200078e00ff */
[----:B------:R-:W1:Y:S01]  /*0670*/  LDCU.64 UR6, c[0x4][0x2d0] ;  /* 0x01005a00ff0677ac */ /* 0x000e620008000a00 */
[----:B------:R-:W2:Y:S01]  /*0680*/  LDC.64 R2, c[0x4][R2] ;  /* 0x0100000002027b82 */ /* 0x000ea20000000a00 */
[----:B------:R-:W-:Y:S01]  /*0690*/  IMAD.MOV.U32 R13, RZ, RZ, RZ ;  /* 0x000000ffff0d7224 */ /* 0x000fe200078e00ff */
[----:B------:R-:W3:Y:S01]  /*06a0*/  LDCU.64 UR8, c[0x4][0x1d0] ;  /* 0x01003a00ff0877ac */ /* 0x000ee20008000a00 */
[----:B0-----:R-:W-:Y:S01]  /*06b0*/  MOV R4, UR4 ;  /* 0x0000000400047c02 */ /* 0x001fe20008000f00 */
[----:B------:R-:W-:-:S02]  /*06c0*/  IMAD.U32 R5, RZ, RZ, UR5 ;  /* 0x00000005ff057e24 */ /* 0x000fc4000f8e00ff */
[----:B-1----:R-:W-:Y:S02]  /*06d0*/  IMAD.U32 R6, RZ, RZ, UR6 ;  /* 0x00000006ff067e24 */ /* 0x002fe4000f8e00ff */
[----:B------:R-:W-:Y:S02]  /*06e0*/  IMAD.U32 R7, RZ, RZ, UR7 ;  /* 0x00000007ff077e24 */ /* 0x000fe4000f8e00ff */
[----:B---3--:R-:W-:Y:S02]  /*06f0*/  IMAD.U32 R10, RZ, RZ, UR8 ;  /* 0x00000008ff0a7e24 */ /* 0x008fe4000f8e00ff */
[----:B------:R-:W-:-:S07]  /*0700*/  IMAD.U32 R11, RZ, RZ, UR9 ;  /* 0x00000009ff0b7e24 */ /* 0x000fce000f8e00ff */
[----:B------:R-:W-:-:S07]  /*0710*/  LEPC R20, `(.L_x_43) ;  /* 0x000000001014794e */ /* 0x000fce0000000000 */
[----:B--2-4-:R-:W-:Y:S05]  /*0720*/  CALL.ABS.NOINC R2 ;  /* 0x0000000002007343 */ /* 0x014fea0003c00000 */
.L_x_43:
[----:B----4-:R-:W-:Y:S05]  /*0730*/  BSYNC.RECONVERGENT B6 ;  /* 0x0000000000067941 */ /* 0x010fea0003800200 */
.L_x_42:
[----:B------:R-:W-:-:S03]  /*0740*/  IMAD.WIDE R16, R19, UR56, R16 ;  /* 0x0000003813107c25 */ /* 0x000fc6000f8e0210 */
[----:B------:R-:W-:-:S04]  /*0750*/  LEA R2, P0, R16, UR50, 0x1 ;  /* 0x0000003210027c11 */ /* 0x000fc8000f8008ff */
[----:B------:R-:W-:-:S05]  /*0760*/  LEA.HI.X R3, R16, UR51, R17, 0x1, P0 ;  /* 0x0000003310037c11 */ /* 0x000fca00080f0c11 */
[----:B------:R0:W-:Y:S04]  /*0770*/  STG.E.U16 desc[UR36][R2.64], R18 ;  /* 0x0000001202007986 */ /* 0x0001e8000c101524 */
.L_x_41:
[----:B----4-:R-:W-:Y:S05]  /*0780*/  BSYNC.RECONVERGENT B7 ;  /* 0x0000000000077941 */ /* 0x010fea0003800200 */
.L_x_40:
[----:B------:R-:W-:-:S05]  /*0790*/  VIADD R19, R19, UR52 ;  /* 0x0000003413137c36 */ /* 0x000fca0008000000 */
[----:B------:R-:W-:-:S13]  /*07a0*/  ISETP.GE.AND P0, PT, R19, UR53, PT ;  /* 0x0000003513007c0c */ /* 0x000fda000bf06270 */
[----:B------:R-:W-:Y:S05]  /*07b0*/  @!P0 BRA `(.L_x_44) ;  /* 0xfffffffc00688947 */ /* 0x000fea000383ffff */
[----:B------:R-:W-:Y:S05]  /*07c0*/  BSYNC.RECONVERGENT B8 ;  /* 0x0000000000087941 */ /* 0x000fea0003800200 */
.L_x_39:
[----:B------:R-:W-:Y:S05]  /*07d0*/  EXIT ;  /* 0x000000000000794d */ /* 0x000fea0003800000 */
.L_x_45:
        /* <DEDUP_REMOVED lines=10> */
.L_x_10580:


//--------------------- .text._ZN2at6native39_GLOBAL__N__cee6930f_7_Loss_cu_5b0651e139nll_loss_backward_reduce_cuda_kernel_2dIN3c104HalfEhEEvPT_PKS5_PKT0_S8_S8_biill --------------------------
	.section	.text._ZN2at6native39_GLOBAL__N__cee6930f_7_Loss_cu_5b0651e139nll_loss_backward_reduce_cuda_kernel_2dIN3c104HalfEhEEvPT_PKS5_PKT0_S8_S8_biill,"ax",@progbits
	.align	128
.text._ZN2at6native39_GLOBAL__N__cee6930f_7_Loss_cu_5b0651e139nll_loss_backward_reduce_cuda_kernel_2dIN3c104HalfEhEEvPT_PKS5_PKT0_S8_S8_biill:
        .type           _ZN2at6native39_GLOBAL__N__cee6930f_7_Loss_cu_5b0651e139nll_loss_backward_reduce_cuda_kernel_2dIN3c104HalfEhEEvPT_PKS5_PKT0_S8_S8_biill,@function
        .size           _ZN2at6native39_GLOBAL__N__cee6930f_7_Loss_cu_5b0651e139nll_loss_backward_reduce_cuda_kernel_2dIN3c104HalfEhEEvPT_PKS5_PKT0_S8_S8_biill,(.L_x_10581 - _ZN2at6native39_GLOBAL__N__cee6930f_7_Loss_cu_5b0651e139nll_loss_backward_reduce_cuda_kernel_2dIN3c104HalfEhEEvPT_PKS5_PKT0_S8_S8_biill)
        .other          _ZN2at6native39_GLOBAL__N__cee6930f_7_Loss_cu_5b0651e139nll_loss_backward_reduce_cuda_kernel_2dIN3c104HalfEhEEvPT_PKS5_PKT0_S8_S8_biill,@"STO_CUDA_ENTRY STV_DEFAULT"
_ZN2at6native39_GLOBAL__N__cee6930f_7_Loss_cu_5b0651e139nll_loss_backward_reduce_cuda_kernel_2dIN3c104HalfEhEEvPT_PKS5_PKT0_S8_S8_biill:
        /* <DEDUP_REMOVED lines=38> */
.L_x_54:
        /* <DEDUP_REMOVED lines=20> */
[----:B0-----:R-:W-:Y:S02]  /*03a0*/  IMAD.U32 R4, RZ, RZ, UR4 ;  /* 0x00000004ff047e24 */ /* 0x001fe4000f8e00ff */
[----:B------:R-:W-:-:S02]  /*03b0*/  IMAD.U32 R5, RZ, RZ, UR5 ;  /* 0x00000005ff057e24 */ /* 0x000fc4000f8e00ff */
[----:B-1----:R-:W-:Y:S02]  /*03c0*/  IMAD.U32 R6, RZ, RZ, UR6 ;  /* 0x00000006ff067e24 */ /* 0x002fe4000f8e00ff */
[----:B------:R-:W-:Y:S01]  /*03d0*/  IMAD.U32 R7, RZ, RZ, UR7 ;  /* 0x00000007ff077e24 */ /* 0x000fe2000f8e00ff */
[----:B---3--:R-:W-:Y:S01]  /*03e0*/  MOV R10, UR8 ;  /* 0x00000008000a7c02 */ /* 0x008fe20008000f00 */
[----:B------:R-:W-:-:S07]  /*03f0*/  IMAD.U32 R11, RZ, RZ, UR9 ;  /* 0x00000009ff0b7e24 */ /* 0x000fce000f8e00ff */
[----:B------:R-:W-:-:S07]  /*0400*/  LEPC R20, `(.L_x_51) ;  /* 0x000000001014794e */ /* 0x000fce0000000000 */
[----:B--2-4-:R-:W-:Y:S05]  /*0410*/  CALL.ABS.NOINC R2 ;  /* 0x0000000002007343 */ /* 0x014fea0003c00000 */
.L_x_51:
[----:B----4-:R-:W-:Y:S05]  /*0420*/  BSYNC.RECONVERGENT B6 ;  /* 0x0000000000067941 */ /* 0x010fea0003800200 */
.L_x_50:
        /* <DEDUP_REMOVED lines=20> */
.L_x_53:
[----:B------:R-:W-:Y:S05]  /*0570*/  BSYNC.RECONVERGENT B6 ;  /* 0x0000000000067941 */ /* 0x000fea0003800200 */
.L_x_52:
[C---:B------:R-:W-:Y:S01]  /*0580*/  LEA R4, P0, R17.reuse, UR50, 0x1 ;  /* 0x0000003211047c11 */ /* 0x040fe2000f8008ff */
[----:B------:R-:W0:Y:S03]  /*0590*/  LDC.64 R2, c[0x0][0x380] ;  /* 0x0000e000ff027b82 */ /* 0x000e260000000a00 */
[----:B------:R-:W-:-:S05]  /*05a0*/  LEA.HI.X R5, R17, UR51, RZ, 0x1, P0 ;  /* 0x0000003311057c11 */ /* 0x000fca00080f0cff */
[----:B------:R-:W2:Y:S01]  /*05b0*/  LDG.E.U16 R4, desc[UR36][R4.64] ;  /* 0x0000002404047981 */ /* 0x000ea2000c1e1500 */
[----:B------:R-:W-:Y:S02]  /*05c0*/  HADD2.F32 R7, -RZ, -R18.H0_H0 ;  /* 0xa0000012ff077230 */ /* 0x000fe40000004100 */
[----:B0-----:R-:W-:-:S04]  /*05d0*/  IMAD.WIDE R2, R19, 0x2, R2 ;  /* 0x0000000213027825 */ /* 0x001fc800078e0202 */
[----:B--2---:R-:W-:-:S05]  /*05e0*/  HADD2.F32 R0, -RZ, R4.H0_H0 ;  /* 0x20000004ff007230 */ /* 0x004fca0000004100 */
[----:B------:R-:W-:-:S05]  /*05f0*/  FMUL.FTZ R0, R0, R7 ;  /* 0x0000000700007220 */ /* 0x000fca0000410000 */
[----:B------:R-:W-:-:S05]  /*0600*/  F2FP.F16.F32.PACK_AB R0, RZ, R0 ;  /* 0x00000000ff00723e */ /* 0x000fca00000000ff */
[----:B------:R0:W-:Y:S02]  /*0610*/  STG.E.U16 desc[UR36][R2.64], R0 ;  /* 0x0000000002007986 */ /* 0x0001e4000c101524 */
.L_x_49:
[----:B----4-:R-:W-:Y:S05]  /*0620*/  BSYNC.RECONVERGENT B7 ;  /* 0x0000000000077941 */ /* 0x010fea0003800200 */
.L_x_48:
[----:B------:R-:W-:-:S05]  /*0630*/  VIADD R16, R16, UR52 ;  /* 0x0000003410107c36 */ /* 0x000fca0008000000 */
[----:B------:R-:W-:-:S13]  /*0640*/  ISETP.GE.AND P0, PT, R16, UR54, PT ;  /* 0x0000003610007c0c */ /* 0x000fda000bf06270 */
[----:B------:R-:W-:Y:S05]  /*0650*/  @!P0 BRA `(.L_x_54) ;  /* 0xfffffffc00008947 */ /* 0x000fea000383ffff */
[----:B------:R-:W-:Y:S05]  /*0660*/  BSYNC.RECONVERGENT B8 ;  /* 0x0000000000087941 */ /* 0x000fea0003800200 */
.L_x_47:
[----:B------:R-:W-:Y:S05]  /*0670*/  EXIT ;  /* 0x000000000000794d */ /* 0x000fea0003800000 */
.L_x_46:
[----:B------:R-:W-:Y:S01]  /*0680*/  BSSY.RECONVERGENT B8, `(.L_x_55) ;  /* 0x000003a000087945 */ /* 0x000fe20003800200 */
.L_x_62:
        /* <DEDUP_REMOVED lines=27> */
[----:B--2-4-:R-:W-:Y:S05]  /*0840*/  CALL.ABS.NOINC R2 ;  /* 0x0000000002007343 */ /* 0x014fea0003c00000 */
.L_x_59:
[----:B----4-:R-:W-:Y:S05]  /*0850*/  BSYNC.RECONVERGENT B6 ;  /* 0x0000000000067941 */ /* 0x010fea0003800200 */
.L_x_58:
        /* <DEDUP_REMOVED lines=20> */
.L_x_61:
[----:B------:R-:W-:Y:S05]  /*09a0*/  BSYNC.RECONVERGENT B6 ;  /* 0x0000000000067941 */ /* 0x000fea0003800200 */
.L_x_60:
[----:B------:R-:W0:Y:S02]  /*09b0*/  LDC.64 R2, c[0x0][0x380] ;  /* 0x0000e000ff027b82 */ /* 0x000e240000000a00 */
[----:B0-----:R-:W-:-:S05]  /*09c0*/  IMAD.WIDE R2, R19, 0x2, R2 ;  /* 0x0000000213027825 */ /* 0x001fca00078e0202 */
[----:B------:R0:W-:Y:S02]  /*09d0*/  STG.E.U16 desc[UR36][R2.64], R17 ;  /* 0x0000001102007986 */ /* 0x0001e4000c101524 */
.L_x_57:
[----:B----4-:R-:W-:Y:S05]  /*09e0*/  BSYNC.RECONVERGENT B7 ;  /* 0x0000000000077941 */ /* 0x010fea0003800200 */
.L_x_56:
[----:B------:R-:W-:-:S05]  /*09f0*/  VIADD R16, R16, UR52 ;  /* 0x0000003410107c36 */ /* 0x000fca0008000000 */
[----:B------:R-:W-:-:S13]  /*0a00*/  ISETP.GE.AND P0, PT, R16, UR53, PT ;  /* 0x0000003510007c0c */ /* 0x000fda000bf06270 */
[----:B------:R-:W-:Y:S05]  /*0a10*/  @!P0 BRA `(.L_x_62) ;  /* 0xfffffffc001c8947 */ /* 0x000fea000383ffff */
[----:B------:R-:W-:Y:S05]  /*0a20*/  BSYNC.RECONVERGENT B8 ;  /* 0x0000000000087941 */ /* 0x000fea0003800200 */
.L_x_55:
[----:B------:R-:W-:Y:S05]  /*0a30*/  EXIT ;  /* 0x000000000000794d */ /* 0x000fea0003800000 */
.L_x_63:
        /* <DEDUP_REMOVED lines=12> */
.L_x_10581:


//--------------------- .text._ZN2at6native39_GLOBAL__N__cee6930f_7_Loss_cu_5b0651e139nll_loss_backward_reduce_cuda_kernel_2dIflEEvPT_PKS3_PKT0_S6_S6_biill --------------------------
	.section	.text._ZN2at6native39_GLOBAL__N__cee6930f_7_Loss_cu_5b0651e139nll_loss_backward_reduce_cuda_kernel_2dIflEEvPT_PKS3_PKT0_S6_S6_biill,"ax",@progbits
	.align	128
.text._ZN2at6native39_GLOBAL__N__cee6930f_7_Loss_cu_5b0651e139nll_loss_backward_reduce_cuda_kernel_2dIflEEvPT_PKS3_PKT0_S6_S6_biill:
        .type           _ZN2at6native39_GLOBAL__N__cee6930f_7_Loss_cu_5b0651e139nll_loss_backward_reduce_cuda_kernel_2dIflEEvPT_PKS3_PKT0_S6_S6_biill,@function
        .size           _ZN2at6native39_GLOBAL__N__cee6930f_7_Loss_cu_5b0651e139nll_loss_backward_reduce_cuda_kernel_2dIflEEvPT_PKS3_PKT0_S6_S6_biill,(.L_x_10582 - _ZN2at6native39_GLOBAL__N__cee6930f_7_Loss_cu_5b0651e139nll_loss_backward_reduce_cuda_kernel_2dIflEEvPT_PKS3_PKT0_S6_S6_biill)
        .other          _ZN2at6native39_GLOBAL__N__cee6930f_7_Loss_cu_5b0651e139nll_loss_backward_reduce_cuda_kernel_2dIflEEvPT_PKS3_PKT0_S6_S6_biill,@"STO_CUDA_ENTRY STV_DEFAULT"
_ZN2at6native39_GLOBAL__N__cee6930f_7_Loss_cu_5b0651e139nll_loss_backward_reduce_cuda_kernel_2dIflEEvPT_PKS3_PKT0_S6_S6_biill:
[----:B------:R-:W0:Y:S01]  /*0000*/  LDC R1, c[0x0][0x37c] ;  /* 0x0000df00ff017b82 */ /* 0x000e220000000800 */
[----:B------:R-:W1:Y:S07]  /*0010*/  LDCU.U8 UR4, c[0x0][0x3a8] ;  /* 0x00007500ff0477ac */ /* 0x000e6e0008000000 */
[----:B------:R-:W2:Y:S01]  /*0020*/  LDC.64 R18, c[0x0][0x388] ;  /* 0x0000e200ff127b82 */ /* 0x000ea20000000a00 */
[----:B------:R-:W2:Y:S01]  /*0030*/  LDCU.64 UR36, c[0x0][0x358] ;  /* 0x00006b00ff2477ac */ /* 0x000ea20008000a00 */
[----:B-1----:R-:W-:-:S06]  /*0040*/  UPRMT UR4, UR4, 0x8880, URZ ;  /* 0x0000888004047896 */ /* 0x002fcc00080000ff */
[----:B------:R-:W-:Y:S01]  /*0050*/  ISETP.NE.AND P0, PT, RZ, UR4, PT ;  /* 0x00000004ff007c0c */ /* 0x000fe2000bf05270 */
[----:B--2---:R1:W5:Y:S04]  /*0060*/  LDG.E R18, desc[UR36][R18.64] ;  /* 0x0000002412127981 */ /* 0x004368000c1e1900 */
[----:B------:R-:W2:Y:S08]  /*0070*/  LDCU UR4, c[0x0][0x3ac] ;  /* 0x00007580ff0477ac */ /* 0x000eb00008000800 */
[----:B------:R-:W3:Y:S02]  /*0080*/  @P0 LDC.64 R2, c[0x0][0x3a0] ;  /* 0x0000e800ff020b82 */ /* 0x000ee40000000a00 */
[----:B---3--:R3:W5:Y:S01]  /*0090*/  @P0 LDG.E R2, desc[UR36][R2.64] ;  /* 0x0000002402020981 */ /* 0x008762000c1e1900 */
[----:B-1----:R-:W2:Y:S02]  /*00a0*/  S2R R19, SR_TID.X ;  /* 0x0000000000137919 */ /* 0x002ea40000002100 */
[----:B--2---:R-:W-:-:S13]  /*00b0*/  ISETP.GE.AND P1, PT, R19, UR4, PT ;  /* 0x0000000413007c0c */ /* 0x004fda000bf26270 */
[----:B0--3--:R-:W-:Y:S05]  /*00c0*/  @P1 EXIT ;  /* 0x000000000000194d */ /* 0x009fea0003800000 */
[----:B------:R-:W0:Y:S01]  /*00d0*/  LDCU.64 UR4, c[0x0][0x398] ;  /* 0x00007300ff0477ac */ /* 0x000e220008000a00 */
[----:B-----5:R-:W1:Y:S01]  /*00e0*/  @P0 MUFU.RCP R3, R2 ;  /* 0x0000000200030308 */ /* 0x020e620000001000 */
[----:B------:R-:W2:Y:S01]  /*00f0*/  LDCU UR52, c[0x0][0x360] ;  /* 0x00006c00ff3477ac */ /* 0x000ea20008000800 */
[----:B------:R-:W3:Y:S01]  /*0100*/  LDCU UR53, c[0x0][0x3ac] ;  /* 0x00007580ff3577ac */ /* 0x000ee20008000800 */
[----:B------:R-:W4:Y:S01]  /*0110*/  LDCU UR54, c[0x0][0x3ac] ;  /* 0x00007580ff3677ac */ /* 0x000f220008000800 */
[----:B------:R-:W2:Y:S01]  /*0120*/  LDCU UR55, c[0x0][0x3b0] ;  /* 0x00007600ff3777ac */ /* 0x000ea20008000800 */
[----:B-1----:R-:W-:Y:S01]  /*0130*/  @P0 FMUL.FTZ R18, R18, R3 ;  /* 0x0000000312120220 */ /* 0x002fe20000410000 */
[----:B0-----:R-:W-:Y:S01]  /*0140*/  UISETP.NE.U32.AND UP0, UPT, UR4, URZ, UPT ;  /* 0x000000ff0400728c */ /* 0x001fe2000bf05070 */
[----:B------:R-:W0:Y:S02]  /*0150*/  LDCU UR56, c[0x0][0x3b0] ;  /* 0x00007600ff3877ac */ /* 0x000e240008000800 */
[----:B------:R-:W-:Y:S01]  /*0160*/  FADD.FTZ R22, -R18, -RZ ;  /* 0x800000ff12167221 */ /* 0x000fe20000010100 */
[----:B------:R-:W-:Y:S01]  /*0170*/  UISETP.NE.AND.EX UP0, UPT, UR5, URZ, UPT, UP0 ;  /* 0x000000ff0500728c */ /* 0x000fe2000bf05300 */
[----:B------:R-:W1:Y:S01]  /*0180*/  LDCU.64 UR38, c[0x0][0x3c0] ;  /* 0x00007800ff2677ac */ /* 0x000e620008000a00 */
[----:B------:R-:W0:Y:S01]  /*0190*/  LDCU.64 UR40, c[0x0][0x3c0] ;  /* 0x00007800ff2877ac */ /* 0x000e220008000a00 */
[----:B------:R-:W0:Y:S01]  /*01a0*/  LDCU.64 UR42, c[0x0][0x3b8] ;  /* 0x00007700ff2a77ac */ /* 0x000e220008000a00 */
[----:B------:R-:W0:Y:S01]  /*01b0*/  LDCU.64 UR44, c[0x0][0x3b8] ;  /* 0x00007700ff2c77ac */ /* 0x000e220008000a00 */
[----:B------:R-:W0:Y:S01]  /*01c0*/  LDCU.64 UR46, c[0x0][0x398] ;  /* 0x00007300ff2e77ac */ /* 0x000e220008000a00 */
[----:B------:R-:W0:Y:S01]  /*01d0*/  LDCU.64 UR48, c[0x0][0x380] ;  /* 0x00007000ff3077ac */ /* 0x000e220008000a00 */
[----:B------:R-:W0:Y:S02]  /*01e0*/  LDCU.64 UR50, c[0x0][0x380] ;  /* 0x00007000ff3277ac */ /* 0x000e240008000a00 */
[----:B--234-:R-:W-:Y:S05]  /*01f0*/  BRA.U !UP0, `(.L_x_64) ;  /* 0x0000000108b47547 */ /* 0x01cfea000b800000 */
[----:B------:R-:W-:Y:S01]  /*0200*/  BSSY.RECONVERGENT B8, `(.L_x_65) ;  /* 0x000002b000087945 */ /* 0x000fe20003800200 */
.L_x_70:
[----:B------:R-:W2:Y:S02]  /*0210*/  LDC.64 R16, c[0x0][0x390] ;  /* 0x0000e400ff107b82 */ /* 0x000ea40000000a00 */
[----:B--2---:R-:W-:-:S06]  /*0220*/  IMAD.WIDE R16, R19, 0x8, R16 ;  /* 0x0000000813107825 */ /* 0x004fcc00078e0210 */
[----:B-1----:R-:W1:Y:S01]  /*0230*/  LDG.E.64 R16, desc[UR36][R16.64] ;  /* 0x0000002410107981 */ /* 0x002e62000c1e1b00 */
[----:B------:R-:W-:Y:S01]  /*0240*/  BSSY.RECONVERGENT B7, `(.L_x_66) ;  /* 0x0000023000077945 */ /* 0x000fe20003800200 */
[----:B-1----:R-:W-:-:S04]  /*0250*/  ISETP.NE.U32.AND P0, PT, R16, UR38, PT ;  /* 0x0000002610007c0c */ /* 0x002fc8000bf05070 */
[----:B------:R-:W-:-:S13]  /*0260*/  ISETP.NE.AND.EX P0, PT, R17, UR39, PT, P0 ;  /* 0x0000002711007c0c */ /* 0x000fda000bf05300 */
[----:B------:R-:W-:Y:S05]  /*0270*/  @!P0 BRA `(.L_x_67) ;  /* 0x00000000007c8947 */ /* 0x000fea0003800000 */
[C---:B0-----:R-:W-:Y:S01]  /*0280*/  ISETP.GE.U32.AND P1, PT, R16.reuse, UR42, PT ;  /* 0x0000002a10007c0c */ /* 0x041fe2000bf26070 */
        /* <DEDUP_REMOVED lines=20> */
[----:B--2---:R-:W-:Y:S05]  /*03d0*/  CALL.ABS.NOINC R2 ;  /* 0x0000000002007343 */ /* 0x004fea0003c00000 */
.L_x_69:
[----:B------:R-:W-:Y:S05]  /*03e0*/  BSYNC.RECONVERGENT B6 ;  /* 0x0000000000067941 */ /* 0x000fea0003800200 */
.L_x_68:
[----:B------:R-:W-:-:S04]  /*03f0*/  LEA R2, P0, R16, UR46, 0x2 ;  /* 0x0000002e10027c11 */ /* 0x000fc8000f8010ff */
[----:B------:R-:W-:-:S06]  /*0400*/  LEA.HI.X R3, R16, UR47, R17, 0x2, P0 ;  /* 0x0000002f10037c11 */ /* 0x000fcc00080f1411 */
[----:B------:R-:W2:Y:S01]  /*0410*/  LDG.E R3, desc[UR36][R2.64] ;  /* 0x0000002402037981 */ /* 0x000ea2000c1e1900 */
[----:B------:R-:W-:-:S03]  /*0420*/  IMAD.WIDE R16, R19, UR55, R16 ;  /* 0x0000003713107c25 */ /* 0x000fc6000f8e0210 */
[----:B------:R-:W-:-:S04]  /*0430*/  LEA R4, P0, R16, UR48, 0x2 ;  /* 0x0000003010047c11 */ /* 0x000fc8000f8010ff */
[----:B------:R-:W-:Y:S01]  /*0440*/  LEA.HI.X R5, R16, UR49, R17, 0x2, P0 ;  /* 0x0000003110057c11 */ /* 0x000fe200080f1411 */
[----:B--2---:R-:W-:-:S05]  /*0450*/  FMUL.FTZ R7, R3, -R18 ;  /* 0x8000001203077220 */ /* 0x004fca0000410000 */
[----:B------:R1:W-:Y:S03]  /*0460*/  STG.E desc[UR36][R4.64], R7 ;  /* 0x0000000704007986 */ /* 0x0003e6000c101924 */
.L_x_67:
[----:B0-----:R-:W-:Y:S05]  /*0470*/  BSYNC.RECONVERGENT B7 ;  /* 0x0000000000077941 */ /* 0x001fea0003800200 */
.L_x_66:
[----:B------:R-:W-:-:S05]  /*0480*/  VIADD R19, R19, UR52 ;  /* 0x0000003413137c36 */ /* 0x000fca0008000000 */
[----:B------:R-:W-:-:S13]  /*0490*/  ISETP.GE.AND P0, PT, R19, UR54, PT ;  /* 0x0000003613007c0c */ /* 0x000fda000bf06270 */
[----:B------:R-:W-:Y:S05]  /*04a0*/  @!P0 BRA `(.L_x_70) ;  /* 0xfffffffc00588947 */ /* 0x000fea000383ffff */
[----:B------:R-:W-:Y:S05]  /*04b0*/  BSYNC.RECONVERGENT B8 ;  /* 0x0000000000087941 */ /* 0x000fea0003800200 */
.L_x_65:
[----:B------:R-:W-:Y:S05]  /*04c0*/  EXIT ;  /* 0x000000000000794d */ /* 0x000fea0003800000 */
.L_x_64:
[----:B------:R-:W-:Y:S01]  /*04d0*/  BSSY.RECONVERGENT B8, `(.L_x_71) ;  /* 0x0000027000087945 */ /* 0x000fe20003800200 */
.L_x_76:
[----:B------:R-:W2:Y:S02]  /*04e0*/  LDC.64 R16, c[0x0][0x390] ;  /* 0x0000e400ff107b82 */ /* 0x000ea40000000a00 */
[----:B--2---:R-:W-:-:S06]  /*04f0*/  IMAD.WIDE R16, R19, 0x8, R16 ;  /* 0x0000000813107825 */ /* 0x004fcc00078e0210 */
        /* <DEDUP_REMOVED lines=15> */
[----:B------:R-:W2:Y:S01]  /*05f0*/  LDCU.64 UR6, c[0x4][0x2d0] ;  /* 0x01005a00ff0677ac */ /* 0x000ea20008000a00 */
[----:B------:R-:W3:Y:S01]  /*0600*/  LDC.64 R2, c[0x4][R2] ;  /* 0x0100000002027b82 */ /* 0x000ee20000000a00 */
[----:B------:R-:W-:Y:S01]  /*0610*/  IMAD.MOV.U32 R13, RZ, RZ, RZ ;  /* 0x000000ffff0d7224 */ /* 0x000fe200078e00ff */
[----:B------:R-:W4:Y:S01]  /*0620*/  LDCU.64 UR8, c[0x4][0x1c0] ;  /* 0x01003800ff0877ac */ /* 0x000f220008000a00 */
[----:B0-----:R-:W-:Y:S01]  /*0630*/  MOV R4, UR4 ;  /* 0x0000000400047c02 */ /* 0x001fe20008000f00 */
[----:B------:R-:W-:-:S02]  /*0640*/  IMAD.U32 R5, RZ, RZ, UR5 ;  /* 0x00000005ff057e24 */ /* 0x000fc4000f8e00ff */
[----:B--2---:R-:W-:Y:S02]  /*0650*/  IMAD.U32 R6, RZ, RZ, UR6 ;  /* 0x00000006ff067e24 */ /* 0x004fe4000f8e00ff */
[----:B------:R-:W-:Y:S02]  /*0660*/  IMAD.U32 R7, RZ, RZ, UR7 ;  /* 0x00000007ff077e24 */ /* 0x000fe4000f8e00ff */
[----:B----4-:R-:W-:Y:S02]  /*0670*/  IMAD.U32 R10, RZ, RZ, UR8 ;  /* 0x00000008ff0a7e24 */ /* 0x010fe4000f8e00ff */
[----:B------:R-:W-:-:S07]  /*0680*/  IMAD.U32 R11, RZ, RZ, UR9 ;  /* 0x00000009ff0b7e24 */ /* 0x000fce000f8e00ff */
[----:B------:R-:W-:-:S07]  /*0690*/  LEPC R20, `(.L_x_75) ;  /* 0x000000001014794e */ /* 0x000fce0000000000 */
[----:B-1-3--:R-:W-:Y:S05]  /*06a0*/  CALL.ABS.NOINC R2 ;  /* 0x0000000002007343 */ /* 0x00afea0003c00000 */
.L_x_75:
[----:B-1----:R-:W-:Y:S05]  /*06b0*/  BSYNC.RECONVERGENT B6 ;  /* 0x0000000000067941 */ /* 0x002fea0003800200 */
.L_x_74:
[----:B------:R-:W-:-:S03]  /*06c0*/  IMAD.WIDE R16, R19, UR56, R16 ;  /* 0x0000003813107c25 */ /* 0x000fc6000f8e0210 */
[----:B------:R-:W-:-:S04]  /*06d0*/  LEA R2, P0, R16, UR50, 0x2 ;  /* 0x0000003210027c11 */ /* 0x000fc8000f8010ff */
[----:B------:R-:W-:-:S05]  /*06e0*/  LEA.HI.X R3, R16, UR51, R17, 0x2, P0 ;  /* 0x0000003310037c11 */ /* 0x000fca00080f1411 */
[----:B------:R0:W-:Y:S04]  /*06f0*/  STG.E desc[UR36][R2.64], R22 ;  /* 0x0000001602007986 */ /* 0x0001e8000c101924 */
.L_x_73:
[----:B-1----:R-:W-:Y:S05]  /*0700*/  BSYNC.RECONVERGENT B7 ;  /* 0x0000000000077941 */ /* 0x002fea0003800200 */
.L_x_72:
[----:B------:R-:W-:-:S05]  /*0710*/  VIADD R19, R19, UR52 ;  /* 0x0000003413137c36 */ /* 0x000fca0008000000 */
[----:B------:R-:W-:-:S13]  /*0720*/  ISETP.GE.AND P0, PT, R19, UR53, PT ;  /* 0x0000003513007c0c */ /* 0x000fda000bf06270 */
[----:B------:R-:W-:Y:S05]  /*0730*/  @!P0 BRA `(.L_x_76) ;  /* 0xfffffffc00688947 */ /* 0x000fea000383ffff */
[----:B------:R-:W-:Y:S05]  /*0740*/  BSYNC.RECONVERGENT B8 ;  /* 0x0000000000087941 */ /* 0x000fea0003800200 */
.L_x_71:
[----:B------:R-:W-:Y:S05]  /*0750*/  EXIT ;  /* 0x000000000000794d */ /* 0x000fea0003800000 */
.L_x_77:
        /* <DEDUP_REMOVED lines=10> */
.L_x_10582:


//--------------------- .text._ZN2at6native39_GLOBAL__N__cee6930f_7_Loss_cu_5b0651e139nll_loss_backward_reduce_cuda_kernel_2dIfhEEvPT_PKS3_PKT0_S6_S6_biill --------------------------
	.section	.text._ZN2at6native39_GLOBAL__N__cee6930f_7_Loss_cu_5b0651e139nll_loss_backward_reduce_cuda_kernel_2dIfhEEvPT_PKS3_PKT0_S6_S6_biill,"ax",@progbits
	.align	128
.text._ZN2at6native39_GLOBAL__N__cee6930f_7_Loss_cu_5b0651e139nll_loss_backward_reduce_cuda_kernel_2dIfhEEvPT_PKS3_PKT0_S6_S6_biill:
        .type           _ZN2at6native39_GLOBAL__N__cee6930f_7_Loss_cu_5b0651e139nll_loss_backward_reduce_cuda_kernel_2dIfhEEvPT_PKS3_PKT0_S6_S6_biill,@function
        .size           _ZN2at6native39_GLOBAL__N__cee6930f_7_Loss_cu_5b0651e139nll_loss_backward_reduce_cuda_kernel_2dIfhEEvPT_PKS3_PKT0_S6_S6_biill,(.L_x_10583 - _ZN2at6native39_GLOBAL__N__cee6930f_7_Loss_cu_5b0651e139nll_loss_backward_reduce_cuda_kernel_2dIfhEEvPT_PKS3_PKT0_S6_S6_biill)
        .other          _ZN2at6native39_GLOBAL__N__cee6930f_7_Loss_cu_5b0651e139nll_loss_backward_reduce_cuda_kernel_2dIfhEEvPT_PKS3_PKT0_S6_S6_biill,@"STO_CUDA_ENTRY STV_DEFAULT"
_ZN2at6native39_GLOBAL__N__cee6930f_7_Loss_cu_5b0651e139nll_loss_backward_reduce_cuda_kernel_2dIfhEEvPT_PKS3_PKT0_S6_S6_biill:
[----:B------:R-:W0:Y:S01]  /*0000*/  LDC R1, c[0x0][0x37c] ;  /* 0x0000df00ff017b82 */ /* 0x000e220000000800 */
[----:B------:R-:W1:Y:S07]  /*0010*/  LDCU.U8 UR4, c[0x0][0x3a8] ;  /* 0x00007500ff0477ac */ /* 0x000e6e0008000000 */
[----:B------:R-:W2:Y:S01]  /*0020*/  LDC.64 R2, c[0x0][0x388] ;  /* 0x0000e200ff027b82 */ /* 0x000ea20000000a00 */
[----:B------:R-:W2:Y:S01]  /*0030*/  LDCU.64 UR36, c[0x0][0x358] ;  /* 0x00006b00ff2477ac */ /* 0x000ea20008000a00 */
[----:B-1----:R-:W-:-:S06]  /*0040*/  UPRMT UR4, UR4, 0x8880, URZ ;  /* 0x0000888004047896 */ /* 0x002fcc00080000ff */
[----:B------:R-:W-:Y:S01]  /*0050*/  ISETP.NE.AND P0, PT, RZ, UR4, PT ;  /* 0x00000004ff007c0c */ /* 0x000fe2000bf05270 */
[----:B--2---:R1:W5:Y:S01]  /*0060*/  LDG.E R17, desc[UR36][R2.64] ;  /* 0x0000002402117981 */ /* 0x004362000c1e1900 */
[----:B------:R-:W2:Y:S03]  /*0070*/  S2R R16, SR_TID.X ;  /* 0x0000000000107919 */ /* 0x000ea60000002100 */
[----:B------:R-:W2:Y:S08]  /*0080*/  LDCU UR4, c[0x0][0x3ac] ;  /* 0x00007580ff0477ac */ /* 0x000eb00008000800 */
[----:B------:R-:W3:Y:S02]  /*0090*/  @P0 LDC.64 R4, c[0x0][0x3a0] ;  /* 0x0000e800ff040b82 */ /* 0x000ee40000000a00 */
[----:B---3--:R1:W5:Y:S01]  /*00a0*/  @P0 LDG.E R4, desc[UR36][R4.64] ;  /* 0x0000002404040981 */ /* 0x008362000c1e1900 */
[----:B--2---:R-:W-:-:S13]  /*00b0*/  ISETP.GE.AND P1, PT, R16, UR4, PT ;  /* 0x0000000410007c0c */ /* 0x004fda000bf26270 */
[----:B01----:R-:W-:Y:S05]  /*00c0*/  @P1 EXIT ;  /* 0x000000000000194d */ /* 0x003fea0003800000 */
        /* <DEDUP_REMOVED lines=20> */
.L_x_86:
[----:B01----:R-:W-:-:S04]  /*0210*/  IADD3 R2, P0, PT, R16, UR38, RZ ;  /* 0x0000002610027c10 */ /* 0x003fc8000ff1e0ff */
[----:B------:R-:W-:-:S05]  /*0220*/  LEA.HI.X.SX32 R3, R16, UR39, 0x1, P0 ;  /* 0x0000002710037c11 */ /* 0x000fca00080f0eff */
[----:B------:R-:W2:Y:S01]  /*0230*/  LDG.E.U8 R19, desc[UR36][R2.64] ;  /* 0x0000002402137981 */ /* 0x000ea2000c1e1100 */
[----:B------:R-:W-:Y:S01]  /*0240*/  BSSY.RECONVERGENT B7, `(.L_x_80) ;  /* 0x0000036000077945 */ /* 0x000fe20003800200 */
[----:B--2---:R-:W-:-:S04]  /*0250*/  LOP3.LUT R18, R19, 0xff, RZ, 0xc0, !PT ;  /* 0x000000ff13127812 */ /* 0x004fc800078ec0ff */
[----:B0-----:R-:W-:-:S04]  /*0260*/  ISETP.NE.U32.AND P0, PT, R18, UR42, PT ;  /* 0x0000002a12007c0c */ /* 0x001fc8000bf05070 */
        /* <DEDUP_REMOVED lines=21> */
[----:B--2---:R-:W-:Y:S05]  /*03c0*/  CALL.ABS.NOINC R2 ;  /* 0x0000000002007343 */ /* 0x004fea0003c00000 */
.L_x_83:
[----:B------:R-:W-:Y:S05]  /*03d0*/  BSYNC.RECONVERGENT B6 ;  /* 0x0000000000067941 */ /* 0x000fea0003800200 */
.L_x_82:
        /* <DEDUP_REMOVED lines=20> */
.L_x_85:
[----:B------:R-:W-:Y:S05]  /*0520*/  BSYNC.RECONVERGENT B6 ;  /* 0x0000000000067941 */ /* 0x000fea0003800200 */
.L_x_84:
[C---:B------:R-:W-:Y:S01]  /*0530*/  LEA R4, P0, R18.reuse, UR50, 0x2 ;  /* 0x0000003212047c11 */ /* 0x040fe2000f8010ff */
[----:B------:R-:W0:Y:S03]  /*0540*/  LDC.64 R2, c[0x0][0x380] ;  /* 0x0000e000ff027b82 */ /* 0x000e260000000a00 */
[----:B------:R-:W-:-:S05]  /*0550*/  LEA.HI.X R5, R18, UR51, RZ, 0x2, P0 ;  /* 0x0000003312057c11 */ /* 0x000fca00080f14ff */
[----:B------:R-:W2:Y:S01]  /*0560*/  LDG.E R4, desc[UR36][R4.64] ;  /* 0x0000002404047981 */ /* 0x000ea2000c1e1900 */
[----:B0-----:R-:W-:-:S04]  /*0570*/  IMAD.WIDE R2, R19, 0x4, R2 ;  /* 0x0000000413027825 */ /* 0x001fc800078e0202 */
[----:B--2---:R-:W-:-:S05]  /*0580*/  FMUL.FTZ R7, R4, -R17 ;  /* 0x8000001104077220 */ /* 0x004fca0000410000 */
[----:B------:R0:W-:Y:S02]  /*0590*/  STG.E desc[UR36][R2.64], R7 ;  /* 0x0000000702007986 */ /* 0x0001e4000c101924 */
.L_x_81:
[----:B------:R-:W-:Y:S05]  /*05a0*/  BSYNC.RECONVERGENT B7 ;  /* 0x0000000000077941 */ /* 0x000fea0003800200 */
.L_x_80:
[----:B------:R-:W-:-:S05]  /*05b0*/  VIADD R16, R16, UR52 ;  /* 0x0000003410107c36 */ /* 0x000fca0008000000 */
[----:B------:R-:W-:-:S13]  /*05c0*/  ISETP.GE.AND P0, PT, R16, UR54, PT ;  /* 0x0000003610007c0c */ /* 0x000fda000bf06270 */
[----:B------:R-:W-:Y:S05]  /*05d0*/  @!P0 BRA `(.L_x_86) ;  /* 0xfffffffc000c8947 */ /* 0x000fea000383ffff */
[----:B------:R-:W-:Y:S05]  /*05e0*/  BSYNC.RECONVERGENT B8 ;  /* 0x0000000000087941 */ /* 0x000fea0003800200 */
.L_x_79:
[----:B------:R-:W-:Y:S05]  /*05f0*/  EXIT ;  /* 0x000000000000794d */ /* 0x000fea0003800000 */
.L_x_78:
[----:B------:R-:W-:Y:S01]  /*0600*/  BSSY.RECONVERGENT B8, `(.L_x_87) ;  /* 0x000003a000087945 */ /* 0x000fe20003800200 */
.L_x_94:
        /* <DEDUP_REMOVED lines=16> */
[----:B------:R-:W2:Y:S01]  /*0710*/  LDCU.64 UR6, c[0x4][0x2d0] ;  /* 0x01005a00ff0677ac */ /* 0x000ea20008000a00 */
[----:B------:R-:W3:Y:S01]  /*0720*/  LDC.64 R2, c[0x4][R2] ;  /* 0x0100000002027b82 */ /* 0x000ee20000000a00 */
[----:B------:R-:W-:Y:S01]  /*0730*/  IMAD.MOV.U32 R13, RZ, RZ, RZ ;  /* 0x000000ffff0d7224 */ /* 0x000fe200078e00ff */
[----:B------:R-:W4:Y:S01]  /*0740*/  LDCU.64 UR8, c[0x4][0x1b8] ;  /* 0x01003700ff0877ac */ /* 0x000f220008000a00 */
[----:B0-----:R-:W-:Y:S01]  /*0750*/  IMAD.U32 R4, RZ, RZ, UR4 ;  /* 0x00000004ff047e24 */ /* 0x001fe2000f8e00ff */
[----:B------:R-:W-:Y:S01]  /*0760*/  MOV R5, UR5 ;  /* 0x0000000500057c02 */ /* 0x000fe20008000f00 */
[----:B--2---:R-:W-:-:S02]  /*0770*/  IMAD.U32 R6, RZ, RZ, UR6 ;  /* 0x00000006ff067e24 */ /* 0x004fc4000f8e00ff */
[----:B------:R-:W-:Y:S02]  /*0780*/  IMAD.U32 R7, RZ, RZ, UR7 ;  /* 0x00000007ff077e24 */ /* 0x000fe4000f8e00ff */
[----:B----4-:R-:W-:Y:S01]  /*0790*/  IMAD.U32 R10, RZ, RZ, UR8 ;  /* 0x00000008ff0a7e24 */ /* 0x010fe2000f8e00ff */
[----:B------:R-:W-:-:S07]  /*07a0*/  MOV R11, UR9 ;  /* 0x00000009000b7c02 */ /* 0x000fce0008000f00 */
[----:B------:R-:W-:-:S07]  /*07b0*/  LEPC R20, `(.L_x_91) ;  /* 0x000000001014794e */ /* 0x000fce0000000000 */
[----:B-1-3--:R-:W-:Y:S05]  /*07c0*/  CALL.ABS.NOINC R2 ;  /* 0x0000000002007343 */ /* 0x00afea0003c00000 */
.L_x_91:
[----:B-1----:R-:W-:Y:S05]  /*07d0*/  BSYNC.RECONVERGENT B6 ;  /* 0x0000000000067941 */ /* 0x002fea0003800200 */
.L_x_90:
        /* <DEDUP_REMOVED lines=20> */
.L_x_93:
[----:B------:R-:W-:Y:S05]  /*0920*/  BSYNC.RECONVERGENT B6 ;  /* 0x0000000000067941 */ /* 0x000fea0003800200 */
.L_x_92:
[----:B------:R-:W0:Y:S02]  /*0930*/  LDC.64 R2, c[0x0][0x380] ;  /* 0x0000e000ff027b82 */ /* 0x000e240000000a00 */
[----:B0-----:R-:W-:-:S05]  /*0940*/  IMAD.WIDE R2, R17, 0x4, R2 ;  /* 0x0000000411027825 */ /* 0x001fca00078e0202 */
[----:B------:R0:W-:Y:S02]  /*0950*/  STG.E desc[UR36][R2.64], R18 ;  /* 0x0000001202007986 */ /* 0x0001e4000c101924 */
.L_x_89:
[----:B-1----:R-:W-:Y:S05]  /*0960*/  BSYNC.RECONVERGENT B7 ;  /* 0x0000000000077941 */ /* 0x002fea0003800200 */
.L_x_88:
[----:B------:R-:W-:-:S05]  /*0970*/  VIADD R16, R16, UR52 ;  /* 0x0000003410107c36 */ /* 0x000fca0008000000 */
[----:B------:R-:W-:-:S13]  /*0980*/  ISETP.GE.AND P0, PT, R16, UR53, PT ;  /* 0x0000003510007c0c */ /* 0x000fda000bf06270 */
[----:B------:R-:W-:Y:S05]  /*0990*/  @!P0 BRA `(.L_x_94) ;  /* 0xfffffffc001c8947 */ /* 0x000fea000383ffff */
[----:B------:R-:W-:Y:S05]  /*09a0*/  BSYNC.RECONVERGENT B8 ;  /* 0x0000000000087941 */ /* 0x000fea0003800200 */
.L_x_87:
[----:B------:R-:W-:Y:S05]  /*09b0*/  EXIT ;  /* 0x000000000000794d */ /* 0x000fea0003800000 */
.L_x_95:
        /* <DEDUP_REMOVED lines=12> */
.L_x_10583:


//--------------------- .text._ZN2at6native39_GLOBAL__N__cee6930f_7_Loss_cu_5b0651e139nll_loss_backward_reduce_cuda_kernel_2dIdlEEvPT_PKS3_PKT0_S6_S6_biill --------------------------
	.section	.text._ZN2at6native39_GLOBAL__N__cee6930f_7_Loss_cu_5b0651e139nll_loss_backward_reduce_cuda_kernel_2dIdlEEvPT_PKS3_PKT0_S6_S6_biill,"ax",@progbits
	.align	128
.text._ZN2at6native39_GLOBAL__N__cee6930f_7_Loss_cu_5b0651e139nll_loss_backward_reduce_cuda_kernel_2dIdlEEvPT_PKS3_PKT0_S6_S6_biill:
        .type           _ZN2at6native39_GLOBAL__N__cee6930f_7_Loss_cu_5b0651e139nll_loss_backward_reduce_cuda_kernel_2dIdlEEvPT_PKS3_PKT0_S6_S6_biill,@function
        .size           _ZN2at6native39_GLOBAL__N__cee6930f_7_Loss_cu_5b0651e139nll_loss_backward_reduce_cuda_kernel_2dIdlEEvPT_PKS3_PKT0_S6_S6_biill,(.L_x_10584 - _ZN2at6native39_GLOBAL__N__cee6930f_7_Loss_cu_5b0651e139nll_loss_backward_reduce_cuda_kernel_2dIdlEEvPT_PKS3_PKT0_S6_S6_biill)
        .other          _ZN2at6native39_GLOBAL__N__cee6930f_7_Loss_cu_5b0651e139nll_loss_backward_reduce_cuda_kernel_2dIdlEEvPT_PKS3_PKT0_S6_S6_biill,@"STO_CUDA_ENTRY STV_DEFAULT"
_ZN2at6native39_GLOBAL__N__cee6930f_7_Loss_cu_5b0651e139nll_loss_backward_reduce_cuda_kernel_2dIdlEEvPT_PKS3_PKT0_S6_S6_biill:
[----:B------:R-:W0:Y:S01]  /*0000*/  LDC R1, c[0x0][0x37c] ;  /* 0x0000df00ff017b82 */ /* 0x000e220000000800 */
[----:B------:R-:W1:Y:S01]  /*0010*/  LDCU.U8 UR4, c[0x0][0x3a8] ;  /* 0x00007500ff0477ac */ /* 0x000e620008000000 */
[----:B------:R-:W2:Y:S01]  /*0020*/  LDCU.64 UR36, c[0x0][0x358] ;  /* 0x00006b00ff2477ac */ /* 0x000ea20008000a00 */
[----:B-1----:R-:W-:-:S04]  /*0030*/  UPRMT UR4, UR4, 0x8880, URZ ;  /* 0x0000888004047896 */ /* 0x002fc800080000ff */
[----:B------:R-:W-:-:S09]  /*0040*/  UISETP.NE.AND UP0, UPT, UR4, URZ, UPT ;  /* 0x000000ff0400728c */ /* 0x000fd2000bf05270 */
[----:B--2---:R-:W-:Y:S05]  /*0050*/  BRA.U !UP0, `(.L_x_96) ;  /* 0x0000000108c47547 */ /* 0x004fea000b800000 */
[----:B------:R-:W1:Y:S08]  /*0060*/  LDC.64 R2, c[0x0][0x3a0] ;  /* 0x0000e800ff027b82 */ /* 0x000e700000000a00 */
[----:B------:R-:W2:Y:S01]  /*0070*/  LDC.64 R4, c[0x0][0x388] ;  /* 0x0000e200ff047b82 */ /* 0x000ea20000000a00 */
[----:B-1----:R-:W3:Y:S04]  /*0080*/  LDG.E.64 R2, desc[UR36][R2.64] ;  /* 0x0000002402027981 */ /* 0x002ee8000c1e1b00 */
[----:B--2---:R-:W2:Y:S01]  /*0090*/  LDG.E.64 R4, desc[UR36][R4.64] ;  /* 0x0000002404047981 */ /* 0x004ea2000c1e1b00 */
[----:B------:R-:W-:Y:S01]  /*00a0*/  IMAD.MOV.U32 R6, RZ, RZ, 0x1 ;  /* 0x00000001ff067424 */ /* 0x000fe200078e00ff */
[----:B---3--:R-:W1:Y:S01]  /*00b0*/  MUFU.RCP64H R7, R3 ;  /* 0x0000000300077308 */ /* 0x008e620000001800 */
[----:B--2---:R-:W-:-:S04]  /*00c0*/  FSETP.GEU.AND P1, PT, |R5|, 6.5827683646048100446e-37, PT ;  /* 0x036000000500780b */ /* 0x004fc80003f2e200 */
[----:B-1----:R-:W1:-:S15]  /*00d0*/  DFMA R8, -R2, R6, 1 ;  /* 0x3ff000000208742b */ /* 0x002e5e0000000106 */
[----:B------:R-:W-:-:S15]  /*00e0*/  NOP ;  /* 0x0000000000007918 */ /* 0x000fde0000000000 */
[----:B------:R-:W-:-:S15]  /*00f0*/  NOP ;  /* 0x0000000000007918 */ /* 0x000fde0000000000 */
[----:B------:R-:W-:-:S15]  /*0100*/  NOP ;  /* 0x0000000000007918 */ /* 0x000fde0000000000 */
[----:B------:R-:W-:-:S04]  /*0110*/  NOP ;  /* 0x0000000000007918 */ /* 0x000fc80000000000 */
[----:B-1----:R-:W1:-:S15]  /*0120*/  DFMA R8, R8, R8, R8 ;  /* 0x000000080808722b */ /* 0x002e5e0000000008 */
        /* <DEDUP_REMOVED lines=19> */
[----:B-1----:R-:W1:-:S15]  /*0260*/  DMUL R18, R4, R6 ;  /* 0x0000000604127228 */ /* 0x002e5e0000000000 */
[----:B------:R-:W-:-:S15]  /*0270*/  NOP ;  /* 0x0000000000007918 */ /* 0x000fde0000000000 */
[----:B------:R-:W-:-:S15]  /*0280*/  NOP ;  /* 0x0000000000007918 */ /* 0x000fde0000000000 */
[----:B------:R-:W-:-:S15]  /*0290*/  NOP ;  /* 0x0000000000007918 */ /* 0x000fde0000000000 */
[----:B------:R-:W-:-:S04]  /*02a0*/  NOP ;  /* 0x0000000000007918 */ /* 0x000fc80000000000 */
[----:B-1----:R-:W1:-:S15]  /*02b0*/  DFMA R8, -R2, R18, R4 ;  /* 0x000000120208722b */ /* 0x002e5e0000000104 */
[----:B------:R-:W-:-:S15]  /*02c0*/  NOP ;  /* 0x0000000000007918 */ /* 0x000fde0000000000 */
[----:B------:R-:W-:-:S15]  /*02d0*/  NOP ;  /* 0x0000000000007918 */ /* 0x000fde0000000000 */
[----:B------:R-:W-:-:S15]  /*02e0*/  NOP ;  /* 0x0000000000007918 */ /* 0x000fde0000000000 */
[----:B------:R-:W-:-:S04]  /*02f0*/  NOP ;  /* 0x0000000000007918 */ /* 0x000fc80000000000 */
[----:B-1----:R-:W1:Y:S02]  /*0300*/  DFMA R18, R6, R8, R18 ;  /* 0x000000080612722b */ /* 0x002e640000000012 */
[----:B-1----:R-:W-:-:S05]  /*0310*/  FFMA R0, RZ, R3, R19 ;  /* 0x00000003ff007223 */ /* 0x002fca0000000013 */
[----:B------:R-:W-:-:S13]  /*0320*/  FSETP.GT.AND P0, PT, |R0|, 1.469367938527859385e-39, PT ;  /* 0x001000000000780b */ /* 0x000fda0003f04200 */
[----:B------:R-:W-:Y:S05]  /*0330*/  @P0 BRA P1, `(.L_x_97) ;  /* 0x0000000000140947 */ /* 0x000fea0000800000 */
[----:B------:R-:W-:-:S07]  /*0340*/  MOV R0, 0x360 ;  /* 0x0000036000007802 */ /* 0x000fce0000000f00 */
[----:B0-----:R-:W-:Y:S05]  /*0350*/  CALL.REL.NOINC `($__internal_0_$__cuda_sm20_div_rn_f64_full) ;  /* 0x0000000400b87944 */ /* 0x001fea0003c00000 */
[----:B------:R-:W-:Y:S05]  /*0360*/  BRA `(.L_x_97) ;  /* 0x0000000000087947 */ /* 0x000fea0003800000 */
.L_x_96:
[----:B------:R-:W1:Y:S02]  /*0370*/  LDC.64 R18, c[0x0][0x388] ;  /* 0x0000e200ff127b82 */ /* 0x000e640000000a00 */
[----:B-1----:R-:W5:Y:S02]  /*0380*/  LDG.E.64 R18, desc[UR36][R18.64] ;  /* 0x0000002412127981 */ /* 0x002f64000c1e1b00 */
.L_x_97:
[----:B------:R-:W1:Y:S01]  /*0390*/  S2R R23, SR_TID.X ;  /* 0x0000000000177919 */ /* 0x000e620000002100 */
[----:B------:R-:W1:Y:S02]  /*03a0*/  LDCU UR4, c[0x0][0x3ac] ;  /* 0x00007580ff0477ac */ /* 0x000e640008000800 */
[----:B-1----:R-:W-:-:S13]  /*03b0*/  ISETP.GE.AND P0, PT, R23, UR4, PT ;  /* 0x0000000417007c0c */ /* 0x002fda000bf06270 */
[----:B------:R-:W-:Y:S05]  /*03c0*/  @P0 EXIT ;  /* 0x000000000000094d */ /* 0x000fea0003800000 */
[----:B------:R-:W1:Y:S01]  /*03d0*/  LDCU.64 UR4, c[0x0][0x398] ;  /* 0x00007300ff0477ac */ /* 0x000e620008000a00 */
[----:B------:R-:W2:Y:S01]  /*03e0*/  LDCU UR52, c[0x0][0x360] ;  /* 0x00006c00ff3477ac */ /* 0x000ea20008000800 */
[----:B------:R-:W3:Y:S01]  /*03f0*/  LDCU UR53, c[0x0][0x3ac] ;  /* 0x00007580ff3577ac */ /* 0x000ee20008000800 */
[----:B------:R-:W4:Y:S01]  /*0400*/  LDCU UR54, c[0x0][0x3ac] ;  /* 0x00007580ff3677ac */ /* 0x000f220008000800 */
[----:B------:R-:W0:Y:S01]  /*0410*/  LDCU UR55, c[0x0][0x3b0] ;  /* 0x00007600ff3777ac */ /* 0x000e220008000800 */
[----:B-1----:R-:W-:Y:S01]  /*0420*/  UISETP.NE.U32.AND UP0, UPT, UR4, URZ, UPT ;  /* 0x000000ff0400728c */ /* 0x002fe2000bf05070 */
[----:B------:R-:W1:Y:S03]  /*0430*/  LDCU UR56, c[0x0][0x3b0] ;  /* 0x00007600ff3877ac */ /* 0x000e660008000800 */
[----:B------:R-:W-:Y:S01]  /*0440*/  UISETP.NE.AND.EX UP0, UPT, UR5, URZ, UPT, UP0 ;  /* 0x000000ff0500728c */ /* 0x000fe2000bf05300 */
[----:B------:R-:W0:Y:S01]  /*0450*/  LDCU.64 UR38, c[0x0][0x3c0] ;  /* 0x00007800ff2677ac */ /* 0x000e220008000a00 */
        /* <DEDUP_REMOVED lines=8> */
.L_x_104:
        /* <DEDUP_REMOVED lines=21> */
[----:B0-----:R-:W-:Y:S02]  /*0630*/  IMAD.U32 R4, RZ, RZ, UR4 ;  /* 0x00000004ff047e24 */ /* 0x001fe4000f8e00ff */
[----:B------:R-:W-:-:S02]  /*0640*/  IMAD.U32 R5, RZ, RZ, UR5 ;  /* 0x00000005ff057e24 */ /* 0x000fc4000f8e00ff */
[----:B--2---:R-:W-:Y:S02]  /*0650*/  IMAD.U32 R6, RZ, RZ, UR6 ;  /* 0x00000006ff067e24 */ /* 0x004fe4000f8e00ff */
[----:B------:R-:W-:Y:S02]  /*0660*/  IMAD.U32 R7, RZ, RZ, UR7 ;  /* 0x00000007ff077e24 */ /* 0x000fe4000f8e00ff */
[----:B----4-:R-:W-:Y:S02]  /*0670*/  IMAD.U32 R10, RZ, RZ, UR8 ;  /* 0x00000008ff0a7e24 */ /* 0x010fe4000f8e00ff */
[----:B------:R-:W-:-:S07]  /*0680*/  IMAD.U32 R11, RZ, RZ, UR9 ;  /* 0x00000009ff0b7e24 */ /* 0x000fce000f8e00ff */
[----:B------:R-:W-:-:S07]  /*0690*/  LEPC R20, `(.L_x_103) ;  /* 0x000000001014794e */ /* 0x000fce0000000000 */
[----:B-1-3-5:R-:W-:Y:S05]  /*06a0*/  CALL.ABS.NOINC R2 ;  /* 0x0000000002007343 */ /* 0x02afea0003c00000 */
.L_x_103:
[----:B-1----:R-:W-:Y:S05]  /*06b0*/  BSYNC.RECONVERGENT B6 ;  /* 0x0000000000067941 */ /* 0x002fea0003800200 */
.L_x_102:
[----:B------:R-:W-:-:S04]  /*06c0*/  LEA R4, P0, R16, UR46, 0x3 ;  /* 0x0000002e10047c11 */ /* 0x000fc8000f8018ff */
[----:B------:R-:W-:-:S05]  /*06d0*/  LEA.HI.X R5, R16, UR47, R17, 0x3, P0 ;  /* 0x0000002f10057c11 */ /* 0x000fca00080f1c11 */
[----:B------:R-:W2:Y:S01]  /*06e0*/  LDG.E.64 R2, desc[UR36][R4.64] ;  /* 0x0000002404027981 */ /* 0x000ea2000c1e1b00 */
[----:B------:R-:W-:-:S03]  /*06f0*/  IMAD.WIDE R16, R23, UR55, R16 ;  /* 0x0000003717107c25 */ /* 0x000fc6000f8e0210 */
[----:B------:R-:W-:-:S04]  /*0700*/  LEA R6, P0, R16, UR48, 0x3 ;  /* 0x0000003010067c11 */ /* 0x000fc8000f8018ff */
[----:B------:R-:W-:Y:S01]  /*0710*/  LEA.HI.X R7, R16, UR49, R17, 0x3, P0 ;  /* 0x0000003110077c11 */ /* 0x000fe200080f1c11 */
[----:B--2--5:R-:W0:Y:S04]  /*0720*/  DMUL R2, R2, -R18 ;  /* 0x8000001202027228 */ /* 0x024e280000000000 */
[----:B0-----:R0:W-:Y:S04]  /*0730*/  STG.E.64 desc[UR36][R6.64], R2 ;  /* 0x0000000206007986 */ /* 0x0011e8000c101b24 */
.L_x_101:
[----:B-1----:R-:W-:Y:S05]  /*0740*/  BSYNC.RECONVERGENT B7 ;  /* 0x0000000000077941 */ /* 0x002fea0003800200 */
.L_x_100:
[----:B------:R-:W-:-:S05]  /*0750*/  VIADD R23, R23, UR52 ;  /* 0x0000003417177c36 */ /* 0x000fca0008000000 */
[----:B------:R-:W-:-:S13]  /*0760*/  ISETP.GE.AND P0, PT, R23, UR54, PT ;  /* 0x0000003617007c0c */ /* 0x000fda000bf06270 */
[----:B------:R-:W-:Y:S05]  /*0770*/  @!P0 BRA `(.L_x_104) ;  /* 0xfffffffc00588947 */ /* 0x000fea000383ffff */
[----:B------:R-:W-:Y:S05]  /*0780*/  BSYNC.RECONVERGENT B8 ;  /* 0x0000000000087941 */ /* 0x000fea0003800200 */
.L_x_99:
[----:B------:R-:W-:Y:S05]  /*0790*/  EXIT ;  /* 0x000000000000794d */ /* 0x000fea0003800000 */
.L_x_98:
[----:B------:R-:W-:Y:S01]  /*07a0*/  BSSY.RECONVERGENT B8, `(.L_x_105) ;  /* 0x0000028000087945 */ /* 0x000fe20003800200 */
.L_x_110:
        /* <DEDUP_REMOVED lines=29> */
.L_x_109:
[----:B-1----:R-:W-:Y:S05]  /*0980*/  BSYNC.RECONVERGENT B6 ;  /* 0x0000000000067941 */ /* 0x002fea0003800200 */
.L_x_108:
[----:B------:R-:W-:Y:S01]  /*0990*/  IMAD.WIDE R16, R23, UR56, R16 ;  /* 0x0000003817107c25 */ /* 0x000fe2000f8e0210 */
[----:B-----5:R-:W0:Y:S02]  /*09a0*/  DADD R4, -RZ, -R18 ;  /* 0x00000000ff047229 */ /* 0x020e240000000912 */
[----:B------:R-:W-:-:S04]  /*09b0*/  LEA R2, P0, R16, UR50, 0x3 ;  /* 0x0000003210027c11 */ /* 0x000fc8000f8018ff */
[----:B------:R-:W-:-:S05]  /*09c0*/  LEA.HI.X R3, R16, UR51, R17, 0x3, P0 ;  /* 0x0000003310037c11 */ /* 0x000fca00080f1c11 */
[----:B0-----:R0:W-:Y:S04]  /*09d0*/  STG.E.64 desc[UR36][R2.64], R4 ;  /* 0x0000000402007986 */ /* 0x0011e8000c101b24 */
.L_x_107:
[----:B-1----:R-:W-:Y:S05]  /*09e0*/  BSYNC.RECONVERGENT B7 ;  /* 0x0000000000077941 */ /* 0x002fea0003800200 */
.L_x_106:
[----:B------:R-:W-:-:S05]  /*09f0*/  VIADD R23, R23, UR52 ;  /* 0x0000003417177c36 */ /* 0x000fca0008000000 */
[----:B------:R-:W-:-:S13]  /*0a00*/  ISETP.GE.AND P0, PT, R23, UR53, PT ;  /* 0x0000003517007c0c */ /* 0x000fda000bf06270 */
[----:B------:R-:W-:Y:S05]  /*0a10*/  @!P0 BRA `(.L_x_110) ;  /* 0xfffffffc00648947 */ /* 0x000fea000383ffff */
[----:B------:R-:W-:Y:S05]  /*0a20*/  BSYNC.RECONVERGENT B8 ;  /* 0x0000000000087941 */ /* 0x000fea0003800200 */
.L_x_105:
[----:B------:R-:W-:Y:S05]  /*0a30*/  EXIT ;  /* 0x000000000000794d */ /* 0x000fea0003800000 */
        .weak           $__internal_0_$__cuda_sm20_div_rn_f64_full
        .type           $__internal_0_$__cuda_sm20_div_rn_f64_full,@function
        .size           $__internal_0_$__cuda_sm20_div_rn_f64_full,(.L_x_10584 - $__internal_0_$__cuda_sm20_div_rn_f64_full)
$__internal_0_$__cuda_sm20_div_rn_f64_full:
[C---:B------:R-:W-:Y:S01]  /*0a40*/  FSETP.GEU.AND P0, PT, |R3|.reuse, 1.469367938527859385e-39, PT ;  /* 0x001000000300780b */ /* 0x040fe20003f0e200 */
[----:B------:R-:W-:Y:S01]  /*0a50*/  IMAD.MOV.U32 R8, RZ, RZ, 0x1 ;  /* 0x00000001ff087424 */ /* 0x000fe200078e00ff */
[C---:B------:R-:W-:Y:S01]  /*0a60*/  LOP3.LUT R6, R3.reuse, 0x800fffff, RZ, 0xc0, !PT ;  /* 0x800fffff03067812 */ /* 0x040fe200078ec0ff */
[----:B------:R-:W-:Y:S01]  /*0a70*/  IMAD.MOV.U32 R12, RZ, RZ, 0x1ca00000 ;  /* 0x1ca00000ff0c7424 */ /* 0x000fe200078e00ff */
[----:B------:R-:W-:Y:S02]  /*0a80*/  LOP3.LUT R18, R3, 0x7ff00000, RZ, 0xc0, !PT ;  /* 0x7ff0000003127812 */ /* 0x000fe400078ec0ff */
[----:B------:R-:W-:Y:S01]  /*0a90*/  LOP3.LUT R7, R6, 0x3ff00000, RZ, 0xfc, !PT ;  /* 0x3ff0000006077812 */ /* 0x000fe200078efcff */
[----:B------:R-:W-:-:S06]  /*0aa0*/  IMAD.MOV.U32 R6, RZ, RZ, R2 ;  /* 0x000000ffff067224 */ /* 0x000fcc00078e0002 */
[----:B------:R-:W0:Y:S02]  /*0ab0*/  @!P0 DMUL R6, R2, 8.98846567431157953865e+307 ;  /* 0x7fe0000002068828 */ /* 0x000e240000000000 */
[----:B0-----:R-:W0:-:S15]  /*0ac0*/  MUFU.RCP64H R9, R7 ;  /* 0x0000000700097308 */ /* 0x001e1e0000001800 */
[----:B------:R-:W-:-:S15]  /*0ad0*/  NOP ;  /* 0x0000000000007918 */ /* 0x000fde0000000000 */
[----:B------:R-:W-:-:S15]  /*0ae0*/  NOP ;  /* 0x0000000000007918 */ /* 0x000fde0000000000 */
[----:B------:R-:W-:-:S15]  /*0af0*/  NOP ;  /* 0x0000000000007918 */ /* 0x000fde0000000000 */
[----:B------:R-:W-:-:S02]  /*0b00*/  NOP ;  /* 0x0000000000007918 */ /* 0x000fc40000000000 */
[----:B0-----:R-:W0:-:S15]  /*0b10*/  DFMA R10, R8, -R6, 1 ;  /* 0x3ff00000080a742b */ /* 0x001e1e0000000806 */
[----:B------:R-:W-:-:S15]  /*0b20*/  NOP ;  /* 0x0000000000007918 */ /* 0x000fde0000000000 */
[----:B------:R-:W-:-:S15]  /*0b30*/  NOP ;  /* 0x0000000000007918 */ /* 0x000fde0000000000 */
[----:B------:R-:W-:-:S15]  /*0b40*/  NOP ;  /* 0x0000000000007918 */ /* 0x000fde0000000000 */
[----:B------:R-:W-:-:S04]  /*0b50*/  NOP ;  /* 0x0000000000007918 */ /* 0x000fc80000000000 */
[----:B0-----:R-:W0:-:S15]  /*0b60*/  DFMA R10, R10, R10, R10 ;  /* 0x0000000a0a0a722b */ /* 0x001e1e000000000a */
        /* <DEDUP_REMOVED lines=9> */
[----:B0-----:R-:W0:-:S15]  /*0c00*/  DFMA R8, R10, -R6, 1 ;  /* 0x3ff000000a08742b */ /* 0x001e1e0000000806 */
[----:B------:R-:W-:-:S15]  /*0c10*/  NOP ;  /* 0x0000000000007918 */ /* 0x000fde0000000000 */
[----:B------:R-:W-:-:S15]  /*0c20*/  NOP ;  /* 0x0000000000007918 */ /* 0x000fde0000000000 */
[----:B------:R-:W-:-:S15]  /*0c30*/  NOP ;  /* 0x0000000000007918 */ /* 0x000fde0000000000 */
[----:B------:R-:W-:-:S04]  /*0c40*/  NOP ;  /* 0x0000000000007918 */ /* 0x000fc80000000000 */
[----:B0-----:R0:W1:Y:S02]  /*0c50*/  DFMA R10, R10, R8, R10 ;  /* 0x000000080a0a722b */ /* 0x001064000000000a */
[----:B0-----:R-:W-:Y:S02]  /*0c60*/  IMAD.MOV.U32 R9, RZ, RZ, R5 ;  /* 0x000000ffff097224 */ /* 0x001fe400078e0005 */
[----:B------:R-:W-:-:S03]  /*0c70*/  IMAD.MOV.U32 R8, RZ, RZ, R4 ;  /* 0x000000ffff087224 */ /* 0x000fc600078e0004 */
[----:B------:R-:W-:Y:S01]  /*0c80*/  LOP3.LUT R13, R9, 0x7ff00000, RZ, 0xc0, !PT ;  /* 0x7ff00000090d7812 */ /* 0x000fe200078ec0ff */
[----:B------:R-:W-:-:S03]  /*0c90*/  IMAD.MOV.U32 R4, RZ, RZ, R8 ;  /* 0x000000ffff047224 */ /* 0x000fc600078e0008 */
[----:B------:R-:W-:Y:S01]  /*0ca0*/  ISETP.GE.U32.AND P1, PT, R13, R18, PT ;  /* 0x000000120d00720c */ /* 0x000fe20003f26070 */
[----:B------:R-:W-:-:S03]  /*0cb0*/  IMAD.MOV.U32 R19, RZ, RZ, R13 ;  /* 0x000000ffff137224 */ /* 0x000fc600078e000d */
[----:B------:R-:W-:Y:S02]  /*0cc0*/  SEL R5, R12, 0x63400000, !P1 ;  /* 0x634000000c057807 */ /* 0x000fe40004800000 */
[----:B------:R-:W-:Y:S02]  /*0cd0*/  FSETP.GEU.AND P1, PT, |R9|, 1.469367938527859385e-39, PT ;  /* 0x001000000900780b */ /* 0x000fe40003f2e200 */
[----:B------:R-:W-:-:S11]  /*0ce0*/  LOP3.LUT R5, R5, 0x800fffff, R9, 0xf8, !PT ;  /* 0x800fffff05057812 */ /* 0x000fd600078ef809 */
[----:B-1----:R-:W-:Y:S05]  /*0cf0*/  @P1 BRA `(.L_x_111) ;  /* 0x0000000000201947 */ /* 0x002fea0003800000 */
[----:B------:R-:W-:-:S04]  /*0d00*/  LOP3.LUT R14, R3, 0x7ff00000, RZ, 0xc0, !PT ;  /* 0x7ff00000030e7812 */ /* 0x000fc800078ec0ff */
[----:B------:R-:W-:Y:S01]  /*0d10*/  ISETP.GE.U32.AND P1, PT, R13, R14, PT ;  /* 0x0000000e0d00720c */ /* 0x000fe20003f26070 */
[----:B------:R-:W-:-:S03]  /*0d20*/  IMAD.MOV.U32 R14, RZ, RZ, RZ ;  /* 0x000000ffff0e7224 */ /* 0x000fc600078e00ff */
[----:B------:R-:W-:-:S04]  /*0d30*/  SEL R15, R12, 0x63400000, !P1 ;  /* 0x634000000c0f7807 */ /* 0x000fc80004800000 */
[----:B------:R-:W-:-:S04]  /*0d40*/  LOP3.LUT R15, R15, 0x80000000, R9, 0xf8, !PT ;  /* 0x800000000f0f7812 */ /* 0x000fc800078ef809 */
[----:B------:R-:W-:-:S06]  /*0d50*/  LOP3.LUT R15, R15, 0x100000, RZ, 0xfc, !PT ;  /* 0x001000000f0f7812 */ /* 0x000fcc00078efcff */
[----:B------:R-:W0:Y:S02]  /*0d60*/  DFMA R4, R4, 2, -R14 ;  /* 0x400000000404782b */ /* 0x000e24000000080e */
[----:B0-----:R-:W-:-:S07]  /*0d70*/  LOP3.LUT R19, R5, 0x7ff00000, RZ, 0xc0, !PT ;  /* 0x7ff0000005137812 */ /* 0x001fce00078ec0ff */
.L_x_111:
[----:B------:R-:W-:Y:S01]  /*0d80*/  @!P0 LOP3.LUT R18, R7, 0x7ff00000, RZ, 0xc0, !PT ;  /* 0x7ff0000007128812 */ /* 0x000fe200078ec0ff */
[----:B------:R-:W-:Y:S01]  /*0d90*/  VIADD R20, R19, 0xffffffff ;  /* 0xffffffff13147836 */ /* 0x000fe20000000000 */
[----:B------:R-:W0:Y:S03]  /*0da0*/  DMUL R16, R10, R4 ;  /* 0x000000040a107228 */ /* 0x000e260000000000 */
[----:B------:R-:W-:Y:S01]  /*0db0*/  VIADD R21, R18, 0xffffffff ;  /* 0xffffffff12157836 */ /* 0x000fe20000000000 */
[----:B------:R-:W-:-:S04]  /*0dc0*/  ISETP.GT.U32.AND P0, PT, R20, 0x7feffffe, PT ;  /* 0x7feffffe1400780c */ /* 0x000fc80003f04070 */
[----:B------:R-:W-:-:S15]  /*0dd0*/  ISETP.GT.U32.OR P0, PT, R21, 0x7feffffe, P0 ;  /* 0x7feffffe1500780c */ /* 0x000fde0000704470 */
[----:B------:R-:W-:-:S15]  /*0de0*/  NOP ;  /* 0x0000000000007918 */ /* 0x000fde0000000000 */
[----:B------:R-:W-:-:S15]  /*0df0*/  NOP ;  /* 0x0000000000007918 */ /* 0x000fde0000000000 */
[----:B------:R-:W-:-:S11]  /*0e00*/  NOP ;  /* 0x0000000000007918 */ /* 0x000fd60000000000 */
[----:B0-----:R-:W0:-:S15]  /*0e10*/  DFMA R14, R16, -R6, R4 ;  /* 0x80000006100e722b */ /* 0x001e1e0000000004 */
[----:B------:R-:W-:-:S15]  /*0e20*/  NOP ;  /* 0x0000000000007918 */ /* 0x000fde0000000000 */
[----:B------:R-:W-:-:S15]  /*0e30*/  NOP ;  /* 0x0000000000007918 */ /* 0x000fde0000000000 */
[----:B------:R-:W-:-:S15]  /*0e40*/  NOP ;  /* 0x0000000000007918 */ /* 0x000fde0000000000 */
[----:B------:R-:W-:-:S04]  /*0e50*/  NOP ;  /* 0x0000000000007918 */ /* 0x000fc80000000000 */
[----:B0-----:R0:W1:Y:S02]  /*0e60*/  DFMA R10, R10, R14, R16 ;  /* 0x0000000e0a0a722b */ /* 0x0010640000000010 */
[----:B01----:R-:W-:Y:S05]  /*0e70*/  @P0 BRA `(.L_x_112) ;  /* 0x00000000007c0947 */ /* 0x003fea0003800000 */
[----:B------:R-:W-:-:S04]  /*0e80*/  LOP3.LUT R14, R3, 0x7ff00000, RZ, 0xc0, !PT ;  /* 0x7ff00000030e7812 */ /* 0x000fc800078ec0ff */
[CC--:B------:R-:W-:Y:S02]  /*0e90*/  VIADDMNMX R8, R13.reuse, -R14.reuse, 0xb9600000, !PT ;  /* 0xb96000000d087446 */ /* 0x0c0fe4000780090e */
[----:B------:R-:W-:Y:S02]  /*0ea0*/  ISETP.GE.U32.AND P0, PT, R13, R14, PT ;  /* 0x0000000e0d00720c */ /* 0x000fe40003f06070 */
[----:B------:R-:W-:Y:S02]  /*0eb0*/  VIMNMX R8, PT, PT, R8, 0x46a00000, PT ;  /* 0x46a0000008087848 */ /* 0x000fe40003fe0100 */
[----:B------:R-:W-:-:S05]  /*0ec0*/  SEL R9, R12, 0x63400000, !P0 ;  /* 0x634000000c097807 */ /* 0x000fca0004000000 */
[----:B------:R-:W-:Y:S02]  /*0ed0*/  IMAD.IADD R14, R8, 0x1, -R9 ;  /* 0x00000001080e7824 */ /* 0x000fe400078e0a09 */
[----:B------:R-:W-:Y:S02]  /*0ee0*/  IMAD.MOV.U32 R8, RZ, RZ, RZ ;  /* 0x000000ffff087224 */ /* 0x000fe400078e00ff */
[----:B------:R-:W-:-:S06]  /*0ef0*/  VIADD R9, R14, 0x7fe00000 ;  /* 0x7fe000000e097836 */ /* 0x000fcc0000000000 */
[----:B------:R-:W0:Y:S02]  /*0f00*/  DMUL R12, R10, R8 ;  /* 0x000000080a0c7228 */ /* 0x000e240000000000 */
[----:B0-----:R-:W-:-:S13]  /*0f10*/  FSETP.GTU.AND P0, PT, |R13|, 1.469367938527859385e-39, PT ;  /* 0x001000000d00780b */ /* 0x001fda0003f0c200 */
[----:B------:R-:W-:Y:S05]  /*0f20*/  @P0 BRA `(.L_x_113) ;  /* 0x0000000000a40947 */ /* 0x000fea0003800000 */
[----:B------:R-:W0:Y:S01]  /*0f30*/  DFMA R4, R10, -R6, R4 ;  /* 0x800000060a04722b */ /* 0x000e220000000004 */
[----:B------:R-:W-:Y:S01]  /*0f40*/  IMAD.MOV.U32 R8, RZ, RZ, RZ ;  /* 0x000000ffff087224 */ /* 0x000fe200078e00ff */
[C---:B0-----:R-:W-:Y:S02]  /*0f50*/  FSETP.NEU.AND P0, PT, R5.reuse, RZ, PT ;  /* 0x000000ff0500720b */ /* 0x041fe40003f0d000 */
[----:B------:R-:W-:-:S04]  /*0f60*/  LOP3.LUT R7, R5, 0x80000000, R3, 0x48, !PT ;  /* 0x8000000005077812 */ /* 0x000fc800078e4803 */
[----:B------:R-:W-:-:S07]  /*0f70*/  LOP3.LUT R9, R7, R9, RZ, 0xfc, !PT ;  /* 0x0000000907097212 */ /* 0x000fce00078efcff */
[----:B------:R-:W-:Y:S05]  /*0f80*/  @!P0 BRA `(.L_x_113) ;  /* 0x00000000008c8947 */ /* 0x000fea0003800000 */
[----:B------:R-:W-:Y:S01]  /*0f90*/  IMAD.MOV R3, RZ, RZ, -R14 ;  /* 0x000000ffff037224 */ /* 0x000fe200078e0a0e */
[----:B------:R-:W0:Y:S01]  /*0fa0*/  DMUL.RP R8, R10, R8 ;  /* 0x000000080a087228 */ /* 0x000e220000008000 */
[----:B------:R-:W-:Y:S01]  /*0fb0*/  IMAD.MOV.U32 R2, RZ, RZ, RZ ;  /* 0x000000ffff027224 */ /* 0x000fe200078e00ff */
[----:B0-----:R-:W-:-:S15]  /*0fc0*/  LOP3.LUT R7, R9, R7, RZ, 0x3c, !PT ;  /* 0x0000000709077212 */ /* 0x001fde00078e3cff */
[----:B------:R-:W-:-:S15]  /*0fd0*/  NOP ;  /* 0x0000000000007918 */ /* 0x000fde0000000000 */
[----:B------:R-:W-:-:S15]  /*0fe0*/  NOP ;  /* 0x0000000000007918 */ /* 0x000fde0000000000 */
[----:B------:R-:W-:-:S15]  /*0ff0*/  NOP ;  /* 0x0000000000007918 */ /* 0x000fde0000000000 */
[----:B------:R-:W-:-:S02]  /*1000*/  NOP ;  /* 0x0000000000007918 */ /* 0x000fc40000000000 */
[----:B------:R-:W0:Y:S02]  /*1010*/  DFMA R2, R12, -R2, R10 ;  /* 0x800000020c02722b */ /* 0x000e24000000000a */
[----:B0-----:R-:W-:-:S04]  /*1020*/  IADD3 R2, PT, PT, -R14, -0x43300000, RZ ;  /* 0xbcd000000e027810 */ /* 0x001fc80007ffe1ff */
[----:B------:R-:W-:-:S04]  /*1030*/  FSETP.NEU.AND P0, PT, |R3|, R2, PT ;  /* 0x000000020300720b */ /* 0x000fc80003f0d200 */
[----:B------:R-:W-:Y:S02]  /*1040*/  FSEL R12, R8, R12, !P0 ;  /* 0x0000000c080c7208 */ /* 0x000fe40004000000 */
[----:B------:R-:W-:Y:S01]  /*1050*/  FSEL R13, R7, R13, !P0 ;  /* 0x0000000d070d7208 */ /* 0x000fe20004000000 */
[----:B------:R-:W-:Y:S06]  /*1060*/  BRA `(.L_x_113) ;  /* 0x0000000000547947 */ /* 0x000fec0003800000 */
.L_x_112:
[----:B------:R-:W0:Y:S02]  /*1070*/  DSETP.NAN.AND P0, PT, R8, R8, PT ;  /* 0x000000080800722a */ /* 0x000e240003f08000 */
[----:B0-----:R-:W-:Y:S05]  /*1080*/  @P0 BRA `(.L_x_114) ;  /* 0x0000000000440947 */ /* 0x001fea0003800000 */
[----:B------:R-:W0:Y:S02]  /*1090*/  DSETP.NAN.AND P0, PT, R2, R2, PT ;  /* 0x000000020200722a */ /* 0x000e240003f08000 */
[----:B0-----:R-:W-:Y:S05]  /*10a0*/  @P0 BRA `(.L_x_115) ;  /* 0x0000000000300947 */ /* 0x001fea0003800000 */
[----:B------:R-:W-:Y:S01]  /*10b0*/  ISETP.NE.AND P0, PT, R19, R18, PT ;  /* 0x000000121300720c */ /* 0x000fe20003f05270 */
[----:B------:R-:W-:Y:S02]  /*10c0*/  IMAD.MOV.U32 R12, RZ, RZ, 0x0 ;  /* 0x00000000ff0c7424 */ /* 0x000fe400078e00ff */
[----:B------:R-:W-:-:S10]  /*10d0*/  IMAD.MOV.U32 R13, RZ, RZ, -0x80000 ;  /* 0xfff80000ff0d7424 */ /* 0x000fd400078e00ff */
[----:B------:R-:W-:Y:S05]  /*10e0*/  @!P0 BRA `(.L_x_113) ;  /* 0x0000000000348947 */ /* 0x000fea0003800000 */
[----:B------:R-:W-:Y:S02]  /*10f0*/  ISETP.NE.AND P0, PT, R19, 0x7ff00000, PT ;  /* 0x7ff000001300780c */ /* 0x000fe40003f05270 */
[----:B------:R-:W-:Y:S02]  /*1100*/  LOP3.LUT R13, R9, 0x80000000, R3, 0x48, !PT ;  /* 0x80000000090d7812 */ /* 0x000fe400078e4803 */
[----:B------:R-:W-:-:S13]  /*1110*/  ISETP.EQ.OR P0, PT, R18, RZ, !P0 ;  /* 0x000000ff1200720c */ /* 0x000fda0004702670 */
[----:B------:R-:W-:Y:S01]  /*1120*/  @P0 LOP3.LUT R2, R13, 0x7ff00000, RZ, 0xfc, !PT ;  /* 0x7ff000000d020812 */ /* 0x000fe200078efcff */
[----:B------:R-:W-:Y:S02]  /*1130*/  @!P0 IMAD.MOV.U32 R12, RZ, RZ, RZ ;  /* 0x000000ffff0c8224 */ /* 0x000fe400078e00ff */
[----:B------:R-:W-:Y:S02]  /*1140*/  @P0 IMAD.MOV.U32 R12, RZ, RZ, RZ ;  /* 0x000000ffff0c0224 */ /* 0x000fe400078e00ff */
[----:B------:R-:W-:Y:S01]  /*1150*/  @P0 IMAD.MOV.U32 R13, RZ, RZ, R2 ;  /* 0x000000ffff0d0224 */ /* 0x000fe200078e0002 */
[----:B------:R-:W-:Y:S06]  /*1160*/  BRA `(.L_x_113) ;  /* 0x0000000000147947 */ /* 0x000fec0003800000 */
.L_x_115:
[----:B------:R-:W-:Y:S01]  /*1170*/  LOP3.LUT R13, R3, 0x80000, RZ, 0xfc, !PT ;  /* 0x00080000030d7812 */ /* 0x000fe200078efcff */
[----:B------:R-:W-:Y:S01]  /*1180*/  IMAD.MOV.U32 R12, RZ, RZ, R2 ;  /* 0x000000ffff0c7224 */ /* 0x000fe200078e0002 */
[----:B------:R-:W-:Y:S06]  /*1190*/  BRA `(.L_x_113) ;  /* 0x0000000000087947 */ /* 0x000fec0003800000 */
.L_x_114:
[----:B------:R-:W-:Y:S01]  /*11a0*/  LOP3.LUT R13, R9, 0x80000, RZ, 0xfc, !PT ;  /* 0x00080000090d7812 */ /* 0x000fe200078efcff */
[----:B------:R-:W-:-:S07]  /*11b0*/  IMAD.MOV.U32 R12, RZ, RZ, R8 ;  /* 0x000000ffff0c7224 */ /* 0x000fce00078e0008 */
.L_x_113:
[----:B------:R-:W-:Y:S02]  /*11c0*/  IMAD.MOV.U32 R2, RZ, RZ, R0 ;  /* 0x000000ffff027224 */ /* 0x000fe400078e0000 */
[----:B------:R-:W-:Y:S02]  /*11d0*/  IMAD.MOV.U32 R3, RZ, RZ, 0x0 ;  /* 0x00000000ff037424 */ /* 0x000fe400078e00ff */
[----:B------:R-:W-:Y:S02]  /*11e0*/  IMAD.MOV.U32 R18, RZ, RZ, R12 ;  /* 0x000000ffff127224 */ /* 0x000fe400078e000c */
[----:B------:R-:W-:Y:S01]  /*11f0*/  IMAD.MOV.U32 R19, RZ, RZ, R13 ;  /* 0x000000ffff137224 */ /* 0x000fe200078e000d */
[----:B------:R-:W-:Y:S06]  /*1200*/  RET.REL.NODEC R2 `(_ZN2at6native39_GLOBAL__N__cee6930f_7_Loss_cu_5b0651e139nll_loss_backward_reduce_cuda_kernel_2dIdlEEvPT_PKS3_PKT0_S6_S6_biill) ;  /* 0xffffffec027c7950 */ /* 0x000fec0003c3ffff */
.L_x_116:
        /* <DEDUP_REMOVED lines=15> */
.L_x_10584:


//--------------------- .text._ZN2at6native39_GLOBAL__N__cee6930f_7_Loss_cu_5b0651e139nll_loss_backward_reduce_cuda_kernel_2dIdhEEvPT_PKS3_PKT0_S6_S6_biill --------------------------
	.section	.text._ZN2at6native39_GLOBAL__N__cee6930f_7_Loss_cu_5b0651e139nll_loss_backward_reduce_cuda_kernel_2dIdhEEvPT_PKS3_PKT0_S6_S6_biill,"ax",@progbits
	.align	128
.text._ZN2at6native39_GLOBAL__N__cee6930f_7_Loss_cu_5b0651e139nll_loss_backward_reduce_cuda_kernel_2dIdhEEvPT_PKS3_PKT0_S6_S6_biill:
        .type           _ZN2at6native39_GLOBAL__N__cee6930f_7_Loss_cu_5b0651e139nll_loss_backward_reduce_cuda_kernel_2dIdhEEvPT_PKS3_PKT0_S6_S6_biill,@function
        .size           _ZN2at6native39_GLOBAL__N__cee6930f_7_Loss_cu_5b0651e139nll_loss_backward_reduce_cuda_kernel_2dIdhEEvPT_PKS3_PKT0_S6_S6_biill,(.L_x_10586 - _ZN2at6native39_GLOBAL__N__cee6930f_7_Loss_cu_5b0651e139nll_loss_backward_reduce_cuda_kernel_2dIdhEEvPT_PKS3_PKT0_S6_S6_biill)
        .other          _ZN2at6native39_GLOBAL__N__cee6930f_7_Loss_cu_5b0651e139nll_loss_backward_reduce_cuda_kernel_2dIdhEEvPT_PKS3_PKT0_S6_S6_biill,@"STO_CUDA_ENTRY STV_DEFAULT"
_ZN2at6native39_GLOBAL__N__cee6930f_7_Loss_cu_5b0651e139nll_loss_backward_reduce_cuda_kernel_2dIdhEEvPT_PKS3_PKT0_S6_S6_biill:
        /* <DEDUP_REMOVED lines=53> */
[----:B0-----:R-:W-:Y:S05]  /*0350*/  CALL.REL.NOINC `($__internal_1_$__cuda_sm20_div_rn_f64_full) ;  /* 0x0000000800507944 */ /* 0x001fea0003c00000 */
[----:B------:R-:W-:Y:S05]  /*0360*/  BRA `(.L_x_118) ;  /* 0x0000000000087947 */ /* 0x000fea0003800000 */
.L_x_117:
[----:B------:R-:W1:Y:S02]  /*0370*/  LDC.64 R16, c[0x0][0x388] ;  /* 0x0000e200ff107b82 */ /* 0x000e640000000a00 */
[----:B-1----:R-:W5:Y:S02]  /*0380*/  LDG.E.64 R16, desc[UR36][R16.64] ;  /* 0x0000002410107981 */ /* 0x002f64000c1e1b00 */
.L_x_118:
        /* <DEDUP_REMOVED lines=21> */
.L_x_127:
        /* <DEDUP_REMOVED lines=28> */
.L_x_124:
[----:B-1----:R-:W-:Y:S05]  /*06a0*/  BSYNC.RECONVERGENT B6 ;  /* 0x0000000000067941 */ /* 0x002fea0003800200 */
.L_x_123:
[----:B------:R-:W-:Y:S01]  /*06b0*/  IMAD R19, R18, UR55, R19 ;  /* 0x0000003712137c24 */ /* 0x000fe2000f8e0213 */
[----:B------:R-:W-:Y:S04]  /*06c0*/  BSSY.RECONVERGENT B6, `(.L_x_125) ;  /* 0x0000013000067945 */ /* 0x000fe80003800200 */
[----:B------:R-:W-:-:S13]  /*06d0*/  ISETP.GT.AND P0, PT, R19, -0x1, PT ;  /* 0xffffffff1300780c */ /* 0x000fda0003f04270 */
[----:B------:R-:W-:Y:S05]  /*06e0*/  @P0 BRA `(.L_x_126) ;  /* 0x0000000000400947 */ /* 0x000fea0003800000 */
        /* <DEDUP_REMOVED lines=15> */
[----:B--2--5:R-:W-:Y:S05]  /*07e0*/  CALL.ABS.NOINC R2 ;  /* 0x0000000002007343 */ /* 0x024fea0003c00000 */
.L_x_126:
[----:B------:R-:W-:Y:S05]  /*07f0*/  BSYNC.RECONVERGENT B6 ;  /* 0x0000000000067941 */ /* 0x000fea0003800200 */
.L_x_125:
[C---:B------:R-:W-:Y:S01]  /*0800*/  LEA R6, P0, R22.reuse, UR50, 0x3 ;  /* 0x0000003216067c11 */ /* 0x040fe2000f8018ff */
[----:B------:R-:W0:Y:S03]  /*0810*/  LDC.64 R4, c[0x0][0x380] ;  /* 0x0000e000ff047b82 */ /* 0x000e260000000a00 */
[----:B------:R-:W-:-:S05]  /*0820*/  LEA.HI.X R7, R22, UR51, RZ, 0x3, P0 ;  /* 0x0000003316077c11 */ /* 0x000fca00080f1cff */
[----:B------:R-:W2:Y:S01]  /*0830*/  LDG.E.64 R2, desc[UR36][R6.64] ;  /* 0x0000002406027981 */ /* 0x000ea2000c1e1b00 */
[----:B0-----:R-:W-:Y:S01]  /*0840*/  IMAD.WIDE R4, R19, 0x8, R4 ;  /* 0x0000000813047825 */ /* 0x001fe200078e0204 */
[----:B--2--5:R-:W0:Y:S04]  /*0850*/  DMUL R2, R2, -R16 ;  /* 0x8000001002027228 */ /* 0x024e280000000000 */
[----:B0-----:R0:W-:Y:S02]  /*0860*/  STG.E.64 desc[UR36][R4.64], R2 ;  /* 0x0000000204007986 */ /* 0x0011e4000c101b24 */
.L_x_122:
[----:B-1----:R-:W-:Y:S05]  /*0870*/  BSYNC.RECONVERGENT B7 ;  /* 0x0000000000077941 */ /* 0x002fea0003800200 */
.L_x_121:
[----:B------:R-:W-:-:S05]  /*0880*/  VIADD R18, R18, UR52 ;  /* 0x0000003412127c36 */ /* 0x000fca0008000000 */
[----:B------:R-:W-:-:S13]  /*0890*/  ISETP.GE.AND P0, PT, R18, UR54, PT ;  /* 0x0000003612007c0c */ /* 0x000fda000bf06270 */
[----:B------:R-:W-:Y:S05]  /*08a0*/  @!P0 BRA `(.L_x_127) ;  /* 0xfffffffc000c8947 */ /* 0x000fea000383ffff */
[----:B------:R-:W-:Y:S05]  /*08b0*/  BSYNC.RECONVERGENT B8 ;  /* 0x0000000000087941 */ /* 0x000fea0003800200 */
.L_x_120:
[----:B------:R-:W-:Y:S05]  /*08c0*/  EXIT ;  /* 0x000000000000794d */ /* 0x000fea0003800000 */
.L_x_119:
[----:B------:R-:W-:Y:S01]  /*08d0*/  BSSY.RECONVERGENT B8, `(.L_x_128) ;  /* 0x000003b000087945 */ /* 0x000fe20003800200 */
.L_x_135:
        /* <DEDUP_REMOVED lines=28> */
.L_x_132:
[----:B-1----:R-:W-:Y:S05]  /*0aa0*/  BSYNC.RECONVERGENT B6 ;  /* 0x0000000000067941 */ /* 0x002fea0003800200 */
.L_x_131:
        /* <DEDUP_REMOVED lines=20> */
.L_x_134:
[----:B------:R-:W-:Y:S05]  /*0bf0*/  BSYNC.RECONVERGENT B6 ;  /* 0x0000000000067941 */ /* 0x000fea0003800200 */
.L_x_133:
[----:B------:R-:W0:Y:S01]  /*0c00*/  LDC.64 R2, c[0x0][0x380] ;  /* 0x0000e000ff027b82 */ /* 0x000e220000000a00 */
[----:B-----5:R-:W1:Y:S01]  /*0c10*/  DADD R4, -RZ, -R16 ;  /* 0x00000000ff047229 */ /* 0x020e620000000910 */
[----:B0-----:R-:W-:-:S05]  /*0c20*/  IMAD.WIDE R2, R19, 0x8, R2 ;  /* 0x0000000813027825 */ /* 0x001fca00078e0202 */
[----:B-1----:R0:W-:Y:S02]  /*0c30*/  STG.E.64 desc[UR36][R2.64], R4 ;  /* 0x0000000402007986 */ /* 0x0021e4000c101b24 */
.L_x_130:
[----:B-1----:R-:W-:Y:S05]  /*0c40*/  BSYNC.RECONVERGENT B7 ;  /* 0x0000000000077941 */ /* 0x002fea0003800200 */
.L_x_129:
[----:B------:R-:W-:-:S05]  /*0c50*/  VIADD R18, R18, UR52 ;  /* 0x0000003412127c36 */ /* 0x000fca0008000000 */
[----:B------:R-:W-:-:S13]  /*0c60*/  ISETP.GE.AND P0, PT, R18, UR53, PT ;  /* 0x0000003512007c0c */ /* 0x000fda000bf06270 */
[----:B------:R-:W-:Y:S05]  /*0c70*/  @!P0 BRA `(.L_x_135) ;  /* 0xfffffffc00188947 */ /* 0x000fea000383ffff */
[----:B------:R-:W-:Y:S05]  /*0c80*/  BSYNC.RECONVERGENT B8 ;  /* 0x0000000000087941 */ /* 0x000fea0003800200 */
.L_x_128:
[----:B------:R-:W-:Y:S05]  /*0c90*/  EXIT ;  /* 0x000000000000794d */ /* 0x000fea0003800000 */
        .weak           $__internal_1_$__cuda_sm20_div_rn_f64_full
        .type           $__internal_1_$__cuda_sm20_div_rn_f64_full,@function
        .size           $__internal_1_$__cuda_sm20_div_rn_f64_full,(.L_x_10586 - $__internal_1_$__cuda_sm20_div_rn_f64_full)
$__internal_1_$__cuda_sm20_div_rn_f64_full:
        /* <DEDUP_REMOVED lines=52> */
.L_x_136:
        /* <DEDUP_REMOVED lines=47> */
.L_x_137:
        /* <DEDUP_REMOVED lines=16> */
.L_x_140:
[----:B------:R-:W-:Y:S01]  /*13d0*/  LOP3.LUT R13, R3, 0x80000, RZ, 0xfc, !PT ;  /* 0x00080000030d7812 */ /* 0x000fe200078efcff */
[----:B------:R-:W-:Y:S01]  /*13e0*/  IMAD.MOV.U32 R12, RZ, RZ, R2 ;  /* 0x000000ffff0c7224 */ /* 0x000fe200078e0002 */
[----:B------:R-:W-:Y:S06]  /*13f0*/  BRA `(.L_x_138) ;  /* 0x0000000000087947 */ /* 0x000fec0003800000 */
.L_x_139:
[----:B------:R-:W-:Y:S01]  /*1400*/  LOP3.LUT R13, R9, 0x80000, RZ, 0xfc, !PT ;  /* 0x00080000090d7812 */ /* 0x000fe200078efcff */
[----:B------:R-:W-:-:S07]  /*1410*/  IMAD.MOV.U32 R12, RZ, RZ, R8 ;  /* 0x000000ffff0c7224 */ /* 0x000fce00078e0008 */
.L_x_138:
[----:B------:R-:W-:Y:S02]  /*1420*/  IMAD.MOV.U32 R2, RZ, RZ, R0 ;  /* 0x000000ffff027224 */ /* 0x000fe400078e0000 */
[----:B------:R-:W-:Y:S02]  /*1430*/  IMAD.MOV.U32 R3, RZ, RZ, 0x0 ;  /* 0x00000000ff037424 */ /* 0x000fe400078e00ff */
[----:B------:R-:W-:Y:S02]  /*1440*/  IMAD.MOV.U32 R16, RZ, RZ, R12 ;  /* 0x000000ffff107224 */ /* 0x000fe400078e000c */
[----:B------:R-:W-:Y:S01]  /*1450*/  IMAD.MOV.U32 R17, RZ, RZ, R13 ;  /* 0x000000ffff117224 */ /* 0x000fe200078e000d */
[----:B------:R-:W-:Y:S06]  /*1460*/  RET.REL.NODEC R2 `(_ZN2at6native39_GLOBAL__N__cee6930f_7_Loss_cu_5b0651e139nll_loss_backward_reduce_cuda_kernel_2dIdhEEvPT_PKS3_PKT0_S6_S6_biill) ;  /* 0xffffffe802e47950 */ /* 0x000fec0003c3ffff */
.L_x_141:
        /* <DEDUP_REMOVED lines=9> */
.L_x_10586:


//--------------------- .text._ZN2at6native39_GLOBAL__N__cee6930f_7_Loss_cu_5b0651e139nll_loss_backward_reduce_cuda_kernel_1dIN3c108BFloat16ElEEvPT_PKS5_S8_PKT0_S8_bll --------------------------
	.section	.text._ZN2at6native39_GLOBAL__N__cee6930f_7_Loss_cu_5b0651e139nll_loss_backward_reduce_cuda_kernel_1dIN3c108BFloat16ElEEvPT_PKS5_S8_PKT0_S8_bll,"ax",@progbits
	.align	128
.text._ZN2at6native39_GLOBAL__N__cee6930f_7_Loss_cu_5b0651e139nll_loss_backward_reduce_cuda_kernel_1dIN3c108BFloat16ElEEvPT_PKS5_S8_PKT0_S8_bll:
        .type           _ZN2at6native39_GLOBAL__N__cee6930f_7_Loss_cu_5b0651e139nll_loss_backward_reduce_cuda_kernel_1dIN3c108BFloat16ElEEvPT_PKS5_S8_PKT0_S8_bll,@function
        .size           _ZN2at6native39_GLOBAL__N__cee6930f_7_Loss_cu_5b0651e139nll_loss_backward_reduce_cuda_kernel_1dIN3c108BFloat16ElEEvPT_PKS5_S8_PKT0_S8_bll,(.L_x_10588 - _ZN2at6native39_GLOBAL__N__cee6930f_7_Loss_cu_5b0651e139nll_loss_backward_reduce_cuda_kernel_1dIN3c108BFloat16ElEEvPT_PKS5_S8_PKT0_S8_bll)
        .other          _ZN2at6native39_GLOBAL__N__cee6930f_7_Loss_cu_5b0651e139nll_loss_backward_reduce_cuda_kernel_1dIN3c108BFloat16ElEEvPT_PKS5_S8_PKT0_S8_bll,@"STO_CUDA_ENTRY STV_DEFAULT"
_ZN2at6native39_GLOBAL__N__cee6930f_7_Loss_cu_5b0651e139nll_loss_backward_reduce_cuda_kernel_1dIN3c108BFloat16ElEEvPT_PKS5_S8_PKT0_S8_bll:
[----:B------:R-:W0:Y:S08]  /*0000*/  LDC R1, c[0x0][0x37c] ;  /* 0x0000df00ff017b82 */ /* 0x000e300000000800 */
[----:B------:R-:W1:Y:S01]  /*0010*/  LDC.64 R16, c[0x0][0x398] ;  /* 0x0000e600ff107b82 */ /* 0x000e620000000a00 */
[----:B------:R-:W1:Y:S01]  /*0020*/  LDCU.64 UR36, c[0x0][0x358] ;  /* 0x00006b00ff2477ac */ /* 0x000e620008000a00 */
[----:B------:R-:W2:Y:S01]  /*0030*/  LDCU.64 UR4, c[0x0][0x3b8] ;  /* 0x00007700ff0477ac */ /* 0x000ea20008000a00 */
[----:B-1----:R-:W2:Y:S02]  /*0040*/  LDG.E.64 R16, desc[UR36][R16.64] ;  /* 0x0000002410107981 */ /* 0x002ea4000c1e1b00 */
[----:B--2---:R-:W-:-:S04]  /*0050*/  ISETP.NE.U32.AND P0, PT, R16, UR4, PT ;  /* 0x0000000410007c0c */ /* 0x004fc8000bf05070 */
[----:B------:R-:W-:-:S13]  /*0060*/  ISETP.NE.AND.EX P0, PT, R17, UR5, PT, P0 ;  /* 0x0000000511007c0c */ /* 0x000fda000bf05300 */
[----:B0-----:R-:W-:Y:S05]  /*0070*/  @!P0 EXIT ;  /* 0x000000000000894d */ /* 0x001fea0003800000 */
[----:B------:R-:W0:Y:S01]  /*0080*/  LDCU.64 UR4, c[0x0][0x3b0] ;  /* 0x00007600ff0477ac */ /* 0x000e220008000a00 */
[----:B------:R-:W-:-:S04]  /*0090*/  ISETP.GT.U32.AND P1, PT, R16, -0x1, PT ;  /* 0xffffffff1000780c */ /* 0x000fc80003f24070 */
[----:B------:R-:W-:Y:S02]  /*00a0*/  ISETP.GT.AND.EX P1, PT, R17, -0x1, PT, P1 ;  /* 0xffffffff1100780c */ /* 0x000fe40003f24310 */
[----:B0-----:R-:W-:-:S04]  /*00b0*/  ISETP.GE.U32.AND P0, PT, R16, UR4, PT ;  /* 0x0000000410007c0c */ /* 0x001fc8000bf06070 */
[----:B------:R-:W-:-:S13]  /*00c0*/  ISETP.GE.AND.EX P0, PT, R17, UR5, PT, P0 ;  /* 0x0000000511007c0c */ /* 0x000fda000bf06300 */
[----:B------:R-:W-:Y:S05]  /*00d0*/  @!P0 BRA P1, `(.L_x_142) ;  /* 0x0000000000408947 */ /* 0x000fea0000800000 */
[----:B------:R-:W-:Y:S01]  /*00e0*/  MOV R0, 0x0 ;  /* 0x0000000000007802 */ /* 0x000fe20000000f00 */
[----:B------:R-:W0:Y:S01]  /*00f0*/  LDCU.64 UR4, c[0x4][0x2f0] ;  /* 0x01005e00ff0477ac */ /* 0x000e220008000a00 */
[----:B------:R-:W-:Y:S02]  /*0100*/  IMAD.MOV.U32 R8, RZ, RZ, 0x1c0 ;  /* 0x000001c0ff087424 */ /* 0x000fe400078e00ff */
[----:B------:R1:W2:Y:S01]  /*0110*/  LDC.64 R2, c[0x4][R0] ;  /* 0x0100000000027b82 */ /* 0x0002a20000000a00 */
[----:B------:R-:W3:Y:S01]  /*0120*/  LDCU.64 UR6, c[0x4][0x2d0] ;  /* 0x01005a00ff0677ac */ /* 0x000ee20008000a00 */
[----:B------:R-:W-:Y:S02]  /*0130*/  IMAD.MOV.U32 R12, RZ, RZ, 0x1 ;  /* 0x00000001ff0c7424 */ /* 0x000fe400078e00ff */
[----:B------:R-:W-:Y:S01]  /*0140*/  IMAD.MOV.U32 R13, RZ, RZ, RZ ;  /* 0x000000ffff0d7224 */ /* 0x000fe200078e00ff */
[----:B------:R-:W4:Y:S01]  /*0150*/  LDCU.64 UR8, c[0x4][0x1a0] ;  /* 0x01003400ff0877ac */ /* 0x000f220008000a00 */
[----:B0-----:R-:W-:-:S02]  /*0160*/  IMAD.U32 R4, RZ, RZ, UR4 ;  /* 0x00000004ff047e24 */ /* 0x001fc4000f8e00ff */
[----:B------:R-:W-:Y:S02]  /*0170*/  IMAD.U32 R5, RZ, RZ, UR5 ;  /* 0x00000005ff057e24 */ /* 0x000fe4000f8e00ff */
[----:B---3--:R-:W-:Y:S02]  /*0180*/  IMAD.U32 R6, RZ, RZ, UR6 ;  /* 0x00000006ff067e24 */ /* 0x008fe4000f8e00ff */
[----:B------:R-:W-:Y:S02]  /*0190*/  IMAD.U32 R7, RZ, RZ, UR7 ;  /* 0x00000007ff077e24 */ /* 0x000fe4000f8e00ff */
[----:B----4-:R-:W-:Y:S02]  /*01a0*/  IMAD.U32 R10, RZ, RZ, UR8 ;  /* 0x00000008ff0a7e24 */ /* 0x010fe4000f8e00ff */
[----:B-1----:R-:W-:-:S07]  /*01b0*/  IMAD.U32 R11, RZ, RZ, UR9 ;  /* 0x00000009ff0b7e24 */ /* 0x002fce000f8e00ff */
[----:B------:R-:W-:-:S07]  /*01c0*/  LEPC R20, `(.L_x_142) ;  /* 0x000000001014794e */ /* 0x000fce0000000000 */
[----:B--2---:R-:W-:Y:S05]  /*01d0*/  CALL.ABS.NOINC R2 ;  /* 0x0000000002007343 */ /* 0x004fea0003c00000 */
.L_x_142:
[----:B------:R-:W0:Y:S01]  /*01e0*/  LDCU.U8 UR4, c[0x0][0x3a8] ;  /* 0x00007500ff0477ac */ /* 0x000e220008000000 */
[----:B------:R-:W1:Y:S08]  /*01f0*/  LDC.64 R2, c[0x0][0x388] ;  /* 0x0000e200ff027b82 */ /* 0x000e700000000a00 */
[----:B------:R-:W2:Y:S08]  /*0200*/  LDC.64 R6, c[0x0][0x390] ;  /* 0x0000e400ff067b82 */ /* 0x000eb00000000a00 */
[----:B------:R-:W3:Y:S01]  /*0210*/  LDC.64 R10, c[0x0][0x380] ;  /* 0x0000e000ff0a7b82 */ /* 0x000ee20000000a00 */
[----:B0-----:R-:W-:-:S06]  /*0220*/  UPRMT UR4, UR4, 0x8880, URZ ;  /* 0x0000888004047896 */ /* 0x001fcc00080000ff */
[----:B------:R-:W-:Y:S01]  /*0230*/  ISETP.NE.AND P1, PT, RZ, UR4, PT ;  /* 0x00000004ff007c0c */ /* 0x000fe2000bf25270 */
[----:B-1----:R-:W4:-:S12]  /*0240*/  LDG.E.U16 R2, desc[UR36][R2.64] ;  /* 0x0000002402027981 */ /* 0x002f18000c1e1500 */
[----:B------:R-:W0:Y:S02]  /*0250*/  @P1 LDC.64 R4, c[0x0][0x3a0] ;  /* 0x0000e800ff041b82 */ /* 0x000e240000000a00 */
[----:B0-----:R-:W5:Y:S01]  /*0260*/  @P1 LDG.E.U16 R4, desc[UR36][R4.64] ;  /* 0x0000002404041981 */ /* 0x001f62000c1e1500 */
[----:B--2---:R-:W-:-:S04]  /*0270*/  ISETP.NE.U32.AND P0, PT, R6, RZ, PT ;  /* 0x000000ff0600720c */ /* 0x004fc80003f05070 */
[----:B------:R-:W-:-:S13]  /*0280*/  ISETP.NE.AND.EX P0, PT, R7, RZ, PT, P0 ;  /* 0x000000ff0700720c */ /* 0x000fda0003f05300 */
[----:B------:R-:W-:-:S04]  /*0290*/  @P0 LEA R6, P2, R16, R6, 0x1 ;  /* 0x0000000610060211 */ /* 0x000fc800078408ff */
[----:B------:R-:W-:-:S05]  /*02a0*/  @P0 LEA.HI.X R7, R16, R7, R17, 0x1, P2 ;  /* 0x0000000710070211 */ /* 0x000fca00010f0c11 */
[----:B------:R-:W2:Y:S01]  /*02b0*/  @P0 LDG.E.U16 R6, desc[UR36][R6.64] ;  /* 0x0000002406060981 */ /* 0x000ea2000c1e1500 */
[----:B----4-:R-:W-:Y:S02]  /*02c0*/  @P1 IMAD.U32 R0, R2, 0x10000, RZ ;  /* 0x0001000002001824 */ /* 0x010fe400078e00ff */
[----:B-----5:R-:W-:-:S04]  /*02d0*/  @P1 IMAD.U32 R8, R4, 0x10000, RZ ;  /* 0x0001000004081824 */ /* 0x020fc800078e00ff */
[----:B------:R-:W0:Y:S02]  /*02e0*/  @P1 MUFU.RCP R9, R8 ;  /* 0x0000000800091308 */ /* 0x000e240000001000 */
[----:B0-----:R-:W-:-:S05]  /*02f0*/  @P1 FMUL.FTZ R0, R0, R9 ;  /* 0x0000000900001220 */ /* 0x001fca0000410000 */
[----:B------:R-:W-:-:S04]  /*0300*/  @P1 F2FP.BF16.F32.PACK_AB R0, RZ, R0 ;  /* 0x00000000ff00123e */ /* 0x000fc800000010ff */
[----:B------:R-:W-:-:S05]  /*0310*/  @!P1 PRMT R0, R2, 0x7610, R0 ;  /* 0x0000761002009816 */ /* 0x000fca0000000000 */
[----:B------:R-:W-:-:S04]  /*0320*/  IMAD.U32 R0, R0, 0x10000, RZ ;  /* 0x0001000000007824 */ /* 0x000fc800078e00ff */
[----:B------:R-:W-:-:S05]  /*0330*/  FADD.FTZ R0, -R0, -RZ ;  /* 0x800000ff00007221 */ /* 0x000fca0000010100 */
[----:B------:R-:W-:-:S04]  /*0340*/  F2FP.BF16.F32.PACK_AB R0, RZ, R0 ;  /* 0x00000000ff00723e */ /* 0x000fc800000010ff */
[----:B------:R-:W-:Y:S01]  /*0350*/  PRMT R5, R0, 0x7610, R5 ;  /* 0x0000761000057816 */ /* 0x000fe20000000005 */
[----:B--2---:R-:W-:-:S04]  /*0360*/  @P0 IMAD.U32 R6, R6, 0x10000, RZ ;  /* 0x0001000006060824 */ /* 0x004fc800078e00ff */
[----:B------:R-:W-:-:S04]  /*0370*/  @P0 IMAD.U32 R3, R5, 0x10000, RZ ;  /* 0x0001000005030824 */ /* 0x000fc800078e00ff */
[----:B------:R-:W-:Y:S01]  /*0380*/  @P0 FMUL.FTZ R3, R6, R3 ;  /* 0x0000000306030220 */ /* 0x000fe20000410000 */
[----:B---3--:R-:W-:-:S04]  /*0390*/  LEA R2, P1, R16, R10, 0x1 ;  /* 0x0000000a10027211 */ /* 0x008fc800078208ff */
[----:B------:R-:W-:Y:S02]  /*03a0*/  @P0 F2FP.BF16.F32.PACK_AB R0, RZ, R3 ;  /* 0x00000003ff00023e */ /* 0x000fe400000010ff */
[----:B------:R-:W-:Y:S02]  /*03b0*/  LEA.HI.X R3, R16, R11, R17, 0x1, P1 ;  /* 0x0000000b10037211 */ /* 0x000fe400008f0c11 */
[----:B------:R-:W-:-:S05]  /*03c0*/  @P0 PRMT R5, R0, 0x7610, R5 ;  /* 0x0000761000050816 */ /* 0x000fca0000000005 */
[----:B------:R-:W-:Y:S01]  /*03d0*/  STG.E.U16 desc[UR36][R2.64], R5 ;  /* 0x0000000502007986 */ /* 0x000fe2000c101524 */
[----:B------:R-:W-:Y:S05]  /*03e0*/  EXIT ;  /* 0x000000000000794d */ /* 0x000fea0003800000 */
.L_x_143:
        /* <DEDUP_REMOVED lines=9> */
.L_x_10588:


//--------------------- .text._ZN2at6native39_GLOBAL__N__cee6930f_7_Loss_cu_5b0651e139nll_loss_backward_reduce_cuda_kernel_1dIN3c108BFloat16EhEEvPT_PKS5_S8_PKT0_S8_bll --------------------------
	.section	.text._ZN2at6native39_GLOBAL__N__cee6930f_7_Loss_cu_5b0651e139nll_loss_backward_reduce_cuda_kernel_1dIN3c108BFloat16EhEEvPT_PKS5_S8_PKT0_S8_bll,"ax",@progbits
	.align	128
.text._ZN2at6native39_GLOBAL__N__cee6930f_7_Loss_cu_5b0651e139nll_loss_backward_reduce_cuda_kernel_1dIN3c108BFloat16EhEEvPT_PKS5_S8_PKT0_S8_bll:
        .type           _ZN2at6native39_GLOBAL__N__cee6930f_7_Loss_cu_5b0651e139nll_loss_backward_reduce_cuda_kernel_1dIN3c108BFloat16EhEEvPT_PKS5_S8_PKT0_S8_bll,@function
        .size           _ZN2at6native39_GLOBAL__N__cee6930f_7_Loss_cu_5b0651e139nll_loss_backward_reduce_cuda_kernel_1dIN3c108BFloat16EhEEvPT_PKS5_S8_PKT0_S8_bll,(.L_x_10589 - _ZN2at6native39_GLOBAL__N__cee6930f_7_Loss_cu_5b0651e139nll_loss_backward_reduce_cuda_kernel_1dIN3c108BFloat16EhEEvPT_PKS5_S8_PKT0_S8_bll)
        .other          _ZN2at6native39_GLOBAL__N__cee6930f_7_Loss_cu_5b0651e139nll_loss_backward_reduce_cuda_kernel_1dIN3c108BFloat16EhEEvPT_PKS5_S8_PKT0_S8_bll,@"STO_CUDA_ENTRY STV_DEFAULT"
_ZN2at6native39_GLOBAL__N__cee6930f_7_Loss_cu_5b0651e139nll_loss_backward_reduce_cuda_kernel_1dIN3c108BFloat16EhEEvPT_PKS5_S8_PKT0_S8_bll:
[----:B------:R-:W0:Y:S08]  /*0000*/  LDC R1, c[0x0][0x37c] ;  /* 0x0000df00ff017b82 */ /* 0x000e300000000800 */
[----:B------:R-:W1:Y:S01]  /*0010*/  LDC.64 R2, c[0x0][0x398] ;  /* 0x0000e600ff027b82 */ /* 0x000e620000000a00 */
[----:B------:R-:W1:Y:S01]  /*0020*/  LDCU.64 UR36, c[0x0][0x358] ;  /* 0x00006b00ff2477ac */ /* 0x000e620008000a00 */
[----:B------:R-:W2:Y:S01]  /*0030*/  LDCU.64 UR4, c[0x0][0x3b8] ;  /* 0x00007700ff0477ac */ /* 0x000ea20008000a00 */
[----:B-1----:R-:W2:Y:S02]  /*0040*/  LDG.E.U8 R17, desc[UR36][R2.64] ;  /* 0x0000002402117981 */ /* 0x002ea4000c1e1100 */
[----:B--2---:R-:W-:-:S04]  /*0050*/  ISETP.NE.U32.AND P0, PT, R17, UR4, PT ;  /* 0x0000000411007c0c */ /* 0x004fc8000bf05070 */
[----:B------:R-:W-:-:S13]  /*0060*/  ISETP.NE.AND.EX P0, PT, RZ, UR5, PT, P0 ;  /* 0x00000005ff007c0c */ /* 0x000fda000bf05300 */
[----:B0-----:R-:W-:Y:S05]  /*0070*/  @!P0 EXIT ;  /* 0x000000000000894d */ /* 0x001fea0003800000 */
[----:B------:R-:W0:Y:S02]  /*0080*/  LDCU.64 UR4, c[0x0][0x3b0] ;  /* 0x00007600ff0477ac */ /* 0x000e240008000a00 */
[----:B0-----:R-:W-:-:S04]  /*0090*/  ISETP.GE.U32.AND P0, PT, R17, UR4, PT ;  /* 0x0000000411007c0c */ /* 0x001fc8000bf06070 */
[----:B------:R-:W-:-:S13]  /*00a0*/  ISETP.GE.AND.EX P0, PT, RZ, UR5, PT, P0 ;  /* 0x00000005ff007c0c */ /* 0x000fda000bf06300 */
[----:B------:R-:W-:Y:S05]  /*00b0*/  @!P0 BRA `(.L_x_144) ;  /* 0x0000000000408947 */ /* 0x000fea0003800000 */
[----:B------:R-:W-:Y:S01]  /*00c0*/  MOV R0, 0x0 ;  /* 0x0000000000007802 */ /* 0x000fe20000000f00 */
[----:B------:R-:W0:Y:S01]  /*00d0*/  LDCU.64 UR4, c[0x4][0x2e8] ;  /* 0x01005d00ff0477ac */ /* 0x000e220008000a00 */
[----:B------:R-:W-:Y:S02]  /*00e0*/  HFMA2 R13, -RZ, RZ, 0, 0 ;  /* 0x00000000ff0d7431 */ /* 0x000fe400000001ff */
[----:B------:R-:W-:Y:S01]  /*00f0*/  IMAD.MOV.U32 R8, RZ, RZ, 0x1c0 ;  /* 0x000001c0ff087424 */ /* 0x000fe200078e00ff */
[----:B------:R1:W2:Y:S01]  /*0100*/  LDC.64 R2, c[0x4][R0] ;  /* 0x0100000000027b82 */ /* 0x0002a20000000a00 */
[----:B------:R-:W3:Y:S01]  /*0110*/  LDCU.64 UR6, c[0x4][0x2d0] ;  /* 0x01005a00ff0677ac */ /* 0x000ee20008000a00 */
[----:B------:R-:W-:Y:S01]  /*0120*/  IMAD.MOV.U32 R12, RZ, RZ, 0x1 ;  /* 0x00000001ff0c7424 */ /* 0x000fe200078e00ff */
[----:B------:R-:W4:Y:S01]  /*0130*/  LDCU.64 UR8, c[0x4][0x198] ;  /* 0x01003300ff0877ac */ /* 0x000f220008000a00 */
[----:B0-----:R-:W-:Y:S02]  /*0140*/  IMAD.U32 R4, RZ, RZ, UR4 ;  /* 0x00000004ff047e24 */ /* 0x001fe4000f8e00ff */
[----:B------:R-:W-:-:S02]  /*0150*/  IMAD.U32 R5, RZ, RZ, UR5 ;  /* 0x00000005ff057e24 */ /* 0x000fc4000f8e00ff */
[----:B---3--:R-:W-:Y:S02]  /*0160*/  IMAD.U32 R6, RZ, RZ, UR6 ;  /* 0x00000006ff067e24 */ /* 0x008fe4000f8e00ff */
[----:B------:R-:W-:Y:S02]  /*0170*/  IMAD.U32 R7, RZ, RZ, UR7 ;  /* 0x00000007ff077e24 */ /* 0x000fe4000f8e00ff */
[----:B----4-:R-:W-:Y:S02]  /*0180*/  IMAD.U32 R10, RZ, RZ, UR8 ;  /* 0x00000008ff0a7e24 */ /* 0x010fe4000f8e00ff */
[----:B-1----:R-:W-:-:S07]  /*0190*/  IMAD.U32 R11, RZ, RZ, UR9 ;  /* 0x00000009ff0b7e24 */ /* 0x002fce000f8e00ff */
[----:B------:R-:W-:-:S07]  /*01a0*/  LEPC R20, `(.L_x_144) ;  /* 0x000000001014794e */ /* 0x000fce0000000000 */
[----:B--2---:R-:W-:Y:S05]  /*01b0*/  CALL.ABS.NOINC R2 ;  /* 0x0000000002007343 */ /* 0x004fea0003c00000 */
.L_x_144:
        /* <DEDUP_REMOVED lines=11> */
[----:B------:R-:W-:-:S05]  /*0270*/  @P0 LEA R6, P2, R17, R6, 0x1 ;  /* 0x0000000611060211 */ /* 0x000fca00078408ff */
[----:B------:R-:W-:-:S05]  /*0280*/  @P0 IMAD.X R7, RZ, RZ, R7, P2 ;  /* 0x000000ffff070224 */ /* 0x000fca00010e0607 */
        /* <DEDUP_REMOVED lines=10> */
[----:B------:R-:W-:Y:S02]  /*0330*/  PRMT R5, R0, 0x7610, R5 ;  /* 0x0000761000057816 */ /* 0x000fe40000000005 */
[----:B--2---:R-:W-:-:S03]  /*0340*/  @P0 SHF.L.U32 R6, R6, 0x10, RZ ;  /* 0x0000001006060819 */ /* 0x004fc600000006ff */
[----:B------:R-:W-:-:S04]  /*0350*/  @P0 IMAD.U32 R3, R5, 0x10000, RZ ;  /* 0x0001000005030824 */ /* 0x000fc800078e00ff */
[----:B------:R-:W-:Y:S01]  /*0360*/  @P0 FMUL.FTZ R3, R6, R3 ;  /* 0x0000000306030220 */ /* 0x000fe20000410000 */
[----:B---3--:R-:W-:-:S04]  /*0370*/  LEA R2, P1, R17, R10, 0x1 ;  /* 0x0000000a11027211 */ /* 0x008fc800078208ff */
[----:B------:R-:W-:Y:S01]  /*0380*/  @P0 F2FP.BF16.F32.PACK_AB R0, RZ, R3 ;  /* 0x00000003ff00023e */ /* 0x000fe200000010ff */
[----:B------:R-:W-:-:S03]  /*0390*/  IMAD.X R3, RZ, RZ, R11, P1 ;  /* 0x000000ffff037224 */ /* 0x000fc600008e060b */
[----:B------:R-:W-:-:S05]  /*03a0*/  @P0 PRMT R5, R0, 0x7610, R5 ;  /* 0x0000761000050816 */ /* 0x000fca0000000005 */
[----:B------:R-:W-:Y:S01]  /*03b0*/  STG.E.U16 desc[UR36][R2.64], R5 ;  /* 0x0000000502007986 */ /* 0x000fe2000c101524 */
[----:B------:R-:W-:Y:S05]  /*03c0*/  EXIT ;  /* 0x000000000000794d */ /* 0x000fea0003800000 */
.L_x_145:
        /* <DEDUP_REMOVED lines=11> */
.L_x_10589:


//--------------------- .text._ZN2at6native39_GLOBAL__N__cee6930f_7_Loss_cu_5b0651e139nll_loss_backward_reduce_cuda_kernel_1dIN3c104HalfElEEvPT_PKS5_S8_PKT0_S8_bll --------------------------
	.section	.text._ZN2at6native39_GLOBAL__N__cee6930f_7_Loss_cu_5b0651e139nll_loss_backward_reduce_cuda_kernel_1dIN3c104HalfElEEvPT_PKS5_S8_PKT0_S8_bll,"ax",@progbits
	.align	128
.text._ZN2at6native39_GLOBAL__N__cee6930f_7_Loss_cu_5b0651e139nll_loss_backward_reduce_cuda_kernel_1dIN3c104HalfElEEvPT_PKS5_S8_PKT0_S8_bll:
        .type           _ZN2at6native39_GLOBAL__N__cee6930f_7_Loss_cu_5b0651e139nll_loss_backward_reduce_cuda_kernel_1dIN3c104HalfElEEvPT_PKS5_S8_PKT0_S8_bll,@function
        .size           _ZN2at6native39_GLOBAL__N__cee6930f_7_Loss_cu_5b0651e139nll_loss_backward_reduce_cuda_kernel_1dIN3c104HalfElEEvPT_PKS5_S8_PKT0_S8_bll,(.L_x_10590 - _ZN2at6native39_GLOBAL__N__cee6930f_7_Loss_cu_5b0651e139nll_loss_backward_reduce_cuda_kernel_1dIN3c104HalfElEEvPT_PKS5_S8_PKT0_S8_bll)
        .other          _ZN2at6native39_GLOBAL__N__cee6930f_7_Loss_cu_5b0651e139nll_loss_backward_reduce_cuda_kernel_1dIN3c104HalfElEEvPT_PKS5_S8_PKT0_S8_bll,@"STO_CUDA_ENTRY STV_DEFAULT"
_ZN2at6native39_GLOBAL__N__cee6930f_7_Loss_cu_5b0651e139nll_loss_backward_reduce_cuda_kernel_1dIN3c104HalfElEEvPT_PKS5_S8_PKT0_S8_bll:
        /* <DEDUP_REMOVED lines=30> */
.L_x_146:
[----:B------:R-:W0:Y:S01]  /*01e0*/  LDCU.U8 UR4, c[0x0][0x3a8] ;  /* 0x00007500ff0477ac */ /* 0x000e220008000000 */
[----:B------:R-:W1:Y:S08]  /*01f0*/  LDC.64 R2, c[0x0][0x388] ;  /* 0x0000e200ff027b82 */ /* 0x000e700000000a00 */
[----:B------:R-:W2:Y:S08]  /*0200*/  LDC.64 R6, c[0x0][0x390] ;  /* 0x0000e400ff067b82 */ /* 0x000eb00000000a00 */
[----:B------:R-:W3:Y:S01]  /*0210*/  LDC.64 R10, c[0x0][0x380] ;  /* 0x0000e000ff0a7b82 */ /* 0x000ee20000000a00 */
[----:B0-----:R-:W-:-:S06]  /*0220*/  UPRMT UR4, UR4, 0x8880, URZ ;  /* 0x0000888004047896 */ /* 0x001fcc00080000ff */
[----:B------:R-:W-:Y:S01]  /*0230*/  ISETP.NE.AND P1, PT, RZ, UR4, PT ;  /* 0x00000004ff007c0c */ /* 0x000fe2000bf25270 */
[----:B-1----:R-:W4:-:S12]  /*0240*/  LDG.E.U16 R2, desc[UR36][R2.64] ;  /* 0x0000002402027981 */ /* 0x002f18000c1e1500 */
[----:B------:R-:W0:Y:S01]  /*0250*/  @P1 LDC.64 R4, c[0x0][0x3a0] ;  /* 0x0000e800ff041b82 */ /* 0x000e220000000a00 */
[----:B--2---:R-:W-:Y:S01]  /*0260*/  ISETP.NE.U32.AND P0, PT, R6, RZ, PT ;  /* 0x000000ff0600720c */ /* 0x004fe20003f05070 */
[----:B0-----:R-:W2:Y:S03]  /*0270*/  @P1 LDG.E.U16 R4, desc[UR36][R4.64] ;  /* 0x0000002404041981 */ /* 0x001ea6000c1e1500 */
[----:B------:R-:W-:-:S13]  /*0280*/  ISETP.NE.AND.EX P0, PT, R7, RZ, PT, P0 ;  /* 0x000000ff0700720c */ /* 0x000fda0003f05300 */
[----:B------:R-:W-:-:S04]  /*0290*/  @P0 LEA R6, P2, R16, R6, 0x1 ;  /* 0x0000000610060211 */ /* 0x000fc800078408ff */
[----:B------:R-:W-:-:S05]  /*02a0*/  @P0 LEA.HI.X R7, R16, R7, R17, 0x1, P2 ;  /* 0x0000000710070211 */ /* 0x000fca00010f0c11 */
[----:B------:R-:W5:Y:S01]  /*02b0*/  @P0 LDG.E.U16 R6, desc[UR36][R6.64] ;  /* 0x0000002406060981 */ /* 0x000f62000c1e1500 */
[----:B----4-:R-:W-:Y:S02]  /*02c0*/  @P1 HADD2.F32 R0, -RZ, R2.H0_H0 ;  /* 0x20000002ff001230 */ /* 0x010fe40000004100 */
[----:B--2---:R-:W-:-:S04]  /*02d0*/  @P1 HADD2.F32 R8, -RZ, R4.H0_H0 ;  /* 0x20000004ff081230 */ /* 0x004fc80000004100 */
[----:B------:R-:W0:Y:S02]  /*02e0*/  @P1 MUFU.RCP R9, R8 ;  /* 0x0000000800091308 */ /* 0x000e240000001000 */
[----:B0-----:R-:W-:-:S05]  /*02f0*/  @P1 FMUL.FTZ R0, R0, R9 ;  /* 0x0000000900001220 */ /* 0x001fca0000410000 */
[----:B------:R-:W-:-:S04]  /*0300*/  @P1 F2FP.F16.F32.PACK_AB R0, RZ, R0 ;  /* 0x00000000ff00123e */ /* 0x000fc800000000ff */
[----:B------:R-:W-:-:S05]  /*0310*/  @!P1 PRMT R0, R2, 0x7610, R0 ;  /* 0x0000761002009816 */ /* 0x000fca0000000000 */
[----:B------:R-:W-:-:S05]  /*0320*/  HADD2 R5, -R0.H0_H0, -RZ.H0_H0 ;  /* 0xa00000ff00057230 */ /* 0x000fca0000000900 */
[----:B------:R-:W-:Y:S01]  /*0330*/  PRMT R5, R5, 0x5410, RZ ;  /* 0x0000541005057816 */ /* 0x000fe200000000ff */
[----:B-----5:R-:W-:-:S04]  /*0340*/  @P0 HADD2.F32 R0, -RZ, R6.H0_H0 ;  /* 0x20000006ff000230 */ /* 0x020fc80000004100 */
[----:B------:R-:W-:-:S05]  /*0350*/  @P0 HADD2.F32 R3, -RZ, R5.H0_H0 ;  /* 0x20000005ff030230 */ /* 0x000fca0000004100 */
[----:B------:R-:W-:Y:S01]  /*0360*/  @P0 FMUL.FTZ R0, R0, R3 ;  /* 0x0000000300000220 */ /* 0x000fe20000410000 */
[----:B---3--:R-:W-:-:S04]  /*0370*/  LEA R2, P1, R16, R10, 0x1 ;  /* 0x0000000a10027211 */ /* 0x008fc800078208ff */
[----:B------:R-:W-:Y:S02]  /*0380*/  @P0 F2FP.F16.F32.PACK_AB R0, RZ, R0 ;  /* 0x00000000ff00023e */ /* 0x000fe400000000ff */
[----:B------:R-:W-:Y:S02]  /*0390*/  LEA.HI.X R3, R16, R11, R17, 0x1, P1 ;  /* 0x0000000b10037211 */ /* 0x000fe400008f0c11 */
[----:B------:R-:W-:-:S05]  /*03a0*/  @P0 PRMT R5, R0, 0x7610, R5 ;  /* 0x0000761000050816 */ /* 0x000fca0000000005 */
[----:B------:R-:W-:Y:S01]  /*03b0*/  STG.E.U16 desc[UR36][R2.64], R5 ;  /* 0x0000000502007986 */ /* 0x000fe2000c101524 */
[----:B------:R-:W-:Y:S05]  /*03c0*/  EXIT ;  /* 0x000000000000794d */ /* 0x000fea0003800000 */
.L_x_147:
        /* <DEDUP_REMOVED lines=11> */
.L_x_10590:


//--------------------- .text._ZN2at6native39_GLOBAL__N__cee6930f_7_Loss_cu_5b0651e139nll_loss_backward_reduce_cuda_kernel_1dIN3c104HalfEhEEvPT_PKS5_S8_PKT0_S8_bll --------------------------
	.section	.text._ZN2at6native39_GLOBAL__N__cee6930f_7_Loss_cu_5b0651e139nll_loss_backward_reduce_cuda_kernel_1dIN3c104HalfEhEEvPT_PKS5_S8_PKT0_S8_bll,"ax",@progbits
	.align	128
.text._ZN2at6native39_GLOBAL__N__cee6930f_7_Loss_cu_5b0651e139nll_loss_backward_reduce_cuda_kernel_1dIN3c104HalfEhEEvPT_PKS5_S8_PKT0_S8_bll:
        .type           _ZN2at6native39_GLOBAL__N__cee6930f_7_Loss_cu_5b0651e139nll_loss_backward_reduce_cuda_kernel_1dIN3c104HalfEhEEvPT_PKS5_S8_PKT0_S8_bll,@function
        .size           _ZN2at6native39_GLOBAL__N__cee6930f_7_Loss_cu_5b0651e139nll_loss_backward_reduce_cuda_kernel_1dIN3c104HalfEhEEvPT_PKS5_S8_PKT0_S8_bll,(.L_x_10591 - _ZN2at6native39_GLOBAL__N__cee6930f_7_Loss_cu_5b0651e139nll_loss_backward_reduce_cuda_kernel_1dIN3c104HalfEhEEvPT_PKS5_S8_PKT0_S8_bll)
        .other          _ZN2at6native39_GLOBAL__N__cee6930f_7_Loss_cu_5b0651e139nll_loss_backward_reduce_cuda_kernel_1dIN3c104HalfEhEEvPT_PKS5_S8_PKT0_S8_bll,@"STO_CUDA_ENTRY STV_DEFAULT"
_ZN2at6native39_GLOBAL__N__cee6930f_7_Loss_cu_5b0651e139nll_loss_backward_reduce_cuda_kernel_1dIN3c104HalfEhEEvPT_PKS5_S8_PKT0_S8_bll:
        /* <DEDUP_REMOVED lines=24> */
[----:B----4-:R-:W-:Y:S01]  /*0180*/  IMAD.U32 R10, RZ, RZ, UR8 ;  /* 0x00000008ff0a7e24 */ /* 0x010fe2000f8e00ff */
[----:B-1----:R-:W-:-:S07]  /*0190*/  MOV R11, UR9 ;  /* 0x00000009000b7c02 */ /* 0x002fce0008000f00 */
[----:B------:R-:W-:-:S07]  /*01a0*/  LEPC R20, `(.L_x_148) ;  /* 0x000000001014794e */ /* 0x000fce0000000000 */
[----:B--2---:R-:W-:Y:S05]  /*01b0*/  CALL.ABS.NOINC R2 ;  /* 0x0000000002007343 */ /* 0x004fea0003c00000 */
.L_x_148:
        /* <DEDUP_REMOVED lines=12> */
[----:B------:R-:W-:-:S05]  /*0280*/  @P0 IADD3.X R7, PT, PT, RZ, R7, RZ, P2, !PT ;  /* 0x00000007ff070210 */ /* 0x000fca00017fe4ff */
        /* <DEDUP_REMOVED lines=10> */
[----:B------:R-:W-:Y:S01]  /*0330*/  @P0 HADD2.F32 R3, -RZ, R5.H0_H0 ;  /* 0x20000005ff030230 */ /* 0x000fe20000004100 */
[----:B---3--:R-:W-:-:S04]  /*0340*/  LEA R2, P1, R17, R10, 0x1 ;  /* 0x0000000a11027211 */ /* 0x008fc800078208ff */
[----:B------:R-:W-:Y:S01]  /*0350*/  @P0 FMUL.FTZ R0, R0, R3 ;  /* 0x0000000300000220 */ /* 0x000fe20000410000 */
[----:B------:R-:W-:-:S04]  /*0360*/  IMAD.X R3, RZ, RZ, R11, P1 ;  /* 0x000000ffff037224 */ /* 0x000fc800008e060b */
[----:B------:R-:W-:-:S04]  /*0370*/  @P0 F2FP.F16.F32.PACK_AB R0, RZ, R0 ;  /* 0x00000000ff00023e */ /* 0x000fc800000000ff */
[----:B------:R-:W-:-:S05]  /*0380*/  @P0 PRMT R5, R0, 0x7610, R5 ;  /* 0x0000761000050816 */ /* 0x000fca0000000005 */
[----:B------:R-:W-:Y:S01]  /*0390*/  STG.E.U16 desc[UR36][R2.64], R5 ;  /* 0x0000000502007986 */ /* 0x000fe2000c101524 */
[----:B------:R-:W-:Y:S05]  /*03a0*/  EXIT ;  /* 0x000000000000794d */ /* 0x000fea0003800000 */
.L_x_149:
        /* <DEDUP_REMOVED lines=13> */
.L_x_10591:


//--------------------- .text._ZN2at6native39_GLOBAL__N__cee6930f_7_Loss_cu_5b0651e139nll_loss_backward_reduce_cuda_kernel_1dIflEEvPT_PKS3_S6_PKT0_S6_bll --------------------------
	.section	.text._ZN2at6native39_GLOBAL__N__cee6930f_7_Loss_cu_5b0651e139nll_loss_backward_reduce_cuda_kernel_1dIflEEvPT_PKS3_S6_PKT0_S6_bll,"ax",@progbits
	.align	128
.text._ZN2at6native39_GLOBAL__N__cee6930f_7_Loss_cu_5b0651e139nll_loss_backward_reduce_cuda_kernel_1dIflEEvPT_PKS3_S6_PKT0_S6_bll:
        .type           _ZN2at6native39_GLOBAL__N__cee6930f_7_Loss_cu_5b0651e139nll_loss_backward_reduce_cuda_kernel_1dIflEEvPT_PKS3_S6_PKT0_S6_bll,@function
        .size           _ZN2at6native39_GLOBAL__N__cee6930f_7_Loss_cu_5b0651e139nll_loss_backward_reduce_cuda_kernel_1dIflEEvPT_PKS3_S6_PKT0_S6_bll,(.L_x_10592 - _ZN2at6native39_GLOBAL__N__cee6930f_7_Loss_cu_5b0651e139nll_loss_backward_reduce_cuda_kernel_1dIflEEvPT_PKS3_S6_PKT0_S6_bll)
        .other          _ZN2at6native39_GLOBAL__N__cee6930f_7_Loss_cu_5b0651e139nll_loss_backward_reduce_cuda_kernel_1dIflEEvPT_PKS3_S6_PKT0_S6_bll,@"STO_CUDA_ENTRY STV_DEFAULT"
_ZN2at6native39_GLOBAL__N__cee6930f_7_Loss_cu_5b0651e139nll_loss_backward_reduce_cuda_kernel_1dIflEEvPT_PKS3_S6_PKT0_S6_bll:
        /* <DEDUP_REMOVED lines=30> */
.L_x_150:
[----:B------:R-:W0:Y:S01]  /*01e0*/  LDCU.U8 UR4, c[0x0][0x3a8] ;  /* 0x00007500ff0477ac */ /* 0x000e220008000000 */
[----:B------:R-:W1:Y:S08]  /*01f0*/  LDC.64 R6, c[0x0][0x390] ;  /* 0x0000e400ff067b82 */ /* 0x000e700000000a00 */
[----:B------:R-:W2:Y:S08]  /*0200*/  LDC.64 R2, c[0x0][0x388] ;  /* 0x0000e200ff027b82 */ /* 0x000eb00000000a00 */
[----:B------:R-:W3:Y:S01]  /*0210*/  LDC.64 R12, c[0x0][0x380] ;  /* 0x0000e000ff0c7b82 */ /* 0x000ee20000000a00 */
[----:B0-----:R-:W-:-:S06]  /*0220*/  UPRMT UR4, UR4, 0x8880, URZ ;  /* 0x0000888004047896 */ /* 0x001fcc00080000ff */
[----:B------:R-:W-:Y:S02]  /*0230*/  ISETP.NE.AND P1, PT, RZ, UR4, PT ;  /* 0x00000004ff007c0c */ /* 0x000fe4000bf25270 */
[----:B-1----:R-:W-:Y:S01]  /*0240*/  ISETP.NE.U32.AND P0, PT, R6, RZ, PT ;  /* 0x000000ff0600720c */ /* 0x002fe20003f05070 */
[----:B--2---:R-:W2:Y:S10]  /*0250*/  LDG.E R0, desc[UR36][R2.64] ;  /* 0x0000002402007981 */ /* 0x004eb4000c1e1900 */
[----:B------:R-:W0:Y:S01]  /*0260*/  @P1 LDC.64 R4, c[0x0][0x3a0] ;  /* 0x0000e800ff041b82 */ /* 0x000e220000000a00 */
[----:B------:R-:W-:Y:S01]  /*0270*/  ISETP.NE.AND.EX P0, PT, R7, RZ, PT, P0 ;  /* 0x000000ff0700720c */ /* 0x000fe20003f05300 */
[----:B0-----:R-:W4:-:S12]  /*0280*/  @P1 LDG.E R4, desc[UR36][R4.64] ;  /* 0x0000002404041981 */ /* 0x001f18000c1e1900 */
[----:B------:R-:W-:-:S04]  /*0290*/  @P0 LEA R6, P2, R16, R6, 0x2 ;  /* 0x0000000610060211 */ /* 0x000fc800078410ff */
[----:B------:R-:W-:-:S05]  /*02a0*/  @P0 LEA.HI.X R7, R16, R7, R17, 0x2, P2 ;  /* 0x0000000710070211 */ /* 0x000fca00010f1411 */
[----:B------:R-:W5:Y:S01]  /*02b0*/  @P0 LDG.E R6, desc[UR36][R6.64] ;  /* 0x0000002406060981 */ /* 0x000f62000c1e1900 */
[----:B----4-:R-:W2:Y:S02]  /*02c0*/  @P1 MUFU.RCP R9, R4 ;  /* 0x0000000400091308 */ /* 0x010ea40000001000 */
[----:B--2---:R-:W-:Y:S01]  /*02d0*/  @P1 FMUL.FTZ R0, R0, R9 ;  /* 0x0000000900001220 */ /* 0x004fe20000410000 */
[----:B---3--:R-:W-:-:S03]  /*02e0*/  LEA R8, P1, R16, R12, 0x2 ;  /* 0x0000000c10087211 */ /* 0x008fc600078210ff */
[----:B------:R-:W-:Y:S01]  /*02f0*/  FADD.FTZ R11, -R0, -RZ ;  /* 0x800000ff000b7221 */ /* 0x000fe20000010100 */
[----:B------:R-:W-:-:S03]  /*0300*/  LEA.HI.X R9, R16, R13, R17, 0x2, P1 ;  /* 0x0000000d10097211 */ /* 0x000fc600008f1411 */
[----:B-----5:R-:W-:-:S05]  /*0310*/  @P0 FMUL.FTZ R11, R11, R6 ;  /* 0x000000060b0b0220 */ /* 0x020fca0000410000 */
[----:B------:R-:W-:Y:S01]  /*0320*/  STG.E desc[UR36][R8.64], R11 ;  /* 0x0000000b08007986 */ /* 0x000fe2000c101924 */
[----:B------:R-:W-:Y:S05]  /*0330*/  EXIT ;  /* 0x000000000000794d */ /* 0x000fea0003800000 */
.L_x_151:
        /* <DEDUP_REMOVED lines=12> */
.L_x_10592:


//--------------------- .text._ZN2at6native39_GLOBAL__N__cee6930f_7_Loss_cu_5b0651e139nll_loss_backward_reduce_cuda_kernel_1dIfhEEvPT_PKS3_S6_PKT0_S6_bll --------------------------
	.section	.text._ZN2at6native39_GLOBAL__N__cee6930f_7_Loss_cu_5b0651e139nll_loss_backward_reduce_cuda_kernel_1dIfhEEvPT_PKS3_S6_PKT0_S6_bll,"ax",@progbits
	.align	128
.text._ZN2at6native39_GLOBAL__N__cee6930f_7_Loss_cu_5b0651e139nll_loss_backward_reduce_cuda_kernel_1dIfhEEvPT_PKS3_S6_PKT0_S6_bll:
        .type           _ZN2at6native39_GLOBAL__N__cee6930f_7_Loss_cu_5b0651e139nll_loss_backward_reduce_cuda_kernel_1dIfhEEvPT_PKS3_S6_PKT0_S6_bll,@function
        .size           _ZN2at6native39_GLOBAL__N__cee6930f_7_Loss_cu_5b0651e139nll_loss_backward_reduce_cuda_kernel_1dIfhEEvPT_PKS3_S6_PKT0_S6_bll,(.L_x_10593 - _ZN2at6native39_GLOBAL__N__cee6930f_7_Loss_cu_5b0651e139nll_loss_backward_reduce_cuda_kernel_1dIfhEEvPT_PKS3_S6_PKT0_S6_bll)
        .other          _ZN2at6native39_GLOBAL__N__cee6930f_7_Loss_cu_5b0651e139nll_loss_backward_reduce_cuda_kernel_1dIfhEEvPT_PKS3_S6_PKT0_S6_bll,@"STO_CUDA_ENTRY STV_DEFAULT"
_ZN2at6native39_GLOBAL__N__cee6930f_7_Loss_cu_5b0651e139nll_loss_backward_reduce_cuda_kernel_1dIfhEEvPT_PKS3_S6_PKT0_S6_bll:
        /* <DEDUP_REMOVED lines=14> */
[----:B------:R-:W-:Y:S02]  /*00e0*/  HFMA2 R8, -RZ, RZ, 0, 2.6702880859375e-05 ;  /* 0x000001c0ff087431 */ /* 0x000fe400000001ff */
[----:B------:R-:W-:Y:S01]  /*00f0*/  IMAD.MOV.U32 R12, RZ, RZ, 0x1 ;  /* 0x00000001ff0c7424 */ /* 0x000fe200078e00ff */
[----:B------:R1:W2:Y:S01]  /*0100*/  LDC.64 R2, c[0x4][R0] ;  /* 0x0100000000027b82 */ /* 0x0002a20000000a00 */
[----:B------:R-:W3:Y:S01]  /*0110*/  LDCU.64 UR6, c[0x4][0x2d0] ;  /* 0x01005a00ff0677ac */ /* 0x000ee20008000a00 */
[----:B------:R-:W-:Y:S01]  /*0120*/  IMAD.MOV.U32 R13, RZ, RZ, RZ ;  /* 0x000000ffff0d7224 */ /* 0x000fe200078e00ff */
[----:B------:R-:W4:Y:S01]  /*0130*/  LDCU.64 UR8, c[0x4][0x178] ;  /* 0x01002f00ff0877ac */ /* 0x000f220008000a00 */
[----:B0-----:R-:W-:Y:S02]  /*0140*/  IMAD.U32 R4, RZ, RZ, UR4 ;  /* 0x00000004ff047e24 */ /* 0x001fe4000f8e00ff */
[----:B------:R-:W-:-:S02]  /*0150*/  IMAD.U32 R5, RZ, RZ, UR5 ;  /* 0x00000005ff057e24 */ /* 0x000fc4000f8e00ff */
[----:B---3--:R-:W-:Y:S01]  /*0160*/  IMAD.U32 R6, RZ, RZ, UR6 ;  /* 0x00000006ff067e24 */ /* 0x008fe2000f8e00ff */
[----:B------:R-:W-:Y:S01]  /*0170*/  MOV R7, UR7 ;  /* 0x0000000700077c02 */ /* 0x000fe20008000f00 */
[----:B----4-:R-:W-:Y:S02]  /*0180*/  IMAD.U32 R10, RZ, RZ, UR8 ;  /* 0x00000008ff0a7e24 */ /* 0x010fe4000f8e00ff */
[----:B-1----:R-:W-:-:S07]  /*0190*/  IMAD.U32 R11, RZ, RZ, UR9 ;  /* 0x00000009ff0b7e24 */ /* 0x002fce000f8e00ff */
[----:B------:R-:W-:-:S07]  /*01a0*/  LEPC R20, `(.L_x_152) ;  /* 0x000000001014794e */ /* 0x000fce0000000000 */
[----:B--2---:R-:W-:Y:S05]  /*01b0*/  CALL.ABS.NOINC R2 ;  /* 0x0000000002007343 */ /* 0x004fea0003c00000 */
.L_x_152:
        /* <DEDUP_REMOVED lines=12> */
[----:B------:R-:W-:-:S05]  /*0280*/  @P0 IADD3.X R7, PT, PT, RZ, R7, RZ, P2, !PT ;  /* 0x00000007ff070210 */ /* 0x000fca00017fe4ff */
[----:B------:R-:W5:Y:S01]  /*0290*/  @P0 LDG.E R6, desc[UR36][R6.64] ;  /* 0x0000002406060981 */ /* 0x000f62000c1e1900 */
[----:B----4-:R-:W2:Y:S02]  /*02a0*/  @P1 MUFU.RCP R9, R4 ;  /* 0x0000000400091308 */ /* 0x010ea40000001000 */
[----:B--2---:R-:W-:Y:S01]  /*02b0*/  @P1 FMUL.FTZ R0, R0, R9 ;  /* 0x0000000900001220 */ /* 0x004fe20000410000 */
[----:B---3--:R-:W-:-:S03]  /*02c0*/  LEA R8, P1, R17, R12, 0x2 ;  /* 0x0000000c11087211 */ /* 0x008fc600078210ff */
[----:B------:R-:W-:Y:S02]  /*02d0*/  FADD.FTZ R11, -R0, -RZ ;  /* 0x800000ff000b7221 */ /* 0x000fe40000010100 */
[----:B------:R-:W-:Y:S02]  /*02e0*/  IMAD.X R9, RZ, RZ, R13, P1 ;  /* 0x000000ffff097224 */ /* 0x000fe400008e060d */
[----:B-----5:R-:W-:-:S05]  /*02f0*/  @P0 FMUL.FTZ R11, R11, R6 ;  /* 0x000000060b0b0220 */ /* 0x020fca0000410000 */
[----:B------:R-:W-:Y:S01]  /*0300*/  STG.E desc[UR36][R8.64], R11 ;  /* 0x0000000b08007986 */ /* 0x000fe2000c101924 */
[----:B------:R-:W-:Y:S05]  /*0310*/  EXIT ;  /* 0x000000000000794d */ /* 0x000fea0003800000 */
.L_x_153:
        /* <DEDUP_REMOVED lines=14> */
.L_x_10593:


//--------------------- .text._ZN2at6native39_GLOBAL__N__cee6930f_7_Loss_cu_5b0651e139nll_loss_backward_reduce_cuda_kernel_1dIdlEEvPT_PKS3_S6_PKT0_S6_bll --------------------------
	.section	.text._ZN2at6native39_GLOBAL__N__cee6930f_7_Loss_cu_5b0651e139nll_loss_backward_reduce_cuda_kernel_1dIdlEEvPT_PKS3_S6_PKT0_S6_bll,"ax",@progbits
	.align	128
.text._ZN2at6native39_GLOBAL__N__cee6930f_7_Loss_cu_5b0651e139nll_loss_backward_reduce_cuda_kernel_1dIdlEEvPT_PKS3_S6_PKT0_S6_bll:
        .type           _ZN2at6native39_GLOBAL__N__cee6930f_7_Loss_cu_5b0651e139nll_loss_backward_reduce_cuda_kernel_1dIdlEEvPT_PKS3_S6_PKT0_S6_bll,@function
        .size           _ZN2at6native39_GLOBAL__N__cee6930f_7_Loss_cu_5b0651e139nll_loss_backward_reduce_cuda_kernel_1dIdlEEvPT_PKS3_S6_PKT0_S6_bll,(.L_x_10594 - _ZN2at6native39_GLOBAL__N__cee6930f_7_Loss_cu_5b0651e139nll_loss_backward_reduce_cuda_kernel_1dIdlEEvPT_PKS3_S6_PKT0_S6_bll)
        .other          _ZN2at6native39_GLOBAL__N__cee6930f_7_Loss_cu_5b0651e139nll_loss_backward_reduce_cuda_kernel_1dIdlEEvPT_PKS3_S6_PKT0_S6_bll,@"STO_CUDA_ENTRY STV_DEFAULT"
_ZN2at6native39_GLOBAL__N__cee6930f_7_Loss_cu_5b0651e139nll_loss_backward_reduce_cuda_kernel_1dIdlEEvPT_PKS3_S6_PKT0_S6_bll:
        /* <DEDUP_REMOVED lines=30> */
.L_x_154:
[----:B------:R-:W0:Y:S02]  /*01e0*/  LDCU.U8 UR4, c[0x0][0x3a8] ;  /* 0x00007500ff0477ac */ /* 0x000e240008000000 */
[----:B0-----:R-:W-:-:S04]  /*01f0*/  UPRMT UR4, UR4, 0x8880, URZ ;  /* 0x0000888004047896 */ /* 0x001fc800080000ff */
[----:B------:R-:W-:-:S09]  /*0200*/  UISETP.NE.AND UP0, UPT, UR4, URZ, UPT ;  /* 0x000000ff0400728c */ /* 0x000fd2000bf05270 */
[----:B------:R-:W-:Y:S05]  /*0210*/  BRA.U !UP0, `(.L_x_155) ;  /* 0x0000000108cc7547 */ /* 0x000fea000b800000 */
[----:B------:R-:W0:Y:S08]  /*0220*/  LDC.64 R4, c[0x0][0x3a0] ;  /* 0x0000e800ff047b82 */ /* 0x000e300000000a00 */
[----:B------:R-:W1:Y:S01]  /*0230*/  LDC.64 R6, c[0x0][0x388] ;  /* 0x0000e200ff067b82 */ /* 0x000e620000000a00 */
[----:B0-----:R-:W2:Y:S04]  /*0240*/  LDG.E.64 R4, desc[UR36][R4.64] ;  /* 0x0000002404047981 */ /* 0x001ea8000c1e1b00 */
[----:B-1----:R-:W3:Y:S01]  /*0250*/  LDG.E.64 R6, desc[UR36][R6.64] ;  /* 0x0000002406067981 */ /* 0x002ee2000c1e1b00 */
[----:B------:R-:W-:Y:S01]  /*0260*/  IMAD.MOV.U32 R2, RZ, RZ, 0x1 ;  /* 0x00000001ff027424 */ /* 0x000fe200078e00ff */
[----:B--2---:R-:W0:Y:S01]  /*0270*/  MUFU.RCP64H R3, R5 ;  /* 0x0000000500037308 */ /* 0x004e220000001800 */
[----:B---3--:R-:W-:-:S04]  /*0280*/  FSETP.GEU.AND P1, PT, |R7|, 6.5827683646048100446e-37, PT ;  /* 0x036000000700780b */ /* 0x008fc80003f2e200 */
[----:B0-----:R-:W0:-:S15]  /*0290*/  DFMA R8, -R4, R2, 1 ;  /* 0x3ff000000408742b */ /* 0x001e1e0000000102 */
        /* <DEDUP_REMOVED lines=24> */
[----:B0-----:R-:W0:-:S15]  /*0420*/  DMUL R8, R6, R2 ;  /* 0x0000000206087228 */ /* 0x001e1e0000000000 */
[----:B------:R-:W-:-:S15]  /*0430*/  NOP ;  /* 0x0000000000007918 */ /* 0x000fde0000000000 */
[----:B------:R-:W-:-:S15]  /*0440*/  NOP ;  /* 0x0000000000007918 */ /* 0x000fde0000000000 */
[----:B------:R-:W-:-:S15]  /*0450*/  NOP ;  /* 0x0000000000007918 */ /* 0x000fde0000000000 */
[----:B------:R-:W-:-:S04]  /*0460*/  NOP ;  /* 0x0000000000007918 */ /* 0x000fc80000000000 */
[----:B0-----:R-:W0:-:S15]  /*0470*/  DFMA R10, -R4, R8, R6 ;  /* 0x00000008040a722b */ /* 0x001e1e0000000106 */
[----:B------:R-:W-:-:S15]  /*0480*/  NOP ;  /* 0x0000000000007918 */ /* 0x000fde0000000000 */
[----:B------:R-:W-:-:S15]  /*0490*/  NOP ;  /* 0x0000000000007918 */ /* 0x000fde0000000000 */
[----:B------:R-:W-:-:S15]  /*04a0*/  NOP ;  /* 0x0000000000007918 */ /* 0x000fde0000000000 */
[----:B------:R-:W-:-:S04]  /*04b0*/  NOP ;  /* 0x0000000000007918 */ /* 0x000fc80000000000 */
[----:B0-----:R-:W0:Y:S02]  /*04c0*/  DFMA R2, R2, R10, R8 ;  /* 0x0000000a0202722b */ /* 0x001e240000000008 */
[----:B0-----:R-:W-:-:S05]  /*04d0*/  FFMA R0, RZ, R5, R3 ;  /* 0x00000005ff007223 */ /* 0x001fca0000000003 */
[----:B------:R-:W-:-:S13]  /*04e0*/  FSETP.GT.AND P0, PT, |R0|, 1.469367938527859385e-39, PT ;  /* 0x001000000000780b */ /* 0x000fda0003f04200 */
[----:B------:R-:W-:Y:S05]  /*04f0*/  @P0 BRA P1, `(.L_x_156) ;  /* 0x00000000001c0947 */ /* 0x000fea0000800000 */
[----:B------:R-:W-:-:S07]  /*0500*/  MOV R0, 0x520 ;  /* 0x0000052000007802 */ /* 0x000fce0000000f00 */
[----:B------:R-:W-:Y:S05]  /*0510*/  CALL.REL.NOINC `($__internal_2_$__cuda_sm20_div_rn_f64_full) ;  /* 0x0000000000587944 */ /* 0x000fea0003c00000 */
[----:B------:R-:W-:Y:S02]  /*0520*/  IMAD.MOV.U32 R2, RZ, RZ, R12 ;  /* 0x000000ffff027224 */ /* 0x000fe400078e000c */
[----:B------:R-:W-:Y:S01]  /*0530*/  IMAD.MOV.U32 R3, RZ, RZ, R13 ;  /* 0x000000ffff037224 */ /* 0x000fe200078e000d */
[----:B------:R-:W-:Y:S06]  /*0540*/  BRA `(.L_x_156) ;  /* 0x0000000000087947 */ /* 0x000fec0003800000 */
.L_x_155:
[----:B------:R-:W0:Y:S02]  /*0550*/  LDC.64 R2, c[0x0][0x388] ;  /* 0x0000e200ff027b82 */ /* 0x000e240000000a00 */
[----:B0-----:R-:W5:Y:S02]  /*0560*/  LDG.E.64 R2, desc[UR36][R2.64] ;  /* 0x0000002402027981 */ /* 0x001f64000c1e1b00 */
.L_x_156:
[----:B------:R-:W0:Y:S08]  /*0570*/  LDC.64 R4, c[0x0][0x390] ;  /* 0x0000e400ff047b82 */ /* 0x000e300000000a00 */
[----:B------:R-:W1:Y:S01]  /*0580*/  LDC.64 R6, c[0x0][0x380] ;  /* 0x0000e000ff067b82 */ /* 0x000e620000000a00 */
[----:B0-----:R-:W-:-:S04]  /*0590*/  ISETP.NE.U32.AND P0, PT, R4, RZ, PT ;  /* 0x000000ff0400720c */ /* 0x001fc80003f05070 */
[----:B------:R-:W-:-:S13]  /*05a0*/  ISETP.NE.AND.EX P0, PT, R5, RZ, PT, P0 ;  /* 0x000000ff0500720c */ /* 0x000fda0003f05300 */
[----:B------:R-:W-:-:S04]  /*05b0*/  @P0 LEA R4, P1, R16, R4, 0x3 ;  /* 0x0000000410040211 */ /* 0x000fc800078218ff */
[----:B------:R-:W-:-:S06]  /*05c0*/  @P0 LEA.HI.X R5, R16, R5, R17, 0x3, P1 ;  /* 0x0000000510050211 */ /* 0x000fcc00008f1c11 */
[----:B------:R-:W2:Y:S01]  /*05d0*/  @P0 LDG.E.64 R4, desc[UR36][R4.64] ;  /* 0x0000002404040981 */ /* 0x000ea2000c1e1b00 */
[C---:B-1----:R-:W-:Y:S01]  /*05e0*/  LEA R6, P1, R16.reuse, R6, 0x3 ;  /* 0x0000000610067211 */ /* 0x042fe200078218ff */
[----:B-----5:R-:W2:Y:S03]  /*05f0*/  DADD R2, -RZ, -R2 ;  /* 0x00000000ff027229 */ /* 0x020ea60000000902 */
[----:B------:R-:W-:-:S15]  /*0600*/  LEA.HI.X R7, R16, R7, R17, 0x3, P1 ;  /* 0x0000000710077211 */ /* 0x000fde00008f1c11 */
[----:B------:R-:W-:-:S15]  /*0610*/  NOP ;  /* 0x0000000000007918 */ /* 0x000fde0000000000 */
[----:B------:R-:W-:-:S15]  /*0620*/  NOP ;  /* 0x0000000000007918 */ /* 0x000fde0000000000 */
[----:B------:R-:W-:-:S15]  /*0630*/  NOP ;  /* 0x0000000000007918 */ /* 0x000fde0000000000 */
[----:B------:R-:W-:-:S01]  /*0640*/  NOP ;  /* 0x0000000000007918 */ /* 0x000fc20000000000 */
[----:B--2---:R-:W0:Y:S02]  /*0650*/  @P0 DMUL R2, R2, R4 ;  /* 0x0000000402020228 */ /* 0x004e240000000000 */
[----:B0-----:R-:W-:Y:S01]  /*0660*/  STG.E.64 desc[UR36][R6.64], R2 ;  /* 0x0000000206007986 */ /* 0x001fe2000c101b24 */
[----:B------:R-:W-:Y:S05]  /*0670*/  EXIT ;  /* 0x000000000000794d */ /* 0x000fea0003800000 */
        .weak           $__internal_2_$__cuda_sm20_div_rn_f64_full
        .type           $__internal_2_$__cuda_sm20_div_rn_f64_full,@function
        .size           $__internal_2_$__cuda_sm20_div_rn_f64_full,(.L_x_10594 - $__internal_2_$__cuda_sm20_div_rn_f64_full)
$__internal_2_$__cuda_sm20_div_rn_f64_full:
        /* <DEDUP_REMOVED lines=44> */
[----:B------:R-:W-:Y:S01]  /*0940*/  LOP3.LUT R15, R5, 0x7ff00000, RZ, 0xc0, !PT ;  /* 0x7ff00000050f7812 */ /* 0x000fe200078ec0ff */
[----:B------:R-:W-:-:S03]  /*0950*/  IMAD.MOV.U32 R14, RZ, RZ, RZ ;  /* 0x000000ffff0e7224 */ /* 0x000fc600078e00ff */
[----:B------:R-:W-:-:S04]  /*0960*/  ISETP.GE.U32.AND P1, PT, R12, R15, PT ;  /* 0x0000000f0c00720c */ /* 0x000fc80003f26070 */
[----:B------:R-:W-:-:S04]  /*0970*/  SEL R15, R13, 0x63400000, !P1 ;  /* 0x634000000d0f7807 */ /* 0x000fc80004800000 */
[----:B------:R-:W-:-:S04]  /*0980*/  LOP3.LUT R15, R15, 0x80000000, R11, 0xf8, !PT ;  /* 0x800000000f0f7812 */ /* 0x000fc800078ef80b */
[----:B------:R-:W-:-:S06]  /*0990*/  LOP3.LUT R15, R15, 0x100000, RZ, 0xfc, !PT ;  /* 0x001000000f0f7812 */ /* 0x000fcc00078efcff */
[----:B------:R-:W0:Y:S02]  /*09a0*/  DFMA R6, R6, 2, -R14 ;  /* 0x400000000606782b */ /* 0x000e24000000080e */
[----:B0-----:R-:W-:-:S07]  /*09b0*/  LOP3.LUT R20, R7, 0x7ff00000, RZ, 0xc0, !PT ;  /* 0x7ff0000007147812 */ /* 0x001fce00078ec0ff */
.L_x_157:
        /* <DEDUP_REMOVED lines=33> */
[----:B------:R-:W-:Y:S02]  /*0bd0*/  IMAD.MOV R3, RZ, RZ, -R14 ;  /* 0x000000ffff037224 */ /* 0x000fe400078e0a0e */
[----:B------:R-:W-:-:S06]  /*0be0*/  IMAD.MOV.U32 R2, RZ, RZ, RZ ;  /* 0x000000ffff027224 */ /* 0x000fcc00078e00ff */
[----:B------:R-:W0:Y:S02]  /*0bf0*/  DFMA R2, R12, -R2, R8 ;  /* 0x800000020c02722b */ /* 0x000e240000000008 */
[----:B0-----:R-:W-:-:S04]  /*0c00*/  IADD3 R2, PT, PT, -R14, -0x43300000, RZ ;  /* 0xbcd000000e027810 */ /* 0x001fc80007ffe1ff */
[----:B------:R-:W-:-:S15]  /*0c10*/  FSETP.NEU.AND P0, PT, |R3|, R2, PT ;  /* 0x000000020300720b */ /* 0x000fde0003f0d200 */
[----:B------:R-:W-:-:S15]  /*0c20*/  NOP ;  /* 0x0000000000007918 */ /* 0x000fde0000000000 */
[----:B------:R-:W-:-:S15]  /*0c30*/  NOP ;  /* 0x0000000000007918 */ /* 0x000fde0000000000 */
[----:B------:R-:W-:-:S13]  /*0c40*/  NOP ;  /* 0x0000000000007918 */ /* 0x000fda0000000000 */
[----:B------:R-:W0:Y:S02]  /*0c50*/  DMUL.RP R8, R8, R10 ;  /* 0x0000000a08087228 */ /* 0x000e240000008000 */
[----:B0-----:R-:W-:Y:S02]  /*0c60*/  LOP3.LUT R5, R9, R5, RZ, 0x3c, !PT ;  /* 0x0000000509057212 */ /* 0x001fe400078e3cff */
[----:B------:R-:W-:Y:S02]  /*0c70*/  FSEL R12, R8, R12, !P0 ;  /* 0x0000000c080c7208 */ /* 0x000fe40004000000 */
[----:B------:R-:W-:Y:S01]  /*0c80*/  FSEL R13, R5, R13, !P0 ;  /* 0x0000000d050d7208 */ /* 0x000fe20004000000 */
[----:B------:R-:W-:Y:S06]  /*0c90*/  BRA `(.L_x_159) ;  /* 0x0000000000547947 */ /* 0x000fec0003800000 */
.L_x_158:
        /* <DEDUP_REMOVED lines=16> */
.L_x_161:
[----:B------:R-:W-:Y:S01]  /*0da0*/  LOP3.LUT R13, R5, 0x80000, RZ, 0xfc, !PT ;  /* 0x00080000050d7812 */ /* 0x000fe200078efcff */
[----:B------:R-:W-:Y:S01]  /*0db0*/  IMAD.MOV.U32 R12, RZ, RZ, R4 ;  /* 0x000000ffff0c7224 */ /* 0x000fe200078e0004 */
[----:B------:R-:W-:Y:S06]  /*0dc0*/  BRA `(.L_x_159) ;  /* 0x0000000000087947 */ /* 0x000fec0003800000 */
.L_x_160:
[----:B------:R-:W-:Y:S01]  /*0dd0*/  LOP3.LUT R13, R11, 0x80000, RZ, 0xfc, !PT ;  /* 0x000800000b0d7812 */ /* 0x000fe200078efcff */
[----:B------:R-:W-:-:S07]  /*0de0*/  IMAD.MOV.U32 R12, RZ, RZ, R10 ;  /* 0x000000ffff0c7224 */ /* 0x000fce00078e000a */
.L_x_159:
[----:B------:R-:W-:Y:S02]  /*0df0*/  IMAD.MOV.U32 R2, RZ, RZ, R0 ;  /* 0x000000ffff027224 */ /* 0x000fe400078e0000 */
[----:B------:R-:W-:-:S04]  /*0e00*/  IMAD.MOV.U32 R3, RZ, RZ, 0x0 ;  /* 0x00000000ff037424 */ /* 0x000fc800078e00ff */
[----:B------:R-:W-:Y:S05]  /*0e10*/  RET.REL.NODEC R2 `(_ZN2at6native39_GLOBAL__N__cee6930f_7_Loss_cu_5b0651e139nll_loss_backward_reduce_cuda_kernel_1dIdlEEvPT_PKS3_S6_PKT0_S6_bll) ;  /* 0xfffffff002787950 */ /* 0x000fea0003c3ffff */
.L_x_162:
        /* <DEDUP_REMOVED lines=14> */
.L_x_10594:


//--------------------- .text._ZN2at6native39_GLOBAL__N__cee6930f_7_Loss_cu_5b0651e139nll_loss_backward_reduce_cuda_kernel_1dIdhEEvPT_PKS3_S6_PKT0_S6_bll --------------------------
	.section	.text._ZN2at6native39_GLOBAL__N__cee6930f_7_Loss_cu_5b0651e139nll_loss_backward_reduce_cuda_kernel_1dIdhEEvPT_PKS3_S6_PKT0_S6_bll,"ax",@progbits
	.align	128
.text._ZN2at6native39_GLOBAL__N__cee6930f_7_Loss_cu_5b0651e139nll_loss_backward_reduce_cuda_kernel_1dIdhEEvPT_PKS3_S6_PKT0_S6_bll:
        .type           _ZN2at6native39_GLOBAL__N__cee6930f_7_Loss_cu_5b0651e139nll_loss_backward_reduce_cuda_kernel_1dIdhEEvPT_PKS3_S6_PKT0_S6_bll,@function
        .size           _ZN2at6native39_GLOBAL__N__cee6930f_7_Loss_cu_5b0651e139nll_loss_backward_reduce_cuda_kernel_1dIdhEEvPT_PKS3_S6_PKT0_S6_bll,(.L_x_10596 - _ZN2at6native39_GLOBAL__N__cee6930f_7_Loss_cu_5b0651e139nll_loss_backward_reduce_cuda_kernel_1dIdhEEvPT_PKS3_S6_PKT0_S6_bll)
        .other          _ZN2at6native39_GLOBAL__N__cee6930f_7_Loss_cu_5b0651e139nll_loss_backward_reduce_cuda_kernel_1dIdhEEvPT_PKS3_S6_PKT0_S6_bll,@"STO_CUDA_ENTRY STV_DEFAULT"
_ZN2at6native39_GLOBAL__N__cee6930f_7_Loss_cu_5b0651e139nll_loss_backward_reduce_cuda_kernel_1dIdhEEvPT_PKS3_S6_PKT0_S6_bll:
        /* <DEDUP_REMOVED lines=28> */
.L_x_163:
        /* <DEDUP_REMOVED lines=51> */
[----:B------:R-:W-:Y:S05]  /*04f0*/  CALL.REL.NOINC `($__internal_3_$__cuda_sm20_div_rn_f64_full) ;  /* 0x0000000000547944 */ /* 0x000fea0003c00000 */
[----:B------:R-:W-:Y:S02]  /*0500*/  IMAD.MOV.U32 R2, RZ, RZ, R12 ;  /* 0x000000ffff027224 */ /* 0x000fe400078e000c */
[----:B------:R-:W-:Y:S01]  /*0510*/  IMAD.MOV.U32 R3, RZ, RZ, R13 ;  /* 0x000000ffff037224 */ /* 0x000fe200078e000d */
[----:B------:R-:W-:Y:S06]  /*0520*/  BRA `(.L_x_165) ;  /* 0x0000000000087947 */ /* 0x000fec0003800000 */
.L_x_164:
[----:B------:R-:W0:Y:S02]  /*0530*/  LDC.64 R2, c[0x0][0x388] ;  /* 0x0000e200ff027b82 */ /* 0x000e240000000a00 */
[----:B0-----:R-:W5:Y:S02]  /*0540*/  LDG.E.64 R2, desc[UR36][R2.64] ;  /* 0x0000002402027981 */ /* 0x001f64000c1e1b00 */
.L_x_165:
[----:B------:R-:W0:Y:S08]  /*0550*/  LDC.64 R4, c[0x0][0x390] ;  /* 0x0000e400ff047b82 */ /* 0x000e300000000a00 */
[----:B------:R-:W1:Y:S01]  /*0560*/  LDC.64 R6, c[0x0][0x380] ;  /* 0x0000e000ff067b82 */ /* 0x000e620000000a00 */
[----:B0-----:R-:W-:-:S04]  /*0570*/  ISETP.NE.U32.AND P0, PT, R4, RZ, PT ;  /* 0x000000ff0400720c */ /* 0x001fc80003f05070 */
[----:B------:R-:W-:-:S13]  /*0580*/  ISETP.NE.AND.EX P0, PT, R5, RZ, PT, P0 ;  /* 0x000000ff0500720c */ /* 0x000fda0003f05300 */
[----:B------:R-:W-:-:S05]  /*0590*/  @P0 LEA R4, P1, R17, R4, 0x3 ;  /* 0x0000000411040211 */ /* 0x000fca00078218ff */
[----:B------:R-:W-:-:S06]  /*05a0*/  @P0 IMAD.X R5, RZ, RZ, R5, P1 ;  /* 0x000000ffff050224 */ /* 0x000fcc00008e0605 */
[----:B------:R-:W2:Y:S01]  /*05b0*/  @P0 LDG.E.64 R4, desc[UR36][R4.64] ;  /* 0x0000002404040981 */ /* 0x000ea2000c1e1b00 */
[----:B-1----:R-:W-:Y:S01]  /*05c0*/  LEA R6, P1, R17, R6, 0x3 ;  /* 0x0000000611067211 */ /* 0x002fe200078218ff */
[----:B-----5:R-:W2:Y:S04]  /*05d0*/  DADD R2, -RZ, -R2 ;  /* 0x00000000ff027229 */ /* 0x020ea80000000902 */
[----:B------:R-:W-:-:S15]  /*05e0*/  IMAD.X R7, RZ, RZ, R7, P1 ;  /* 0x000000ffff077224 */ /* 0x000fde00008e0607 */
[----:B------:R-:W-:-:S15]  /*05f0*/  NOP ;  /* 0x0000000000007918 */ /* 0x000fde0000000000 */
[----:B------:R-:W-:-:S15]  /*0600*/  NOP ;  /* 0x0000000000007918 */ /* 0x000fde0000000000 */
[----:B------:R-:W-:-:S15]  /*0610*/  NOP ;  /* 0x0000000000007918 */ /* 0x000fde0000000000 */
[----:B--2---:R-:W0:Y:S02]  /*0620*/  @P0 DMUL R2, R2, R4 ;  /* 0x0000000402020228 */ /* 0x004e240000000000 */
[----:B0-----:R-:W-:Y:S01]  /*0630*/  STG.E.64 desc[UR36][R6.64], R2 ;  /* 0x0000000206007986 */ /* 0x001fe2000c101b24 */
[----:B------:R-:W-:Y:S05]  /*0640*/  EXIT ;  /* 0x000000000000794d */ /* 0x000fea0003800000 */
        .weak           $__internal_3_$__cuda_sm20_div_rn_f64_full
        .type           $__internal_3_$__cuda_sm20_div_rn_f64_full,@function
        .size           $__internal_3_$__cuda_sm20_div_rn_f64_full,(.L_x_10596 - $__internal_3_$__cuda_sm20_div_rn_f64_full)
$__internal_3_$__cuda_sm20_div_rn_f64_full:
        /* <DEDUP_REMOVED lines=52> */
.L_x_166:
        /* <DEDUP_REMOVED lines=46> */
.L_x_167:
        /* <DEDUP_REMOVED lines=16> */
.L_x_170:
[----:B------:R-:W-:Y:S01]  /*0d70*/  LOP3.LUT R13, R5, 0x80000, RZ, 0xfc, !PT ;  /* 0x00080000050d7812 */ /* 0x000fe200078efcff */
[----:B------:R-:W-:Y:S01]  /*0d80*/  IMAD.MOV.U32 R12, RZ, RZ, R4 ;  /* 0x000000ffff0c7224 */ /* 0x000fe200078e0004 */
[----:B------:R-:W-:Y:S06]  /*0d90*/  BRA `(.L_x_168) ;  /* 0x0000000000087947 */ /* 0x000fec0003800000 */
.L_x_169:
[----:B------:R-:W-:Y:S01]  /*0da0*/  LOP3.LUT R13, R11, 0x80000, RZ, 0xfc, !PT ;  /* 0x000800000b0d7812 */ /* 0x000fe200078efcff */
[----:B------:R-:W-:-:S07]  /*0db0*/  IMAD.MOV.U32 R12, RZ, RZ, R10 ;  /* 0x000000ffff0c7224 */ /* 0x000fce00078e000a */
.L_x_168:
[----:B------:R-:W-:Y:S02]  /*0dc0*/  IMAD.MOV.U32 R2, RZ, RZ, R0 ;  /* 0x000000ffff027224 */ /* 0x000fe400078e0000 */
[----:B------:R-:W-:-:S04]  /*0dd0*/  IMAD.MOV.U32 R3, RZ, RZ, 0x0 ;  /* 0x00000000ff037424 */ /* 0x000fc800078e00ff */
[----:B------:R-:W-:Y:S05]  /*0de0*/  RET.REL.NODEC R2 `(_ZN2at6native39_GLOBAL__N__cee6930f_7_Loss_cu_5b0651e139nll_loss_backward_reduce_cuda_kernel_1dIdhEEvPT_PKS3_S6_PKT0_S6_bll) ;  /* 0xfffffff002847950 */ /* 0x000fea0003c3ffff */
.L_x_171:
        /* <DEDUP_REMOVED lines=9> */
.L_x_10596:


//--------------------- .text._ZN2at6native39_GLOBAL__N__cee6930f_7_Loss_cu_5b0651e139nll_loss_backward_no_reduce_cuda_kernelIN3c108BFloat16ElEEviPKT0_NS_27GenericPackedTensorAccessorIKT_Lm1ENS_16DefaultPtrTraitsElEENS8_IS9_Lm2ESB_lEEPSA_ll --------------------------
	.section	.text._ZN2at6native39_GLOBAL__N__cee6930f_7_Loss_cu_5b0651e139nll_loss_backward_no_reduce_cuda_kernelIN3c108BFloat16ElEEviPKT0_NS_27GenericPackedTensorAccessorIKT_Lm1ENS_16DefaultPtrTraitsElEENS8_IS9_Lm2ESB_lEEPSA_ll,"ax",@progbits
	.align	128
.text._ZN2at6native39_GLOBAL__N__cee6930f_7_Loss_cu_5b0651e139nll_loss_backward_no_reduce_cuda_kernelIN3c108BFloat16ElEEviPKT0_NS_27GenericPackedTensorAccessorIKT_Lm1ENS_16DefaultPtrTraitsElEENS8_IS9_Lm2ESB_lEEPSA_ll:
        .type           _ZN2at6native39_GLOBAL__N__cee6930f_7_Loss_cu_5b0651e139nll_loss_backward_no_reduce_cuda_kernelIN3c108BFloat16ElEEviPKT0_NS_27GenericPackedTensorAccessorIKT_Lm1ENS_16DefaultPtrTraitsElEENS8_IS9_Lm2ESB_lEEPSA_ll,@function
        .size           _ZN2at6native39_GLOBAL__N__cee6930f_7_Loss_cu_5b0651e139nll_loss_backward_no_reduce_cuda_kernelIN3c108BFloat16ElEEviPKT0_NS_27GenericPackedTensorAccessorIKT_Lm1ENS_16DefaultPtrTraitsElEENS8_IS9_Lm2ESB_lEEPSA_ll,(.L_x_10598 - _ZN2at6native39_GLOBAL__N__cee6930f_7_Loss_cu_5b0651e139nll_loss_backward_no_reduce_cuda_kernelIN3c108BFloat16ElEEviPKT0_NS_27GenericPackedTensorAccessorIKT_Lm1ENS_16DefaultPtrTraitsElEENS8_IS9_Lm2ESB_lEEPSA_ll)
        .other          _ZN2at6native39_GLOBAL__N__cee6930f_7_Loss_cu_5b0651e139nll_loss_backward_no_reduce_cuda_kernelIN3c108BFloat16ElEEviPKT0_NS_27GenericPackedTensorAccessorIKT_Lm1ENS_16DefaultPtrTraitsElEENS8_IS9_Lm2ESB_lEEPSA_ll,@"STO_CUDA_ENTRY STV_DEFAULT"
_ZN2at6native39_GLOBAL__N__cee6930f_7_Loss_cu_5b0651e139nll_loss_backward_no_reduce_cuda_kernelIN3c108BFloat16ElEEviPKT0_NS_27GenericPackedTensorAccessorIKT_Lm1ENS_16DefaultPtrTraitsElEENS8_IS9_Lm2ESB_lEEPSA_ll:
[----:B------:R-:W0:Y:S01]  /*0000*/  LDC R1, c[0x0][0x37c] ;  /* 0x0000df00ff017b82 */ /* 0x000e220000000800 */
[----:B------:R-:W1:Y:S07]  /*0010*/  S2R R2, SR_TID.X ;  /* 0x0000000000027919 */ /* 0x000e6e0000002100 */
[----:B------:R-:W1:Y:S01]  /*0020*/  S2UR UR4, SR_CTAID.X ;  /* 0x00000000000479c3 */ /* 0x000e620000002500 */
[----:B------:R-:W2:Y:S01]  /*0030*/  LDCU UR5, c[0x0][0x380] ;  /* 0x00007000ff0577ac */ /* 0x000ea20008000800 */
[----:B------:R-:W-:-:S06]  /*0040*/  IMAD.MOV.U32 R3, RZ, RZ, RZ ;  /* 0x000000ffff037224 */ /* 0x000fcc00078e00ff */
[----:B------:R-:W1:Y:S01]  /*0050*/  LDC R19, c[0x0][0x360] ;  /* 0x0000d800ff137b82 */ /* 0x000e620000000800 */
[----:B--2---:R-:W-:-:S06]  /*0060*/  USHF.R.S32.HI UR6, URZ, 0x1f, UR5 ;  /* 0x0000001fff067899 */ /* 0x004fcc0008011405 */
[----:B------:R-:W-:Y:S02]  /*0070*/  IMAD.U32 R36, RZ, RZ, UR6 ;  /* 0x00000006ff247e24 */ /* 0x000fe4000f8e00ff */
[----:B-1----:R-:W-:-:S03]  /*0080*/  IMAD.WIDE.U32 R2, R19, UR4, R2 ;  /* 0x0000000413027c25 */ /* 0x002fc6000f8e0002 */
[----:B------:R-:W-:-:S04]  /*0090*/  ISETP.GE.U32.AND P0, PT, R2, UR5, PT ;  /* 0x0000000502007c0c */ /* 0x000fc8000bf06070 */
[----:B------:R-:W-:-:S13]  /*00a0*/  ISETP.GE.AND.EX P0, PT, R3, UR6, PT, P0 ;  /* 0x0000000603007c0c */ /* 0x000fda000bf06300 */
[----:B0-----:R-:W-:Y:S05]  /*00b0*/  @P0 EXIT ;  /* 0x000000000000094d */ /* 0x001fea0003800000 */
[----:B------:R-:W0:Y:S01]  /*00c0*/  LDCU.64 UR6, c[0x0][0x3d0] ;  /* 0x00007a00ff0677ac */ /* 0x000e220008000a00 */
[----:B------:R-:W-:Y:S01]  /*00d0*/  IMAD.MOV.U32 R17, RZ, RZ, R3 ;  /* 0x000000ffff117224 */ /* 0x000fe200078e0003 */
[----:B------:R-:W1:Y:S01]  /*00e0*/  LDCU UR4, c[0x0][0x370] ;  /* 0x00006e00ff0477ac */ /* 0x000e620008000800 */
[----:B------:R-:W2:Y:S01]  /*00f0*/  LDCU.64 UR36, c[0x0][0x358] ;  /* 0x00006b00ff2477ac */ /* 0x000ea20008000a00 */
[----:B0-----:R-:W-:-:S04]  /*0100*/  UISETP.NE.U32.AND UP0, UPT, UR6, URZ, UPT ;  /* 0x000000ff0600728c */ /* 0x001fc8000bf05070 */
[----:B------:R-:W-:Y:S01]  /*0110*/  UISETP.NE.AND.EX UP0, UPT, UR7, URZ, UPT, UP0 ;  /* 0x000000ff0700728c */ /* 0x000fe2000bf05300 */
[----:B-1----:R-:W-:Y:S01]  /*0120*/  IMAD R19, R19, UR4, RZ ;  /* 0x0000000413137c24 */ /* 0x002fe2000f8e02ff */
[----:B------:R-:W-:-:S07]  /*0130*/  UMOV UR4, URZ ;  /* 0x000000ff00047c82 */ /* 0x000fce0008000000 */
[----:B--2---:R-:W-:Y:S05]  /*0140*/  BRA.U UP0, `(.L_x_172) ;  /* 0x0000001500d07547 */ /* 0x004fea000b800000 */
[----:B------:R-:W-:Y:S01]  /*0150*/  IADD3 R4, P0, PT, R19, R2, RZ ;  /* 0x0000000213047210 */ /* 0x000fe20007f1e0ff */
[----:B------:R-:W-:Y:S01]  /*0160*/  USHF.R.S32.HI UR6, URZ, 0x1f, UR5 ;  /* 0x0000001fff067899 */ /* 0x000fe20008011405 */
[----:B------:R-:W-:Y:S02]  /*0170*/  BSSY.RECONVERGENT B0, `(.L_x_173) ;  /* 0x0000026000007945 */ /* 0x000fe40003800200 */
[C---:B------:R-:W-:Y:S01]  /*0180*/  ISETP.GT.U32.AND P1, PT, R4.reuse, UR5, PT ;  /* 0x0000000504007c0c */ /* 0x040fe2000bf24070 */
[----:B------:R-:W-:Y:S01]  /*0190*/  IMAD.X R6, RZ, RZ, R17, P0 ;  /* 0x000000ffff067224 */ /* 0x000fe200000e0611 */
[----:B------:R-:W-:-:S04]  /*01a0*/  ISETP.GE.U32.AND P0, PT, R4, UR5, PT ;  /* 0x0000000504007c0c */ /* 0x000fc8000bf06070 */
[C---:B------:R-:W-:Y:S02]  /*01b0*/  ISETP.GT.U32.AND.EX P1, PT, R6.reuse, UR6, PT, P1 ;  /* 0x0000000606007c0c */ /* 0x040fe4000bf24110 */
[----:B------:R-:W-:Y:S02]  /*01c0*/  ISETP.GE.U32.AND.EX P0, PT, R6, UR6, PT, P0 ;  /* 0x0000000606007c0c */ /* 0x000fe4000bf06100 */
[----:B------:R-:W-:Y:S02]  /*01d0*/  SEL R0, R4, UR5, P1 ;  /* 0x0000000504007c07 */ /* 0x000fe40008800000 */
[----:B------:R-:W-:Y:S02]  /*01e0*/  SEL R33, RZ, 0x1, P0 ;  /* 0x00000001ff217807 */ /* 0x000fe40000000000 */
[----:B------:R-:W-:Y:S02]  /*01f0*/  SEL R3, R6, UR6, P1 ;  /* 0x0000000606037c07 */ /* 0x000fe40008800000 */
[----:B------:R-:W-:-:S04]  /*0200*/  IADD3 R8, P0, P1, R0, -R4, -R33 ;  /* 0x8000000400087210 */ /* 0x000fc8000791e821 */
[----:B------:R-:W-:-:S04]  /*0210*/  IADD3.X R4, PT, PT, R3, -0x1, ~R6, P0, P1 ;  /* 0xffffffff03047810 */ /* 0x000fc800007e2c06 */
[----:B------:R-:W-:-:S13]  /*0220*/  ISETP.NE.U32.AND P0, PT, R4, RZ, PT ;  /* 0x000000ff0400720c */ /* 0x000fda0003f05070 */
[----:B------:R-:W-:Y:S05]  /*0230*/  @P0 BRA `(.L_x_174) ;  /* 0x0000000000500947 */ /* 0x000fea0003800000 */
[----:B------:R-:W0:Y:S01]  /*0240*/  I2F.U32.RP R0, R19 ;  /* 0x0000001300007306 */ /* 0x000e220000209000 */
[----:B------:R-:W-:Y:S01]  /*0250*/  IMAD.MOV R3, RZ, RZ, -R19 ;  /* 0x000000ffff037224 */ /* 0x000fe200078e0a13 */
[----:B------:R-:W-:-:S06]  /*0260*/  ISETP.NE.U32.AND P2, PT, R19, RZ, PT ;  /* 0x000000ff1300720c */ /* 0x000fcc0003f45070 */
[----:B0-----:R-:W0:Y:S02]  /*0270*/  MUFU.RCP R0, R0 ;  /* 0x0000000000007308 */ /* 0x001e240000001000 */
[----:B0-----:R-:W-:-:S06]  /*0280*/  IADD3 R4, PT, PT, R0, 0xffffffe, RZ ;  /* 0x0ffffffe00047810 */ /* 0x001fcc0007ffe0ff */
[----:B------:R0:W1:Y:S02]  /*0290*/  F2I.FTZ.U32.TRUNC.NTZ R5, R4 ;  /* 0x0000000400057305 */ /* 0x000064000021f000 */
[----:B0-----:R-:W-:Y:S02]  /*02a0*/  IMAD.MOV.U32 R4, RZ, RZ, RZ ;  /* 0x000000ffff047224 */ /* 0x001fe400078e00ff */
[----:B-1----:R-:W-:-:S04]  /*02b0*/  IMAD R3, R3, R5, RZ ;  /* 0x0000000503037224 */ /* 0x002fc800078e02ff */
[----:B------:R-:W-:-:S06]  /*02c0*/  IMAD.HI.U32 R5, R5, R3, R4 ;  /* 0x0000000305057227 */ /* 0x000fcc00078e0004 */
[----:B------:R-:W-:-:S04]  /*02d0*/  IMAD.HI.U32 R4, R5, R8, RZ ;  /* 0x0000000805047227 */ /* 0x000fc800078e00ff */
[----:B------:R-:W-:Y:S02]  /*02e0*/  IMAD.MOV R6, RZ, RZ, -R4 ;  /* 0x000000ffff067224 */ /* 0x000fe400078e0a04 */
[----:B------:R-:W-:Y:S02]  /*02f0*/  IMAD.MOV.U32 R5, RZ, RZ, RZ ;  /* 0x000000ffff057224 */ /* 0x000fe400078e00ff */
[----:B------:R-:W-:-:S05]  /*0300*/  IMAD R6, R19, R6, R8 ;  /* 0x0000000613067224 */ /* 0x000fca00078e0208 */
[----:B------:R-:W-:-:S13]  /*0310*/  ISETP.GE.U32.AND P0, PT, R6, R19, PT ;  /* 0x000000130600720c */ /* 0x000fda0003f06070 */
[----:B------:R-:W-:Y:S01]  /*0320*/  @P0 IMAD.IADD R6, R6, 0x1, -R19 ;  /* 0x0000000106060824 */ /* 0x000fe200078e0a13 */
[----:B------:R-:W-:-:S04]  /*0330*/  @P0 IADD3 R4, PT, PT, R4, 0x1, RZ ;  /* 0x0000000104040810 */ /* 0x000fc80007ffe0ff */
[----:B------:R-:W-:-:S13]  /*0340*/  ISETP.GE.U32.AND P1, PT, R6, R19, PT ;  /* 0x000000130600720c */ /* 0x000fda0003f26070 */
[----:B------:R-:W-:Y:S01]  /*0350*/  @P1 VIADD R4, R4, 0x1 ;  /* 0x0000000104041836 */ /* 0x000fe20000000000 */
[----:B------:R-:W-:Y:S01]  /*0360*/  @!P2 LOP3.LUT R4, RZ, R19, RZ, 0x33, !PT ;  /* 0x00000013ff04a212 */ /* 0x000fe200078e33ff */
[----:B------:R-:W-:Y:S06]  /*0370*/  BRA `(.L_x_175) ;  /* 0x0000000000147947 */ /* 0x000fec0003800000 */
.L_x_174:
[----:B------:R-:W-:Y:S01]  /*0380*/  IMAD.MOV.U32 R3, RZ, RZ, R8 ;  /* 0x000000ffff037224 */ /* 0x000fe200078e0008 */
[----:B------:R-:W-:-:S07]  /*0390*/  MOV R0, 0x3b0 ;  /* 0x000003b000007802 */ /* 0x000fce0000000f00 */
[----:B------:R-:W-:Y:S05]  /*03a0*/  CALL.REL.NOINC `($__internal_4_$__cuda_sm20_div_u64) ;  /* 0x0000002c00a87944 */ /* 0x000fea0003c00000 */
[----:B------:R-:W-:Y:S01]  /*03b0*/  IMAD.MOV.U32 R4, RZ, RZ, R3 ;  /* 0x000000ffff047224 */ /* 0x000fe200078e0003 */
[----:B------:R-:W-:-:S07]  /*03c0*/  MOV R5, R6 ;  /* 0x0000000600057202 */ /* 0x000fce0000000f00 */
.L_x_175:
[----:B------:R-:W-:Y:S05]  /*03d0*/  BSYNC.RECONVERGENT B0 ;  /* 0x0000000000007941 */ /* 0x000fea0003800200 */
.L_x_173:
[----:B------:R-:W-:Y:S01]  /*03e0*/  IADD3 R33, P1, PT, R4, R33, RZ ;  /* 0x0000002104217210 */ /* 0x000fe20007f3e0ff */
[----:B------:R-:W0:Y:S01]  /*03f0*/  LDCU.64 UR4, c[0x0][0x3a8] ;  /* 0x00007500ff0477ac */ /* 0x000e220008000a00 */
[----:B------:R-:W-:Y:S02]  /*0400*/  BSSY.RECONVERGENT B8, `(.L_x_176) ;  /* 0x0000063000087945 */ /* 0x000fe40003800200 */
[----:B------:R-:W-:Y:S01]  /*0410*/  LOP3.LUT R0, R33, 0x3, RZ, 0xc0, !PT ;  /* 0x0000000321007812 */ /* 0x000fe200078ec0ff */
[----:B------:R-:W1:Y:S01]  /*0420*/  LDCU.64 UR62, c[0x0][0x3e0] ;  /* 0x00007c00ff3e77ac */ /* 0x000e620008000a00 */
[----:B------:R-:W-:Y:S02]  /*0430*/  IMAD.X R29, RZ, RZ, R5, P1 ;  /* 0x000000ffff1d7224 */ /* 0x000fe400008e0605 */
[----:B------:R-:W-:Y:S01]  /*0440*/  ISETP.NE.U32.AND P0, PT, R0, 0x3, PT ;  /* 0x000000030000780c */ /* 0x000fe20003f05070 */
[----:B------:R-:W2:Y:S03]  /*0450*/  LDCU.64 UR60, c[0x0][0x3e0] ;  /* 0x00007c00ff3c77ac */ /* 0x000ea60008000a00 */
[----:B------:R-:W-:Y:S01]  /*0460*/  ISETP.NE.AND.EX P0, PT, RZ, RZ, PT, P0 ;  /* 0x000000ffff00720c */ /* 0x000fe20003f05300 */
[----:B------:R-:W3:Y:S01]  /*0470*/  LDCU.64 UR58, c[0x0][0x3d8] ;  /* 0x00007b00ff3a77ac */ /* 0x000ee20008000a00 */
[----:B------:R-:W4:Y:S01]  /*0480*/  LDCU.64 UR56, c[0x0][0x3d8] ;  /* 0x00007b00ff3877ac */ /* 0x000f220008000a00 */
[----:B0-----:R-:W-:Y:S01]  /*0490*/  IMAD.U32 R32, RZ, RZ, UR4 ;  /* 0x00000004ff207e24 */ /* 0x001fe2000f8e00ff */
[----:B------:R-:W0:Y:S01]  /*04a0*/  LDCU.64 UR54, c[0x0][0x390] ;  /* 0x00007200ff3677ac */ /* 0x000e220008000a00 */
[----:B------:R-:W-:Y:S01]  /*04b0*/  IMAD.U32 R31, RZ, RZ, UR5 ;  /* 0x00000005ff1f7e24 */ /* 0x000fe2000f8e00ff */
[----:B------:R-:W0:Y:S01]  /*04c0*/  LDCU.64 UR52, c[0x0][0x3c0] ;  /* 0x00007800ff3477ac */ /* 0x000e220008000a00 */
[----:B------:R-:W0:Y:S01]  /*04d0*/  LDCU.64 UR42, c[0x0][0x3a0] ;  /* 0x00007400ff2a77ac */ /* 0x000e220008000a00 */
[----:B------:R-:W0:Y:S01]  /*04e0*/  LDCU.64 UR40, c[0x0][0x388] ;  /* 0x00007100ff2877ac */ /* 0x000e220008000a00 */
[----:B------:R-:W0:Y:S01]  /*04f0*/  LDCU.64 UR38, c[0x0][0x3c8] ;  /* 0x00007900ff2677ac */ /* 0x000e220008000a00 */
[----:B------:R-:W0:Y:S01]  /*0500*/  LDCU.128 UR44, c[0x0][0x3c0] ;  /* 0x00007800ff2c77ac */ /* 0x000e220008000c00 */
[----:B------:R-:W0:Y:S02]  /*0510*/  LDCU.128 UR48, c[0x0][0x3a0] ;  /* 0x00007400ff3077ac */ /* 0x000e240008000c00 */
[----:B-12---:R-:W-:Y:S05]  /*0520*/  @!P0 BRA `(.L_x_177) ;  /* 0x0000000400408947 */ /* 0x006fea0003800000 */
[----:B------:R-:W1:Y:S01]  /*0530*/  LDCU.64 UR6, c[0x0][0x3a0] ;  /* 0x00007400ff0677ac */ /* 0x000e620008000a00 */
[----:B------:R-:W-:Y:S02]  /*0540*/  VIADD R16, R33, 0x1 ;  /* 0x0000000121107836 */ /* 0x000fe40000000000 */
[----:B------:R-:W-:Y:S01]  /*0550*/  IMAD.MOV.U32 R18, RZ, RZ, RZ ;  /* 0x000000ffff127224 */ /* 0x000fe200078e00ff */
[----:B------:R-:W2:Y:S02]  /*0560*/  LDCU.64 UR4, c[0x0][0x3c0] ;  /* 0x00007800ff0477ac */ /* 0x000ea40008000a00 */
[----:B------:R-:W-:Y:S01]  /*0570*/  LOP3.LUT R16, R16, 0x3, RZ, 0xc0, !PT ;  /* 0x0000000310107812 */ /* 0x000fe200078ec0ff */
[----:B------:R-:W5:Y:S01]  /*0580*/  LDCU.64 UR10, c[0x0][0x388] ;  /* 0x00007100ff0a77ac */ /* 0x000f620008000a00 */
[----:B------:R-:W3:Y:S01]  /*0590*/  LDCU.64 UR8, c[0x0][0x390] ;  /* 0x00007200ff0877ac */ /* 0x000ee20008000a00 */
[----:B-1----:R-:W-:Y:S02]  /*05a0*/  IMAD R7, R17, UR6, RZ ;  /* 0x0000000611077c24 */ /* 0x002fe4000f8e02ff */
[----:B------:R-:W-:-:S04]  /*05b0*/  IMAD.WIDE.U32 R4, R2, UR6, RZ ;  /* 0x0000000602047c25 */ /* 0x000fc8000f8e00ff */
[----:B--2---:R-:W-:Y:S02]  /*05c0*/  IMAD R3, R17, UR4, RZ ;  /* 0x0000000411037c24 */ /* 0x004fe4000f8e02ff */
[C---:B------:R-:W-:Y:S01]  /*05d0*/  IMAD R7, R2.reuse, UR7, R7 ;  /* 0x0000000702077c24 */ /* 0x040fe2000f8e0207 */
[C---:B-----5:R-:W-:Y:S01]  /*05e0*/  LEA R30, P1, R2.reuse, UR10, 0x3 ;  /* 0x0000000a021e7c11 */ /* 0x060fe2000f8218ff */
[----:B------:R-:W-:Y:S01]  /*05f0*/  IMAD.WIDE.U32 R26, R2, UR4, RZ ;  /* 0x00000004021a7c25 */ /* 0x000fe2000f8e00ff */
[----:B---3--:R-:W-:-:S03]  /*0600*/  LEA R28, P0, R4, UR8, 0x1 ;  /* 0x00000008041c7c11 */ /* 0x008fc6000f8008ff */
[C---:B------:R-:W-:Y:S01]  /*0610*/  IMAD R3, R2.reuse, UR5, R3 ;  /* 0x0000000502037c24 */ /* 0x040fe2000f8e0203 */
[----:B------:R-:W-:Y:S01]  /*0620*/  LEA.HI.X R24, R2, UR11, R17, 0x3, P1 ;  /* 0x0000000b02187c11 */ /* 0x000fe200088f1c11 */
[----:B------:R-:W-:-:S03]  /*0630*/  IMAD.IADD R25, R5, 0x1, R7 ;  /* 0x0000000105197824 */ /* 0x000fc600078e0207 */
[----:B------:R-:W-:Y:S02]  /*0640*/  IADD3 R27, PT, PT, R27, R3, RZ ;  /* 0x000000031b1b7210 */ /* 0x000fe40007ffe0ff */
[----:B------:R-:W-:-:S07]  /*0650*/  LEA.HI.X R25, R4, UR9, R25, 0x1, P0 ;  /* 0x0000000904197c11 */ /* 0x000fce00080f0c19 */
.L_x_182:
[----:B------:R-:W-:Y:S02]  /*0660*/  IMAD.MOV.U32 R4, RZ, RZ, R30 ;  /* 0x000000ffff047224 */ /* 0x000fe400078e001e */
[----:B------:R-:W-:-:S05]  /*0670*/  IMAD.MOV.U32 R5, RZ, RZ, R24 ;  /* 0x000000ffff057224 */ /* 0x000fca00078e0018 */
[----:B------:R-:W2:Y:S01]  /*0680*/  LDG.E.64 R22, desc[UR36][R4.64] ;  /* 0x0000002404167981 */ /* 0x000ea2000c1e1b00 */
[----:B------:R-:W-:Y:S01]  /*0690*/  BSSY.RECONVERGENT B7, `(.L_x_178) ;  /* 0x000002a000077945 */ /* 0x000fe20003800200 */
[----:B--2---:R-:W-:-:S04]  /*06a0*/  ISETP.NE.U32.AND P0, PT, R22, UR62, PT ;  /* 0x0000003e16007c0c */ /* 0x004fc8000bf05070 */
        /* <DEDUP_REMOVED lines=9> */
[----:B------:R-:W1:Y:S01]  /*0740*/  LDCU.64 UR4, c[0x4][0x2d8] ;  /* 0x01005b00ff0477ac */ /* 0x000e620008000a00 */
[----:B------:R-:W-:Y:S02]  /*0750*/  IMAD.MOV.U32 R8, RZ, RZ, 0x1ad ;  /* 0x000001adff087424 */ /* 0x000fe400078e00ff */
[----:B------:R-:W-:Y:S01]  /*0760*/  IMAD.MOV.U32 R12, RZ, RZ, 0x1 ;  /* 0x00000001ff0c7424 */ /* 0x000fe200078e00ff */
[----:B------:R-:W2:Y:S01]  /*0770*/  LDCU.64 UR6, c[0x4][0x2d0] ;  /* 0x01005a00ff0677ac */ /* 0x000ea20008000a00 */
[----:B------:R-:W3:Y:S01]  /*0780*/  LDC.64 R14, c[0x4][R14] ;  /* 0x010000000e0e7b82 */ /* 0x000ee20000000a00 */
[----:B------:R-:W-:Y:S01]  /*0790*/  IMAD.MOV.U32 R13, RZ, RZ, RZ ;  /* 0x000000ffff0d7224 */ /* 0x000fe200078e00ff */
[----:B------:R-:W5:Y:S01]  /*07a0*/  LDCU.64 UR8, c[0x4][0x160] ;  /* 0x01002c00ff0877ac */ /* 0x000f620008000a00 */
[----:B-1----:R-:W-:Y:S01]  /*07b0*/  MOV R4, UR4 ;  /* 0x0000000400047c02 */ /* 0x002fe20008000f00 */
[----:B------:R-:W-:-:S02]  /*07c0*/  IMAD.U32 R5, RZ, RZ, UR5 ;  /* 0x00000005ff057e24 */ /* 0x000fc4000f8e00ff */
[----:B--2---:R-:W-:Y:S02]  /*07d0*/  IMAD.U32 R6, RZ, RZ, UR6 ;  /* 0x00000006ff067e24 */ /* 0x004fe4000f8e00ff */
[----:B------:R-:W-:Y:S02]  /*07e0*/  IMAD.U32 R7, RZ, RZ, UR7 ;  /* 0x00000007ff077e24 */ /* 0x000fe4000f8e00ff */
[----:B-----5:R-:W-:Y:S01]  /*07f0*/  IMAD.U32 R10, RZ, RZ, UR8 ;  /* 0x00000008ff0a7e24 */ /* 0x020fe2000f8e00ff */
[----:B------:R-:W-:-:S07]  /*0800*/  MOV R11, UR9 ;  /* 0x00000009000b7c02 */ /* 0x000fce0008000f00 */
[----:B------:R-:W-:-:S07]  /*0810*/  LEPC R20, `(.L_x_181) ;  /* 0x000000001014794e */ /* 0x000fce0000000000 */
[----:B0--34-:R-:W-:Y:S05]  /*0820*/  CALL.ABS.NOINC R14 ;  /* 0x000000000e007343 */ /* 0x019fea0003c00000 */
.L_x_181:
[----:B0---4-:R-:W-:Y:S05]  /*0830*/  BSYNC.RECONVERGENT B6 ;  /* 0x0000000000067941 */ /* 0x011fea0003800200 */
.L_x_180:
[----:B------:R-:W-:Y:S01]  /*0840*/  IMAD.MOV.U32 R8, RZ, RZ, R28 ;  /* 0x000000ffff087224 */ /* 0x000fe200078e001c */
[----:B------:R-:W-:Y:S02]  /*0850*/  MOV R9, R25 ;  /* 0x0000001900097202 */ /* 0x000fe40000000f00 */
[----:B------:R-:W-:Y:S02]  /*0860*/  R2UR UR5, R32 ;  /* 0x00000000200572ca */ /* 0x000fe400000e0000 */
[----:B------:R-:W-:Y:S01]  /*0870*/  R2UR UR4, R31 ;  /* 0x000000001f0472ca */ /* 0x000fe200000e0000 */
[----:B------:R-:W2:Y:S01]  /*0880*/  LDG.E.U16 R0, desc[UR36][R8.64] ;  /* 0x0000002408007981 */ /* 0x000ea2000c1e1500 */
[----:B------:R-:W-:Y:S02]  /*0890*/  IMAD R3, R23, UR38, RZ ;  /* 0x0000002617037c24 */ /* 0x000fe4000f8e02ff */
[----:B------:R-:W-:-:S04]  /*08a0*/  IMAD.WIDE.U32 R4, R22, UR38, R26 ;  /* 0x0000002616047c25 */ /* 0x000fc8000f8e001a */
[----:B------:R-:W-:-:S03]  /*08b0*/  IMAD R3, R22, UR39, R3 ;  /* 0x0000002716037c24 */ /* 0x000fc6000f8e0203 */
[----:B------:R-:W-:Y:S01]  /*08c0*/  LEA R6, P0, R4, UR5, 0x1 ;  /* 0x0000000504067c11 */ /* 0x000fe2000f8008ff */
[----:B------:R-:W-:-:S05]  /*08d0*/  IMAD.IADD R3, R5, 0x1, R3 ;  /* 0x0000000105037824 */ /* 0x000fca00078e0203 */
[----:B------:R-:W-:Y:S01]  /*08e0*/  LEA.HI.X R7, R4, UR4, R3, 0x1, P0 ;  /* 0x0000000404077c11 */ /* 0x000fe200080f0c03 */
[----:B--2---:R-:W-:-:S04]  /*08f0*/  IMAD.U32 R0, R0, 0x10000, RZ ;  /* 0x0001000000007824 */ /* 0x004fc800078e00ff */
[----:B------:R-:W-:-:S05]  /*0900*/  FADD.FTZ R0, -R0, -RZ ;  /* 0x800000ff00007221 */ /* 0x000fca0000010100 */
[----:B------:R-:W-:-:S05]  /*0910*/  F2FP.BF16.F32.PACK_AB R0, RZ, R0 ;  /* 0x00000000ff00723e */ /* 0x000fca00000010ff */
[----:B------:R1:W-:Y:S02]  /*0920*/  STG.E.U16 desc[UR36][R6.64], R0 ;  /* 0x0000000006007986 */ /* 0x0003e4000c101524 */
.L_x_179:
[----:B0---4-:R-:W-:Y:S05]  /*0930*/  BSYNC.RECONVERGENT B7 ;  /* 0x0000000000077941 */ /* 0x011fea0003800200 */
.L_x_178:
[----:B------:R-:W-:Y:S01]  /*0940*/  IADD3 R16, P0, PT, R16, -0x1, RZ ;  /* 0xffffffff10107810 */ /* 0x000fe20007f1e0ff */
[C---:B------:R-:W-:Y:S01]  /*0950*/  IMAD.WIDE.U32 R4, R19.reuse, UR42, RZ ;  /* 0x0000002a13047c25 */ /* 0x040fe2000f8e00ff */
[C---:B------:R-:W-:Y:S02]  /*0960*/  IADD3 R2, P2, PT, R19.reuse, R2, RZ ;  /* 0x0000000213027210 */ /* 0x040fe40007f5e0ff */
[----:B------:R-:W-:Y:S01]  /*0970*/  IADD3.X R18, PT, PT, R18, -0x1, RZ, P0, !PT ;  /* 0xffffffff12127810 */ /* 0x000fe200007fe4ff */
[C---:B-1----:R-:W-:Y:S01]  /*0980*/  IMAD R0, R19.reuse, UR43, R5 ;  /* 0x0000002b13007c24 */ /* 0x042fe2000f8e0205 */
[----:B------:R-:W-:Y:S01]  /*0990*/  ISETP.NE.U32.AND P0, PT, R16, RZ, PT ;  /* 0x000000ff1000720c */ /* 0x000fe20003f05070 */
[C---:B------:R-:W-:Y:S01]  /*09a0*/  IMAD.WIDE.U32 R26, R19.reuse, UR52, R26 ;  /* 0x00000034131a7c25 */ /* 0x040fe2000f8e001a */
[C---:B------:R-:W-:Y:S02]  /*09b0*/  LEA R30, P1, R19.reuse, R30, 0x3 ;  /* 0x0000001e131e7211 */ /* 0x040fe400078218ff */
[----:B------:R-:W-:Y:S01]  /*09c0*/  ISETP.NE.AND.EX P0, PT, R18, RZ, PT, P0 ;  /* 0x000000ff1200720c */ /* 0x000fe20003f05300 */
[C---:B------:R-:W-:Y:S01]  /*09d0*/  IMAD R27, R19.reuse, UR53, R27 ;  /* 0x00000035131b7c24 */ /* 0x040fe2000f8e021b */
[----:B------:R-:W-:Y:S01]  /*09e0*/  LEA R28, P3, R4, R28, 0x1 ;  /* 0x0000001c041c7211 */ /* 0x000fe200078608ff */
[----:B------:R-:W-:Y:S01]  /*09f0*/  IMAD.X R17, RZ, RZ, R17, P2 ;  /* 0x000000ffff117224 */ /* 0x000fe200010e0611 */
[----:B------:R-:W-:-:S02]  /*0a00*/  LEA.HI.X R24, R19, R24, RZ, 0x3, P1 ;  /* 0x0000001813187211 */ /* 0x000fc400008f1cff */
[----:B------:R-:W-:-:S07]  /*0a10*/  LEA.HI.X R25, R4, R25, R0, 0x1, P3 ;  /* 0x0000001904197211 */ /* 0x000fce00018f0c00 */
[----:B------:R-:W-:Y:S05]  /*0a20*/  @P0 BRA `(.L_x_182) ;  /* 0xfffffffc000c0947 */ /* 0x000fea000383ffff */
.L_x_177:
[----:B0--34-:R-:W-:Y:S05]  /*0a30*/  BSYNC.RECONVERGENT B8 ;  /* 0x0000000000087941 */ /* 0x019fea0003800200 */
.L_x_176:
[----:B------:R-:W-:-:S04]  /*0a40*/  ISETP.GE.U32.AND P0, PT, R33, 0x3, PT ;  /* 0x000000032100780c */ /* 0x000fc80003f06070 */
[----:B------:R-:W-:-:S13]  /*0a50*/  ISETP.GE.U32.AND.EX P0, PT, R29, RZ, PT, P0 ;  /* 0x000000ff1d00720c */ /* 0x000fda0003f06100 */
[----:B------:R-:W-:Y:S05]  /*0a60*/  @!P0 EXIT ;  /* 0x000000000000894d */ /* 0x000fea0003800000 */
[----:B------:R-:W-:Y:S01]  /*0a70*/  BSSY.RECONVERGENT B8, `(.L_x_183) ;  /* 0x00000e0000087945 */ /* 0x000fe20003800200 */
[----:B------:R-:W-:Y:S01]  /*0a80*/  IMAD.SHL.U32 R29, R19, 0x8, RZ ;  /* 0x00000008131d7824 */ /* 0x000fe200078e00ff */
[----:B------:R-:W-:-:S07]  /*0a90*/  SHF.R.U32.HI R27, RZ, 0x1d, R19 ;  /* 0x0000001dff1b7819 */ /* 0x000fce0000011613 */
.L_x_200:
[----:B------:R-:W-:-:S04]  /*0aa0*/  LEA R24, P0, R2, UR40, 0x3 ;  /* 0x0000002802187c11 */ /* 0x000fc8000f8018ff */
[----:B------:R-:W-:-:S05]  /*0ab0*/  LEA.HI.X R25, R2, UR41, R17, 0x3, P0 ;  /* 0x0000002902197c11 */ /* 0x000fca00080f1c11 */
[----:B------:R-:W2:Y:S01]  /*0ac0*/  LDG.E.64 R22, desc[UR36][R24.64] ;  /* 0x0000002418167981 */ /* 0x000ea2000c1e1b00 */
[----:B------:R-:W-:Y:S01]  /*0ad0*/  BSSY.RECONVERGENT B7, `(.L_x_184) ;  /* 0x0000030000077945 */ /* 0x000fe20003800200 */
[----:B--2---:R-:W-:-:S04]  /*0ae0*/  ISETP.NE.U32.AND P0, PT, R22, UR60, PT ;  /* 0x0000003c16007c0c */ /* 0x004fc8000bf05070 */
[----:B------:R-:W-:-:S13]  /*0af0*/  ISETP.NE.AND.EX P0, PT, R23, UR61, PT, P0 ;  /* 0x0000003d17007c0c */ /* 0x000fda000bf05300 */
[----:B0-----:R-:W-:Y:S05]  /*0b00*/  @!P0 BRA `(.L_x_185) ;  /* 0x0000000000b08947 */ /* 0x001fea0003800000 */
        /* <DEDUP_REMOVED lines=18> */
[----:B---3--:R-:W-:Y:S01]  /*0c30*/  IMAD.U32 R10, RZ, RZ, UR8 ;  /* 0x00000008ff0a7e24 */ /* 0x008fe2000f8e00ff */
[----:B------:R-:W-:-:S07]  /*0c40*/  MOV R11, UR9 ;  /* 0x00000009000b7c02 */ /* 0x000fce0008000f00 */
[----:B------:R-:W-:-:S07]  /*0c50*/  LEPC R20, `(.L_x_187) ;  /* 0x000000001014794e */ /* 0x000fce0000000000 */
[----:B--2---:R-:W-:Y:S05]  /*0c60*/  CALL.ABS.NOINC R14 ;  /* 0x000000000e007343 */ /* 0x004fea0003c00000 */
.L_x_187:
[----:B------:R-:W-:Y:S05]  /*0c70*/  BSYNC.RECONVERGENT B6 ;  /* 0x0000000000067941 */ /* 0x000fea0003800200 */
.L_x_186:
[----:B------:R-:W-:Y:S02]  /*0c80*/  IMAD R3, R17, UR48, RZ ;  /* 0x0000003011037c24 */ /* 0x000fe4000f8e02ff */
[----:B------:R-:W-:-:S04]  /*0c90*/  IMAD.WIDE.U32 R4, R2, UR48, RZ ;  /* 0x0000003002047c25 */ /* 0x000fc8000f8e00ff */
[----:B------:R-:W-:Y:S01]  /*0ca0*/  IMAD R3, R2, UR49, R3 ;  /* 0x0000003102037c24 */ /* 0x000fe2000f8e0203 */
[----:B------:R-:W-:-:S03]  /*0cb0*/  LEA R6, P0, R4, UR54, 0x1 ;  /* 0x0000003604067c11 */ /* 0x000fc6000f8008ff */
[----:B------:R-:W-:-:S05]  /*0cc0*/  IMAD.IADD R3, R5, 0x1, R3 ;  /* 0x0000000105037824 */ /* 0x000fca00078e0203 */
[----:B------:R-:W-:-:S05]  /*0cd0*/  LEA.HI.X R7, R4, UR55, R3, 0x1, P0 ;  /* 0x0000003704077c11 */ /* 0x000fca00080f0c03 */
[----:B------:R-:W2:Y:S01]  /*0ce0*/  LDG.E.U16 R6, desc[UR36][R6.64] ;  /* 0x0000002406067981 */ /* 0x000ea2000c1e1500 */
[----:B------:R-:W-:Y:S02]  /*0cf0*/  IMAD R3, R17, UR44, RZ ;  /* 0x0000002c11037c24 */ /* 0x000fe4000f8e02ff */
[----:B------:R-:W-:-:S04]  /*0d00*/  IMAD.WIDE.U32 R4, R2, UR44, RZ ;  /* 0x0000002c02047c25 */ /* 0x000fc8000f8e00ff */
[----:B------:R-:W-:Y:S02]  /*0d10*/  IMAD R3, R2, UR45, R3 ;  /* 0x0000002d02037c24 */ /* 0x000fe4000f8e0203 */
[----:B------:R-:W-:-:S03]  /*0d20*/  IMAD R9, R23, UR46, RZ ;  /* 0x0000002e17097c24 */ /* 0x000fc6000f8e02ff */
[----:B------:R-:W-:Y:S01]  /*0d30*/  IADD3 R5, PT, PT, R5, R3, RZ ;  /* 0x0000000305057210 */ /* 0x000fe20007ffe0ff */
[C---:B------:R-:W-:Y:S02]  /*0d40*/  IMAD R3, R22.reuse, UR47, R9 ;  /* 0x0000002f16037c24 */ /* 0x040fe4000f8e0209 */
[----:B------:R-:W-:-:S04]  /*0d50*/  IMAD.WIDE.U32 R22, R22, UR46, R4 ;  /* 0x0000002e16167c25 */ /* 0x000fc8000f8e0004 */
[----:B------:R-:W-:Y:S01]  /*0d60*/  IMAD.IADD R3, R23, 0x1, R3 ;  /* 0x0000000117037824 */ /* 0x000fe200078e0203 */
[----:B------:R-:W-:-:S04]  /*0d70*/  LEA R4, P0, R22, UR50, 0x1 ;  /* 0x0000003216047c11 */ /* 0x000fc8000f8008ff */
[----:B------:R-:W-:Y:S01]  /*0d80*/  LEA.HI.X R5, R22, UR51, R3, 0x1, P0 ;  /* 0x0000003316057c11 */ /* 0x000fe200080f0c03 */
[----:B--2---:R-:W-:-:S04]  /*0d90*/  IMAD.U32 R0, R6, 0x10000, RZ ;  /* 0x0001000006007824 */ /* 0x004fc800078e00ff */
[----:B------:R-:W-:-:S05]  /*0da0*/  FADD.FTZ R0, -R0, -RZ ;  /* 0x800000ff00007221 */ /* 0x000fca0000010100 */
[----:B------:R-:W-:-:S05]  /*0db0*/  F2FP.BF16.F32.PACK_AB R0, RZ, R0 ;  /* 0x00000000ff00723e */ /* 0x000fca00000010ff */
[----:B------:R0:W-:Y:S02]  /*0dc0*/  STG.E.U16 desc[UR36][R4.64], R0 ;  /* 0x0000000004007986 */ /* 0x0001e4000c101524 */
.L_x_185:
[----:B------:R-:W-:Y:S05]  /*0dd0*/  BSYNC.RECONVERGENT B7 ;  /* 0x0000000000077941 */ /* 0x000fea0003800200 */
.L_x_184:
[----:B------:R-:W-:-:S05]  /*0de0*/  IADD3 R24, P0, PT, R29, R24, RZ ;  /* 0x000000181d187210 */ /* 0x000fca0007f1e0ff */
[----:B------:R-:W-:-:S05]  /*0df0*/  IMAD.X R25, R27, 0x1, R25, P0 ;  /* 0x000000011b197824 */ /* 0x000fca00000e0619 */
[----:B------:R-:W2:Y:S01]  /*0e00*/  LDG.E.64 R22, desc[UR36][R24.64] ;  /* 0x0000002418167981 */ /* 0x000ea2000c1e1b00 */
[----:B------:R-:W-:Y:S01]  /*0e10*/  IADD3 R18, P1, PT, R19, R2, RZ ;  /* 0x0000000213127210 */ /* 0x000fe20007f3e0ff */
[----:B------:R-:W-:Y:S04]  /*0e20*/  BSSY.RECONVERGENT B7, `(.L_x_188) ;  /* 0x0000031000077945 */ /* 0x000fe80003800200 */
[----:B------:R-:W-:Y:S01]  /*0e30*/  IMAD.X R26, RZ, RZ, R17, P1 ;  /* 0x000000ffff1a7224 */ /* 0x000fe200008e0611 */
        /* <DEDUP_REMOVED lines=25> */
.L_x_191:
[----:B------:R-:W-:Y:S05]  /*0fd0*/  BSYNC.RECONVERGENT B6 ;  /* 0x0000000000067941 */ /* 0x000fea0003800200 */
.L_x_190:
[----:B0-----:R-:W-:Y:S02]  /*0fe0*/  IMAD R5, R26, UR48, RZ ;  /* 0x000000301a057c24 */ /* 0x001fe4000f8e02ff */
        /* <DEDUP_REMOVED lines=20> */
.L_x_189:
[----:B------:R-:W-:Y:S05]  /*1130*/  BSYNC.RECONVERGENT B7 ;  /* 0x0000000000077941 */ /* 0x000fea0003800200 */
.L_x_188:
        /* <DEDUP_REMOVED lines=15> */
[----:B-1----:R-:W-:Y:S01]  /*1230*/  MOV R2, 0x0 ;  /* 0x0000000000027802 */ /* 0x002fe20000000f00 */
        /* <DEDUP_REMOVED lines=15> */
.L_x_195:
[----:B------:R-:W-:Y:S05]  /*1330*/  BSYNC.RECONVERGENT B6 ;  /* 0x0000000000067941 */ /* 0x000fea0003800200 */
.L_x_194:
[----:B0-----:R-:W-:Y:S02]  /*1340*/  IMAD R5, R26, UR48, RZ ;  /* 0x000000301a057c24 */ /* 0x001fe4000f8e02ff */
[----:B-1----:R-:W-:-:S04]  /*1350*/  IMAD.WIDE.U32 R2, R18, UR48, RZ ;  /* 0x0000003012027c25 */ /* 0x002fc8000f8e00ff */
        /* <DEDUP_REMOVED lines=19> */
.L_x_193:
[----:B------:R-:W-:Y:S05]  /*1490*/  BSYNC.RECONVERGENT B7 ;  /* 0x0000000000077941 */ /* 0x000fea0003800200 */
.L_x_192:
[----:B------:R-:W-:-:S05]  /*14a0*/  IADD3 R16, P0, PT, R29, R22, RZ ;  /* 0x000000161d107210 */ /* 0x000fca0007f1e0ff */
[----:B------:R-:W-:-:S06]  /*14b0*/  IMAD.X R17, R27, 0x1, R23, P0 ;  /* 0x000000011b117824 */ /* 0x000fcc00000e0617 */
[----:B------:R-:W3:Y:S01]  /*14c0*/  LDG.E.64 R16, desc[UR36][R16.64] ;  /* 0x0000002410107981 */ /* 0x000ee2000c1e1b00 */
[----:B------:R-:W-:Y:S01]  /*14d0*/  IADD3 R18, P1, PT, R19, R18, RZ ;  /* 0x0000001213127210 */ /* 0x000fe20007f3e0ff */
[----:B------:R-:W-:Y:S04]  /*14e0*/  BSSY.RECONVERGENT B7, `(.L_x_196) ;  /* 0x0000031000077945 */ /* 0x000fe80003800200 */
[----:B------:R-:W-:Y:S01]  /*14f0*/  IMAD.X R26, RZ, RZ, R26, P1 ;  /* 0x000000ffff1a7224 */ /* 0x000fe200008e061a */
[----:B---3--:R-:W-:-:S04]  /*1500*/  ISETP.NE.U32.AND P0, PT, R16, UR60, PT ;  /* 0x0000003c10007c0c */ /* 0x008fc8000bf05070 */
        /* <DEDUP_REMOVED lines=8> */
[----:B-12---:R-:W-:Y:S01]  /*1590*/  MOV R2, 0x0 ;  /* 0x0000000000027802 */ /* 0x006fe20000000f00 */
        /* <DEDUP_REMOVED lines=15> */
.L_x_199:
[----:B------:R-:W-:Y:S05]  /*1690*/  BSYNC.RECONVERGENT B6 ;  /* 0x0000000000067941 */ /* 0x000fea0003800200 */
.L_x_198:
[----:B0-----:R-:W-:Y:S02]  /*16a0*/  IMAD R5, R26, UR48, RZ ;  /* 0x000000301a057c24 */ /* 0x001fe4000f8e02ff */
[----:B-12---:R-:W-:-:S04]  /*16b0*/  IMAD.WIDE.U32 R2, R18, UR48, RZ ;  /* 0x0000003012027c25 */ /* 0x006fc8000f8e00ff */
        /* <DEDUP_REMOVED lines=19> */
.L_x_197:
[----:B------:R-:W-:Y:S05]  /*17f0*/  BSYNC.RECONVERGENT B7 ;  /* 0x0000000000077941 */ /* 0x000fea0003800200 */
.L_x_196:
[----:B------:R-:W4:Y:S01]  /*1800*/  LDCU UR5, c[0x0][0x380] ;  /* 0x00007000ff0577ac */ /* 0x000f220008000800 */
[----:B------:R-:W-:Y:S02]  /*1810*/  R2UR UR4, R36 ;  /* 0x00000000240472ca */ /* 0x000fe400000e0000 */
[----:B-123--:R-:W-:-:S05]  /*1820*/  IADD3 R2, P0, PT, R19, R18, RZ ;  /* 0x0000001213027210 */ /* 0x00efca0007f1e0ff */
[----:B------:R-:W-:Y:S01]  /*1830*/  IMAD.X R17, RZ, RZ, R26, P0 ;  /* 0x000000ffff117224 */ /* 0x000fe200000e061a */
[----:B----4-:R-:W-:-:S05]  /*1840*/  ISETP.GE.U32.AND P0, PT, R2, UR5, PT ;  /* 0x0000000502007c0c */ /* 0x010fca000bf06070 */
[----:B------:R-:W-:-:S13]  /*1850*/  ISETP.GE.AND.EX P0, PT, R17, UR4, PT, P0 ;  /* 0x0000000411007c0c */ /* 0x000fda000bf06300 */
[----:B------:R-:W-:Y:S05]  /*1860*/  @!P0 BRA `(.L_x_200) ;  /* 0xfffffff0008c8947 */ /* 0x000fea000383ffff */
[----:B------:R-:W-:Y:S05]  /*1870*/  BSYNC.RECONVERGENT B8 ;  /* 0x0000000000087941 */ /* 0x000fea0003800200 */
.L_x_183:
[----:B------:R-:W-:Y:S05]  /*1880*/  EXIT ;  /* 0x000000000000794d */ /* 0x000fea0003800000 */
.L_x_172:
[----:B------:R-:W-:Y:S01]  /*1890*/  IADD3 R3, P1, PT, R19, R2, RZ ;  /* 0x0000000213037210 */ /* 0x000fe20007f3e0ff */
[----:B------:R-:W-:Y:S01]  /*18a0*/  USHF.R.S32.HI UR6, URZ, 0x1f, UR5 ;  /* 0x0000001fff067899 */ /* 0x000fe20008011405 */
[----:B------:R-:W-:Y:S02]  /*18b0*/  BSSY.RECONVERGENT B0, `(.L_x_201) ;  /* 0x0000025000007945 */ /* 0x000fe40003800200 */
[C---:B------:R-:W-:Y:S01]  /*18c0*/  ISETP.GT.U32.AND P0, PT, R3.reuse, UR5, PT ;  /* 0x0000000503007c0c */ /* 0x040fe2000bf04070 */
[----:B------:R-:W-:Y:S01]  /*18d0*/  IMAD.X R4, RZ, RZ, R17, P1 ;  /* 0x000000ffff047224 */ /* 0x000fe200008e0611 */
[----:B------:R-:W-:-:S04]  /*18e0*/  ISETP.GE.U32.AND P1, PT, R3, UR5, PT ;  /* 0x0000000503007c0c */ /* 0x000fc8000bf26070 */
[C---:B------:R-:W-:Y:S02]  /*18f0*/  ISETP.GT.U32.AND.EX P0, PT, R4.reuse, UR6, PT, P0 ;  /* 0x0000000604007c0c */ /* 0x040fe4000bf04100 */
[C---:B------:R-:W-:Y:S02]  /*1900*/  ISETP.GE.U32.AND.EX P1, PT, R4.reuse, UR6, PT, P1 ;  /* 0x0000000604007c0c */ /* 0x040fe4000bf26110 */
        /* <DEDUP_REMOVED lines=9> */
[----:B------:R-:W-:Y:S01]  /*19a0*/  ISETP.NE.U32.AND P2, PT, R19, RZ, PT ;  /* 0x000000ff1300720c */ /* 0x000fe20003f45070 */
[----:B------:R-:W-:-:S05]  /*19b0*/  IMAD.MOV.U32 R4, RZ, RZ, RZ ;  /* 0x000000ffff047224 */ /* 0x000fca00078e00ff */
[----:B0-----:R-:W0:Y:S02]  /*19c0*/  MUFU.RCP R6, R6 ;  /* 0x0000000600067308 */ /* 0x001e240000001000 */
[----:B0-----:R-:W-:-:S06]  /*19d0*/  IADD3 R5, PT, PT, R6, 0xffffffe, RZ ;  /* 0x0ffffffe06057810 */ /* 0x001fcc0007ffe0ff */
[----:B------:R-:W0:Y:S02]  /*19e0*/  F2I.FTZ.U32.TRUNC.NTZ R5, R5 ;  /* 0x0000000500057305 */ /* 0x000e24000021f000 */
[----:B0-----:R-:W-:-:S04]  /*19f0*/  IMAD R7, R7, R5, RZ ;  /* 0x0000000507077224 */ /* 0x001fc800078e02ff */
[----:B------:R-:W-:-:S04]  /*1a00*/  IMAD.HI.U32 R4, R5, R7, R4 ;  /* 0x0000000705047227 */ /* 0x000fc800078e0004 */
[----:B------:R-:W-:Y:S02]  /*1a10*/  IMAD.MOV.U32 R5, RZ, RZ, RZ ;  /* 0x000000ffff057224 */ /* 0x000fe400078e00ff */
[----:B------:R-:W-:-:S04]  /*1a20*/  IMAD.HI.U32 R4, R4, R3, RZ ;  /* 0x0000000304047227 */ /* 0x000fc800078e00ff */
[----:B------:R-:W-:-:S04]  /*1a30*/  IMAD.MOV R0, RZ, RZ, -R4 ;  /* 0x000000ffff007224 */ /* 0x000fc800078e0a04 */
[----:B------:R-:W-:-:S05]  /*1a40*/  IMAD R0, R19, R0, R3 ;  /* 0x0000000013007224 */ /* 0x000fca00078e0203 */
[----:B------:R-:W-:-:S13]  /*1a50*/  ISETP.GE.U32.AND P0, PT, R0, R19, PT ;  /* 0x000000130000720c */ /* 0x000fda0003f06070 */
[----:B------:R-:W-:Y:S01]  /*1a60*/  @P0 IADD3 R0, PT, PT, -R19, R0, RZ ;  /* 0x0000000013000210 */ /* 0x000fe20007ffe1ff */
[----:B------:R-:W-:-:S03]  /*1a70*/  @P0 VIADD R4, R4, 0x1 ;  /* 0x0000000104040836 */ /* 0x000fc60000000000 */
[----:B------:R-:W-:-:S13]  /*1a80*/  ISETP.GE.U32.AND P1, PT, R0, R19, PT ;  /* 0x000000130000720c */ /* 0x000fda0003f26070 */
[----:B------:R-:W-:Y:S01]  /*1a90*/  @P1 VIADD R4, R4, 0x1 ;  /* 0x0000000104041836 */ /* 0x000fe20000000000 */
[----:B------:R-:W-:Y:S01]  /*1aa0*/  @!P2 LOP3.LUT R4, RZ, R19, RZ, 0x33, !PT ;  /* 0x00000013ff04a212 */ /* 0x000fe200078e33ff */
[----:B------:R-:W-:Y:S06]  /*1ab0*/  BRA `(.L_x_203) ;  /* 0x0000000000107947 */ /* 0x000fec0003800000 */
.L_x_202:
[----:B------:R-:W-:-:S07]  /*1ac0*/  MOV R0, 0x1ae0 ;  /* 0x00001ae000007802 */ /* 0x000fce0000000f00 */
[----:B------:R-:W-:Y:S05]  /*1ad0*/  CALL.REL.NOINC `($__internal_4_$__cuda_sm20_div_u64) ;  /* 0x0000001400dc7944 */ /* 0x000fea0003c00000 */
[----:B------:R-:W-:Y:S01]  /*1ae0*/  MOV R4, R3 ;  /* 0x0000000300047202 */ /* 0x000fe20000000f00 */
[----:B------:R-:W-:-:S07]  /*1af0*/  IMAD.MOV.U32 R5, RZ, RZ, R6 ;  /* 0x000000ffff057224 */ /* 0x000fce00078e0006 */
.L_x_203:
[----:B------:R-:W-:Y:S05]  /*1b00*/  BSYNC.RECONVERGENT B0 ;  /* 0x0000000000007941 */ /* 0x000fea0003800200 */
.L_x_201:
[----:B------:R-:W0:Y:S01]  /*1b10*/  LDCU.64 UR4, c[0x0][0x3c0] ;  /* 0x00007800ff0477ac */ /* 0x000e220008000a00 */
[----:B------:R-:W-:Y:S01]  /*1b20*/  IADD3 R24, P1, PT, R4, R24, RZ ;  /* 0x0000001804187210 */ /* 0x000fe20007f3e0ff */
[----:B------:R-:W-:Y:S01]  /*1b30*/  BSSY.RECONVERGENT B8, `(.L_x_204) ;  /* 0x0000070000087945 */ /* 0x000fe20003800200 */
[----:B------:R-:W1:Y:S02]  /*1b40*/  LDCU.64 UR6, c[0x0][0x3d0] ;  /* 0x00007a00ff0677ac */ /* 0x000e640008000a00 */
[----:B------:R-:W-:Y:S02]  /*1b50*/  LOP3.LUT R0, R24, 0x3, RZ, 0xc0, !PT ;  /* 0x0000000318007812 */ /* 0x000fe400078ec0ff */
[----:B------:R-:W-:Y:S01]  /*1b60*/  IADD3.X R27, PT, PT, RZ, R5, RZ, P1, !PT ;  /* 0x00000005ff1b7210 */ /* 0x000fe20000ffe4ff */
[----:B------:R-:W2:Y:S01]  /*1b70*/  LDCU.64 UR56, c[0x0][0x3e0] ;  /* 0x00007c00ff3877ac */ /* 0x000ea20008000a00 */
[----:B------:R-:W-:Y:S01]  /*1b80*/  ISETP.NE.U32.AND P0, PT, R0, 0x3, PT ;  /* 0x000000030000780c */ /* 0x000fe20003f05070 */
[----:B------:R-:W3:Y:S03]  /*1b90*/  LDCU.64 UR54, c[0x0][0x3e0] ;  /* 0x00007c00ff3677ac */ /* 0x000ee60008000a00 */
[----:B------:R-:W-:Y:S01]  /*1ba0*/  ISETP.NE.AND.EX P0, PT, RZ, RZ, PT, P0 ;  /* 0x000000ffff00720c */ /* 0x000fe20003f05300 */
[----:B------:R-:W4:Y:S01]  /*1bb0*/  LDCU.64 UR52, c[0x0][0x3d8] ;  /* 0x00007b00ff3477ac */ /* 0x000f220008000a00 */
[----:B0-----:R-:W-:Y:S01]  /*1bc0*/  MOV R22, UR4 ;  /* 0x0000000400167c02 */ /* 0x001fe20008000f00 */
[----:B------:R-:W-:Y:S01]  /*1bd0*/  IMAD.U32 R23, RZ, RZ, UR5 ;  /* 0x00000005ff177e24 */ /* 0x000fe2000f8e00ff */
[----:B------:R-:W0:Y:S01]  /*1be0*/  LDCU.64 UR4, c[0x0][0x3a8] ;  /* 0x00007500ff0477ac */ /* 0x000e220008000a00 */
[----:B-1----:R-:W-:Y:S01]  /*1bf0*/  IMAD.U32 R16, RZ, RZ, UR6 ;  /* 0x00000006ff107e24 */ /* 0x002fe2000f8e00ff */
[----:B------:R-:W1:Y:S01]  /*1c00*/  LDCU.64 UR42, c[0x0][0x3d8] ;  /* 0x00007b00ff2a77ac */ /* 0x000e620008000a00 */
[----:B------:R-:W-:Y:S01]  /*1c10*/  IMAD.U32 R18, RZ, RZ, UR7 ;  /* 0x00000007ff127e24 */ /* 0x000fe2000f8e00ff */
[----:B------:R-:W1:Y:S01]  /*1c20*/  LDCU.64 UR40, c[0x0][0x390] ;  /* 0x00007200ff2877ac */ /* 0x000e620008000a00 */
[----:B------:R-:W1:Y:S01]  /*1c30*/  LDCU.64 UR38, c[0x0][0x3d0] ;  /* 0x00007a00ff2677ac */ /* 0x000e620008000a00 */
[----:B------:R-:W1:Y:S01]  /*1c40*/  LDCU.64 UR58, c[0x0][0x3a0] ;  /* 0x00007400ff3a77ac */ /* 0x000e620008000a00 */
[----:B0-----:R-:W-:Y:S01]  /*1c50*/  IMAD.U32 R25, RZ, RZ, UR4 ;  /* 0x00000004ff197e24 */ /* 0x001fe2000f8e00ff */
[----:B------:R-:W0:Y:S01]  /*1c60*/  LDCU.64 UR60, c[0x0][0x388] ;  /* 0x00007100ff3c77ac */ /* 0x000e220008000a00 */
[----:B------:R-:W-:Y:S01]  /*1c70*/  IMAD.U32 R26, RZ, RZ, UR5 ;  /* 0x00000005ff1a7e24 */ /* 0x000fe2000f8e00ff */
[----:B------:R-:W0:Y:S01]  /*1c80*/  LDCU.64 UR62, c[0x0][0x3c8] ;  /* 0x00007900ff3e77ac */ /* 0x000e220008000a00 */
[----:B------:R-:W0:Y:S01]  /*1c90*/  LDCU.128 UR44, c[0x0][0x3c0] ;  /* 0x00007800ff2c77ac */ /* 0x000e220008000c00 */
[----:B------:R-:W0:Y:S01]  /*1ca0*/  LDCU.128 UR48, c[0x0][0x3a0] ;  /* 0x00007400ff3077ac */ /* 0x000e220008000c00 */
[----:B-1234-:R-:W-:Y:S05]  /*1cb0*/  @!P0 BRA `(.L_x_205) ;  /* 0x00000004005c8947 */ /* 0x01efea0003800000 */
[----:B------:R-:W1:Y:S01]  /*1cc0*/  LDCU.64 UR6, c[0x0][0x3a0] ;  /* 0x00007400ff0677ac */ /* 0x000e620008000a00 */
[----:B------:R-:W-:Y:S02]  /*1cd0*/  VIADD R35, R24, 0x1 ;  /* 0x0000000118237836 */ /* 0x000fe40000000000 */
[----:B------:R-:W-:Y:S01]  /*1ce0*/  HFMA2 R34, -RZ, RZ, 0, 0 ;  /* 0x00000000ff227431 */ /* 0x000fe200000001ff */
[----:B------:R-:W2:Y:S02]  /*1cf0*/  LDCU.64 UR4, c[0x0][0x3c0] ;  /* 0x00007800ff0477ac */ /* 0x000ea40008000a00 */
[----:B------:R-:W-:Y:S01]  /*1d00*/  LOP3.LUT R35, R35, 0x3, RZ, 0xc0, !PT ;  /* 0x0000000323237812 */ /* 0x000fe200078ec0ff */
[----:B------:R-:W3:Y:S01]  /*1d10*/  LDCU.64 UR10, c[0x0][0x388] ;  /* 0x00007100ff0a77ac */ /* 0x000ee20008000a00 */
[----:B------:R-:W4:Y:S01]  /*1d20*/  LDCU.64 UR8, c[0x0][0x390] ;  /* 0x00007200ff0877ac */ /* 0x000f220008000a00 */
[----:B-1----:R-:W-:Y:S02]  /*1d30*/  IMAD R7, R17, UR6, RZ ;  /* 0x0000000611077c24 */ /* 0x002fe4000f8e02ff */
[----:B------:R-:W-:-:S04]  /*1d40*/  IMAD.WIDE.U32 R4, R2, UR6, RZ ;  /* 0x0000000602047c25 */ /* 0x000fc8000f8e00ff */
[C---:B------:R-:W-:Y:S02]  /*1d50*/  IMAD R7, R2.reuse, UR7, R7 ;  /* 0x0000000702077c24 */ /* 0x040fe4000f8e0207 */
[----:B--2---:R-:W-:Y:S01]  /*1d60*/  IMAD R3, R17, UR4, RZ ;  /* 0x0000000411037c24 */ /* 0x004fe2000f8e02ff */
[C---:B---3--:R-:W-:Y:S01]  /*1d70*/  LEA R28, P1, R2.reuse, UR10, 0x3 ;  /* 0x0000000a021c7c11 */ /* 0x048fe2000f8218ff */
[----:B------:R-:W-:Y:S02]  /*1d80*/  IMAD.IADD R7, R5, 0x1, R7 ;  /* 0x0000000105077824 */ /* 0x000fe400078e0207 */
[----:B------:R-:W-:Y:S01]  /*1d90*/  IMAD.WIDE.U32 R32, R2, UR4, RZ ;  /* 0x0000000402207c25 */ /* 0x000fe2000f8e00ff */
[----:B----4-:R-:W-:Y:S02]  /*1da0*/  LEA R30, P0, R4, UR8, 0x1 ;  /* 0x00000008041e7c11 */ /* 0x010fe4000f8008ff */
[C---:B------:R-:W-:Y:S01]  /*1db0*/  LEA.HI.X R29, R2.reuse, UR11, R17, 0x3, P1 ;  /* 0x0000000b021d7c11 */ /* 0x040fe200088f1c11 */
[----:B------:R-:W-:Y:S01]  /*1dc0*/  IMAD R3, R2, UR5, R3 ;  /* 0x0000000502037c24 */ /* 0x000fe2000f8e0203 */
[----:B------:R-:W-:-:S03]  /*1dd0*/  LEA.HI.X R31, R4, UR9, R7, 0x1, P0 ;  /* 0x00000009041f7c11 */ /* 0x000fc600080f0c07 */
[----:B------:R-:W-:-:S07]  /*1de0*/  IMAD.IADD R33, R33, 0x1, R3 ;  /* 0x0000000121217824 */ /* 0x000fce00078e0203 */
.L_x_210:
[----:B------:R-:W2:Y:S01]  /*1df0*/  LDG.E.64 R38, desc[UR36][R28.64] ;  /* 0x000000241c267981 */ /* 0x000ea2000c1e1b00 */
[----:B------:R-:W-:Y:S01]  /*1e00*/  BSSY.RECONVERGENT B7, `(.L_x_206) ;  /* 0x0000031000077945 */ /* 0x000fe20003800200 */
[----:B--2---:R-:W-:-:S04]  /*1e10*/  ISETP.NE.U32.AND P0, PT, R38, UR56, PT ;  /* 0x0000003826007c0c */ /* 0x004fc8000bf05070 */
[----:B------:R-:W-:-:S13]  /*1e20*/  ISETP.NE.AND.EX P0, PT, R39, UR57, PT, P0 ;  /* 0x0000003927007c0c */ /* 0x000fda000bf05300 */
[----:B-1----:R-:W-:Y:S05]  /*1e30*/  @!P0 BRA `(.L_x_207) ;  /* 0x0000000000b48947 */ /* 0x002fea0003800000 */
        /* <DEDUP_REMOVED lines=8> */
[----:B------:R-:W-:Y:S02]  /*1ec0*/  HFMA2 R12, -RZ, RZ, 0, 5.9604644775390625e-08 ;  /* 0x00000001ff0c7431 */ /* 0x000fe400000001ff */
[----:B------:R-:W-:Y:S01]  /*1ed0*/  IMAD.MOV.U32 R8, RZ, RZ, 0x1ad ;  /* 0x000001adff087424 */ /* 0x000fe200078e00ff */
[----:B------:R-:W2:Y:S01]  /*1ee0*/  LDCU.64 UR6, c[0x4][0x2d0] ;  /* 0x01005a00ff0677ac */ /* 0x000ea20008000a00 */
[----:B------:R-:W3:Y:S01]  /*1ef0*/  LDC.64 R14, c[0x4][R14] ;  /* 0x010000000e0e7b82 */ /* 0x000ee20000000a00 */
[----:B------:R-:W-:Y:S01]  /*1f00*/  IMAD.MOV.U32 R13, RZ, RZ, RZ ;  /* 0x000000ffff0d7224 */ /* 0x000fe200078e00ff */
[----:B------:R-:W4:Y:S01]  /*1f10*/  LDCU.64 UR8, c[0x4][0x160] ;  /* 0x01002c00ff0877ac */ /* 0x000f220008000a00 */
[----:B-1----:R-:W-:Y:S02]  /*1f20*/  IMAD.U32 R4, RZ, RZ, UR4 ;  /* 0x00000004ff047e24 */ /* 0x002fe4000f8e00ff */
[----:B------:R-:W-:-:S02]  /*1f30*/  IMAD.U32 R5, RZ, RZ, UR5 ;  /* 0x00000005ff057e24 */ /* 0x000fc4000f8e00ff */
[----:B--2---:R-:W-:Y:S01]  /*1f40*/  IMAD.U32 R6, RZ, RZ, UR6 ;  /* 0x00000006ff067e24 */ /* 0x004fe2000f8e00ff */
[----:B------:R-:W-:Y:S01]  /*1f50*/  MOV R7, UR7 ;  /* 0x0000000700077c02 */ /* 0x000fe20008000f00 */
[----:B----4-:R-:W-:Y:S02]  /*1f60*/  IMAD.U32 R10, RZ, RZ, UR8 ;  /* 0x00000008ff0a7e24 */ /* 0x010fe4000f8e00ff */
[----:B------:R-:W-:-:S07]  /*1f70*/  IMAD.U32 R11, RZ, RZ, UR9 ;  /* 0x00000009ff0b7e24 */ /* 0x000fce000f8e00ff */
[----:B------:R-:W-:-:S07]  /*1f80*/  LEPC R20, `(.L_x_209) ;  /* 0x000000001014794e */ /* 0x000fce0000000000 */
[----:B0--3--:R-:W-:Y:S05]  /*1f90*/  CALL.ABS.NOINC R14 ;  /* 0x000000000e007343 */ /* 0x009fea0003c00000 */
.L_x_209:
[----:B0-----:R-:W-:Y:S05]  /*1fa0*/  BSYNC.RECONVERGENT B6 ;  /* 0x0000000000067941 */ /* 0x001fea0003800200 */
.L_x_208:
[----:B------:R-:W-:Y:S01]  /*1fb0*/  R2UR UR7, R16 ;  /* 0x00000000100772ca */ /* 0x000fe200000e0000 */
[----:B------:R-:W2:Y:S01]  /*1fc0*/  LDG.E.U16 R3, desc[UR36][R30.64] ;  /* 0x000000241e037981 */ /* 0x000ea2000c1e1500 */
[----:B------:R-:W-:Y:S02]  /*1fd0*/  R2UR UR6, R18 ;  /* 0x00000000120672ca */ /* 0x000fe400000e0000 */
[----:B------:R-:W-:Y:S02]  /*1fe0*/  R2UR UR5, R25 ;  /* 0x00000000190572ca */ /* 0x000fe400000e0000 */
[----:B------:R-:W-:-:S07]  /*1ff0*/  R2UR UR4, R26 ;  /* 0x000000001a0472ca */ /* 0x000fce00000e0000 */
[----:B------:R-:W-:-:S04]  /*2000*/  LEA R6, P0, R38, UR7, 0x1 ;  /* 0x0000000726067c11 */ /* 0x000fc8000f8008ff */
[----:B------:R-:W-:-:S05]  /*2010*/  LEA.HI.X R7, R38, UR6, R39, 0x1, P0 ;  /* 0x0000000626077c11 */ /* 0x000fca00080f0c27 */
[----:B------:R-:W3:Y:S01]  /*2020*/  LDG.E.U16 R6, desc[UR36][R6.64] ;  /* 0x0000002406067981 */ /* 0x000ee2000c1e1500 */
[----:B------:R-:W-:Y:S02]  /*2030*/  IMAD R9, R39, UR62, RZ ;  /* 0x0000003e27097c24 */ /* 0x000fe4000f8e02ff */
[----:B------:R-:W-:-:S04]  /*2040*/  IMAD.WIDE.U32 R4, R38, UR62, R32 ;  /* 0x0000003e26047c25 */ /* 0x000fc8000f8e0020 */
[----:B------:R-:W-:-:S04]  /*2050*/  IMAD R9, R38, UR63, R9 ;  /* 0x0000003f26097c24 */ /* 0x000fc8000f8e0209 */
[----:B------:R-:W-:Y:S02]  /*2060*/  IMAD.IADD R5, R5, 0x1, R9 ;  /* 0x0000000105057824 */ /* 0x000fe400078e0209 */
[----:B---3--:R-:W-:-:S04]  /*2070*/  IMAD.U32 R0, R6, 0x10000, RZ ;  /* 0x0001000006007824 */ /* 0x008fc800078e00ff */
[----:B------:R-:W-:-:S06]  /*2080*/  FADD.FTZ R0, -R0, -RZ ;  /* 0x800000ff00007221 */ /* 0x000fcc0000010100 */
[----:B------:R-:W0:Y:S01]  /*2090*/  F2F.BF16.F32 R0, R0 ;  /* 0x0000000000007304 */ /* 0x000e220000202000 */
[----:B--2---:R-:W-:Y:S01]  /*20a0*/  IMAD.U32 R8, R3, 0x10000, RZ ;  /* 0x0001000003087824 */ /* 0x004fe200078e00ff */
[----:B------:R-:W-:Y:S02]  /*20b0*/  LEA R6, P0, R4, UR5, 0x1 ;  /* 0x0000000504067c11 */ /* 0x000fe4000f8008ff */
[----:B0-----:R-:W-:-:S05]  /*20c0*/  SHF.L.U32 R3, R0, 0x10, RZ ;  /* 0x0000001000037819 */ /* 0x001fca00000006ff */
[----:B------:R-:W-:Y:S01]  /*20d0*/  FMUL.FTZ R3, R3, R8 ;  /* 0x0000000803037220 */ /* 0x000fe20000410000 */
[----:B------:R-:W-:-:S04]  /*20e0*/  LEA.HI.X R7, R4, UR4, R5, 0x1, P0 ;  /* 0x0000000404077c11 */ /* 0x000fc800080f0c05 */
[----:B------:R-:W-:-:S05]  /*20f0*/  F2FP.BF16.F32.PACK_AB R3, RZ, R3 ;  /* 0x00000003ff03723e */ /* 0x000fca00000010ff */
[----:B------:R1:W-:Y:S02]  /*2100*/  STG.E.U16 desc[UR36][R6.64], R3 ;  /* 0x0000000306007986 */ /* 0x0003e4000c101524 */
.L_x_207:
[----:B0-----:R-:W-:Y:S05]  /*2110*/  BSYNC.RECONVERGENT B7 ;  /* 0x0000000000077941 */ /* 0x001fea0003800200 */
.L_x_206:
[----:B------:R-:W-:Y:S01]  /*2120*/  IADD3 R35, P0, PT, R35, -0x1, RZ ;  /* 0xffffffff23237810 */ /* 0x000fe20007f1e0ff */
[C---:B------:R-:W-:Y:S01]  /*2130*/  IMAD.WIDE.U32 R4, R19.reuse, UR58, RZ ;  /* 0x0000003a13047c25 */ /* 0x040fe2000f8e00ff */
[----:B------:R-:W-:Y:S02]  /*2140*/  R2UR UR5, R22 ;  /* 0x00000000160572ca */ /* 0x000fe400000e0000 */
[----:B------:R-:W-:Y:S01]  /*2150*/  IADD3.X R34, PT, PT, R34, -0x1, RZ, P0, !PT ;  /* 0xffffffff22227810 */ /* 0x000fe200007fe4ff */
[----:B------:R-:W-:Y:S01]  /*2160*/  IMAD R0, R19, UR59, R5 ;  /* 0x0000003b13007c24 */ /* 0x000fe2000f8e0205 */
[----:B------:R-:W-:Y:S02]  /*2170*/  ISETP.NE.U32.AND P0, PT, R35, RZ, PT ;  /* 0x000000ff2300720c */ /* 0x000fe40003f05070 */
[----:B------:R-:W-:Y:S02]  /*2180*/  R2UR UR4, R23 ;  /* 0x00000000170472ca */ /* 0x000fe400000e0000 */
[----:B------:R-:W-:-:S02]  /*2190*/  ISETP.NE.AND.EX P0, PT, R34, RZ, PT, P0 ;  /* 0x000000ff2200720c */ /* 0x000fc40003f05300 */
[C---:B------:R-:W-:Y:S02]  /*21a0*/  IADD3 R2, P2, PT, R19.reuse, R2, RZ ;  /* 0x0000000213027210 */ /* 0x040fe40007f5e0ff */
[C---:B------:R-:W-:Y:S01]  /*21b0*/  LEA R28, P1, R19.reuse, R28, 0x3 ;  /* 0x0000001c131c7211 */ /* 0x040fe200078218ff */
[C---:B------:R-:W-:Y:S01]  /*21c0*/  IMAD.WIDE.U32 R32, R19.reuse, UR5, R32 ;  /* 0x0000000513207c25 */ /* 0x040fe2000f8e0020 */
[C---:B------:R-:W-:Y:S02]  /*21d0*/  LEA R30, P3, R4.reuse, R30, 0x1 ;  /* 0x0000001e041e7211 */ /* 0x040fe400078608ff */
[C---:B------:R-:W-:Y:S01]  /*21e0*/  LEA.HI.X R29, R19.reuse, R29, RZ, 0x3, P1 ;  /* 0x0000001d131d7211 */ /* 0x040fe200008f1cff */
[----:B------:R-:W-:Y:S01]  /*21f0*/  IMAD.X R17, RZ, RZ, R17, P2 ;  /* 0x000000ffff117224 */ /* 0x000fe200010e0611 */
[----:B------:R-:W-:Y:S01]  /*2200*/  LEA.HI.X R31, R4, R31, R0, 0x1, P3 ;  /* 0x0000001f041f7211 */ /* 0x000fe200018f0c00 */
[----:B------:R-:W-:Y:S02]  /*2210*/  IMAD R33, R19, UR4, R33 ;  /* 0x0000000413217c24 */ /* 0x000fe4000f8e0221 */
[----:B------:R-:W-:Y:S06]  /*2220*/  @P0 BRA `(.L_x_210) ;  /* 0xfffffff800f00947 */ /* 0x000fec000383ffff */
.L_x_205:
[----:B0-----:R-:W-:Y:S05]  /*2230*/  BSYNC.RECONVERGENT B8 ;  /* 0x0000000000087941 */ /* 0x001fea0003800200 */
.L_x_204:
[----:B------:R-:W-:-:S04]  /*2240*/  ISETP.GE.U32.AND P0, PT, R24, 0x3, PT ;  /* 0x000000031800780c */ /* 0x000fc80003f06070 */
[----:B------:R-:W-:-:S13]  /*2250*/  ISETP.GE.U32.AND.EX P0, PT, R27, RZ, PT, P0 ;  /* 0x000000ff1b00720c */ /* 0x000fda0003f06100 */
[----:B------:R-:W-:Y:S05]  /*2260*/  @!P0 EXIT ;  /* 0x000000000000894d */ /* 0x000fea0003800000 */
[----:B------:R-:W-:Y:S01]  /*2270*/  BSSY.RECONVERGENT B8, `(.L_x_211) ;  /* 0x00000fc000087945 */ /* 0x000fe20003800200 */
[----:B------:R-:W-:Y:S01]  /*2280*/  IMAD.SHL.U32 R33, R19, 0x8, RZ ;  /* 0x0000000813217824 */ /* 0x000fe200078e00ff */
[----:B------:R-:W-:-:S07]  /*2290*/  SHF.R.U32.HI R27, RZ, 0x1d, R19 ;  /* 0x0000001dff1b7819 */ /* 0x000fce0000011613 */
.L_x_228:
[----:B------:R-:W-:-:S04]  /*22a0*/  LEA R30, P0, R2, UR60, 0x3 ;  /* 0x0000003c021e7c11 */ /* 0x000fc8000f8018ff */
[----:B------:R-:W-:-:S05]  /*22b0*/  LEA.HI.X R31, R2, UR61, R17, 0x3, P0 ;  /* 0x0000003d021f7c11 */ /* 0x000fca00080f1c11 */
[----:B--2---:R-:W2:Y:S01]  /*22c0*/  LDG.E.64 R28, desc[UR36][R30.64] ;  /* 0x000000241e1c7981 */ /* 0x004ea2000c1e1b00 */
[----:B------:R-:W-:Y:S01]  /*22d0*/  BSSY.RECONVERGENT B7, `(.L_x_212) ;  /* 0x0000037000077945 */ /* 0x000fe20003800200 */
[----:B--2---:R-:W-:-:S04]  /*22e0*/  ISETP.NE.U32.AND P0, PT, R28, UR54, PT ;  /* 0x000000361c007c0c */ /* 0x004fc8000bf05070 */
[----:B------:R-:W-:-:S13]  /*22f0*/  ISETP.NE.AND.EX P0, PT, R29, UR55, PT, P0 ;  /* 0x000000371d007c0c */ /* 0x000fda000bf05300 */
[----:B0--3--:R-:W-:Y:S05]  /*2300*/  @!P0 BRA `(.L_x_213) ;  /* 0x0000000000cc8947 */ /* 0x009fea0003800000 */
        /* <DEDUP_REMOVED lines=22> */
.L_x_215:
[----:B------:R-:W-:Y:S05]  /*2470*/  BSYNC.RECONVERGENT B6 ;  /* 0x0000000000067941 */ /* 0x000fea0003800200 */
.L_x_214:
[----:B------:R-:W-:-:S04]  /*2480*/  LEA R8, P0, R28, UR38, 0x1 ;  /* 0x000000261c087c11 */ /* 0x000fc8000f8008ff */
[----:B------:R-:W-:-:S05]  /*2490*/  LEA.HI.X R9, R28, UR39, R29, 0x1, P0 ;  /* 0x000000271c097c11 */ /* 0x000fca00080f0c1d */
[----:B------:R0:W2:Y:S01]  /*24a0*/  LDG.E.U16 R8, desc[UR36][R8.64] ;  /* 0x0000002408087981 */ /* 0x0000a2000c1e1500 */
[----:B-1----:R-:W-:Y:S02]  /*24b0*/  IMAD R3, R17, UR48, RZ ;  /* 0x0000003011037c24 */ /* 0x002fe4000f8e02ff */
[----:B------:R-:W-:-:S04]  /*24c0*/  IMAD.WIDE.U32 R4, R2, UR48, RZ ;  /* 0x0000003002047c25 */ /* 0x000fc8000f8e00ff */
[----:B------:R-:W-:Y:S01]  /*24d0*/  IMAD R3, R2, UR49, R3 ;  /* 0x0000003102037c24 */ /* 0x000fe2000f8e0203 */
[----:B------:R-:W-:-:S03]  /*24e0*/  LEA R6, P0, R4, UR40, 0x1 ;  /* 0x0000002804067c11 */ /* 0x000fc6000f8008ff */
[----:B------:R-:W-:-:S05]  /*24f0*/  IMAD.IADD R3, R5, 0x1, R3 ;  /* 0x0000000105037824 */ /* 0x000fca00078e0203 */
[----:B------:R-:W-:-:S05]  /*2500*/  LEA.HI.X R7, R4, UR41, R3, 0x1, P0 ;  /* 0x0000002904077c11 */ /* 0x000fca00080f0c03 */
[----:B------:R-:W3:Y:S01]  /*2510*/  LDG.E.U16 R6, desc[UR36][R6.64] ;  /* 0x0000002406067981 */ /* 0x000ee2000c1e1500 */
[----:B------:R-:W-:Y:S02]  /*2520*/  IMAD R3, R17, UR44, RZ ;  /* 0x0000002c11037c24 */ /* 0x000fe4000f8e02ff */
[----:B------:R-:W-:-:S04]  /*2530*/  IMAD.WIDE.U32 R4, R2, UR44, RZ ;  /* 0x0000002c02047c25 */ /* 0x000fc8000f8e00ff */
[----:B------:R-:W-:Y:S02]  /*2540*/  IMAD R3, R2, UR45, R3 ;  /* 0x0000002d02037c24 */ /* 0x000fe4000f8e0203 */
[----:B0-----:R-:W-:Y:S02]  /*2550*/  IMAD R9, R29, UR46, RZ ;  /* 0x0000002e1d097c24 */ /* 0x001fe4000f8e02ff */
[----:B------:R-:W-:Y:S02]  /*2560*/  IMAD.IADD R5, R5, 0x1, R3 ;  /* 0x0000000105057824 */ /* 0x000fe400078e0203 */
[C---:B------:R-:W-:Y:S02]  /*2570*/  IMAD R9, R28.reuse, UR47, R9 ;  /* 0x0000002f1c097c24 */ /* 0x040fe4000f8e0209 */
[----:B------:R-:W-:-:S04]  /*2580*/  IMAD.WIDE.U32 R4, R28, UR46, R4 ;  /* 0x0000002e1c047c25 */ /* 0x000fc8000f8e0004 */
[----:B------:R-:W-:Y:S02]  /*2590*/  IMAD.IADD R5, R5, 0x1, R9 ;  /* 0x0000000105057824 */ /* 0x000fe400078e0209 */
[----:B--2---:R-:W-:-:S04]  /*25a0*/  IMAD.U32 R0, R8, 0x10000, RZ ;  /* 0x0001000008007824 */ /* 0x004fc800078e00ff */
[----:B------:R-:W-:-:S06]  /*25b0*/  FADD.FTZ R0, -R0, -RZ ;  /* 0x800000ff00007221 */ /* 0x000fcc0000010100 */
[----:B------:R-:W0:Y:S01]  /*25c0*/  F2F.BF16.F32 R0, R0 ;  /* 0x0000000000007304 */ /* 0x000e220000202000 */
[----:B---3--:R-:W-:Y:S02]  /*25d0*/  SHF.L.U32 R8, R6, 0x10, RZ ;  /* 0x0000001006087819 */ /* 0x008fe400000006ff */
[----:B------:R-:W-:Y:S01]  /*25e0*/  LEA R6, P0, R4, UR50, 0x1 ;  /* 0x0000003204067c11 */ /* 0x000fe2000f8008ff */
[----:B0-----:R-:W-:-:S03]  /*25f0*/  IMAD.U32 R3, R0, 0x10000, RZ ;  /* 0x0001000000037824 */ /* 0x001fc600078e00ff */
[----:B------:R-:W-:Y:S01]  /*2600*/  LEA.HI.X R7, R4, UR51, R5, 0x1, P0 ;  /* 0x0000003304077c11 */ /* 0x000fe200080f0c05 */
[----:B------:R-:W-:-:S05]  /*2610*/  FMUL.FTZ R3, R3, R8 ;  /* 0x0000000803037220 */ /* 0x000fca0000410000 */
[----:B------:R-:W-:-:S05]  /*2620*/  F2FP.BF16.F32.PACK_AB R3, RZ, R3 ;  /* 0x00000003ff03723e */ /* 0x000fca00000010ff */
[----:B------:R0:W-:Y:S02]  /*2630*/  STG.E.U16 desc[UR36][R6.64], R3 ;  /* 0x0000000306007986 */ /* 0x0001e4000c101524 */
.L_x_213:
[----:B------:R-:W-:Y:S05]  /*2640*/  BSYNC.RECONVERGENT B7 ;  /* 0x0000000000077941 */ /* 0x000fea0003800200 */
.L_x_212:
[----:B------:R-:W-:-:S05]  /*2650*/  IADD3 R30, P0, PT, R33, R30, RZ ;  /* 0x0000001e211e7210 */ /* 0x000fca0007f1e0ff */
[----:B------:R-:W-:-:S05]  /*2660*/  IMAD.X R31, R27, 0x1, R31, P0 ;  /* 0x000000011b1f7824 */ /* 0x000fca00000e061f */
[----:B------:R-:W2:Y:S01]  /*2670*/  LDG.E.64 R28, desc[UR36][R30.64] ;  /* 0x000000241e1c7981 */ /* 0x000ea2000c1e1b00 */
[----:B------:R-:W-:Y:S01]  /*2680*/  IADD3 R2, P1, PT, R19, R2, RZ ;  /* 0x0000000213027210 */ /* 0x000fe20007f3e0ff */
[----:B------:R-:W-:Y:S03]  /*2690*/  BSSY.RECONVERGENT B7, `(.L_x_216) ;  /* 0x0000038000077945 */ /* 0x000fe60003800200 */
[----:B------:R-:W-:Y:S02]  /*26a0*/  IADD3.X R17, PT, PT, RZ, R17, RZ, P1, !PT ;  /* 0x00000011ff117210 */ /* 0x000fe40000ffe4ff */
        /* <DEDUP_REMOVED lines=10> */
[----:B------:R-:W2:Y:S01]  /*2750*/  LDCU.64 UR4, c[0x4][0x2d8] ;  /* 0x01005b00ff0477ac */ /* 0x000ea20008000a00 */
[----:B------:R-:W-:Y:S02]  /*2760*/  HFMA2 R12, -RZ, RZ, 0, 5.9604644775390625e-08 ;  /* 0x00000001ff0c7431 */ /* 0x000fe400000001ff */
[----:B------:R-:W-:Y:S01]  /*2770*/  IMAD.MOV.U32 R8, RZ, RZ, 0x1ad ;  /* 0x000001adff087424 */ /* 0x000fe200078e00ff */
[----:B------:R-:W0:Y:S01]  /*2780*/  LDCU.64 UR6, c[0x4][0x2d0] ;  /* 0x01005a00ff0677ac */ /* 0x000e220008000a00 */
[----:B------:R-:W3:Y:S01]  /*2790*/  LDC.64 R14, c[0x4][R14] ;  /* 0x010000000e0e7b82 */ /* 0x000ee20000000a00 */
[----:B------:R-:W-:Y:S01]  /*27a0*/  IMAD.MOV.U32 R13, RZ, RZ, RZ ;  /* 0x000000ffff0d7224 */ /* 0x000fe200078e00ff */
[----:B------:R-:W4:Y:S01]  /*27b0*/  LDCU.64 UR8, c[0x4][0x160] ;  /* 0x01002c00ff0877ac */ /* 0x000f220008000a00 */
[----:B--2---:R-:W-:Y:S02]  /*27c0*/  IMAD.U32 R4, RZ, RZ, UR4 ;  /* 0x00000004ff047e24 */ /* 0x004fe4000f8e00ff */
[----:B------:R-:W-:-:S02]  /*27d0*/  IMAD.U32 R5, RZ, RZ, UR5 ;  /* 0x00000005ff057e24 */ /* 0x000fc4000f8e00ff */
[----:B01----:R-:W-:Y:S01]  /*27e0*/  IMAD.U32 R6, RZ, RZ, UR6 ;  /* 0x00000006ff067e24 */ /* 0x003fe2000f8e00ff */
[----:B------:R-:W-:Y:S01]  /*27f0*/  MOV R7, UR7 ;  /* 0x0000000700077c02 */ /* 0x000fe20008000f00 */
[----:B----4-:R-:W-:Y:S02]  /*2800*/  IMAD.U32 R10, RZ, RZ, UR8 ;  /* 0x00000008ff0a7e24 */ /* 0x010fe4000f8e00ff */
[----:B------:R-:W-:-:S07]  /*2810*/  IMAD.U32 R11, RZ, RZ, UR9 ;  /* 0x00000009ff0b7e24 */ /* 0x000fce000f8e00ff */
[----:B------:R-:W-:-:S07]  /*2820*/  LEPC R20, `(.L_x_219) ;  /* 0x000000001014794e */ /* 0x000fce0000000000 */
[----:B---3--:R-:W-:Y:S05]  /*2830*/  CALL.ABS.NOINC R14 ;  /* 0x000000000e007343 */ /* 0x008fea0003c00000 */
.L_x_219:
[----:B------:R-:W-:Y:S05]  /*2840*/  BSYNC.RECONVERGENT B6 ;  /* 0x0000000000067941 */ /* 0x000fea0003800200 */
.L_x_218:
[----:B------:R-:W-:-:S04]  /*2850*/  LEA R8, P0, R28, UR38, 0x1 ;  /* 0x000000261c087c11 */ /* 0x000fc8000f8008ff */
[----:B------:R-:W-:-:S05]  /*2860*/  LEA.HI.X R9, R28, UR39, R29, 0x1, P0 ;  /* 0x000000271c097c11 */ /* 0x000fca00080f0c1d */
[----:B------:R2:W3:Y:S01]  /*2870*/  LDG.E.U16 R8, desc[UR36][R8.64] ;  /* 0x0000002408087981 */ /* 0x0004e2000c1e1500 */
[----:B01----:R-:W-:Y:S02]  /*2880*/  IMAD R3, R17, UR48, RZ ;  /* 0x0000003011037c24 */ /* 0x003fe4000f8e02ff */
[----:B------:R-:W-:-:S04]  /*2890*/  IMAD.WIDE.U32 R4, R2, UR48, RZ ;  /* 0x0000003002047c25 */ /* 0x000fc8000f8e00ff */
[----:B------:R-:W-:Y:S01]  /*28a0*/  IMAD R3, R2, UR49, R3 ;  /* 0x0000003102037c24 */ /* 0x000fe2000f8e0203 */
[----:B------:R-:W-:-:S03]  /*28b0*/  LEA R6, P0, R4, UR40, 0x1 ;  /* 0x0000002804067c11 */ /* 0x000fc6000f8008ff */
[----:B------:R-:W-:-:S05]  /*28c0*/  IMAD.IADD R3, R5, 0x1, R3 ;  /* 0x0000000105037824 */ /* 0x000fca00078e0203 */
[----:B------:R-:W-:-:S05]  /*28d0*/  LEA.HI.X R7, R4, UR41, R3, 0x1, P0 ;  /* 0x0000002904077c11 */ /* 0x000fca00080f0c03 */
[----:B------:R-:W4:Y:S01]  /*28e0*/  LDG.E.U16 R6, desc[UR36][R6.64] ;  /* 0x0000002406067981 */ /* 0x000f22000c1e1500 */
[----:B------:R-:W-:Y:S02]  /*28f0*/  IMAD R3, R17, UR44, RZ ;  /* 0x0000002c11037c24 */ /* 0x000fe4000f8e02ff */
[----:B------:R-:W-:-:S04]  /*2900*/  IMAD.WIDE.U32 R4, R2, UR44, RZ ;  /* 0x0000002c02047c25 */ /* 0x000fc8000f8e00ff */
[----:B------:R-:W-:Y:S02]  /*2910*/  IMAD R3, R2, UR45, R3 ;  /* 0x0000002d02037c24 */ /* 0x000fe4000f8e0203 */
[----:B--2---:R-:W-:-:S03]  /*2920*/  IMAD R9, R29, UR46, RZ ;  /* 0x0000002e1d097c24 */ /* 0x004fc6000f8e02ff */
[----:B------:R-:W-:Y:S01]  /*2930*/  IADD3 R5, PT, PT, R5, R3, RZ ;  /* 0x0000000305057210 */ /* 0x000fe20007ffe0ff */
[C---:B------:R-:W-:Y:S02]  /*2940*/  IMAD R9, R28.reuse, UR47, R9 ;  /* 0x0000002f1c097c24 */ /* 0x040fe4000f8e0209 */
[----:B------:R-:W-:-:S04]  /*2950*/  IMAD.WIDE.U32 R4, R28, UR46, R4 ;  /* 0x0000002e1c047c25 */ /* 0x000fc8000f8e0004 */
[----:B------:R-:W-:Y:S02]  /*2960*/  IMAD.IADD R5, R5, 0x1, R9 ;  /* 0x0000000105057824 */ /* 0x000fe400078e0209 */
[----:B---3--:R-:W-:-:S04]  /*2970*/  IMAD.U32 R0, R8, 0x10000, RZ ;  /* 0x0001000008007824 */ /* 0x008fc800078e00ff */
[----:B------:R-:W-:-:S06]  /*2980*/  FADD.FTZ R0, -R0, -RZ ;  /* 0x800000ff00007221 */ /* 0x000fcc0000010100 */
[----:B------:R-:W0:Y:S01]  /*2990*/  F2F.BF16.F32 R0, R0 ;  /* 0x0000000000007304 */ /* 0x000e220000202000 */
[----:B----4-:R-:W-:Y:S01]  /*29a0*/  IMAD.U32 R8, R6, 0x10000, RZ ;  /* 0x0001000006087824 */ /* 0x010fe200078e00ff */
[----:B------:R-:W-:Y:S01]  /*29b0*/  LEA R6, P0, R4, UR50, 0x1 ;  /* 0x0000003204067c11 */ /* 0x000fe2000f8008ff */
[----:B0-----:R-:W-:-:S03]  /*29c0*/  IMAD.U32 R3, R0, 0x10000, RZ ;  /* 0x0001000000037824 */ /* 0x001fc600078e00ff */
[----:B------:R-:W-:Y:S01]  /*29d0*/  LEA.HI.X R7, R4, UR51, R5, 0x1, P0 ;  /* 0x0000003304077c11 */ /* 0x000fe200080f0c05 */
[----:B------:R-:W-:-:S05]  /*29e0*/  FMUL.FTZ R3, R3, R8 ;  /* 0x0000000803037220 */ /* 0x000fca0000410000 */
[----:B------:R-:W-:-:S05]  /*29f0*/  F2FP.BF16.F32.PACK_AB R3, RZ, R3 ;  /* 0x00000003ff03723e */ /* 0x000fca00000010ff */
[----:B------:R2:W-:Y:S02]  /*2a00*/  STG.E.U16 desc[UR36][R6.64], R3 ;  /* 0x0000000306007986 */ /* 0x0005e4000c101524 */
.L_x_217:
[----:B------:R-:W-:Y:S05]  /*2a10*/  BSYNC.RECONVERGENT B7 ;  /* 0x0000000000077941 */ /* 0x000fea0003800200 */
.L_x_216:
[----:B------:R-:W-:-:S04]  /*2a20*/  IADD3 R30, P0, PT, R33, R30, RZ ;  /* 0x0000001e211e7210 */ /* 0x000fc80007f1e0ff */
[----:B------:R-:W-:-:S05]  /*2a30*/  IADD3.X R31, PT, PT, R27, R31, RZ, P0, !PT ;  /* 0x0000001f1b1f7210 */ /* 0x000fca00007fe4ff */
        /* <DEDUP_REMOVED lines=14> */
[----:B------:R-:W3:Y:S01]  /*2b20*/  LDCU.64 UR4, c[0x4][0x2d8] ;  /* 0x01005b00ff0477ac */ /* 0x000ee20008000a00 */
[----:B------:R-:W-:Y:S02]  /*2b30*/  HFMA2 R8, -RZ, RZ, 0, 2.5570392608642578125e-05 ;  /* 0x000001adff087431 */ /* 0x000fe400000001ff */
[----:B------:R-:W-:Y:S01]  /*2b40*/  IMAD.MOV.U32 R12, RZ, RZ, 0x1 ;  /* 0x00000001ff0c7424 */ /* 0x000fe200078e00ff */
[----:B------:R-:W0:Y:S01]  /*2b50*/  LDCU.64 UR6, c[0x4][0x2d0] ;  /* 0x01005a00ff0677ac */ /* 0x000e220008000a00 */
[----:B------:R-:W4:Y:S01]  /*2b60*/  LDC.64 R14, c[0x4][R14] ;  /* 0x010000000e0e7b82 */ /* 0x000f220000000a00 */
[----:B------:R-:W-:Y:S01]  /*2b70*/  IMAD.MOV.U32 R13, RZ, RZ, RZ ;  /* 0x000000ffff0d7224 */ /* 0x000fe200078e00ff */
[----:B------:R-:W5:Y:S01]  /*2b80*/  LDCU.64 UR8, c[0x4][0x160] ;  /* 0x01002c00ff0877ac */ /* 0x000f620008000a00 */
[----:B---3--:R-:W-:Y:S02]  /*2b90*/  IMAD.U32 R4, RZ, RZ, UR4 ;  /* 0x00000004ff047e24 */ /* 0x008fe4000f8e00ff */
[----:B------:R-:W-:Y:S01]  /*2ba0*/  IMAD.U32 R5, RZ, RZ, UR5 ;  /* 0x00000005ff057e24 */ /* 0x000fe2000f8e00ff */
[----:B012---:R-:W-:Y:S01]  /*2bb0*/  MOV R6, UR6 ;  /* 0x0000000600067c02 */ /* 0x007fe20008000f00 */
[----:B------:R-:W-:-:S02]  /*2bc0*/  IMAD.U32 R7, RZ, RZ, UR7 ;  /* 0x00000007ff077e24 */ /* 0x000fc4000f8e00ff */
[----:B-----5:R-:W-:Y:S02]  /*2bd0*/  IMAD.U32 R10, RZ, RZ, UR8 ;  /* 0x00000008ff0a7e24 */ /* 0x020fe4000f8e00ff */
[----:B------:R-:W-:-:S07]  /*2be0*/  IMAD.U32 R11, RZ, RZ, UR9 ;  /* 0x00000009ff0b7e24 */ /* 0x000fce000f8e00ff */
[----:B------:R-:W-:-:S07]  /*2bf0*/  LEPC R20, `(.L_x_223) ;  /* 0x000000001014794e */ /* 0x000fce0000000000 */
[----:B----4-:R-:W-:Y:S05]  /*2c00*/  CALL.ABS.NOINC R14 ;  /* 0x000000000e007343 */ /* 0x010fea0003c00000 */
.L_x_223:
[----:B------:R-:W-:Y:S05]  /*2c10*/  BSYNC.RECONVERGENT B6 ;  /* 0x0000000000067941 */ /* 0x000fea0003800200 */
.L_x_222:
[----:B------:R-:W-:-:S04]  /*2c20*/  LEA R8, P0, R28, UR38, 0x1 ;  /* 0x000000261c087c11 */ /* 0x000fc8000f8008ff */
[----:B------:R-:W-:-:S05]  /*2c30*/  LEA.HI.X R9, R28, UR39, R29, 0x1, P0 ;  /* 0x000000271c097c11 */ /* 0x000fca00080f0c1d */
[----:B------:R3:W4:Y:S01]  /*2c40*/  LDG.E.U16 R8, desc[UR36][R8.64] ;  /* 0x0000002408087981 */ /* 0x000722000c1e1500 */
[----:B012---:R-:W-:Y:S02]  /*2c50*/  IMAD R3, R17, UR48, RZ ;  /* 0x0000003011037c24 */ /* 0x007fe4000f8e02ff */
        /* <DEDUP_REMOVED lines=9> */
[----:B---3--:R-:W-:Y:S02]  /*2cf0*/  IMAD R9, R29, UR46, RZ ;  /* 0x0000002e1d097c24 */ /* 0x008fe4000f8e02ff */
[----:B------:R-:W-:Y:S02]  /*2d00*/  IMAD.IADD R5, R5, 0x1, R3 ;  /* 0x0000000105057824 */ /* 0x000fe400078e0203 */
[C---:B------:R-:W-:Y:S02]  /*2d10*/  IMAD R9, R28.reuse, UR47, R9 ;  /* 0x0000002f1c097c24 */ /* 0x040fe4000f8e0209 */
[----:B------:R-:W-:-:S05]  /*2d20*/  IMAD.WIDE.U32 R4, R28, UR46, R4 ;  /* 0x0000002e1c047c25 */ /* 0x000fca000f8e0004 */
[----:B------:R-:W-:Y:S02]  /*2d30*/  IADD3 R5, PT, PT, R5, R9, RZ ;  /* 0x0000000905057210 */ /* 0x000fe40007ffe0ff */
[----:B----4-:R-:W-:-:S05]  /*2d40*/  SHF.L.U32 R0, R8, 0x10, RZ ;  /* 0x0000001008007819 */ /* 0x010fca00000006ff */
[----:B------:R-:W-:-:S06]  /*2d50*/  FADD.FTZ R0, -R0, -RZ ;  /* 0x800000ff00007221 */ /* 0x000fcc0000010100 */
[----:B------:R-:W0:Y:S01]  /*2d60*/  F2F.BF16.F32 R0, R0 ;  /* 0x0000000000007304 */ /* 0x000e220000202000 */
[----:B--2---:R-:W-:Y:S01]  /*2d70*/  IMAD.U32 R8, R6, 0x10000, RZ ;  /* 0x0001000006087824 */ /* 0x004fe200078e00ff */
[----:B------:R-:W-:Y:S01]  /*2d80*/  LEA R6, P0, R4, UR50, 0x1 ;  /* 0x0000003204067c11 */ /* 0x000fe2000f8008ff */
[----:B0-----:R-:W-:-:S03]  /*2d90*/  IMAD.U32 R3, R0, 0x10000, RZ ;  /* 0x0001000000037824 */ /* 0x001fc600078e00ff */
[----:B------:R-:W-:Y:S01]  /*2da0*/  LEA.HI.X R7, R4, UR51, R5, 0x1, P0 ;  /* 0x0000003304077c11 */ /* 0x000fe200080f0c05 */
[----:B------:R-:W-:-:S05]  /*2db0*/  FMUL.FTZ R3, R3, R8 ;  /* 0x0000000803037220 */ /* 0x000fca0000410000 */
[----:B------:R-:W-:-:S05]  /*2dc0*/  F2FP.BF16.F32.PACK_AB R3, RZ, R3 ;  /* 0x00000003ff03723e */ /* 0x000fca00000010ff */
[----:B------:R3:W-:Y:S02]  /*2dd0*/  STG.E.U16 desc[UR36][R6.64], R3 ;  /* 0x0000000306007986 */ /* 0x0007e4000c101524 */
.L_x_221:
[----:B------:R-:W-:Y:S05]  /*2de0*/  BSYNC.RECONVERGENT B7 ;  /* 0x0000000000077941 */ /* 0x000fea0003800200 */
.L_x_220:
[----:B------:R-:W-:-:S05]  /*2df0*/  IADD3 R28, P0, PT, R33, R30, RZ ;  /* 0x0000001e211c7210 */ /* 0x000fca0007f1e0ff */
[----:B------:R-:W-:-:S06]  /*2e00*/  IMAD.X R29, R27, 0x1, R31, P0 ;  /* 0x000000011b1d7824 */ /* 0x000fcc00000e061f */
[----:B------:R-:W4:Y:S01]  /*2e10*/  LDG.E.64 R28, desc[UR36][R28.64] ;  /* 0x000000241c1c7981 */ /* 0x000f22000c1e1b00 */
[----:B------:R-:W-:Y:S01]  /*2e20*/  IADD3 R24, P1, PT, R19, R2, RZ ;  /* 0x0000000213187210 */ /* 0x000fe20007f3e0ff */
[----:B------:R-:W-:Y:S04]  /*2e30*/  BSSY.RECONVERGENT B7, `(.L_x_224) ;  /* 0x0000038000077945 */ /* 0x000fe80003800200 */
[----:B------:R-:W-:Y:S01]  /*2e40*/  IMAD.X R17, RZ, RZ, R17, P1 ;  /* 0x000000ffff117224 */ /* 0x000fe200008e0611 */
[----:B----4-:R-:W-:-:S04]  /*2e50*/  ISETP.NE.U32.AND P0, PT, R28, UR54, PT ;  /* 0x000000361c007c0c */ /* 0x010fc8000bf05070 */
        /* <DEDUP_REMOVED lines=9> */
[----:B------:R-:W4:Y:S01]  /*2ef0*/  LDCU.64 UR4, c[0x4][0x2d8] ;  /* 0x01005b00ff0477ac */ /* 0x000f220008000a00 */
[----:B------:R-:W-:Y:S02]  /*2f00*/  IMAD.MOV.U32 R8, RZ, RZ, 0x1ad ;  /* 0x000001adff087424 */ /* 0x000fe400078e00ff */
[----:B------:R-:W-:Y:S01]  /*2f10*/  IMAD.MOV.U32 R12, RZ, RZ, 0x1 ;  /* 0x00000001ff0c7424 */ /* 0x000fe200078e00ff */
[----:B------:R-:W5:Y:S01]  /*2f20*/  LDCU.64 UR6, c[0x4][0x2d0] ;  /* 0x01005a00ff0677ac */ /* 0x000f620008000a00 */
[----:B0123--:R-:W0:Y:S01]  /*2f30*/  LDC.64 R2, c[0x4][R2] ;  /* 0x0100000002027b82 */ /* 0x00fe220000000a00 */
[----:B------:R-:W-:Y:S01]  /*2f40*/  IMAD.MOV.U32 R13, RZ, RZ, RZ ;  /* 0x000000ffff0d7224 */ /* 0x000fe200078e00ff */
[----:B------:R-:W1:Y:S01]  /*2f50*/  LDCU.64 UR8, c[0x4][0x160] ;  /* 0x01002c00ff0877ac */ /* 0x000e620008000a00 */
[----:B----4-:R-:W-:Y:S01]  /*2f60*/  IMAD.U32 R4, RZ, RZ, UR4 ;  /* 0x00000004ff047e24 */ /* 0x010fe2000f8e00ff */
[----:B------:R-:W-:Y:S01]  /*2f70*/  MOV R5, UR5 ;  /* 0x0000000500057c02 */ /* 0x000fe20008000f00 */
[----:B-----5:R-:W-:-:S02]  /*2f80*/  IMAD.U32 R6, RZ, RZ, UR6 ;  /* 0x00000006ff067e24 */ /* 0x020fc4000f8e00ff */
[----:B------:R-:W-:Y:S02]  /*2f90*/  IMAD.U32 R7, RZ, RZ, UR7 ;  /* 0x00000007ff077e24 */ /* 0x000fe4000f8e00ff */
[----:B-1----:R-:W-:Y:S01]  /*2fa0*/  IMAD.U32 R10, RZ, RZ, UR8 ;  /* 0x00000008ff0a7e24 */ /* 0x002fe2000f8e00ff */
[----:B------:R-:W-:-:S07]  /*2fb0*/  MOV R11, UR9 ;  /* 0x00000009000b7c02 */ /* 0x000fce0008000f00 */
[----:B------:R-:W-:-:S07]  /*2fc0*/  LEPC R20, `(.L_x_227) ;  /* 0x000000001014794e */ /* 0x000fce0000000000 */
[----:B0-----:R-:W-:Y:S05]  /*2fd0*/  CALL.ABS.NOINC R2 ;  /* 0x0000000002007343 */ /* 0x001fea0003c00000 */
.L_x_227:
[----:B------:R-:W-:Y:S05]  /*2fe0*/  BSYNC.RECONVERGENT B6 ;  /* 0x0000000000067941 */ /* 0x000fea0003800200 */
.L_x_226:
[----:B------:R-:W-:-:S04]  /*2ff0*/  LEA R4, P0, R28, UR38, 0x1 ;  /* 0x000000261c047c11 */ /* 0x000fc8000f8008ff */
[----:B------:R-:W-:-:S05]  /*3000*/  LEA.HI.X R5, R28, UR39, R29, 0x1, P0 ;  /* 0x000000271c057c11 */ /* 0x000fca00080f0c1d */
[----:B------:R4:W5:Y:S01]  /*3010*/  LDG.E.U16 R4, desc[UR36][R4.64] ;  /* 0x0000002404047981 */ /* 0x000962000c1e1500 */
[----:B0123--:R-:W-:Y:S02]  /*3020*/  IMAD R7, R17, UR48, RZ ;  /* 0x0000003011077c24 */ /* 0x00ffe4000f8e02ff */
[----:B------:R-:W-:-:S04]  /*3030*/  IMAD.WIDE.U32 R2, R24, UR48, RZ ;  /* 0x0000003018027c25 */ /* 0x000fc8000f8e00ff */
[----:B------:R-:W-:Y:S01]  /*3040*/  IMAD R7, R24, UR49, R7 ;  /* 0x0000003118077c24 */ /* 0x000fe2000f8e0207 */
[----:B------:R-:W-:-:S04]  /*3050*/  LEA R6, P0, R2, UR40, 0x1 ;  /* 0x0000002802067c11 */ /* 0x000fc8000f8008ff */
[----:B------:R-:W-:-:S04]  /*3060*/  IADD3 R3, PT, PT, R3, R7, RZ ;  /* 0x0000000703037210 */ /* 0x000fc80007ffe0ff */
[----:B------:R-:W-:-:S05]  /*3070*/  LEA.HI.X R7, R2, UR41, R3, 0x1, P0 ;  /* 0x0000002902077c11 */ /* 0x000fca00080f0c03 */
[----:B------:R-:W2:Y:S01]  /*3080*/  LDG.E.U16 R6, desc[UR36][R6.64] ;  /* 0x0000002406067981 */ /* 0x000ea2000c1e1500 */
[----:B----4-:R-:W-:Y:S02]  /*3090*/  IMAD R5, R17, UR44, RZ ;  /* 0x0000002c11057c24 */ /* 0x010fe4000f8e02ff */
[----:B------:R-:W-:-:S04]  /*30a0*/  IMAD.WIDE.U32 R2, R24, UR44, RZ ;  /* 0x0000002c18027c25 */ /* 0x000fc8000f8e00ff */
[----:B------:R-:W-:Y:S02]  /*30b0*/  IMAD R5, R24, UR45, R5 ;  /* 0x0000002d18057c24 */ /* 0x000fe4000f8e0205 */
[----:B------:R-:W-:Y:S02]  /*30c0*/  IMAD R9, R29, UR46, RZ ;  /* 0x0000002e1d097c24 */ /* 0x000fe4000f8e02ff */
[----:B------:R-:W-:Y:S02]  /*30d0*/  IMAD.IADD R3, R3, 0x1, R5 ;  /* 0x0000000103037824 */ /* 0x000fe400078e0205 */
[C---:B------:R-:W-:Y:S02]  /*30e0*/  IMAD R9, R28.reuse, UR47, R9 ;  /* 0x0000002f1c097c24 */ /* 0x040fe4000f8e0209 */
[----:B------:R-:W-:-:S04]  /*30f0*/  IMAD.WIDE.U32 R28, R28, UR46, R2 ;  /* 0x0000002e1c1c7c25 */ /* 0x000fc8000f8e0002 */
[----:B------:R-:W-:Y:S01]  /*3100*/  IMAD.IADD R3, R29, 0x1, R9 ;  /* 0x000000011d037824 */ /* 0x000fe200078e0209 */
[----:B------:R-:W-:-:S04]  /*3110*/  LEA R2, P0, R28, UR50, 0x1 ;  /* 0x000000321c027c11 */ /* 0x000fc8000f8008ff */
[----:B------:R-:W-:Y:S01]  /*3120*/  LEA.HI.X R3, R28, UR51, R3, 0x1, P0 ;  /* 0x000000331c037c11 */ /* 0x000fe200080f0c03 */
[----:B-----5:R-:W-:-:S04]  /*3130*/  IMAD.U32 R0, R4, 0x10000, RZ ;  /* 0x0001000004007824 */ /* 0x020fc800078e00ff */
[----:B------:R-:W-:-:S06]  /*3140*/  FADD.FTZ R0, -R0, -RZ ;  /* 0x800000ff00007221 */ /* 0x000fcc0000010100 */
[----:B------:R-:W0:Y:S01]  /*3150*/  F2F.BF16.F32 R0, R0 ;  /* 0x0000000000007304 */ /* 0x000e220000202000 */
[----:B--2---:R-:W-:Y:S01]  /*3160*/  IMAD.U32 R5, R6, 0x10000, RZ ;  /* 0x0001000006057824 */ /* 0x004fe200078e00ff */
[----:B0-----:R-:W-:-:S05]  /*3170*/  SHF.L.U32 R4, R0, 0x10, RZ ;  /* 0x0000001000047819 */ /* 0x001fca00000006ff */
[----:B------:R-:W-:-:S05]  /*3180*/  FMUL.FTZ R4, R4, R5 ;  /* 0x0000000504047220 */ /* 0x000fca0000410000 */
[----:B------:R-:W-:-:S05]  /*3190*/  F2FP.BF16.F32.PACK_AB R4, RZ, R4 ;  /* 0x00000004ff04723e */ /* 0x000fca00000010ff */
[----:B------:R4:W-:Y:S02]  /*31a0*/  STG.E.U16 desc[UR36][R2.64], R4 ;  /* 0x0000000402007986 */ /* 0x0009e4000c101524 */
.L_x_225:
[----:B------:R-:W-:Y:S05]  /*31b0*/  BSYNC.RECONVERGENT B7 ;  /* 0x0000000000077941 */ /* 0x000fea0003800200 */
.L_x_224:
[----:B------:R-:W5:Y:S01]  /*31c0*/  LDCU UR5, c[0x0][0x380] ;  /* 0x00007000ff0577ac */ /* 0x000f620008000800 */
[----:B------:R-:W-:Y:S02]  /*31d0*/  R2UR UR4, R36 ;  /* 0x00000000240472ca */ /* 0x000fe400000e0000 */
[----:B----4-:R-:W-:-:S05]  /*31e0*/  IADD3 R2, P0, PT, R19, R24, RZ ;  /* 0x0000001813027210 */ /* 0x010fca0007f1e0ff */
[----:B------:R-:W-:Y:S01]  /*31f0*/  IMAD.X R17, RZ, RZ, R17, P0 ;  /* 0x000000ffff117224 */ /* 0x000fe200000e0611 */
[----:B-----5:R-:W-:-:S05]  /*3200*/  ISETP.GE.U32.AND P0, PT, R2, UR5, PT ;  /* 0x0000000502007c0c */ /* 0x020fca000bf06070 */
[----:B------:R-:W-:-:S13]  /*3210*/  ISETP.GE.AND.EX P0, PT, R17, UR4, PT, P0 ;  /* 0x0000000411007c0c */ /* 0x000fda000bf06300 */
[----:B------:R-:W-:Y:S05]  /*3220*/  @!P0 BRA `(.L_x_228) ;  /* 0xfffffff0001c8947 */ /* 0x000fea000383ffff */
[----:B------:R-:W-:Y:S05]  /*3230*/  BSYNC.RECONVERGENT B8 ;  /* 0x0000000000087941 */ /* 0x000fea0003800200 */
.L_x_211:
[----:B------:R-:W-:Y:S05]  /*3240*/  EXIT ;  /* 0x000000000000794d */ /* 0x000fea0003800000 */
        .weak           $__internal_4_$__cuda_sm20_div_u64
        .type           $__internal_4_$__cuda_sm20_div_u64,@function
        .size           $__internal_4_$__cuda_sm20_div_u64,(.L_x_10598 - $__internal_4_$__cuda_sm20_div_u64)
$__internal_4_$__cuda_sm20_div_u64:
[----:B------:R-:W-:Y:S01]  /*3250*/  IMAD.U32 R11, RZ, RZ, UR4 ;  /* 0x00000004ff0b7e24 */ /* 0x000fe2000f8e00ff */
[----:B------:R-:W-:-:S04]  /*3260*/  MOV R10, R19 ;  /* 0x00000013000a7202 */ /* 0x000fc80000000f00 */
[----:B------:R-:W0:Y:S02]  /*3270*/  I2F.U64.RP R5, R10 ;  /* 0x0000000a00057312 */ /* 0x000e240000309000 */
[----:B0-----:R-:W0:Y:S02]  /*3280*/  MUFU.RCP R5, R5 ;  /* 0x0000000500057308 */ /* 0x001e240000001000 */
[----:B0-----:R-:W-:-:S15]  /*3290*/  VIADD R6, R5, 0x1ffffffe ;  /* 0x1ffffffe05067836 */ /* 0x001fde0000000000 */
[----:B------:R-:W-:-:S15]  /*32a0*/  NOP ;  /* 0x0000000000007918 */ /* 0x000fde0000000000 */
[----:B------:R-:W-:-:S15]  /*32b0*/  NOP ;  /* 0x0000000000007918 */ /* 0x000fde0000000000 */
[----:B------:R-:W-:-:S15]  /*32c0*/  NOP ;  /* 0x0000000000007918 */ /* 0x000fde0000000000 */
[----:B------:R-:W0:Y:S02]  /*32d0*/  F2I.U64.TRUNC R6, R6 ;  /* 0x0000000600067311 */ /* 0x000e24000020d800 */
[----:B0-----:R-:W-:-:S04]  /*32e0*/  IMAD.WIDE.U32 R8, R6, R19, RZ ;  /* 0x0000001306087225 */ /* 0x001fc800078e00ff */
[----:B------:R-:W-:Y:S01]  /*32f0*/  IMAD R9, R6, UR4, R9 ;  /* 0x0000000406097c24 */ /* 0x000fe2000f8e0209 */
[----:B------:R-:W-:-:S03]  /*3300*/  IADD3 R13, P0, PT, RZ, -R8, RZ ;  /* 0x80000008ff0d7210 */ /* 0x000fc60007f1e0ff */
[----:B------:R-:W-:Y:S02]  /*3310*/  IMAD R9, R7, R19, R9 ;  /* 0x0000001307097224 */ /* 0x000fe400078e0209 */
[----:B------:R-:W-:-:S04]  /*3320*/  IMAD.HI.U32 R8, R6, R13, RZ ;  /* 0x0000000d06087227 */ /* 0x000fc800078e00ff */
[----:B------:R-:W-:Y:S02]  /*3330*/  IMAD.X R15, RZ, RZ, ~R9, P0 ;  /* 0x000000ffff0f7224 */ /* 0x000fe400000e0e09 */
[----:B------:R-:W-:Y:S02]  /*3340*/  IMAD.MOV.U32 R9, RZ, RZ, R6 ;  /* 0x000000ffff097224 */ /* 0x000fe400078e0006 */
[-C--:B------:R-:W-:Y:S02]  /*3350*/  IMAD R11, R7, R15.reuse, RZ ;  /* 0x0000000f070b7224 */ /* 0x080fe400078e02ff */
[----:B------:R-:W-:-:S04]  /*3360*/  IMAD.WIDE.U32 R8, P0, R6, R15, R8 ;  /* 0x0000000f06087225 */ /* 0x000fc80007800008 */
[----:B------:R-:W-:-:S04]  /*3370*/  IMAD.HI.U32 R5, R7, R15, RZ ;  /* 0x0000000f07057227 */ /* 0x000fc800078e00ff */
[----:B------:R-:W-:Y:S01]  /*3380*/  IMAD.HI.U32 R8, P1, R7, R13, R8 ;  /* 0x0000000d07087227 */ /* 0x000fe20007820008 */
[----:B------:R-:W-:-:S04]  /*3390*/  IADD3.X R5, PT, PT, R5, R7, RZ, P0, !PT ;  /* 0x0000000705057210 */ /* 0x000fc800007fe4ff */
[----:B------:R-:W-:-:S04]  /*33a0*/  IADD3 R9, P2, PT, R11, R8, RZ ;  /* 0x000000080b097210 */ /* 0x000fc80007f5e0ff */
[----:B------:R-:W-:Y:S01]  /*33b0*/  IADD3.X R5, PT, PT, RZ, RZ, R5, P2, P1 ;  /* 0x000000ffff057210 */ /* 0x000fe200017e2405 */
[----:B------:R-:W-:-:S04]  /*33c0*/  IMAD.WIDE.U32 R6, R9, R19, RZ ;  /* 0x0000001309067225 */ /* 0x000fc800078e00ff */
[----:B------:R-:W-:Y:S01]  /*33d0*/  IMAD R8, R9, UR4, R7 ;  /* 0x0000000409087c24 */ /* 0x000fe2000f8e0207 */
[----:B------:R-:W-:-:S03]  /*33e0*/  IADD3 R7, P0, PT, RZ, -R6, RZ ;  /* 0x80000006ff077210 */ /* 0x000fc60007f1e0ff */
[----:B------:R-:W-:Y:S02]  /*33f0*/  IMAD R6, R5, R19, R8 ;  /* 0x0000001305067224 */ /* 0x000fe400078e0208 */
[----:B------:R-:W-:-:S04]  /*3400*/  IMAD.HI.U32 R8, R9, R7, RZ ;  /* 0x0000000709087227 */ /* 0x000fc800078e00ff */
[----:B------:R-:W-:-:S04]  /*3410*/  IMAD.X R6, RZ, RZ, ~R6, P0 ;  /* 0x000000ffff067224 */ /* 0x000fc800000e0e06 */
[----:B------:R-:W-:-:S04]  /*3420*/  IMAD.WIDE.U32 R8, P0, R9, R6, R8 ;  /* 0x0000000609087225 */ /* 0x000fc80007800008 */
[C---:B------:R-:W-:Y:S02]  /*3430*/  IMAD R10, R5.reuse, R6, RZ ;  /* 0x00000006050a7224 */ /* 0x040fe400078e02ff */
[----:B------:R-:W-:-:S04]  /*3440*/  IMAD.HI.U32 R9, P1, R5, R7, R8 ;  /* 0x0000000705097227 */ /* 0x000fc80007820008 */
[----:B------:R-:W-:Y:S01]  /*3450*/  IMAD.HI.U32 R6, R5, R6, RZ ;  /* 0x0000000605067227 */ /* 0x000fe200078e00ff */
[----:B------:R-:W-:-:S03]  /*3460*/  IADD3 R9, P2, PT, R10, R9, RZ ;  /* 0x000000090a097210 */ /* 0x000fc60007f5e0ff */
[----:B------:R-:W-:Y:S02]  /*3470*/  IMAD.X R5, R6, 0x1, R5, P0 ;  /* 0x0000000106057824 */ /* 0x000fe400000e0605 */
[----:B------:R-:W-:-:S03]  /*3480*/  IMAD.HI.U32 R6, R9, R3, RZ ;  /* 0x0000000309067227 */ /* 0x000fc600078e00ff */
[----:B------:R-:W-:Y:S01]  /*3490*/  IADD3.X R5, PT, PT, RZ, RZ, R5, P2, P1 ;  /* 0x000000ffff057210 */ /* 0x000fe200017e2405 */
[----:B------:R-:W-:Y:S02]  /*34a0*/  IMAD.MOV.U32 R7, RZ, RZ, RZ ;  /* 0x000000ffff077224 */ /* 0x000fe400078e00ff */
[----:B------:R-:W-:-:S04]  /*34b0*/  IMAD.WIDE.U32 R6, R9, R4, R6 ;  /* 0x0000000409067225 */ /* 0x000fc800078e0006 */
[C---:B------:R-:W-:Y:S02]  /*34c0*/  IMAD R9, R5.reuse, R4, RZ ;  /* 0x0000000405097224 */ /* 0x040fe400078e02ff */
[----:B------:R-:W-:-:S04]  /*34d0*/  IMAD.HI.U32 R6, P0, R5, R3, R6 ;  /* 0x0000000305067227 */ /* 0x000fc80007800006 */
[----:B------:R-:W-:Y:S01]  /*34e0*/  IMAD.HI.U32 R5, R5, R4, RZ ;  /* 0x0000000405057227 */ /* 0x000fe200078e00ff */
[----:B------:R-:W-:-:S04]  /*34f0*/  IADD3 R8, P1, PT, R9, R6, RZ ;  /* 0x0000000609087210 */ /* 0x000fc80007f3e0ff */
[----:B------:R-:W-:Y:S01]  /*3500*/  IADD3.X R5, PT, PT, R5, RZ, RZ, P0, !PT ;  /* 0x000000ff05057210 */ /* 0x000fe200007fe4ff */
[----:B------:R-:W-:-:S04]  /*3510*/  IMAD.WIDE.U32 R6, R8, R19, RZ ;  /* 0x0000001308067225 */ /* 0x000fc800078e00ff */
[----:B------:R-:W-:Y:S01]  /*3520*/  IMAD.X R10, RZ, RZ, R5, P1 ;  /* 0x000000ffff0a7224 */ /* 0x000fe200008e0605 */
[----:B------:R-:W-:Y:S01]  /*3530*/  IADD3 R12, P1, PT, -R6, R3, RZ ;  /* 0x00000003060c7210 */ /* 0x000fe20007f3e1ff */
[C---:B------:R-:W-:Y:S01]  /*3540*/  IMAD R5, R8.reuse, UR4, R7 ;  /* 0x0000000408057c24 */ /* 0x040fe2000f8e0207 */
[----:B------:R-:W-:Y:S02]  /*3550*/  IADD3 R3, P2, PT, R8, 0x1, RZ ;  /* 0x0000000108037810 */ /* 0x000fe40007f5e0ff */
[-C--:B------:R-:W-:Y:S01]  /*3560*/  ISETP.GE.U32.AND P0, PT, R12, R19.reuse, PT ;  /* 0x000000130c00720c */ /* 0x080fe20003f06070 */
[----:B------:R-:W-:-:S04]  /*3570*/  IMAD R5, R10, R19, R5 ;  /* 0x000000130a057224 */ /* 0x000fc800078e0205 */
[----:B------:R-:W-:Y:S01]  /*3580*/  IMAD.X R7, R4, 0x1, ~R5, P1 ;  /* 0x0000000104077824 */ /* 0x000fe200008e0e05 */
[----:B------:R-:W-:Y:S01]  /*3590*/  IADD3 R4, P1, PT, -R19, R12, RZ ;  /* 0x0000000c13047210 */ /* 0x000fe20007f3e1ff */
[----:B------:R-:W-:-:S03]  /*35a0*/  IMAD.X R5, RZ, RZ, R10, P2 ;  /* 0x000000ffff057224 */ /* 0x000fc600010e060a */
[C---:B------:R-:W-:Y:S02]  /*35b0*/  ISETP.GE.U32.AND.EX P0, PT, R7.reuse, UR4, PT, P0 ;  /* 0x0000000407007c0c */ /* 0x040fe4000bf06100 */
[----:B------:R-:W-:Y:S02]  /*35c0*/  IADD3.X R6, PT, PT, R7, ~UR4, RZ, P1, !PT ;  /* 0x8000000407067c10 */ /* 0x000fe40008ffe4ff */
[----:B------:R-:W-:Y:S02]  /*35d0*/  SEL R4, R4, R12, P0 ;  /* 0x0000000c04047207 */ /* 0x000fe40000000000 */
[----:B------:R-:W-:Y:S02]  /*35e0*/  SEL R8, R3, R8, P0 ;  /* 0x0000000803087207 */ /* 0x000fe40000000000 */
[----:B------:R-:W-:Y:S02]  /*35f0*/  SEL R6, R6, R7, P0 ;  /* 0x0000000706067207 */ /* 0x000fe40000000000 */
[----:B------:R-:W-:-:S02]  /*3600*/  SEL R5, R5, R10, P0 ;  /* 0x0000000a05057207 */ /* 0x000fc40000000000 */
[----:B------:R-:W-:Y:S01]  /*3610*/  ISETP.GE.U32.AND P0, PT, R4, R19, PT ;  /* 0x000000130400720c */ /* 0x000fe20003f06070 */
[----:B------:R-:W-:Y:S01]  /*3620*/  IMAD.MOV.U32 R4, RZ, RZ, R0 ;  /* 0x000000ffff047224 */ /* 0x000fe200078e0000 */
[----:B------:R-:W-:Y:S02]  /*3630*/  IADD3 R3, P2, PT, R8, 0x1, RZ ;  /* 0x0000000108037810 */ /* 0x000fe40007f5e0ff */
[----:B------:R-:W-:Y:S02]  /*3640*/  ISETP.GE.U32.AND.EX P0, PT, R6, UR4, PT, P0 ;  /* 0x0000000406007c0c */ /* 0x000fe4000bf06100 */
[-C--:B------:R-:W-:Y:S02]  /*3650*/  IADD3.X R6, PT, PT, RZ, R5.reuse, RZ, P2, !PT ;  /* 0x00000005ff067210 */ /* 0x080fe400017fe4ff */
[----:B------:R-:W-:Y:S02]  /*3660*/  ISETP.NE.U32.AND P1, PT, R19, RZ, PT ;  /* 0x000000ff1300720c */ /* 0x000fe40003f25070 */
[----:B------:R-:W-:Y:S01]  /*3670*/  SEL R6, R6, R5, P0 ;  /* 0x0000000506067207 */ /* 0x000fe20000000000 */
[----:B------:R-:W-:Y:S01]  /*3680*/  IMAD.MOV.U32 R5, RZ, RZ, 0x0 ;  /* 0x00000000ff057424 */ /* 0x000fe200078e00ff */
[----:B------:R-:W-:-:S02]  /*3690*/  ISETP.NE.AND.EX P1, PT, RZ, UR4, PT, P1 ;  /* 0x00000004ff007c0c */ /* 0x000fc4000bf25310 */
[----:B------:R-:W-:Y:S02]  /*36a0*/  SEL R3, R3, R8, P0 ;  /* 0x0000000803037207 */ /* 0x000fe40000000000 */
[----:B------:R-:W-:Y:S02]  /*36b0*/  SEL R6, R6, 0xffffffff, P1 ;  /* 0xffffffff06067807 */ /* 0x000fe40000800000 */
[----:B------:R-:W-:Y:S01]  /*36c0*/  SEL R3, R3, 0xffffffff, P1 ;  /* 0xffffffff03037807 */ /* 0x000fe20000800000 */
[----:B------:R-:W-:Y:S06]  /*36d0*/  RET.REL.NODEC R4 `(_ZN2at6native39_GLOBAL__N__cee6930f_7_Loss_cu_5b0651e139nll_loss_backward_no_reduce_cuda_kernelIN3c108BFloat16ElEEviPKT0_NS_27GenericPackedTensorAccessorIKT_Lm1ENS_16DefaultPtrTraitsElEENS8_IS9_Lm2ESB_lEEPSA_ll) ;  /* 0xffffffc804487950 */ /* 0x000fec0003c3ffff */
.L_x_229:
        /* <DEDUP_REMOVED lines=10> */
.L_x_10598:


//--------------------- .text._ZN2at6native39_GLOBAL__N__cee6930f_7_Loss_cu_5b0651e139nll_loss_backward_no_reduce_cuda_kernelIN3c108BFloat16EhEEviPKT0_NS_27GenericPackedTensorAccessorIKT_Lm1ENS_16DefaultPtrTraitsElEENS8_IS9_Lm2ESB_lEEPSA_ll --------------------------
	.section	.text._ZN2at6native39_GLOBAL__N__cee6930f_7_Loss_cu_5b0651e139nll_loss_backward_no_reduce_cuda_kernelIN3c108BFloat16EhEEviPKT0_NS_27GenericPackedTensorAccessorIKT_Lm1ENS_16DefaultPtrTraitsElEENS8_IS9_Lm2ESB_lEEPSA_ll,"ax",@progbits
	.align	128
.text._ZN2at6native39_GLOBAL__N__cee6930f_7_Loss_cu_5b0651e139nll_loss_backward_no_reduce_cuda_kernelIN3c108BFloat16EhEEviPKT0_NS_27GenericPackedTensorAccessorIKT_Lm1ENS_16DefaultPtrTraitsElEENS8_IS9_Lm2ESB_lEEPSA_ll:
        .type           _ZN2at6native39_GLOBAL__N__cee6930f_7_Loss_cu_5b0651e139nll_loss_backward_no_reduce_cuda_kernelIN3c108BFloat16EhEEviPKT0_NS_27GenericPackedTensorAccessorIKT_Lm1ENS_16DefaultPtrTraitsElEENS8_IS9_Lm2ESB_lEEPSA_ll,@function
        .size           _ZN2at6native39_GLOBAL__N__cee6930f_7_Loss_cu_5b0651e139nll_loss_backward_no_reduce_cuda_kernelIN3c108BFloat16EhEEviPKT0_NS_27GenericPackedTensorAccessorIKT_Lm1ENS_16DefaultPtrTraitsElEENS8_IS9_Lm2ESB_lEEPSA_ll,(.L_x_10600 - _ZN2at6native39_GLOBAL__N__cee6930f_7_Loss_cu_5b0651e139nll_loss_backward_no_reduce_cuda_kernelIN3c108BFloat16EhEEviPKT0_NS_27GenericPackedTensorAccessorIKT_Lm1ENS_16DefaultPtrTraitsElEENS8_IS9_Lm2ESB_lEEPSA_ll)
        .other          _ZN2at6native39_GLOBAL__N__cee6930f_7_Loss_cu_5b0651e139nll_loss_backward_no_reduce_cuda_kernelIN3c108BFloat16EhEEviPKT0_NS_27GenericPackedTensorAccessorIKT_Lm1ENS_16DefaultPtrTraitsElEENS8_IS9_Lm2ESB_lEEPSA_ll,@"STO_CUDA_ENTRY STV_DEFAULT"
_ZN2at6native39_GLOBAL__N__cee6930f_7_Loss_cu_5b0651e139nll_loss_backward_no_reduce_cuda_kernelIN3c108BFloat16EhEEviPKT0_NS_27GenericPackedTensorAccessorIKT_Lm1ENS_16DefaultPtrTraitsElEENS8_IS9_Lm2ESB_lEEPSA_ll:
        /* <DEDUP_REMOVED lines=24> */
[----:B------:R-:W-:Y:S02]  /*0180*/  IADD3.X R6, PT, PT, RZ, R17, RZ, P0, !PT ;  /* 0x00000011ff067210 */ /* 0x000fe400007fe4ff */
[C---:B------:R-:W-:Y:S02]  /*0190*/  ISETP.GT.U32.AND P1, PT, R4.reuse, UR5, PT ;  /* 0x0000000504007c0c */ /* 0x040fe4000bf24070 */
[----:B------:R-:W-:Y:S02]  /*01a0*/  ISETP.GE.U32.AND P0, PT, R4, UR5, PT ;  /* 0x0000000504007c0c */ /* 0x000fe4000bf06070 */
[----:B------:R-:W-:-:S02]  /*01b0*/  ISETP.GT.U32.AND.EX P1, PT, R6, UR6, PT, P1 ;  /* 0x0000000606007c0c */ /* 0x000fc4000bf24110 */
        /* <DEDUP_REMOVED lines=12> */
[----:B0-----:R-:W-:-:S06]  /*0280*/  VIADD R4, R0, 0xffffffe ;  /* 0x0ffffffe00047836 */ /* 0x001fcc0000000000 */
[----:B------:R0:W1:Y:S02]  /*0290*/  F2I.FTZ.U32.TRUNC.NTZ R5, R4 ;  /* 0x0000000400057305 */ /* 0x000064000021f000 */
[----:B0-----:R-:W-:Y:S02]  /*02a0*/  IMAD.MOV.U32 R4, RZ, RZ, RZ ;  /* 0x000000ffff047224 */ /* 0x001fe400078e00ff */
[----:B-1----:R-:W-:-:S04]  /*02b0*/  IMAD R3, R3, R5, RZ ;  /* 0x0000000503037224 */ /* 0x002fc800078e02ff */
[----:B------:R-:W-:-:S06]  /*02c0*/  IMAD.HI.U32 R5, R5, R3, R4 ;  /* 0x0000000305057227 */ /* 0x000fcc00078e0004 */
[----:B------:R-:W-:-:S04]  /*02d0*/  IMAD.HI.U32 R4, R5, R8, RZ ;  /* 0x0000000805047227 */ /* 0x000fc800078e00ff */
[----:B------:R-:W-:Y:S01]  /*02e0*/  HFMA2 R5, -RZ, RZ, 0, 0 ;  /* 0x00000000ff057431 */ /* 0x000fe200000001ff */
[----:B------:R-:W-:-:S05]  /*02f0*/  IADD3 R6, PT, PT, -R4, RZ, RZ ;  /* 0x000000ff04067210 */ /* 0x000fca0007ffe1ff */
[----:B------:R-:W-:-:S05]  /*0300*/  IMAD R6, R19, R6, R8 ;  /* 0x0000000613067224 */ /* 0x000fca00078e0208 */
[----:B------:R-:W-:-:S13]  /*0310*/  ISETP.GE.U32.AND P0, PT, R6, R19, PT ;  /* 0x000000130600720c */ /* 0x000fda0003f06070 */
[----:B------:R-:W-:Y:S02]  /*0320*/  @P0 IMAD.IADD R6, R6, 0x1, -R19 ;  /* 0x0000000106060824 */ /* 0x000fe400078e0a13 */
[----:B------:R-:W-:-:S03]  /*0330*/  @P0 VIADD R4, R4, 0x1 ;  /* 0x0000000104040836 */ /* 0x000fc60000000000 */
[----:B------:R-:W-:-:S13]  /*0340*/  ISETP.GE.U32.AND P1, PT, R6, R19, PT ;  /* 0x000000130600720c */ /* 0x000fda0003f26070 */
[----:B------:R-:W-:Y:S01]  /*0350*/  @P1 VIADD R4, R4, 0x1 ;  /* 0x0000000104041836 */ /* 0x000fe20000000000 */
[----:B------:R-:W-:Y:S01]  /*0360*/  @!P2 LOP3.LUT R4, RZ, R19, RZ, 0x33, !PT ;  /* 0x00000013ff04a212 */ /* 0x000fe200078e33ff */
[----:B------:R-:W-:Y:S06]  /*0370*/  BRA `(.L_x_233) ;  /* 0x0000000000147947 */ /* 0x000fec0003800000 */
.L_x_232:
[----:B------:R-:W-:Y:S01]  /*0380*/  IMAD.MOV.U32 R3, RZ, RZ, R8 ;  /* 0x000000ffff037224 */ /* 0x000fe200078e0008 */
[----:B------:R-:W-:-:S07]  /*0390*/  MOV R0, 0x3b0 ;  /* 0x000003b000007802 */ /* 0x000fce0000000f00 */
[----:B------:R-:W-:Y:S05]  /*03a0*/  CALL.REL.NOINC `($__internal_5_$__cuda_sm20_div_u64) ;  /* 0x0000002800e87944 */ /* 0x000fea0003c00000 */
[----:B------:R-:W-:Y:S02]  /*03b0*/  IMAD.MOV.U32 R4, RZ, RZ, R3 ;  /* 0x000000ffff047224 */ /* 0x000fe400078e0003 */
[----:B------:R-:W-:-:S07]  /*03c0*/  IMAD.MOV.U32 R5, RZ, RZ, R6 ;  /* 0x000000ffff057224 */ /* 0x000fce00078e0006 */
.L_x_233:
[----:B------:R-:W-:Y:S05]  /*03d0*/  BSYNC.RECONVERGENT B0 ;  /* 0x0000000000007941 */ /* 0x000fea0003800200 */
.L_x_231:
        /* <DEDUP_REMOVED lines=11> */
[----:B0-----:R-:W-:Y:S01]  /*0490*/  MOV R33, UR4 ;  /* 0x0000000400217c02 */ /* 0x001fe20008000f00 */
[----:B------:R-:W-:Y:S01]  /*04a0*/  IMAD.U32 R32, RZ, RZ, UR5 ;  /* 0x00000005ff207e24 */ /* 0x000fe2000f8e00ff */
[----:B------:R-:W0:Y:S01]  /*04b0*/  LDCU.64 UR38, c[0x0][0x390] ;  /* 0x00007200ff2677ac */ /* 0x000e220008000a00 */
        /* <DEDUP_REMOVED lines=8> */
[----:B------:R-:W-:Y:S01]  /*0540*/  IADD3 R24, PT, PT, R31, 0x1, RZ ;  /* 0x000000011f187810 */ /* 0x000fe20007ffe0ff */
[----:B------:R-:W-:Y:S01]  /*0550*/  IMAD.MOV.U32 R25, RZ, RZ, RZ ;  /* 0x000000ffff197224 */ /* 0x000fe200078e00ff */
[----:B------:R-:W2:Y:S02]  /*0560*/  LDCU.64 UR4, c[0x0][0x3c0] ;  /* 0x00007800ff0477ac */ /* 0x000ea40008000a00 */
[----:B------:R-:W-:Y:S01]  /*0570*/  LOP3.LUT R24, R24, 0x3, RZ, 0xc0, !PT ;  /* 0x0000000318187812 */ /* 0x000fe200078ec0ff */
[----:B------:R-:W5:Y:S01]  /*0580*/  LDCU.64 UR8, c[0x0][0x390] ;  /* 0x00007200ff0877ac */ /* 0x000f620008000a00 */
[----:B-1----:R-:W-:Y:S02]  /*0590*/  IMAD R7, R17, UR6, RZ ;  /* 0x0000000611077c24 */ /* 0x002fe4000f8e02ff */
[----:B------:R-:W-:-:S04]  /*05a0*/  IMAD.WIDE.U32 R4, R2, UR6, RZ ;  /* 0x0000000602047c25 */ /* 0x000fc8000f8e00ff */
[----:B--2---:R-:W-:Y:S02]  /*05b0*/  IMAD R3, R17, UR4, RZ ;  /* 0x0000000411037c24 */ /* 0x004fe4000f8e02ff */
[----:B------:R-:W-:Y:S01]  /*05c0*/  IMAD.WIDE.U32 R22, R19, UR6, RZ ;  /* 0x0000000613167c25 */ /* 0x000fe2000f8e00ff */
[----:B-----5:R-:W-:-:S03]  /*05d0*/  LEA R26, P0, R4, UR8, 0x1 ;  /* 0x00000008041a7c11 */ /* 0x020fc6000f8008ff */
[C---:B------:R-:W-:Y:S02]  /*05e0*/  IMAD R27, R2.reuse, UR7, R7 ;  /* 0x00000007021b7c24 */ /* 0x040fe4000f8e0207 */
[C---:B------:R-:W-:Y:S02]  /*05f0*/  IMAD R7, R2.reuse, UR5, R3 ;  /* 0x0000000502077c24 */ /* 0x040fe4000f8e0203 */
[----:B------:R-:W-:Y:S02]  /*0600*/  IMAD R3, R19, UR7, R23 ;  /* 0x0000000713037c24 */ /* 0x000fe4000f8e0217 */
[----:B------:R-:W-:Y:S02]  /*0610*/  IMAD.IADD R27, R5, 0x1, R27 ;  /* 0x00000001051b7824 */ /* 0x000fe400078e021b */
[----:B------:R-:W-:Y:S01]  /*0620*/  IMAD.WIDE.U32 R28, R2, UR4, RZ ;  /* 0x00000004021c7c25 */ /* 0x000fe2000f8e00ff */
[----:B------:R-:W-:Y:S02]  /*0630*/  SHF.L.U64.HI R18, R22, 0x1, R3 ;  /* 0x0000000116127819 */ /* 0x000fe40000010203 */
[----:B------:R-:W-:Y:S01]  /*0640*/  LEA.HI.X R27, R4, UR9, R27, 0x1, P0 ;  /* 0x00000009041b7c11 */ /* 0x000fe200080f0c1b */
[----:B------:R-:W-:-:S07]  /*0650*/  IMAD.IADD R29, R29, 0x1, R7 ;  /* 0x000000011d1d7824 */ /* 0x000fce00078e0207 */
.L_x_240:
[----:B------:R-:W-:Y:S02]  /*0660*/  R2UR UR5, R33 ;  /* 0x00000000210572ca */ /* 0x000fe400000e0000 */
[----:B------:R-:W-:-:S11]  /*0670*/  R2UR UR4, R32 ;  /* 0x00000000200472ca */ /* 0x000fd600000e0000 */
[----:B------:R-:W-:-:S04]  /*0680*/  IADD3 R4, P0, PT, R2, UR5, RZ ;  /* 0x0000000502047c10 */ /* 0x000fc8000ff1e0ff */
[----:B------:R-:W-:-:S05]  /*0690*/  IADD3.X R5, PT, PT, R17, UR4, RZ, P0, !PT ;  /* 0x0000000411057c10 */ /* 0x000fca00087fe4ff */
[----:B------:R-:W2:Y:S01]  /*06a0*/  LDG.E.U8 R16, desc[UR36][R4.64] ;  /* 0x0000002404107981 */ /* 0x000ea2000c1e1100 */
[----:B------:R-:W-:Y:S01]  /*06b0*/  IADD3 R24, P0, PT, R24, -0x1, RZ ;  /* 0xffffffff18187810 */ /* 0x000fe20007f1e0ff */
[----:B------:R-:W-:Y:S03]  /*06c0*/  BSSY.RECONVERGENT B7, `(.L_x_236) ;  /* 0x0000026000077945 */ /* 0x000fe60003800200 */
[----:B------:R-:W-:Y:S02]  /*06d0*/  IADD3.X R25, PT, PT, R25, -0x1, RZ, P0, !PT ;  /* 0xffffffff19197810 */ /* 0x000fe400007fe4ff */
[----:B------:R-:W-:-:S04]  /*06e0*/  ISETP.NE.U32.AND P1, PT, R24, RZ, PT ;  /* 0x000000ff1800720c */ /* 0x000fc80003f25070 */
[----:B------:R-:W-:-:S04]  /*06f0*/  ISETP.NE.AND.EX P1, PT, R25, RZ, PT, P1 ;  /* 0x000000ff1900720c */ /* 0x000fc80003f25310 */
[----:B------:R-:W-:Y:S02]  /*0700*/  P2R R34, PR, RZ, 0x2 ;  /* 0x00000002ff227803 */ /* 0x000fe40000000000 */
[----:B--2---:R-:W-:-:S04]  /*0710*/  ISETP.NE.U32.AND P0, PT, R16, UR54, PT ;  /* 0x0000003610007c0c */ /* 0x004fc8000bf05070 */
[----:B------:R-:W-:-:S13]  /*0720*/  ISETP.NE.AND.EX P0, PT, RZ, UR55, PT, P0 ;  /* 0x00000037ff007c0c */ /* 0x000fda000bf05300 */
[----:B-1----:R-:W-:Y:S05]  /*0730*/  @!P0 BRA `(.L_x_237) ;  /* 0x0000000000788947 */ /* 0x002fea0003800000 */
[----:B---3--:R-:W-:Y:S01]  /*0740*/  ISETP.GE.U32.AND P0, PT, R16, UR42, PT ;  /* 0x0000002a10007c0c */ /* 0x008fe2000bf06070 */
[----:B------:R-:W-:Y:S03]  /*0750*/  BSSY.RECONVERGENT B6, `(.L_x_238) ;  /* 0x0000013000067945 */ /* 0x000fe60003800200 */
[----:B------:R-:W-:-:S13]  /*0760*/  ISETP.GE.AND.EX P0, PT, RZ, UR43, PT, P0 ;  /* 0x0000002bff007c0c */ /* 0x000fda000bf06300 */
[----:B------:R-:W-:Y:S05]  /*0770*/  @!P0 BRA `(.L_x_239) ;  /* 0x0000000000408947 */ /* 0x000fea0003800000 */
        /* <DEDUP_REMOVED lines=8> */
[----:B-1----:R-:W-:Y:S01]  /*0800*/  IMAD.U32 R4, RZ, RZ, UR4 ;  /* 0x00000004ff047e24 */ /* 0x002fe2000f8e00ff */
[----:B------:R-:W-:Y:S01]  /*0810*/  MOV R5, UR5 ;  /* 0x0000000500057c02 */ /* 0x000fe20008000f00 */
[----:B--2---:R-:W-:-:S02]  /*0820*/  IMAD.U32 R6, RZ, RZ, UR6 ;  /* 0x00000006ff067e24 */ /* 0x004fc4000f8e00ff */
[----:B------:R-:W-:Y:S02]  /*0830*/  IMAD.U32 R7, RZ, RZ, UR7 ;  /* 0x00000007ff077e24 */ /* 0x000fe4000f8e00ff */
[----:B-----5:R-:W-:Y:S01]  /*0840*/  IMAD.U32 R10, RZ, RZ, UR8 ;  /* 0x00000008ff0a7e24 */ /* 0x020fe2000f8e00ff */
[----:B------:R-:W-:-:S07]  /*0850*/  MOV R11, UR9 ;  /* 0x00000009000b7c02 */ /* 0x000fce0008000f00 */
[----:B------:R-:W-:-:S07]  /*0860*/  LEPC R20, `(.L_x_239) ;  /* 0x000000001014794e */ /* 0x000fce0000000000 */
[----:B0--34-:R-:W-:Y:S05]  /*0870*/  CALL.ABS.NOINC R14 ;  /* 0x000000000e007343 */ /* 0x019fea0003c00000 */
.L_x_239:
[----:B0---4-:R-:W-:Y:S05]  /*0880*/  BSYNC.RECONVERGENT B6 ;  /* 0x0000000000067941 */ /* 0x011fea0003800200 */
.L_x_238:
[----:B------:R-:W2:Y:S01]  /*0890*/  LDG.E.U16 R0, desc[UR36][R26.64] ;  /* 0x000000241a007981 */ /* 0x000ea2000c1e1500 */
[----:B------:R-:W-:-:S04]  /*08a0*/  IMAD.WIDE.U32 R4, R16, UR60, R28 ;  /* 0x0000003c10047c25 */ /* 0x000fc8000f8e001c */
[----:B------:R-:W-:Y:S01]  /*08b0*/  IMAD R3, R16, UR61, R5 ;  /* 0x0000003d10037c24 */ /* 0x000fe2000f8e0205 */
[----:B------:R-:W-:-:S04]  /*08c0*/  LEA R6, P0, R4, UR62, 0x1 ;  /* 0x0000003e04067c11 */ /* 0x000fc8000f8008ff */
[----:B------:R-:W-:Y:S02]  /*08d0*/  LEA.HI.X R7, R4, UR63, R3, 0x1, P0 ;  /* 0x0000003f04077c11 */ /* 0x000fe400080f0c03 */
[----:B--2---:R-:W-:-:S05]  /*08e0*/  SHF.L.U32 R0, R0, 0x10, RZ ;  /* 0x0000001000007819 */ /* 0x004fca00000006ff */
[----:B------:R-:W-:-:S05]  /*08f0*/  FADD.FTZ R0, -R0, -RZ ;  /* 0x800000ff00007221 */ /* 0x000fca0000010100 */
[----:B------:R-:W-:-:S05]  /*0900*/  F2FP.BF16.F32.PACK_AB R0, RZ, R0 ;  /* 0x00000000ff00723e */ /* 0x000fca00000010ff */
[----:B------:R1:W-:Y:S02]  /*0910*/  STG.E.U16 desc[UR36][R6.64], R0 ;  /* 0x0000000006007986 */ /* 0x0003e4000c101524 */
.L_x_237:
[----:B0--34-:R-:W-:Y:S05]  /*0920*/  BSYNC.RECONVERGENT B7 ;  /* 0x0000000000077941 */ /* 0x019fea0003800200 */
.L_x_236:
[----:B------:R-:W-:Y:S01]  /*0930*/  ISETP.NE.AND P2, PT, R34, RZ, PT ;  /* 0x000000ff2200720c */ /* 0x000fe20003f45270 */
[C---:B------:R-:W-:Y:S01]  /*0940*/  IMAD.WIDE.U32 R28, R19.reuse, UR58, R28 ;  /* 0x0000003a131c7c25 */ /* 0x040fe2000f8e001c */
[C---:B------:R-:W-:Y:S02]  /*0950*/  IADD3 R2, P0, PT, R19.reuse, R2, RZ ;  /* 0x0000000213027210 */ /* 0x040fe40007f1e0ff */
[----:B------:R-:W-:Y:S01]  /*0960*/  LEA R26, P1, R22, R26, 0x1 ;  /* 0x0000001a161a7211 */ /* 0x000fe200078208ff */
[----:B------:R-:W-:Y:S02]  /*0970*/  IMAD R29, R19, UR59, R29 ;  /* 0x0000003b131d7c24 */ /* 0x000fe4000f8e021d */
[----:B------:R-:W-:Y:S02]  /*0980*/  IMAD.X R17, RZ, RZ, R17, P0 ;  /* 0x000000ffff117224 */ /* 0x000fe400000e0611 */
[----:B------:R-:W-:-:S04]  /*0990*/  IMAD.X R27, R27, 0x1, R18, P1 ;  /* 0x000000011b1b7824 */ /* 0x000fc800008e0612 */
[----:B------:R-:W-:Y:S05]  /*09a0*/  @P2 BRA `(.L_x_240) ;  /* 0xfffffffc002c2947 */ /* 0x000fea000383ffff */
.L_x_235:
[----:B0--34-:R-:W-:Y:S05]  /*09b0*/  BSYNC.RECONVERGENT B8 ;  /* 0x0000000000087941 */ /* 0x019fea0003800200 */
.L_x_234:
[----:B------:R-:W-:-:S04]  /*09c0*/  ISETP.GE.U32.AND P0, PT, R31, 0x3, PT ;  /* 0x000000031f00780c */ /* 0x000fc80003f06070 */
[----:B------:R-:W-:-:S13]  /*09d0*/  ISETP.GE.U32.AND.EX P0, PT, R30, RZ, PT, P0 ;  /* 0x000000ff1e00720c */ /* 0x000fda0003f06100 */
[----:B------:R-:W-:Y:S05]  /*09e0*/  @!P0 EXIT ;  /* 0x000000000000894d */ /* 0x000fea0003800000 */
[----:B------:R-:W-:Y:S01]  /*09f0*/  BSSY.RECONVERGENT B8, `(.L_x_241) ;  /* 0x00000ce000087945 */ /* 0x000fe20003800200 */
.L_x_258:
[----:B------:R-:W-:-:S04]  /*0a00*/  IADD3 R22, P0, PT, R2, UR56, RZ ;  /* 0x0000003802167c10 */ /* 0x000fc8000ff1e0ff */
[----:B------:R-:W-:-:S05]  /*0a10*/  IADD3.X R23, PT, PT, R17, UR57, RZ, P0, !PT ;  /* 0x0000003911177c10 */ /* 0x000fca00087fe4ff */
[----:B--2---:R-:W2:Y:S01]  /*0a20*/  LDG.E.U8 R16, desc[UR36][R22.64] ;  /* 0x0000002416107981 */ /* 0x004ea2000c1e1100 */
[----:B------:R-:W-:Y:S01]  /*0a30*/  BSSY.RECONVERGENT B7, `(.L_x_242) ;  /* 0x000002c000077945 */ /* 0x000fe20003800200 */
[----:B--2---:R-:W-:-:S04]  /*0a40*/  ISETP.NE.U32.AND P0, PT, R16, UR52, PT ;  /* 0x0000003410007c0c */ /* 0x004fc8000bf05070 */
[----:B------:R-:W-:-:S13]  /*0a50*/  ISETP.NE.AND.EX P0, PT, RZ, UR53, PT, P0 ;  /* 0x00000035ff007c0c */ /* 0x000fda000bf05300 */
[----:B0--34-:R-:W-:Y:S05]  /*0a60*/  @!P0 BRA `(.L_x_243) ;  /* 0x0000000000a08947 */ /* 0x019fea0003800000 */
        /* <DEDUP_REMOVED lines=20> */
.L_x_245:
[----:B------:R-:W-:Y:S05]  /*0bb0*/  BSYNC.RECONVERGENT B6 ;  /* 0x0000000000067941 */ /* 0x000fea0003800200 */
.L_x_244:
[----:B------:R-:W-:Y:S02]  /*0bc0*/  IMAD R3, R17, UR48, RZ ;  /* 0x0000003011037c24 */ /* 0x000fe4000f8e02ff */
[----:B------:R-:W-:-:S04]  /*0bd0*/  IMAD.WIDE.U32 R4, R2, UR48, RZ ;  /* 0x0000003002047c25 */ /* 0x000fc8000f8e00ff */
[----:B------:R-:W-:Y:S01]  /*0be0*/  IMAD R3, R2, UR49, R3 ;  /* 0x0000003102037c24 */ /* 0x000fe2000f8e0203 */
[----:B-1----:R-:W-:-:S04]  /*0bf0*/  LEA R6, P0, R4, UR38, 0x1 ;  /* 0x0000002604067c11 */ /* 0x002fc8000f8008ff */
[----:B------:R-:W-:-:S04]  /*0c00*/  IADD3 R3, PT, PT, R5, R3, RZ ;  /* 0x0000000305037210 */ /* 0x000fc80007ffe0ff */
[----:B------:R-:W-:-:S05]  /*0c10*/  LEA.HI.X R7, R4, UR39, R3, 0x1, P0 ;  /* 0x0000002704077c11 */ /* 0x000fca00080f0c03 */
[----:B------:R-:W2:Y:S01]  /*0c20*/  LDG.E.U16 R6, desc[UR36][R6.64] ;  /* 0x0000002406067981 */ /* 0x000ea2000c1e1500 */
[----:B------:R-:W-:Y:S02]  /*0c30*/  IMAD R3, R17, UR44, RZ ;  /* 0x0000002c11037c24 */ /* 0x000fe4000f8e02ff */
[----:B------:R-:W-:-:S04]  /*0c40*/  IMAD.WIDE.U32 R4, R2, UR44, RZ ;  /* 0x0000002c02047c25 */ /* 0x000fc8000f8e00ff */
[----:B------:R-:W-:-:S04]  /*0c50*/  IMAD R3, R2, UR45, R3 ;  /* 0x0000002d02037c24 */ /* 0x000fc8000f8e0203 */
[----:B------:R-:W-:Y:S02]  /*0c60*/  IMAD.IADD R5, R5, 0x1, R3 ;  /* 0x0000000105057824 */ /* 0x000fe400078e0203 */
[----:B------:R-:W-:-:S04]  /*0c70*/  IMAD.WIDE.U32 R4, R16, UR46, R4 ;  /* 0x0000002e10047c25 */ /* 0x000fc8000f8e0004 */
[----:B------:R-:W-:Y:S01]  /*0c80*/  IMAD R3, R16, UR47, R5 ;  /* 0x0000002f10037c24 */ /* 0x000fe2000f8e0205 */
[----:B------:R-:W-:-:S04]  /*0c90*/  LEA R8, P0, R4, UR50, 0x1 ;  /* 0x0000003204087c11 */ /* 0x000fc8000f8008ff */
[----:B------:R-:W-:Y:S01]  /*0ca0*/  LEA.HI.X R9, R4, UR51, R3, 0x1, P0 ;  /* 0x0000003304097c11 */ /* 0x000fe200080f0c03 */
[----:B--2---:R-:W-:-:S04]  /*0cb0*/  IMAD.U32 R0, R6, 0x10000, RZ ;  /* 0x0001000006007824 */ /* 0x004fc800078e00ff */
[----:B------:R-:W-:-:S05]  /*0cc0*/  FADD.FTZ R0, -R0, -RZ ;  /* 0x800000ff00007221 */ /* 0x000fca0000010100 */
[----:B------:R-:W-:-:S05]  /*0cd0*/  F2FP.BF16.F32.PACK_AB R0, RZ, R0 ;  /* 0x00000000ff00723e */ /* 0x000fca00000010ff */
[----:B------:R0:W-:Y:S02]  /*0ce0*/  STG.E.U16 desc[UR36][R8.64], R0 ;  /* 0x0000000008007986 */ /* 0x0001e4000c101524 */
.L_x_243:
[----:B------:R-:W-:Y:S05]  /*0cf0*/  BSYNC.RECONVERGENT B7 ;  /* 0x0000000000077941 */ /* 0x000fea0003800200 */
.L_x_242:
[----:B------:R-:W-:-:S05]  /*0d00*/  IADD3 R22, P0, PT, R19, R22, RZ ;  /* 0x0000001613167210 */ /* 0x000fca0007f1e0ff */
[----:B------:R-:W-:-:S05]  /*0d10*/  IMAD.X R23, RZ, RZ, R23, P0 ;  /* 0x000000ffff177224 */ /* 0x000fca00000e0617 */
[----:B------:R-:W2:Y:S01]  /*0d20*/  LDG.E.U8 R16, desc[UR36][R22.64] ;  /* 0x0000002416107981 */ /* 0x000ea2000c1e1100 */
[----:B------:R-:W-:Y:S01]  /*0d30*/  IADD3 R18, P1, PT, R19, R2, RZ ;  /* 0x0000000213127210 */ /* 0x000fe20007f3e0ff */
[----:B------:R-:W-:Y:S03]  /*0d40*/  BSSY.RECONVERGENT B7, `(.L_x_246) ;  /* 0x000002d000077945 */ /* 0x000fe60003800200 */
[----:B------:R-:W-:Y:S02]  /*0d50*/  IADD3.X R24, PT, PT, RZ, R17, RZ, P1, !PT ;  /* 0x00000011ff187210 */ /* 0x000fe40000ffe4ff */
[----:B--2---:R-:W-:-:S04]  /*0d60*/  ISETP.NE.U32.AND P0, PT, R16, UR52, PT ;  /* 0x0000003410007c0c */ /* 0x004fc8000bf05070 */
[----:B------:R-:W-:-:S13]  /*0d70*/  ISETP.NE.AND.EX P0, PT, RZ, UR53, PT, P0 ;  /* 0x00000035ff007c0c */ /* 0x000fda000bf05300 */
[----:B------:R-:W-:Y:S05]  /*0d80*/  @!P0 BRA `(.L_x_247) ;  /* 0x0000000000a08947 */ /* 0x000fea0003800000 */
[----:B------:R-:W-:Y:S01]  /*0d90*/  ISETP.GE.U32.AND P0, PT, R16, UR40, PT ;  /* 0x0000002810007c0c */ /* 0x000fe2000bf06070 */
[----:B------:R-:W-:Y:S03]  /*0da0*/  BSSY.RECONVERGENT B6, `(.L_x_248) ;  /* 0x0000013000067945 */ /* 0x000fe60003800200 */
[----:B------:R-:W-:-:S13]  /*0db0*/  ISETP.GE.AND.EX P0, PT, RZ, UR41, PT, P0 ;  /* 0x00000029ff007c0c */ /* 0x000fda000bf06300 */
[----:B------:R-:W-:Y:S05]  /*0dc0*/  @!P0 BRA `(.L_x_249) ;  /* 0x0000000000408947 */ /* 0x000fea0003800000 */
[----:B------:R-:W-:Y:S01]  /*0dd0*/  MOV R2, 0x0 ;  /* 0x0000000000027802 */ /* 0x000fe20000000f00 */
[----:B------:R-:W2:Y:S01]  /*0de0*/  LDCU.64 UR4, c[0x4][0x2c8] ;  /* 0x01005900ff0477ac */ /* 0x000ea20008000a00 */
[----:B------:R-:W-:Y:S02]  /*0df0*/  HFMA2 R12, -RZ, RZ, 0, 5.9604644775390625e-08 ;  /* 0x00000001ff0c7431 */ /* 0x000fe400000001ff */
[----:B0-----:R-:W-:Y:S01]  /*0e00*/  IMAD.MOV.U32 R8, RZ, RZ, 0x1ad ;  /* 0x000001adff087424 */ /* 0x001fe200078e00ff */
[----:B------:R-:W1:Y:S01]  /*0e10*/  LDCU.64 UR6, c[0x4][0x2d0] ;  /* 0x01005a00ff0677ac */ /* 0x000e620008000a00 */
[----:B------:R-:W0:Y:S01]  /*0e20*/  LDC.64 R2, c[0x4][R2] ;  /* 0x0100000002027b82 */ /* 0x000e220000000a00 */
[----:B------:R-:W-:Y:S01]  /*0e30*/  IMAD.MOV.U32 R13, RZ, RZ, RZ ;  /* 0x000000ffff0d7224 */ /* 0x000fe200078e00ff */
[----:B------:R-:W3:Y:S01]  /*0e40*/  LDCU.64 UR8, c[0x4][0x158] ;  /* 0x01002b00ff0877ac */ /* 0x000ee20008000a00 */
[----:B--2---:R-:W-:Y:S02]  /*0e50*/  IMAD.U32 R4, RZ, RZ, UR4 ;  /* 0x00000004ff047e24 */ /* 0x004fe4000f8e00ff */
[----:B------:R-:W-:-:S02]  /*0e60*/  IMAD.U32 R5, RZ, RZ, UR5 ;  /* 0x00000005ff057e24 */ /* 0x000fc4000f8e00ff */
[----:B-1----:R-:W-:Y:S01]  /*0e70*/  IMAD.U32 R6, RZ, RZ, UR6 ;  /* 0x00000006ff067e24 */ /* 0x002fe2000f8e00ff */
[----:B------:R-:W-:Y:S01]  /*0e80*/  MOV R7, UR7 ;  /* 0x0000000700077c02 */ /* 0x000fe20008000f00 */
[----:B---3--:R-:W-:Y:S02]  /*0e90*/  IMAD.U32 R10, RZ, RZ, UR8 ;  /* 0x00000008ff0a7e24 */ /* 0x008fe4000f8e00ff */
[----:B------:R-:W-:-:S07]  /*0ea0*/  IMAD.U32 R11, RZ, RZ, UR9 ;  /* 0x00000009ff0b7e24 */ /* 0x000fce000f8e00ff */
[----:B------:R-:W-:-:S07]  /*0eb0*/  LEPC R20, `(.L_x_249) ;  /* 0x000000001014794e */ /* 0x000fce0000000000 */
[----:B0-----:R-:W-:Y:S05]  /*0ec0*/  CALL.ABS.NOINC R2 ;  /* 0x0000000002007343 */ /* 0x001fea0003c00000 */
.L_x_249:
[----:B------:R-:W-:Y:S05]  /*0ed0*/  BSYNC.RECONVERGENT B6 ;  /* 0x0000000000067941 */ /* 0x000fea0003800200 */
.L_x_248:
[----:B------:R-:W-:Y:S02]  /*0ee0*/  IMAD R5, R24, UR48, RZ ;  /* 0x0000003018057c24 */ /* 0x000fe4000f8e02ff */
[----:B------:R-:W-:-:S04]  /*0ef0*/  IMAD.WIDE.U32 R2, R18, UR48, RZ ;  /* 0x0000003012027c25 */ /* 0x000fc8000f8e00ff */
[----:B------:R-:W-:Y:S01]  /*0f00*/  IMAD R5, R18, UR49, R5 ;  /* 0x0000003112057c24 */ /* 0x000fe2000f8e0205 */
[----:B------:R-:W-:-:S03]  /*0f10*/  LEA R4, P0, R2, UR38, 0x1 ;  /* 0x0000002602047c11 */ /* 0x000fc6000f8008ff */
[----:B------:R-:W-:-:S05]  /*0f20*/  IMAD.IADD R3, R3, 0x1, R5 ;  /* 0x0000000103037824 */ /* 0x000fca00078e0205 */
[----:B------:R-:W-:-:S05]  /*0f30*/  LEA.HI.X R5, R2, UR39, R3, 0x1, P0 ;  /* 0x0000002702057c11 */ /* 0x000fca00080f0c03 */
[----:B------:R-:W0:Y:S01]  /*0f40*/  LDG.E.U16 R4, desc[UR36][R4.64] ;  /* 0x0000002404047981 */ /* 0x000e22000c1e1500 */
[----:B-1----:R-:W-:Y:S02]  /*0f50*/  IMAD R7, R24, UR44, RZ ;  /* 0x0000002c18077c24 */ /* 0x002fe4000f8e02ff */
[----:B------:R-:W-:-:S04]  /*0f60*/  IMAD.WIDE.U32 R2, R18, UR44, RZ ;  /* 0x0000002c12027c25 */ /* 0x000fc8000f8e00ff */
[----:B------:R-:W-:-:S04]  /*0f70*/  IMAD R7, R18, UR45, R7 ;  /* 0x0000002d12077c24 */ /* 0x000fc8000f8e0207 */
[----:B------:R-:W-:Y:S02]  /*0f80*/  IMAD.IADD R3, R3, 0x1, R7 ;  /* 0x0000000103037824 */ /* 0x000fe400078e0207 */
[----:B------:R-:W-:-:S04]  /*0f90*/  IMAD.WIDE.U32 R2, R16, UR46, R2 ;  /* 0x0000002e10027c25 */ /* 0x000fc8000f8e0002 */
[----:B------:R-:W-:Y:S01]  /*0fa0*/  IMAD R3, R16, UR47, R3 ;  /* 0x0000002f10037c24 */ /* 0x000fe2000f8e0203 */
[----:B------:R-:W-:-:S04]  /*0fb0*/  LEA R6, P0, R2, UR50, 0x1 ;  /* 0x0000003202067c11 */ /* 0x000fc8000f8008ff */
[----:B------:R-:W-:Y:S02]  /*0fc0*/  LEA.HI.X R7, R2, UR51, R3, 0x1, P0 ;  /* 0x0000003302077c11 */ /* 0x000fe400080f0c03 */
[----:B0-----:R-:W-:-:S05]  /*0fd0*/  SHF.L.U32 R0, R4, 0x10, RZ ;  /* 0x0000001004007819 */ /* 0x001fca00000006ff */
[----:B------:R-:W-:-:S05]  /*0fe0*/  FADD.FTZ R0, -R0, -RZ ;  /* 0x800000ff00007221 */ /* 0x000fca0000010100 */
[----:B------:R-:W-:-:S05]  /*0ff0*/  F2FP.BF16.F32.PACK_AB R0, RZ, R0 ;  /* 0x00000000ff00723e */ /* 0x000fca00000010ff */
[----:B------:R2:W-:Y:S02]  /*1000*/  STG.E.U16 desc[UR36][R6.64], R0 ;  /* 0x0000000006007986 */ /* 0x0005e4000c101524 */
.L_x_247:
[----:B------:R-:W-:Y:S05]  /*1010*/  BSYNC.RECONVERGENT B7 ;  /* 0x0000000000077941 */ /* 0x000fea0003800200 */
.L_x_246:
[----:B------:R-:W-:-:S05]  /*1020*/  IADD3 R16, P0, PT, R19, R22, RZ ;  /* 0x0000001613107210 */ /* 0x000fca0007f1e0ff */
[----:B------:R-:W-:-:S05]  /*1030*/  IMAD.X R17, RZ, RZ, R23, P0 ;  /* 0x000000ffff117224 */ /* 0x000fca00000e0617 */
[----:B------:R-:W3:Y:S01]  /*1040*/  LDG.E.U8 R22, desc[UR36][R16.64] ;  /* 0x0000002410167981 */ /* 0x000ee2000c1e1100 */
[----:B------:R-:W-:Y:S01]  /*1050*/  IADD3 R18, P1, PT, R19, R18, RZ ;  /* 0x0000001213127210 */ /* 0x000fe20007f3e0ff */
[----:B------:R-:W-:Y:S04]  /*1060*/  BSSY.RECONVERGENT B7, `(.L_x_250) ;  /* 0x000002d000077945 */ /* 0x000fe80003800200 */
[----:B------:R-:W-:Y:S01]  /*1070*/  IMAD.X R24, RZ, RZ, R24, P1 ;  /* 0x000000ffff187224 */ /* 0x000fe200008e0618 */
[----:B---3--:R-:W-:-:S04]  /*1080*/  ISETP.NE.U32.AND P0, PT, R22, UR52, PT ;  /* 0x0000003416007c0c */ /* 0x008fc8000bf05070 */
[----:B------:R-:W-:-:S13]  /*1090*/  ISETP.NE.AND.EX P0, PT, RZ, UR53, PT, P0 ;  /* 0x00000035ff007c0c */ /* 0x000fda000bf05300 */
[----:B------:R-:W-:Y:S05]  /*10a0*/  @!P0 BRA `(.L_x_251) ;  /* 0x0000000000a08947 */ /* 0x000fea0003800000 */
[----:B------:R-:W-:Y:S01]  /*10b0*/  ISETP.GE.U32.AND P0, PT, R22, UR40, PT ;  /* 0x0000002816007c0c */ /* 0x000fe2000bf06070 */
[----:B------:R-:W-:Y:S03]  /*10c0*/  BSSY.RECONVERGENT B6, `(.L_x_252) ;  /* 0x0000013000067945 */ /* 0x000fe60003800200 */
[----:B------:R-:W-:-:S13]  /*10d0*/  ISETP.GE.AND.EX P0, PT, RZ, UR41, PT, P0 ;  /* 0x00000029ff007c0c */ /* 0x000fda000bf06300 */
[----:B------:R-:W-:Y:S05]  /*10e0*/  @!P0 BRA `(.L_x_253) ;  /* 0x0000000000408947 */ /* 0x000fea0003800000 */
[----:B------:R-:W-:Y:S01]  /*10f0*/  MOV R2, 0x0 ;  /* 0x0000000000027802 */ /* 0x000fe20000000f00 */
[----:B------:R-:W3:Y:S01]  /*1100*/  LDCU.64 UR4, c[0x4][0x2c8] ;  /* 0x01005900ff0477ac */ /* 0x000ee20008000a00 */
[----:B0-----:R-:W-:Y:S02]  /*1110*/  IMAD.MOV.U32 R8, RZ, RZ, 0x1ad ;  /* 0x000001adff087424 */ /* 0x001fe400078e00ff */
[----:B------:R-:W-:Y:S01]  /*1120*/  IMAD.MOV.U32 R12, RZ, RZ, 0x1 ;  /* 0x00000001ff0c7424 */ /* 0x000fe200078e00ff */
[----:B------:R-:W1:Y:S01]  /*1130*/  LDCU.64 UR6, c[0x4][0x2d0] ;  /* 0x01005a00ff0677ac */ /* 0x000e620008000a00 */
[----:B------:R-:W0:Y:S01]  /*1140*/  LDC.64 R2, c[0x4][R2] ;  /* 0x0100000002027b82 */ /* 0x000e220000000a00 */
[----:B------:R-:W-:Y:S01]  /*1150*/  IMAD.MOV.U32 R13, RZ, RZ, RZ ;  /* 0x000000ffff0d7224 */ /* 0x000fe200078e00ff */
[----:B------:R-:W4:Y:S01]  /*1160*/  LDCU.64 UR8, c[0x4][0x158] ;  /* 0x01002b00ff0877ac */ /* 0x000f220008000a00 */
[----:B---3--:R-:W-:Y:S01]  /*1170*/  IMAD.U32 R4, RZ, RZ, UR4 ;  /* 0x00000004ff047e24 */ /* 0x008fe2000f8e00ff */
[----:B------:R-:W-:Y:S01]  /*1180*/  MOV R5, UR5 ;  /* 0x0000000500057c02 */ /* 0x000fe20008000f00 */
[----:B-12---:R-:W-:-:S02]  /*1190*/  IMAD.U32 R6, RZ, RZ, UR6 ;  /* 0x00000006ff067e24 */ /* 0x006fc4000f8e00ff */
[----:B------:R-:W-:Y:S02]  /*11a0*/  IMAD.U32 R7, RZ, RZ, UR7 ;  /* 0x00000007ff077e24 */ /* 0x000fe4000f8e00ff */
[----:B----4-:R-:W-:Y:S01]  /*11b0*/  IMAD.U32 R10, RZ, RZ, UR8 ;  /* 0x00000008ff0a7e24 */ /* 0x010fe2000f8e00ff */
[----:B------:R-:W-:-:S07]  /*11c0*/  MOV R11, UR9 ;  /* 0x00000009000b7c02 */ /* 0x000fce0008000f00 */
[----:B------:R-:W-:-:S07]  /*11d0*/  LEPC R20, `(.L_x_253) ;  /* 0x000000001014794e */ /* 0x000fce0000000000 */
[----:B0-----:R-:W-:Y:S05]  /*11e0*/  CALL.ABS.NOINC R2 ;  /* 0x0000000002007343 */ /* 0x001fea0003c00000 */
.L_x_253:
[----:B------:R-:W-:Y:S05]  /*11f0*/  BSYNC.RECONVERGENT B6 ;  /* 0x0000000000067941 */ /* 0x000fea0003800200 */
.L_x_252:
[----:B------:R-:W-:Y:S02]  /*1200*/  IMAD R5, R24, UR48, RZ ;  /* 0x0000003018057c24 */ /* 0x000fe4000f8e02ff */
[----:B------:R-:W-:-:S04]  /*1210*/  IMAD.WIDE.U32 R2, R18, UR48, RZ ;  /* 0x0000003012027c25 */ /* 0x000fc8000f8e00ff */
[----:B------:R-:W-:Y:S01]  /*1220*/  IMAD R5, R18, UR49, R5 ;  /* 0x0000003112057c24 */ /* 0x000fe2000f8e0205 */
[----:B------:R-:W-:-:S04]  /*1230*/  LEA R4, P0, R2, UR38, 0x1 ;  /* 0x0000002602047c11 */ /* 0x000fc8000f8008ff */
[----:B------:R-:W-:-:S04]  /*1240*/  IADD3 R3, PT, PT, R3, R5, RZ ;  /* 0x0000000503037210 */ /* 0x000fc80007ffe0ff */
[----:B------:R-:W-:-:S05]  /*1250*/  LEA.HI.X R5, R2, UR39, R3, 0x1, P0 ;  /* 0x0000002702057c11 */ /* 0x000fca00080f0c03 */
[----:B------:R-:W0:Y:S01]  /*1260*/  LDG.E.U16 R4, desc[UR36][R4.64] ;  /* 0x0000002404047981 */ /* 0x000e22000c1e1500 */
[----:B-12---:R-:W-:Y:S02]  /*1270*/  IMAD R7, R24, UR44, RZ ;  /* 0x0000002c18077c24 */ /* 0x006fe4000f8e02ff */
[----:B------:R-:W-:-:S04]  /*1280*/  IMAD.WIDE.U32 R2, R18, UR44, RZ ;  /* 0x0000002c12027c25 */ /* 0x000fc8000f8e00ff */
[----:B------:R-:W-:-:S04]  /*1290*/  IMAD R7, R18, UR45, R7 ;  /* 0x0000002d12077c24 */ /* 0x000fc8000f8e0207 */
[----:B------:R-:W-:Y:S02]  /*12a0*/  IMAD.IADD R3, R3, 0x1, R7 ;  /* 0x0000000103037824 */ /* 0x000fe400078e0207 */
[----:B------:R-:W-:-:S04]  /*12b0*/  IMAD.WIDE.U32 R2, R22, UR46, R2 ;  /* 0x0000002e16027c25 */ /* 0x000fc8000f8e0002 */
[----:B------:R-:W-:Y:S01]  /*12c0*/  IMAD R3, R22, UR47, R3 ;  /* 0x0000002f16037c24 */ /* 0x000fe2000f8e0203 */
[----:B------:R-:W-:-:S04]  /*12d0*/  LEA R6, P0, R2, UR50, 0x1 ;  /* 0x0000003202067c11 */ /* 0x000fc8000f8008ff */
[----:B------:R-:W-:Y:S01]  /*12e0*/  LEA.HI.X R7, R2, UR51, R3, 0x1, P0 ;  /* 0x0000003302077c11 */ /* 0x000fe200080f0c03 */
[----:B0-----:R-:W-:-:S04]  /*12f0*/  IMAD.U32 R0, R4, 0x10000, RZ ;  /* 0x0001000004007824 */ /* 0x001fc800078e00ff */
[----:B------:R-:W-:-:S05]  /*1300*/  FADD.FTZ R0, -R0, -RZ ;  /* 0x800000ff00007221 */ /* 0x000fca0000010100 */
[----:B------:R-:W-:-:S05]  /*1310*/  F2FP.BF16.F32.PACK_AB R0, RZ, R0 ;  /* 0x00000000ff00723e */ /* 0x000fca00000010ff */
[----:B------:R3:W-:Y:S02]  /*1320*/  STG.E.U16 desc[UR36][R6.64], R0 ;  /* 0x0000000006007986 */ /* 0x0007e4000c101524 */
.L_x_251:
[----:B------:R-:W-:Y:S05]  /*1330*/  BSYNC.RECONVERGENT B7 ;  /* 0x0000000000077941 */ /* 0x000fea0003800200 */
.L_x_250:
[----:B------:R-:W-:-:S05]  /*1340*/  IADD3 R2, P0, PT, R19, R16, RZ ;  /* 0x0000001013027210 */ /* 0x000fca0007f1e0ff */
[----:B------:R-:W-:-:S05]  /*1350*/  IMAD.X R3, RZ, RZ, R17, P0 ;  /* 0x000000ffff037224 */ /* 0x000fca00000e0611 */
[----:B------:R-:W4:Y:S01]  /*1360*/  LDG.E.U8 R16, desc[UR36][R2.64] ;  /* 0x0000002402107981 */ /* 0x000f22000c1e1100 */
[----:B------:R-:W-:Y:S01]  /*1370*/  IADD3 R18, P1, PT, R19, R18, RZ ;  /* 0x0000001213127210 */ /* 0x000fe20007f3e0ff */
[----:B------:R-:W-:Y:S03]  /*1380*/  BSSY.RECONVERGENT B7, `(.L_x_254) ;  /* 0x000002d000077945 */ /* 0x000fe60003800200 */
[----:B------:R-:W-:Y:S02]  /*1390*/  IADD3.X R17, PT, PT, RZ, R24, RZ, P1, !PT ;  /* 0x00000018ff117210 */ /* 0x000fe40000ffe4ff */
[----:B----4-:R-:W-:-:S04]  /*13a0*/  ISETP.NE.U32.AND P0, PT, R16, UR52, PT ;  /* 0x0000003410007c0c */ /* 0x010fc8000bf05070 */
[----:B------:R-:W-:-:S13]  /*13b0*/  ISETP.NE.AND.EX P0, PT, RZ, UR53, PT, P0 ;  /* 0x00000035ff007c0c */ /* 0x000fda000bf05300 */
[----:B------:R-:W-:Y:S05]  /*13c0*/  @!P0 BRA `(.L_x_255) ;  /* 0x0000000000a08947 */ /* 0x000fea0003800000 */
[----:B------:R-:W-:Y:S01]  /*13d0*/  ISETP.GE.U32.AND P0, PT, R16, UR40, PT ;  /* 0x0000002810007c0c */ /* 0x000fe2000bf06070 */
[----:B------:R-:W-:Y:S03]  /*13e0*/  BSSY.RECONVERGENT B6, `(.L_x_256) ;  /* 0x0000013000067945 */ /* 0x000fe60003800200 */
[----:B------:R-:W-:-:S13]  /*13f0*/  ISETP.GE.AND.EX P0, PT, RZ, UR41, PT, P0 ;  /* 0x00000029ff007c0c */ /* 0x000fda000bf06300 */
[----:B------:R-:W-:Y:S05]  /*1400*/  @!P0 BRA `(.L_x_257) ;  /* 0x0000000000408947 */ /* 0x000fea0003800000 */
[----:B------:R-:W-:Y:S01]  /*1410*/  MOV R2, 0x0 ;  /* 0x0000000000027802 */ /* 0x000fe20000000f00 */
[----:B------:R-:W4:Y:S01]  /*1420*/  LDCU.64 UR4, c[0x4][0x2c8] ;  /* 0x01005900ff0477ac */ /* 0x000f220008000a00 */
[----:B------:R-:W-:Y:S02]  /*1430*/  HFMA2 R12, -RZ, RZ, 0, 5.9604644775390625e-08 ;  /* 0x00000001ff0c7431 */ /* 0x000fe400000001ff */
[----:B0-----:R-:W-:Y:S01]  /*1440*/  IMAD.MOV.U32 R8, RZ, RZ, 0x1ad ;  /* 0x000001adff087424 */ /* 0x001fe200078e00ff */
[----:B------:R-:W1:Y:S01]  /*1450*/  LDCU.64 UR6, c[0x4][0x2d0] ;  /* 0x01005a00ff0677ac */ /* 0x000e620008000a00 */
[----:B------:R-:W0:Y:S01]  /*1460*/  LDC.64 R2, c[0x4][R2] ;  /* 0x0100000002027b82 */ /* 0x000e220000000a00 */
[----:B------:R-:W-:Y:S01]  /*1470*/  IMAD.MOV.U32 R13, RZ, RZ, RZ ;  /* 0x000000ffff0d7224 */ /* 0x000fe200078e00ff */
[----:B------:R-:W5:Y:S01]  /*1480*/  LDCU.64 UR8, c[0x4][0x158] ;  /* 0x01002b00ff0877ac */ /* 0x000f620008000a00 */
[----:B----4-:R-:W-:Y:S02]  /*1490*/  IMAD.U32 R4, RZ, RZ, UR4 ;  /* 0x00000004ff047e24 */ /* 0x010fe4000f8e00ff */
[----:B------:R-:W-:-:S02]  /*14a0*/  IMAD.U32 R5, RZ, RZ, UR5 ;  /* 0x00000005ff057e24 */ /* 0x000fc4000f8e00ff */
[----:B-123--:R-:W-:Y:S01]  /*14b0*/  IMAD.U32 R6, RZ, RZ, UR6 ;  /* 0x00000006ff067e24 */ /* 0x00efe2000f8e00ff */
[----:B------:R-:W-:Y:S01]  /*14c0*/  MOV R7, UR7 ;  /* 0x0000000700077c02 */ /* 0x000fe20008000f00 */
[----:B-----5:R-:W-:Y:S02]  /*14d0*/  IMAD.U32 R10, RZ, RZ, UR8 ;  /* 0x00000008ff0a7e24 */ /* 0x020fe4000f8e00ff */
[----:B------:R-:W-:-:S07]  /*14e0*/  IMAD.U32 R11, RZ, RZ, UR9 ;  /* 0x00000009ff0b7e24 */ /* 0x000fce000f8e00ff */
[----:B------:R-:W-:-:S07]  /*14f0*/  LEPC R20, `(.L_x_257) ;  /* 0x000000001014794e */ /* 0x000fce0000000000 */
[----:B0-----:R-:W-:Y:S05]  /*1500*/  CALL.ABS.NOINC R2 ;  /* 0x0000000002007343 */ /* 0x001fea0003c00000 */
.L_x_257:
[----:B------:R-:W-:Y:S05]  /*1510*/  BSYNC.RECONVERGENT B6 ;  /* 0x0000000000067941 */ /* 0x000fea0003800200 */
.L_x_256:
[----:B------:R-:W-:Y:S02]  /*1520*/  IMAD R5, R17, UR48, RZ ;  /* 0x0000003011057c24 */ /* 0x000fe4000f8e02ff */
[----:B------:R-:W-:-:S04]  /*1530*/  IMAD.WIDE.U32 R2, R18, UR48, RZ ;  /* 0x0000003012027c25 */ /* 0x000fc8000f8e00ff */
[----:B------:R-:W-:Y:S01]  /*1540*/  IMAD R5, R18, UR49, R5 ;  /* 0x0000003112057c24 */ /* 0x000fe2000f8e0205 */
[----:B------:R-:W-:-:S03]  /*1550*/  LEA R4, P0, R2, UR38, 0x1 ;  /* 0x0000002602047c11 */ /* 0x000fc6000f8008ff */
[----:B------:R-:W-:-:S05]  /*1560*/  IMAD.IADD R3, R3, 0x1, R5 ;  /* 0x0000000103037824 */ /* 0x000fca00078e0205 */
[----:B------:R-:W-:-:S05]  /*1570*/  LEA.HI.X R5, R2, UR39, R3, 0x1, P0 ;  /* 0x0000002702057c11 */ /* 0x000fca00080f0c03 */
[----:B------:R-:W0:Y:S01]  /*1580*/  LDG.E.U16 R4, desc[UR36][R4.64] ;  /* 0x0000002404047981 */ /* 0x000e22000c1e1500 */
[----:B-123--:R-:W-:Y:S02]  /*1590*/  IMAD R7, R17, UR44, RZ ;  /* 0x0000002c11077c24 */ /* 0x00efe4000f8e02ff */
        /* <DEDUP_REMOVED lines=11> */
.L_x_255:
[----:B------:R-:W-:Y:S05]  /*1650*/  BSYNC.RECONVERGENT B7 ;  /* 0x0000000000077941 */ /* 0x000fea0003800200 */
.L_x_254:
[----:B------:R-:W5:Y:S01]  /*1660*/  LDCU UR5, c[0x0][0x380] ;  /* 0x00007000ff0577ac */ /* 0x000f620008000800 */
[----:B------:R-:W-:Y:S02]  /*1670*/  R2UR UR4, R36 ;  /* 0x00000000240472ca */ /* 0x000fe400000e0000 */
[----:B------:R-:W-:-:S05]  /*1680*/  IADD3 R2, P0, PT, R19, R18, RZ ;  /* 0x0000001213027210 */ /* 0x000fca0007f1e0ff */
[----:B------:R-:W-:Y:S01]  /*1690*/  IMAD.X R17, RZ, RZ, R17, P0 ;  /* 0x000000ffff117224 */ /* 0x000fe200000e0611 */
[----:B-----5:R-:W-:-:S05]  /*16a0*/  ISETP.GE.U32.AND P0, PT, R2, UR5, PT ;  /* 0x0000000502007c0c */ /* 0x020fca000bf06070 */
[----:B------:R-:W-:-:S13]  /*16b0*/  ISETP.GE.AND.EX P0, PT, R17, UR4, PT, P0 ;  /* 0x0000000411007c0c */ /* 0x000fda000bf06300 */
[----:B------:R-:W-:Y:S05]  /*16c0*/  @!P0 BRA `(.L_x_258) ;  /* 0xfffffff000cc8947 */ /* 0x000fea000383ffff */
[----:B------:R-:W-:Y:S05]  /*16d0*/  BSYNC.RECONVERGENT B8 ;  /* 0x0000000000087941 */ /* 0x000fea0003800200 */
.L_x_241:
[----:B------:R-:W-:Y:S05]  /*16e0*/  EXIT ;  /* 0x000000000000794d */ /* 0x000fea0003800000 */
.L_x_230:
        /* <DEDUP_REMOVED lines=16> */
[----:B------:R-:W-:Y:S01]  /*17f0*/  IADD3 R7, PT, PT, RZ, -R19, RZ ;  /* 0x80000013ff077210 */ /* 0x000fe20007ffe0ff */
[----:B------:R-:W-:Y:S01]  /*1800*/  IMAD.MOV.U32 R4, RZ, RZ, RZ ;  /* 0x000000ffff047224 */ /* 0x000fe200078e00ff */
[----:B------:R-:W-:-:S05]  /*1810*/  ISETP.NE.U32.AND P2, PT, R19, RZ, PT ;  /* 0x000000ff1300720c */ /* 0x000fca0003f45070 */
[----:B0-----:R-:W0:Y:S02]  /*1820*/  MUFU.RCP R6, R6 ;  /* 0x0000000600067308 */ /* 0x001e240000001000 */
[----:B0-----:R-:W-:-:S06]  /*1830*/  VIADD R5, R6, 0xffffffe ;  /* 0x0ffffffe06057836 */ /* 0x001fcc0000000000 */
        /* <DEDUP_REMOVED lines=14> */
.L_x_260:
[----:B------:R-:W-:-:S07]  /*1920*/  MOV R0, 0x1940 ;  /* 0x0000194000007802 */ /* 0x000fce0000000f00 */
[----:B------:R-:W-:Y:S05]  /*1930*/  CALL.REL.NOINC `($__internal_5_$__cuda_sm20_div_u64) ;  /* 0x0000001400847944 */ /* 0x000fea0003c00000 */
[----:B------:R-:W-:Y:S01]  /*1940*/  IMAD.MOV.U32 R4, RZ, RZ, R3 ;  /* 0x000000ffff047224 */ /* 0x000fe200078e0003 */
[----:B------:R-:W-:-:S07]  /*1950*/  MOV R5, R6 ;  /* 0x0000000600057202 */ /* 0x000fce0000000f00 */
.L_x_261:
[----:B------:R-:W-:Y:S05]  /*1960*/  BSYNC.RECONVERGENT B0 ;  /* 0x0000000000007941 */ /* 0x000fea0003800200 */
.L_x_259:
[----:B------:R-:W0:Y:S01]  /*1970*/  LDCU.64 UR4, c[0x0][0x388] ;  /* 0x00007100ff0477ac */ /* 0x000e220008000a00 */
[----:B------:R-:W-:Y:S01]  /*1980*/  IADD3 R24, P1, PT, R4, R24, RZ ;  /* 0x0000001804187210 */ /* 0x000fe20007f3e0ff */
[----:B------:R-:W-:Y:S01]  /*1990*/  BSSY.RECONVERGENT B8, `(.L_x_262) ;  /* 0x000006c000087945 */ /* 0x000fe20003800200 */
[----:B------:R-:W1:Y:S02]  /*19a0*/  LDCU.64 UR6, c[0x0][0x3d0] ;  /* 0x00007a00ff0677ac */ /* 0x000e640008000a00 */
[----:B------:R-:W-:Y:S01]  /*19b0*/  LOP3.LUT R0, R24, 0x3, RZ, 0xc0, !PT ;  /* 0x0000000318007812 */ /* 0x000fe200078ec0ff */
[----:B------:R-:W-:Y:S01]  /*19c0*/  IMAD.X R27, RZ, RZ, R5, P1 ;  /* 0x000000ffff1b7224 */ /* 0x000fe200008e0605 */
[----:B------:R-:W2:Y:S02]  /*19d0*/  LDCU.64 UR60, c[0x0][0x3e0] ;  /* 0x00007c00ff3c77ac */ /* 0x000ea40008000a00 */
[----:B------:R-:W-:Y:S01]  /*19e0*/  ISETP.NE.U32.AND P0, PT, R0, 0x3, PT ;  /* 0x000000030000780c */ /* 0x000fe20003f05070 */
[----:B------:R-:W3:Y:S03]  /*19f0*/  LDCU.64 UR58, c[0x0][0x3e0] ;  /* 0x00007c00ff3a77ac */ /* 0x000ee60008000a00 */
[----:B------:R-:W-:Y:S01]  /*1a00*/  ISETP.NE.AND.EX P0, PT, RZ, RZ, PT, P0 ;  /* 0x000000ffff00720c */ /* 0x000fe20003f05300 */
[----:B------:R-:W4:Y:S01]  /*1a10*/  LDCU.64 UR56, c[0x0][0x3d8] ;  /* 0x00007b00ff3877ac */ /* 0x000f220008000a00 */
[----:B0-----:R-:W-:Y:S01]  /*1a20*/  IMAD.U32 R22, RZ, RZ, UR4 ;  /* 0x00000004ff167e24 */ /* 0x001fe2000f8e00ff */
[----:B------:R-:W-:Y:S01]  /*1a30*/  MOV R23, UR5 ;  /* 0x0000000500177c02 */ /* 0x000fe20008000f00 */
        /* <DEDUP_REMOVED lines=16> */
[----:B------:R-:W-:Y:S01]  /*1b40*/  IMAD.MOV.U32 R32, RZ, RZ, RZ ;  /* 0x000000ffff207224 */ /* 0x000fe200078e00ff */
[----:B------:R-:W2:Y:S02]  /*1b50*/  LDCU.64 UR4, c[0x0][0x3c0] ;  /* 0x00007800ff0477ac */ /* 0x000ea40008000a00 */
[----:B------:R-:W-:Y:S01]  /*1b60*/  LOP3.LUT R33, R33, 0x3, RZ, 0xc0, !PT ;  /* 0x0000000321217812 */ /* 0x000fe200078ec0ff */
[----:B------:R-:W3:Y:S01]  /*1b70*/  LDCU.64 UR8, c[0x0][0x390] ;  /* 0x00007200ff0877ac */ /* 0x000ee20008000a00 */
[----:B-1----:R-:W-:Y:S02]  /*1b80*/  IMAD R7, R17, UR6, RZ ;  /* 0x0000000611077c24 */ /* 0x002fe4000f8e02ff */
[----:B------:R-:W-:-:S04]  /*1b90*/  IMAD.WIDE.U32 R4, R2, UR6, RZ ;  /* 0x0000000602047c25 */ /* 0x000fc8000f8e00ff */
[----:B------:R-:W-:Y:S01]  /*1ba0*/  IMAD.WIDE.U32 R38, R19, UR6, RZ ;  /* 0x0000000613267c25 */ /* 0x000fe2000f8e00ff */
[----:B---3--:R-:W-:-:S03]  /*1bb0*/  LEA R28, P0, R4, UR8, 0x1 ;  /* 0x00000008041c7c11 */ /* 0x008fc6000f8008ff */
[C---:B------:R-:W-:Y:S02]  /*1bc0*/  IMAD R7, R2.reuse, UR7, R7 ;  /* 0x0000000702077c24 */ /* 0x040fe4000f8e0207 */
[----:B--2---:R-:W-:Y:S02]  /*1bd0*/  IMAD R3, R17, UR4, RZ ;  /* 0x0000000411037c24 */ /* 0x004fe4000f8e02ff */
[----:B------:R-:W-:Y:S01]  /*1be0*/  IMAD R9, R19, UR7, R39 ;  /* 0x0000000713097c24 */ /* 0x000fe2000f8e0227 */
[----:B------:R-:W-:Y:S01]  /*1bf0*/  IADD3 R7, PT, PT, R5, R7, RZ ;  /* 0x0000000705077210 */ /* 0x000fe20007ffe0ff */
[----:B------:R-:W-:-:S03]  /*1c00*/  IMAD.WIDE.U32 R30, R2, UR4, RZ ;  /* 0x00000004021e7c25 */ /* 0x000fc6000f8e00ff */
[----:B------:R-:W-:Y:S01]  /*1c10*/  LEA.HI.X R29, R4, UR9, R7, 0x1, P0 ;  /* 0x00000009041d7c11 */ /* 0x000fe200080f0c07 */
[----:B------:R-:W-:Y:S01]  /*1c20*/  IMAD R3, R2, UR5, R3 ;  /* 0x0000000502037c24 */ /* 0x000fe2000f8e0203 */
[----:B------:R-:W-:-:S03]  /*1c30*/  SHF.L.U64.HI R34, R38, 0x1, R9 ;  /* 0x0000000126227819 */ /* 0x000fc60000010209 */
[----:B------:R-:W-:-:S07]  /*1c40*/  IMAD.IADD R31, R31, 0x1, R3 ;  /* 0x000000011f1f7824 */ /* 0x000fce00078e0203 */
.L_x_268:
        /* <DEDUP_REMOVED lines=14> */
[----:B------:R-:W-:Y:S01]  /*1d30*/  ISETP.GE.U32.AND P0, PT, R35, UR56, PT ;  /* 0x0000003823007c0c */ /* 0x000fe2000bf06070 */
[----:B------:R-:W-:Y:S03]  /*1d40*/  BSSY.RECONVERGENT B6, `(.L_x_266) ;  /* 0x0000013000067945 */ /* 0x000fe60003800200 */
[----:B------:R-:W-:-:S13]  /*1d50*/  ISETP.GE.AND.EX P0, PT, RZ, UR57, PT, P0 ;  /* 0x00000039ff007c0c */ /* 0x000fda000bf06300 */
[----:B------:R-:W-:Y:S05]  /*1d60*/  @!P0 BRA `(.L_x_267) ;  /* 0x0000000000408947 */ /* 0x000fea0003800000 */
[----:B------:R-:W-:Y:S01]  /*1d70*/  MOV R14, 0x0 ;  /* 0x00000000000e7802 */ /* 0x000fe20000000f00 */
[----:B------:R-:W1:Y:S01]  /*1d80*/  LDCU.64 UR4, c[0x4][0x2c8] ;  /* 0x01005900ff0477ac */ /* 0x000e620008000a00 */
[----:B------:R-:W-:Y:S02]  /*1d90*/  HFMA2 R13, -RZ, RZ, 0, 0 ;  /* 0x00000000ff0d7431 */ /* 0x000fe400000001ff */
[----:B------:R-:W-:Y:S01]  /*1da0*/  IMAD.MOV.U32 R8, RZ, RZ, 0x1ad ;  /* 0x000001adff087424 */ /* 0x000fe200078e00ff */
[----:B------:R-:W2:Y:S01]  /*1db0*/  LDCU.64 UR6, c[0x4][0x2d0] ;  /* 0x01005a00ff0677ac */ /* 0x000ea20008000a00 */
[----:B------:R-:W3:Y:S01]  /*1dc0*/  LDC.64 R14, c[0x4][R14] ;  /* 0x010000000e0e7b82 */ /* 0x000ee20000000a00 */
[----:B------:R-:W-:Y:S01]  /*1dd0*/  IMAD.MOV.U32 R12, RZ, RZ, 0x1 ;  /* 0x00000001ff0c7424 */ /* 0x000fe200078e00ff */
[----:B------:R-:W4:Y:S01]  /*1de0*/  LDCU.64 UR8, c[0x4][0x158] ;  /* 0x01002b00ff0877ac */ /* 0x000f220008000a00 */
[----:B-1----:R-:W-:Y:S01]  /*1df0*/  MOV R4, UR4 ;  /* 0x0000000400047c02 */ /* 0x002fe20008000f00 */
[----:B------:R-:W-:-:S02]  /*1e00*/  IMAD.U32 R5, RZ, RZ, UR5 ;  /* 0x00000005ff057e24 */ /* 0x000fc4000f8e00ff */
[----:B--2---:R-:W-:Y:S02]  /*1e10*/  IMAD.U32 R6, RZ, RZ, UR6 ;  /* 0x00000006ff067e24 */ /* 0x004fe4000f8e00ff */
[----:B------:R-:W-:Y:S01]  /*1e20*/  IMAD.U32 R7, RZ, RZ, UR7 ;  /* 0x00000007ff077e24 */ /* 0x000fe2000f8e00ff */
[----:B----4-:R-:W-:Y:S01]  /*1e30*/  MOV R10, UR8 ;  /* 0x00000008000a7c02 */ /* 0x010fe20008000f00 */
[----:B------:R-:W-:-:S07]  /*1e40*/  IMAD.U32 R11, RZ, RZ, UR9 ;  /* 0x00000009ff0b7e24 */ /* 0x000fce000f8e00ff */
[----:B------:R-:W-:-:S07]  /*1e50*/  LEPC R20, `(.L_x_267) ;  /* 0x000000001014794e */ /* 0x000fce0000000000 */
[----:B0--3--:R-:W-:Y:S05]  /*1e60*/  CALL.ABS.NOINC R14 ;  /* 0x000000000e007343 */ /* 0x009fea0003c00000 */
.L_x_267:
[----:B0-----:R-:W-:Y:S05]  /*1e70*/  BSYNC.RECONVERGENT B6 ;  /* 0x0000000000067941 */ /* 0x001fea0003800200 */
.L_x_266:
[----:B------:R-:W-:Y:S01]  /*1e80*/  R2UR UR7, R16 ;  /* 0x00000000100772ca */ /* 0x000fe200000e0000 */
[----:B------:R-:W2:Y:S01]  /*1e90*/  LDG.E.U16 R3, desc[UR36][R28.64] ;  /* 0x000000241c037981 */ /* 0x000ea2000c1e1500 */
[----:B------:R-:W-:Y:S02]  /*1ea0*/  R2UR UR6, R18 ;  /* 0x00000000120672ca */ /* 0x000fe400000e0000 */
[----:B------:R-:W-:Y:S02]  /*1eb0*/  R2UR UR5, R25 ;  /* 0x00000000190572ca */ /* 0x000fe400000e0000 */
[----:B------:R-:W-:-:S07]  /*1ec0*/  R2UR UR4, R26 ;  /* 0x000000001a0472ca */ /* 0x000fce00000e0000 */
[----:B------:R-:W-:-:S05]  /*1ed0*/  LEA R6, P0, R35, UR7, 0x1 ;  /* 0x0000000723067c11 */ /* 0x000fca000f8008ff */
[----:B------:R-:W-:-:S05]  /*1ee0*/  IMAD.X R7, RZ, RZ, UR6, P0 ;  /* 0x00000006ff077e24 */ /* 0x000fca00080e06ff */
[----:B------:R-:W3:Y:S01]  /*1ef0*/  LDG.E.U16 R6, desc[UR36][R6.64] ;  /* 0x0000002406067981 */ /* 0x000ee2000c1e1500 */
[----:B------:R-:W-:-:S04]  /*1f00*/  IMAD.WIDE.U32 R4, R35, UR5, R30 ;  /* 0x0000000523047c25 */ /* 0x000fc8000f8e001e */
[----:B------:R-:W-:Y:S02]  /*1f10*/  IMAD R35, R35, UR4, R5 ;  /* 0x0000000423237c24 */ /* 0x000fe4000f8e0205 */
        /* <DEDUP_REMOVED lines=10> */
.L_x_265:
[----:B0-----:R-:W-:Y:S05]  /*1fc0*/  BSYNC.RECONVERGENT B7 ;  /* 0x0000000000077941 */ /* 0x001fea0003800200 */
.L_x_264:
        /* <DEDUP_REMOVED lines=8> */
.L_x_263:
[----:B0-----:R-:W-:Y:S05]  /*2050*/  BSYNC.RECONVERGENT B8 ;  /* 0x0000000000087941 */ /* 0x001fea0003800200 */
.L_x_262:
[----:B------:R-:W-:-:S04]  /*2060*/  ISETP.GE.U32.AND P0, PT, R24, 0x3, PT ;  /* 0x000000031800780c */ /* 0x000fc80003f06070 */
[----:B------:R-:W-:-:S13]  /*2070*/  ISETP.GE.U32.AND.EX P0, PT, R27, RZ, PT, P0 ;  /* 0x000000ff1b00720c */ /* 0x000fda0003f06100 */
[----:B------:R-:W-:Y:S05]  /*2080*/  @!P0 EXIT ;  /* 0x000000000000894d */ /* 0x000fea0003800000 */
[----:B------:R-:W-:Y:S01]  /*2090*/  BSSY.RECONVERGENT B8, `(.L_x_269) ;  /* 0x00000ea000087945 */ /* 0x000fe20003800200 */
.L_x_286:
[----:B------:R-:W-:-:S04]  /*20a0*/  IADD3 R28, P0, PT, R2, UR40, RZ ;  /* 0x00000028021c7c10 */ /* 0x000fc8000ff1e0ff */
[----:B------:R-:W-:-:S05]  /*20b0*/  IADD3.X R29, PT, PT, R17, UR41, RZ, P0, !PT ;  /* 0x00000029111d7c10 */ /* 0x000fca00087fe4ff */
[----:B--2---:R-:W2:Y:S01]  /*20c0*/  LDG.E.U8 R24, desc[UR36][R28.64] ;  /* 0x000000241c187981 */ /* 0x004ea2000c1e1100 */
[----:B------:R-:W-:Y:S01]  /*20d0*/  BSSY.RECONVERGENT B7, `(.L_x_270) ;  /* 0x0000033000077945 */ /* 0x000fe20003800200 */
[----:B--2---:R-:W-:-:S04]  /*20e0*/  ISETP.NE.U32.AND P0, PT, R24, UR58, PT ;  /* 0x0000003a18007c0c */ /* 0x004fc8000bf05070 */
[----:B------:R-:W-:-:S13]  /*20f0*/  ISETP.NE.AND.EX P0, PT, RZ, UR59, PT, P0 ;  /* 0x0000003bff007c0c */ /* 0x000fda000bf05300 */
[----:B0--3--:R-:W-:Y:S05]  /*2100*/  @!P0 BRA `(.L_x_271) ;  /* 0x0000000000bc8947 */ /* 0x009fea0003800000 */
        /* <DEDUP_REMOVED lines=20> */
.L_x_273:
[----:B------:R-:W-:Y:S05]  /*2250*/  BSYNC.RECONVERGENT B6 ;  /* 0x0000000000067941 */ /* 0x000fea0003800200 */
.L_x_272:
[----:B------:R-:W-:-:S04]  /*2260*/  LEA R4, P0, R24, UR42, 0x1 ;  /* 0x0000002a18047c11 */ /* 0x000fc8000f8008ff */
[----:B------:R-:W-:-:S05]  /*2270*/  IADD3.X R5, PT, PT, RZ, UR43, RZ, P0, !PT ;  /* 0x0000002bff057c10 */ /* 0x000fca00087fe4ff */
[----:B------:R-:W2:Y:S01]  /*2280*/  LDG.E.U16 R4, desc[UR36][R4.64] ;  /* 0x0000002404047981 */ /* 0x000ea2000c1e1500 */
[----:B-1----:R-:W-:Y:S02]  /*2290*/  IMAD R3, R17, UR48, RZ ;  /* 0x0000003011037c24 */ /* 0x002fe4000f8e02ff */
[----:B------:R-:W-:-:S04]  /*22a0*/  IMAD.WIDE.U32 R6, R2, UR48, RZ ;  /* 0x0000003002067c25 */ /* 0x000fc8000f8e00ff */
[----:B------:R-:W-:Y:S01]  /*22b0*/  IMAD R3, R2, UR49, R3 ;  /* 0x0000003102037c24 */ /* 0x000fe2000f8e0203 */
[----:B------:R-:W-:-:S03]  /*22c0*/  LEA R8, P0, R6, UR52, 0x1 ;  /* 0x0000003406087c11 */ /* 0x000fc6000f8008ff */
[----:B------:R-:W-:-:S05]  /*22d0*/  IMAD.IADD R3, R7, 0x1, R3 ;  /* 0x0000000107037824 */ /* 0x000fca00078e0203 */
[----:B------:R-:W-:-:S05]  /*22e0*/  LEA.HI.X R9, R6, UR53, R3, 0x1, P0 ;  /* 0x0000003506097c11 */ /* 0x000fca00080f0c03 */
[----:B------:R-:W3:Y:S01]  /*22f0*/  LDG.E.U16 R8, desc[UR36][R8.64] ;  /* 0x0000002408087981 */ /* 0x000ee2000c1e1500 */
[----:B------:R-:W-:-:S04]  /*2300*/  IMAD R3, R17, UR44, RZ ;  /* 0x0000002c11037c24 */ /* 0x000fc8000f8e02ff */
[----:B------:R-:W-:Y:S02]  /*2310*/  IMAD R3, R2, UR45, R3 ;  /* 0x0000002d02037c24 */ /* 0x000fe4000f8e0203 */
[----:B--2---:R-:W-:Y:S02]  /*2320*/  IMAD.U32 R0, R4, 0x10000, RZ ;  /* 0x0001000004007824 */ /* 0x004fe400078e00ff */
[----:B------:R-:W-:-:S04]  /*2330*/  IMAD.WIDE.U32 R4, R2, UR44, RZ ;  /* 0x0000002c02047c25 */ /* 0x000fc8000f8e00ff */
[----:B------:R-:W-:Y:S01]  /*2340*/  FADD.FTZ R0, -R0, -RZ ;  /* 0x800000ff00007221 */ /* 0x000fe20000010100 */
[----:B------:R-:W-:-:S05]  /*2350*/  IMAD.IADD R5, R5, 0x1, R3 ;  /* 0x0000000105057824 */ /* 0x000fca00078e0203 */
[----:B------:R-:W0:Y:S01]  /*2360*/  F2F.BF16.F32 R0, R0 ;  /* 0x0000000000007304 */ /* 0x000e220000202000 */
[----:B------:R-:W-:-:S04]  /*2370*/  IMAD.WIDE.U32 R4, R24, UR46, R4 ;  /* 0x0000002e18047c25 */ /* 0x000fc8000f8e0004 */
[----:B------:R-:W-:Y:S01]  /*2380*/  IMAD R5, R24, UR47, R5 ;  /* 0x0000002f18057c24 */ /* 0x000fe2000f8e0205 */
[----:B---3--:R-:W-:Y:S01]  /*2390*/  SHF.L.U32 R6, R8, 0x10, RZ ;  /* 0x0000001008067819 */ /* 0x008fe200000006ff */
[----:B0-----:R-:W-:-:S04]  /*23a0*/  IMAD.U32 R3, R0, 0x10000, RZ ;  /* 0x0001000000037824 */ /* 0x001fc800078e00ff */
[----:B------:R-:W-:Y:S01]  /*23b0*/  FMUL.FTZ R3, R3, R6 ;  /* 0x0000000603037220 */ /* 0x000fe20000410000 */
[----:B------:R-:W-:-:S04]  /*23c0*/  LEA R6, P0, R4, UR50, 0x1 ;  /* 0x0000003204067c11 */ /* 0x000fc8000f8008ff */
[----:B------:R-:W-:Y:S02]  /*23d0*/  F2FP.BF16.F32.PACK_AB R3, RZ, R3 ;  /* 0x00000003ff03723e */ /* 0x000fe400000010ff */
[----:B------:R-:W-:-:S05]  /*23e0*/  LEA.HI.X R7, R4, UR51, R5, 0x1, P0 ;  /* 0x0000003304077c11 */ /* 0x000fca00080f0c05 */
[----:B------:R0:W-:Y:S02]  /*23f0*/  STG.E.U16 desc[UR36][R6.64], R3 ;  /* 0x0000000306007986 */ /* 0x0001e4000c101524 */
.L_x_271:
[----:B------:R-:W-:Y:S05]  /*2400*/  BSYNC.RECONVERGENT B7 ;  /* 0x0000000000077941 */ /* 0x000fea0003800200 */
.L_x_270:
[----:B------:R-:W-:-:S05]  /*2410*/  IADD3 R28, P0, PT, R19, R28, RZ ;  /* 0x0000001c131c7210 */ /* 0x000fca0007f1e0ff */
[----:B------:R-:W-:-:S05]  /*2420*/  IMAD.X R29, RZ, RZ, R29, P0 ;  /* 0x000000ffff1d7224 */ /* 0x000fca00000e061d */
[----:B------:R-:W2:Y:S01]  /*2430*/  LDG.E.U8 R27, desc[UR36][R28.64] ;  /* 0x000000241c1b7981 */ /* 0x000ea2000c1e1100 */
[----:B------:R-:W-:Y:S01]  /*2440*/  IADD3 R24, P1, PT, R19, R2, RZ ;  /* 0x0000000213187210 */ /* 0x000fe20007f3e0ff */
[----:B------:R-:W-:Y:S04]  /*2450*/  BSSY.RECONVERGENT B7, `(.L_x_274) ;  /* 0x0000034000077945 */ /* 0x000fe80003800200 */
[----:B------:R-:W-:Y:S01]  /*2460*/  IMAD.X R17, RZ, RZ, R17, P1 ;  /* 0x000000ffff117224 */ /* 0x000fe200008e0611 */
        /* <DEDUP_REMOVED lines=9> */
[----:B------:R-:W-:Y:S02]  /*2500*/  HFMA2 R13, -RZ, RZ, 0, 0 ;  /* 0x00000000ff0d7431 */ /* 0x000fe400000001ff */
[----:B------:R-:W-:Y:S01]  /*2510*/  IMAD.MOV.U32 R8, RZ, RZ, 0x1ad ;  /* 0x000001adff087424 */ /* 0x000fe200078e00ff */
[----:B------:R-:W3:Y:S01]  /*2520*/  LDCU.64 UR6, c[0x4][0x2d0] ;  /* 0x01005a00ff0677ac */ /* 0x000ee20008000a00 */
[----:B01----:R-:W0:Y:S01]  /*2530*/  LDC.64 R2, c[0x4][R2] ;  /* 0x0100000002027b82 */ /* 0x003e220000000a00 */
[----:B------:R-:W-:Y:S01]  /*2540*/  IMAD.MOV.U32 R12, RZ, RZ, 0x1 ;  /* 0x00000001ff0c7424 */ /* 0x000fe200078e00ff */
[----:B------:R-:W1:Y:S01]  /*2550*/  LDCU.64 UR8, c[0x4][0x158] ;  /* 0x01002b00ff0877ac */ /* 0x000e620008000a00 */
[----:B--2---:R-:W-:Y:S01]  /*2560*/  MOV R4, UR4 ;  /* 0x0000000400047c02 */ /* 0x004fe20008000f00 */
[----:B------:R-:W-:-:S02]  /*2570*/  IMAD.U32 R5, RZ, RZ, UR5 ;  /* 0x00000005ff057e24 */ /* 0x000fc4000f8e00ff */
[----:B---3--:R-:W-:Y:S02]  /*2580*/  IMAD.U32 R6, RZ, RZ, UR6 ;  /* 0x00000006ff067e24 */ /* 0x008fe4000f8e00ff */
[----:B------:R-:W-:Y:S01]  /*2590*/  IMAD.U32 R7, RZ, RZ, UR7 ;  /* 0x00000007ff077e24 */ /* 0x000fe2000f8e00ff */
[----:B-1----:R-:W-:Y:S01]  /*25a0*/  MOV R10, UR8 ;  /* 0x00000008000a7c02 */ /* 0x002fe20008000f00 */
[----:B------:R-:W-:-:S07]  /*25b0*/  IMAD.U32 R11, RZ, RZ, UR9 ;  /* 0x00000009ff0b7e24 */ /* 0x000fce000f8e00ff */
[----:B------:R-:W-:-:S07]  /*25c0*/  LEPC R20, `(.L_x_277) ;  /* 0x000000001014794e */ /* 0x000fce0000000000 */
[----:B0-----:R-:W-:Y:S05]  /*25d0*/  CALL.ABS.NOINC R2 ;  /* 0x0000000002007343 */ /* 0x001fea0003c00000 */
.L_x_277:
[----:B------:R-:W-:Y:S05]  /*25e0*/  BSYNC.RECONVERGENT B6 ;  /* 0x0000000000067941 */ /* 0x000fea0003800200 */
.L_x_276:
[----:B------:R-:W-:-:S05]  /*25f0*/  LEA R2, P0, R27, UR42, 0x1 ;  /* 0x0000002a1b027c11 */ /* 0x000fca000f8008ff */
[----:B01----:R-:W-:-:S05]  /*2600*/  IMAD.X R3, RZ, RZ, UR43, P0 ;  /* 0x0000002bff037e24 */ /* 0x003fca00080e06ff */
[----:B------:R-:W2:Y:S01]  /*2610*/  LDG.E.U16 R2, desc[UR36][R2.64] ;  /* 0x0000002402027981 */ /* 0x000ea2000c1e1500 */
[----:B------:R-:W-:Y:S02]  /*2620*/  IMAD R7, R17, UR48, RZ ;  /* 0x0000003011077c24 */ /* 0x000fe4000f8e02ff */
        /* <DEDUP_REMOVED lines=11> */
[----:B------:R-:W-:-:S05]  /*26e0*/  IADD3 R3, PT, PT, R3, R5, RZ ;  /* 0x0000000503037210 */ /* 0x000fca0007ffe0ff */
[----:B------:R-:W0:Y:S01]  /*26f0*/  F2F.BF16.F32 R0, R0 ;  /* 0x0000000000007304 */ /* 0x000e220000202000 */
[----:B------:R-:W-:-:S04]  /*2700*/  IMAD.WIDE.U32 R2, R27, UR46, R2 ;  /* 0x0000002e1b027c25 */ /* 0x000fc8000f8e0002 */
[----:B------:R-:W-:Y:S02]  /*2710*/  IMAD R27, R27, UR47, R3 ;  /* 0x0000002f1b1b7c24 */ /* 0x000fe4000f8e0203 */
[----:B---3--:R-:W-:Y:S02]  /*2720*/  IMAD.U32 R5, R6, 0x10000, RZ ;  /* 0x0001000006057824 */ /* 0x008fe400078e00ff */
[----:B0-----:R-:W-:-:S04]  /*2730*/  IMAD.U32 R4, R0, 0x10000, RZ ;  /* 0x0001000000047824 */ /* 0x001fc800078e00ff */
[----:B------:R-:W-:Y:S01]  /*2740*/  FMUL.FTZ R5, R4, R5 ;  /* 0x0000000504057220 */ /* 0x000fe20000410000 */
[----:B------:R-:W-:-:S04]  /*2750*/  LEA R4, P0, R2, UR50, 0x1 ;  /* 0x0000003202047c11 */ /* 0x000fc8000f8008ff */
[----:B------:R-:W-:Y:S02]  /*2760*/  F2FP.BF16.F32.PACK_AB R0, RZ, R5 ;  /* 0x00000005ff00723e */ /* 0x000fe400000010ff */
[----:B------:R-:W-:-:S05]  /*2770*/  LEA.HI.X R5, R2, UR51, R27, 0x1, P0 ;  /* 0x0000003302057c11 */ /* 0x000fca00080f0c1b */
[----:B------:R2:W-:Y:S02]  /*2780*/  STG.E.U16 desc[UR36][R4.64], R0 ;  /* 0x0000000004007986 */ /* 0x0005e4000c101524 */
.L_x_275:
[----:B------:R-:W-:Y:S05]  /*2790*/  BSYNC.RECONVERGENT B7 ;  /* 0x0000000000077941 */ /* 0x000fea0003800200 */
.L_x_274:
[----:B------:R-:W-:-:S05]  /*27a0*/  IADD3 R28, P0, PT, R19, R28, RZ ;  /* 0x0000001c131c7210 */ /* 0x000fca0007f1e0ff */
[----:B------:R-:W-:-:S05]  /*27b0*/  IMAD.X R29, RZ, RZ, R29, P0 ;  /* 0x000000ffff1d7224 */ /* 0x000fca00000e061d */
[----:B------:R-:W3:Y:S01]  /*27c0*/  LDG.E.U8 R27, desc[UR36][R28.64] ;  /* 0x000000241c1b7981 */ /* 0x000ee2000c1e1100 */
[----:B------:R-:W-:Y:S01]  /*27d0*/  IADD3 R24, P1, PT, R19, R24, RZ ;  /* 0x0000001813187210 */ /* 0x000fe20007f3e0ff */
[----:B------:R-:W-:Y:S03]  /*27e0*/  BSSY.RECONVERGENT B7, `(.L_x_278) ;  /* 0x0000034000077945 */ /* 0x000fe60003800200 */
[----:B------:R-:W-:Y:S02]  /*27f0*/  IADD3.X R17, PT, PT, RZ, R17, RZ, P1, !PT ;  /* 0x00000011ff117210 */ /* 0x000fe40000ffe4ff */
        /* <DEDUP_REMOVED lines=10> */
[----:B------:R-:W-:Y:S01]  /*28a0*/  IMAD.MOV.U32 R8, RZ, RZ, 0x1ad ;  /* 0x000001adff087424 */ /* 0x000fe200078e00ff */
[----:B------:R-:W3:Y:S01]  /*28b0*/  LDCU.64 UR6, c[0x4][0x2d0] ;  /* 0x01005a00ff0677ac */ /* 0x000ee20008000a00 */
[----:B01----:R-:W0:Y:S01]  /*28c0*/  LDC.64 R2, c[0x4][R2] ;  /* 0x0100000002027b82 */ /* 0x003e220000000a00 */
[----:B------:R-:W-:Y:S01]  /*28d0*/  IMAD.MOV.U32 R13, RZ, RZ, RZ ;  /* 0x000000ffff0d7224 */ /* 0x000fe200078e00ff */
[----:B------:R-:W1:Y:S01]  /*28e0*/  LDCU.64 UR8, c[0x4][0x158] ;  /* 0x01002b00ff0877ac */ /* 0x000e620008000a00 */
[----:B--2---:R-:W-:Y:S02]  /*28f0*/  IMAD.U32 R4, RZ, RZ, UR4 ;  /* 0x00000004ff047e24 */ /* 0x004fe4000f8e00ff */
[----:B------:R-:W-:-:S02]  /*2900*/  IMAD.U32 R5, RZ, RZ, UR5 ;  /* 0x00000005ff057e24 */ /* 0x000fc4000f8e00ff */
[----:B---3--:R-:W-:Y:S01]  /*2910*/  IMAD.U32 R6, RZ, RZ, UR6 ;  /* 0x00000006ff067e24 */ /* 0x008fe2000f8e00ff */
[----:B------:R-:W-:Y:S01]  /*2920*/  MOV R7, UR7 ;  /* 0x0000000700077c02 */ /* 0x000fe20008000f00 */
[----:B-1----:R-:W-:Y:S02]  /*2930*/  IMAD.U32 R10, RZ, RZ, UR8 ;  /* 0x00000008ff0a7e24 */ /* 0x002fe4000f8e00ff */
[----:B------:R-:W-:-:S07]  /*2940*/  IMAD.U32 R11, RZ, RZ, UR9 ;  /* 0x00000009ff0b7e24 */ /* 0x000fce000f8e00ff */
[----:B------:R-:W-:-:S07]  /*2950*/  LEPC R20, `(.L_x_281) ;  /* 0x000000001014794e */ /* 0x000fce0000000000 */
[----:B0-----:R-:W-:Y:S05]  /*2960*/  CALL.ABS.NOINC R2 ;  /* 0x0000000002007343 */ /* 0x001fea0003c00000 */
.L_x_281:
[----:B------:R-:W-:Y:S05]  /*2970*/  BSYNC.RECONVERGENT B6 ;  /* 0x0000000000067941 */ /* 0x000fea0003800200 */
.L_x_280:
[----:B------:R-:W-:-:S05]  /*2980*/  LEA R2, P0, R27, UR42, 0x1 ;  /* 0x0000002a1b027c11 */ /* 0x000fca000f8008ff */
[----:B01----:R-:W-:-:S05]  /*2990*/  IMAD.X R3, RZ, RZ, UR43, P0 ;  /* 0x0000002bff037e24 */ /* 0x003fca00080e06ff */
[----:B------:R-:W3:Y:S01]  /*29a0*/  LDG.E.U16 R2, desc[UR36][R2.64] ;  /* 0x0000002402027981 */ /* 0x000ee2000c1e1500 */
[----:B------:R-:W-:Y:S02]  /*29b0*/  IMAD R7, R17, UR48, RZ ;  /* 0x0000003011077c24 */ /* 0x000fe4000f8e02ff */
[----:B--2---:R-:W-:-:S04]  /*29c0*/  IMAD.WIDE.U32 R4, R24, UR48, RZ ;  /* 0x0000003018047c25 */ /* 0x004fc8000f8e00ff */
[----:B------:R-:W-:Y:S01]  /*29d0*/  IMAD R7, R24, UR49, R7 ;  /* 0x0000003118077c24 */ /* 0x000fe2000f8e0207 */
[----:B------:R-:W-:-:S03]  /*29e0*/  LEA R6, P0, R4, UR52, 0x1 ;  /* 0x0000003404067c11 */ /* 0x000fc6000f8008ff */
[----:B------:R-:W-:-:S05]  /*29f0*/  IMAD.IADD R5, R5, 0x1, R7 ;  /* 0x0000000105057824 */ /* 0x000fca00078e0207 */
[----:B------:R-:W-:-:S05]  /*2a00*/  LEA.HI.X R7, R4, UR53, R5, 0x1, P0 ;  /* 0x0000003504077c11 */ /* 0x000fca00080f0c05 */
[----:B------:R-:W2:Y:S01]  /*2a10*/  LDG.E.U16 R6, desc[UR36][R6.64] ;  /* 0x0000002406067981 */ /* 0x000ea2000c1e1500 */
[----:B------:R-:W-:-:S04]  /*2a20*/  IMAD R5, R17, UR44, RZ ;  /* 0x0000002c11057c24 */ /* 0x000fc8000f8e02ff */
[----:B------:R-:W-:Y:S01]  /*2a30*/  IMAD R5, R24, UR45, R5 ;  /* 0x0000002d18057c24 */ /* 0x000fe2000f8e0205 */
[----:B---3--:R-:W-:Y:S01]  /*2a40*/  SHF.L.U32 R0, R2, 0x10, RZ ;  /* 0x0000001002007819 */ /* 0x008fe200000006ff */
[----:B------:R-:W-:-:S04]  /*2a50*/  IMAD.WIDE.U32 R2, R24, UR44, RZ ;  /* 0x0000002c18027c25 */ /* 0x000fc8000f8e00ff */
[----:B------:R-:W-:Y:S01]  /*2a60*/  FADD.FTZ R0, -R0, -RZ ;  /* 0x800000ff00007221 */ /* 0x000fe20000010100 */
[----:B------:R-:W-:Y:S02]  /*2a70*/  IMAD.IADD R3, R3, 0x1, R5 ;  /* 0x0000000103037824 */ /* 0x000fe400078e0205 */
[----:B------:R-:W-:-:S03]  /*2a80*/  IMAD.WIDE.U32 R2, R27, UR46, R2 ;  /* 0x0000002e1b027c25 */ /* 0x000fc6000f8e0002 */
[----:B------:R-:W0:Y:S01]  /*2a90*/  F2F.BF16.F32 R0, R0 ;  /* 0x0000000000007304 */ /* 0x000e220000202000 */
[----:B------:R-:W-:Y:S02]  /*2aa0*/  IMAD R27, R27, UR47, R3 ;  /* 0x0000002f1b1b7c24 */ /* 0x000fe4000f8e0203 */
[----:B--2---:R-:W-:Y:S02]  /*2ab0*/  IMAD.U32 R5, R6, 0x10000, RZ ;  /* 0x0001000006057824 */ /* 0x004fe400078e00ff */
[----:B0-----:R-:W-:-:S04]  /*2ac0*/  IMAD.U32 R4, R0, 0x10000, RZ ;  /* 0x0001000000047824 */ /* 0x001fc800078e00ff */
[----:B------:R-:W-:Y:S01]  /*2ad0*/  FMUL.FTZ R5, R4, R5 ;  /* 0x0000000504057220 */ /* 0x000fe20000410000 */
[----:B------:R-:W-:-:S04]  /*2ae0*/  LEA R4, P0, R2, UR50, 0x1 ;  /* 0x0000003202047c11 */ /* 0x000fc8000f8008ff */
[----:B------:R-:W-:Y:S02]  /*2af0*/  F2FP.BF16.F32.PACK_AB R0, RZ, R5 ;  /* 0x00000005ff00723e */ /* 0x000fe400000010ff */
[----:B------:R-:W-:-:S05]  /*2b00*/  LEA.HI.X R5, R2, UR51, R27, 0x1, P0 ;  /* 0x0000003302057c11 */ /* 0x000fca00080f0c1b */
[----:B------:R3:W-:Y:S02]  /*2b10*/  STG.E.U16 desc[UR36][R4.64], R0 ;  /* 0x0000000004007986 */ /* 0x0007e4000c101524 */
.L_x_279:
[----:B------:R-:W-:Y:S05]  /*2b20*/  BSYNC.RECONVERGENT B7 ;  /* 0x0000000000077941 */ /* 0x000fea0003800200 */
.L_x_278:
[----:B------:R-:W-:-:S04]  /*2b30*/  IADD3 R2, P0, PT, R19, R28, RZ ;  /* 0x0000001c13027210 */ /* 0x000fc80007f1e0ff */
[----:B01----:R-:W-:-:S05]  /*2b40*/  IADD3.X R3, PT, PT, RZ, R29, RZ, P0, !PT ;  /* 0x0000001dff037210 */ /* 0x003fca00007fe4ff */
[----:B------:R-:W4:Y:S01]  /*2b50*/  LDG.E.U8 R27, desc[UR36][R2.64] ;  /* 0x00000024021b7981 */ /* 0x000f22000c1e1100 */
[----:B------:R-:W-:Y:S01]  /*2b60*/  IADD3 R24, P1, PT, R19, R24, RZ ;  /* 0x0000001813187210 */ /* 0x000fe20007f3e0ff */
[----:B------:R-:W-:Y:S04]  /*2b70*/  BSSY.RECONVERGENT B7, `(.L_x_282) ;  /* 0x0000034000077945 */ /* 0x000fe80003800200 */
[----:B------:R-:W-:Y:S01]  /*2b80*/  IMAD.X R17, RZ, RZ, R17, P1 ;  /* 0x000000ffff117224 */ /* 0x000fe200008e0611 */
        /* <DEDUP_REMOVED lines=9> */
[----:B------:R-:W-:Y:S02]  /*2c20*/  HFMA2 R8, -RZ, RZ, 0, 2.5570392608642578125e-05 ;  /* 0x000001adff087431 */ /* 0x000fe400000001ff */
[----:B------:R-:W-:Y:S01]  /*2c30*/  IMAD.MOV.U32 R12, RZ, RZ, 0x1 ;  /* 0x00000001ff0c7424 */ /* 0x000fe200078e00ff */
[----:B------:R-:W0:Y:S01]  /*2c40*/  LDCU.64 UR6, c[0x4][0x2d0] ;  /* 0x01005a00ff0677ac */ /* 0x000e220008000a00 */
[----:B------:R-:W1:Y:S01]  /*2c50*/  LDC.64 R2, c[0x4][R2] ;  /* 0x0100000002027b82 */ /* 0x000e620000000a00 */
[----:B------:R-:W-:Y:S01]  /*2c60*/  IMAD.MOV.U32 R13, RZ, RZ, RZ ;  /* 0x000000ffff0d7224 */ /* 0x000fe200078e00ff */
[----:B------:R-:W4:Y:S01]  /*2c70*/  LDCU.64 UR8, c[0x4][0x158] ;  /* 0x01002b00ff0877ac */ /* 0x000f220008000a00 */
[----:B--23--:R-:W-:Y:S02]  /*2c80*/  IMAD.U32 R4, RZ, RZ, UR4 ;  /* 0x00000004ff047e24 */ /* 0x00cfe4000f8e00ff */
[----:B------:R-:W-:Y:S01]  /*2c90*/  IMAD.U32 R5, RZ, RZ, UR5 ;  /* 0x00000005ff057e24 */ /* 0x000fe2000f8e00ff */
[----:B0-----:R-:W-:Y:S01]  /*2ca0*/  MOV R6, UR6 ;  /* 0x0000000600067c02 */ /* 0x001fe20008000f00 */
[----:B------:R-:W-:-:S02]  /*2cb0*/  IMAD.U32 R7, RZ, RZ, UR7 ;  /* 0x00000007ff077e24 */ /* 0x000fc4000f8e00ff */
[----:B----4-:R-:W-:Y:S02]  /*2cc0*/  IMAD.U32 R10, RZ, RZ, UR8 ;  /* 0x00000008ff0a7e24 */ /* 0x010fe4000f8e00ff */
[----:B------:R-:W-:-:S07]  /*2cd0*/  IMAD.U32 R11, RZ, RZ, UR9 ;  /* 0x00000009ff0b7e24 */ /* 0x000fce000f8e00ff */
[----:B------:R-:W-:-:S07]  /*2ce0*/  LEPC R20, `(.L_x_285) ;  /* 0x000000001014794e */ /* 0x000fce0000000000 */
[----:B-1----:R-:W-:Y:S05]  /*2cf0*/  CALL.ABS.NOINC R2 ;  /* 0x0000000002007343 */ /* 0x002fea0003c00000 */
.L_x_285:
[----:B------:R-:W-:Y:S05]  /*2d00*/  BSYNC.RECONVERGENT B6 ;  /* 0x0000000000067941 */ /* 0x000fea0003800200 */
.L_x_284:
[----:B------:R-:W-:-:S05]  /*2d10*/  LEA R2, P0, R27, UR42, 0x1 ;  /* 0x0000002a1b027c11 */ /* 0x000fca000f8008ff */
[----:B------:R-:W-:-:S05]  /*2d20*/  IMAD.X R3, RZ, RZ, UR43, P0 ;  /* 0x0000002bff037e24 */ /* 0x000fca00080e06ff */
[----:B------:R-:W4:Y:S01]  /*2d30*/  LDG.E.U16 R2, desc[UR36][R2.64] ;  /* 0x0000002402027981 */ /* 0x000f22000c1e1500 */
[----:B------:R-:W-:Y:S02]  /*2d40*/  IMAD R7, R17, UR48, RZ ;  /* 0x0000003011077c24 */ /* 0x000fe4000f8e02ff */
[----:B--23--:R-:W-:-:S04]  /*2d50*/  IMAD.WIDE.U32 R4, R24, UR48, RZ ;  /* 0x0000003018047c25 */ /* 0x00cfc8000f8e00ff */
[----:B------:R-:W-:Y:S01]  /*2d60*/  IMAD R7, R24, UR49, R7 ;  /* 0x0000003118077c24 */ /* 0x000fe2000f8e0207 */
[----:B------:R-:W-:-:S04]  /*2d70*/  LEA R6, P0, R4, UR52, 0x1 ;  /* 0x0000003404067c11 */ /* 0x000fc8000f8008ff */
[----:B------:R-:W-:-:S04]  /*2d80*/  IADD3 R5, PT, PT, R5, R7, RZ ;  /* 0x0000000705057210 */ /* 0x000fc80007ffe0ff */
[----:B------:R-:W-:-:S05]  /*2d90*/  LEA.HI.X R7, R4, UR53, R5, 0x1, P0 ;  /* 0x0000003504077c11 */ /* 0x000fca00080f0c05 */
[----:B------:R-:W2:Y:S01]  /*2da0*/  LDG.E.U16 R6, desc[UR36][R6.64] ;  /* 0x0000002406067981 */ /* 0x000ea2000c1e1500 */
[----:B------:R-:W-:-:S04]  /*2db0*/  IMAD R5, R17, UR44, RZ ;  /* 0x0000002c11057c24 */ /* 0x000fc8000f8e02ff */
[----:B------:R-:W-:Y:S02]  /*2dc0*/  IMAD R5, R24, UR45, R5 ;  /* 0x0000002d18057c24 */ /* 0x000fe4000f8e0205 */
[----:B----4-:R-:W-:Y:S02]  /*2dd0*/  IMAD.U32 R0, R2, 0x10000, RZ ;  /* 0x0001000002007824 */ /* 0x010fe400078e00ff */
[----:B------:R-:W-:-:S04]  /*2de0*/  IMAD.WIDE.U32 R2, R24, UR44, RZ ;  /* 0x0000002c18027c25 */ /* 0x000fc8000f8e00ff */
[----:B------:R-:W-:Y:S01]  /*2df0*/  FADD.FTZ R0, -R0, -RZ ;  /* 0x800000ff00007221 */ /* 0x000fe20000010100 */
[----:B------:R-:W-:-:S05]  /*2e00*/  IMAD.IADD R3, R3, 0x1, R5 ;  /* 0x0000000103037824 */ /* 0x000fca00078e0205 */
[----:B------:R-:W0:Y:S01]  /*2e10*/  F2F.BF16.F32 R0, R0 ;  /* 0x0000000000007304 */ /* 0x000e220000202000 */
[----:B------:R-:W-:-:S04]  /*2e20*/  IMAD.WIDE.U32 R2, R27, UR46, R2 ;  /* 0x0000002e1b027c25 */ /* 0x000fc8000f8e0002 */
[----:B------:R-:W-:Y:S02]  /*2e30*/  IMAD R27, R27, UR47, R3 ;  /* 0x0000002f1b1b7c24 */ /* 0x000fe4000f8e0203 */
[----:B--2---:R-:W-:Y:S01]  /*2e40*/  IMAD.U32 R5, R6, 0x10000, RZ ;  /* 0x0001000006057824 */ /* 0x004fe200078e00ff */
[----:B0-----:R-:W-:-:S05]  /*2e50*/  SHF.L.U32 R4, R0, 0x10, RZ ;  /* 0x0000001000047819 */ /* 0x001fca00000006ff */
[----:B------:R-:W-:Y:S01]  /*2e60*/  FMUL.FTZ R5, R4, R5 ;  /* 0x0000000504057220 */ /* 0x000fe20000410000 */
[----:B------:R-:W-:-:S04]  /*2e70*/  LEA R4, P0, R2, UR50, 0x1 ;  /* 0x0000003202047c11 */ /* 0x000fc8000f8008ff */
[----:B------:R-:W-:Y:S02]  /*2e80*/  F2FP.BF16.F32.PACK_AB R0, RZ, R5 ;  /* 0x00000005ff00723e */ /* 0x000fe400000010ff */
[----:B------:R-:W-:-:S05]  /*2e90*/  LEA.HI.X R5, R2, UR51, R27, 0x1, P0 ;  /* 0x0000003302057c11 */ /* 0x000fca00080f0c1b */
[----:B------:R0:W-:Y:S02]  /*2ea0*/  STG.E.U16 desc[UR36][R4.64], R0 ;  /* 0x0000000004007986 */ /* 0x0001e4000c101524 */
.L_x_283:
[----:B------:R-:W-:Y:S05]  /*2eb0*/  BSYNC.RECONVERGENT B7 ;  /* 0x0000000000077941 */ /* 0x000fea0003800200 */
.L_x_282:
[----:B------:R-:W1:Y:S01]  /*2ec0*/  LDCU UR5, c[0x0][0x380] ;  /* 0x00007000ff0577ac */ /* 0x000e620008000800 */
[----:B------:R-:W-:Y:S02]  /*2ed0*/  R2UR UR4, R36 ;  /* 0x00000000240472ca */ /* 0x000fe400000e0000 */
[----:B------:R-:W-:-:S05]  /*2ee0*/  IADD3 R2, P0, PT, R19, R24, RZ ;  /* 0x0000001813027210 */ /* 0x000fca0007f1e0ff */
[----:B------:R-:W-:Y:S01]  /*2ef0*/  IMAD.X R17, RZ, RZ, R17, P0 ;  /* 0x000000ffff117224 */ /* 0x000fe200000e0611 */
[----:B-1----:R-:W-:-:S05]  /*2f00*/  ISETP.GE.U32.AND P0, PT, R2, UR5, PT ;  /* 0x0000000502007c0c */ /* 0x002fca000bf06070 */
[----:B------:R-:W-:-:S13]  /*2f10*/  ISETP.GE.AND.EX P0, PT, R17, UR4, PT, P0 ;  /* 0x0000000411007c0c */ /* 0x000fda000bf06300 */
[----:B------:R-:W-:Y:S05]  /*2f20*/  @!P0 BRA `(.L_x_286) ;  /* 0xfffffff0005c8947 */ /* 0x000fea000383ffff */
[----:B------:R-:W-:Y:S05]  /*2f30*/  BSYNC.RECONVERGENT B8 ;  /* 0x0000000000087941 */ /* 0x000fea0003800200 */
.L_x_269:
[----:B------:R-:W-:Y:S05]  /*2f40*/  EXIT ;  /* 0x000000000000794d */ /* 0x000fea0003800000 */
        .weak           $__internal_5_$__cuda_sm20_div_u64
        .type           $__internal_5_$__cuda_sm20_div_u64,@function
        .size           $__internal_5_$__cuda_sm20_div_u64,(.L_x_10600 - $__internal_5_$__cuda_sm20_div_u64)
$__internal_5_$__cuda_sm20_div_u64:
[----:B------:R-:W-:Y:S02]  /*2f50*/  IMAD.U32 R11, RZ, RZ, UR4 ;  /* 0x00000004ff0b7e24 */ /* 0x000fe4000f8e00ff */
[----:B------:R-:W-:-:S04]  /*2f60*/  IMAD.MOV.U32 R10, RZ, RZ, R19 ;  /* 0x000000ffff0a7224 */ /* 0x000fc800078e0013 */
[----:B------:R-:W0:Y:S02]  /*2f70*/  I2F.U64.RP R5, R10 ;  /* 0x0000000a00057312 */ /* 0x000e240000309000 */
[----:B0-----:R-:W0:Y:S02]  /*2f80*/  MUFU.RCP R5, R5 ;  /* 0x0000000500057308 */ /* 0x001e240000001000 */
[----:B0-----:R-:W-:-:S15]  /*2f90*/  IADD3 R6, PT, PT, R5, 0x1ffffffe, RZ ;  /* 0x1ffffffe05067810 */ /* 0x001fde0007ffe0ff */
        /* <DEDUP_REMOVED lines=26> */
[----:B------:R-:W-:Y:S01]  /*3140*/  IMAD.HI.U32 R9, P1, R5, R7, R8 ;  /* 0x0000000705097227 */ /* 0x000fe20007820008 */
[----:B------:R-:W-:-:S03]  /*3150*/  MOV R7, RZ ;  /* 0x000000ff00077202 */ /* 0x000fc60000000f00 */
[----:B------:R-:W-:Y:S01]  /*3160*/  IMAD.HI.U32 R6, R5, R6, RZ ;  /* 0x0000000605067227 */ /* 0x000fe200078e00ff */
[----:B------:R-:W-:-:S03]  /*3170*/  IADD3 R9, P2, PT, R10, R9, RZ ;  /* 0x000000090a097210 */ /* 0x000fc60007f5e0ff */
[----:B------:R-:W-:Y:S02]  /*3180*/  IMAD.X R5, R6, 0x1, R5, P0 ;  /* 0x0000000106057824 */ /* 0x000fe400000e0605 */
[----:B------:R-:W-:-:S03]  /*3190*/  IMAD.HI.U32 R6, R9, R3, RZ ;  /* 0x0000000309067227 */ /* 0x000fc600078e00ff */
[----:B------:R-:W-:Y:S01]  /*31a0*/  IADD3.X R5, PT, PT, RZ, RZ, R5, P2, P1 ;  /* 0x000000ffff057210 */ /* 0x000fe200017e2405 */
[----:B------:R-:W-:-:S04]  /*31b0*/  IMAD.WIDE.U32 R6, R9, R4, R6 ;  /* 0x0000000409067225 */ /* 0x000fc800078e0006 */
[C---:B------:R-:W-:Y:S02]  /*31c0*/  IMAD R9, R5.reuse, R4, RZ ;  /* 0x0000000405097224 */ /* 0x040fe400078e02ff */
[----:B------:R-:W-:-:S04]  /*31d0*/  IMAD.HI.U32 R6, P0, R5, R3, R6 ;  /* 0x0000000305067227 */ /* 0x000fc80007800006 */
[----:B------:R-:W-:Y:S01]  /*31e0*/  IMAD.HI.U32 R5, R5, R4, RZ ;  /* 0x0000000405057227 */ /* 0x000fe200078e00ff */
[----:B------:R-:W-:-:S03]  /*31f0*/  IADD3 R8, P1, PT, R9, R6, RZ ;  /* 0x0000000609087210 */ /* 0x000fc60007f3e0ff */
[----:B------:R-:W-:Y:S02]  /*3200*/  IMAD.X R5, RZ, RZ, R5, P0 ;  /* 0x000000ffff057224 */ /* 0x000fe400000e0605 */
[----:B------:R-:W-:-:S04]  /*3210*/  IMAD.WIDE.U32 R6, R8, R19, RZ ;  /* 0x0000001308067225 */ /* 0x000fc800078e00ff */
[----:B------:R-:W-:Y:S01]  /*3220*/  IMAD.X R10, RZ, RZ, R5, P1 ;  /* 0x000000ffff0a7224 */ /* 0x000fe200008e0605 */
[----:B------:R-:W-:Y:S01]  /*3230*/  IADD3 R12, P1, PT, -R6, R3, RZ ;  /* 0x00000003060c7210 */ /* 0x000fe20007f3e1ff */
[----:B------:R-:W-:-:S03]  /*3240*/  IMAD R5, R8, UR4, R7 ;  /* 0x0000000408057c24 */ /* 0x000fc6000f8e0207 */
[-C--:B------:R-:W-:Y:S01]  /*3250*/  ISETP.GE.U32.AND P0, PT, R12, R19.reuse, PT ;  /* 0x000000130c00720c */ /* 0x080fe20003f06070 */
[----:B------:R-:W-:-:S05]  /*3260*/  IMAD R5, R10, R19, R5 ;  /* 0x000000130a057224 */ /* 0x000fca00078e0205 */
[----:B------:R-:W-:Y:S02]  /*3270*/  IADD3.X R7, PT, PT, ~R5, R4, RZ, P1, !PT ;  /* 0x0000000405077210 */ /* 0x000fe40000ffe5ff */
[----:B------:R-:W-:Y:S02]  /*3280*/  IADD3 R3, P1, PT, R8, 0x1, RZ ;  /* 0x0000000108037810 */ /* 0x000fe40007f3e0ff */
[-C--:B------:R-:W-:Y:S02]  /*3290*/  IADD3 R4, P2, PT, -R19, R12.reuse, RZ ;  /* 0x0000000c13047210 */ /* 0x080fe40007f5e1ff */
[C---:B------:R-:W-:Y:S01]  /*32a0*/  ISETP.GE.U32.AND.EX P0, PT, R7.reuse, UR4, PT, P0 ;  /* 0x0000000407007c0c */ /* 0x040fe2000bf06100 */
[----:B------:R-:W-:Y:S01]  /*32b0*/  IMAD.X R5, RZ, RZ, R10, P1 ;  /* 0x000000ffff057224 */ /* 0x000fe200008e060a */
[----:B------:R-:W-:Y:S02]  /*32c0*/  IADD3.X R6, PT, PT, R7, ~UR4, RZ, P2, !PT ;  /* 0x8000000407067c10 */ /* 0x000fe400097fe4ff */
[----:B------:R-:W-:-:S02]  /*32d0*/  SEL R4, R4, R12, P0 ;  /* 0x0000000c04047207 */ /* 0x000fc40000000000 */
[----:B------:R-:W-:Y:S02]  /*32e0*/  SEL R8, R3, R8, P0 ;  /* 0x0000000803087207 */ /* 0x000fe40000000000 */
[----:B------:R-:W-:Y:S02]  /*32f0*/  SEL R6, R6, R7, P0 ;  /* 0x0000000706067207 */ /* 0x000fe40000000000 */
[----:B------:R-:W-:Y:S02]  /*3300*/  SEL R5, R5, R10, P0 ;  /* 0x0000000a05057207 */ /* 0x000fe40000000000 */
[----:B------:R-:W-:Y:S02]  /*3310*/  ISETP.GE.U32.AND P0, PT, R4, R19, PT ;  /* 0x000000130400720c */ /* 0x000fe40003f06070 */
[----:B------:R-:W-:Y:S02]  /*3320*/  IADD3 R3, P2, PT, R8, 0x1, RZ ;  /* 0x0000000108037810 */ /* 0x000fe40007f5e0ff */
[----:B------:R-:W-:-:S02]  /*3330*/  ISETP.GE.U32.AND.EX P0, PT, R6, UR4, PT, P0 ;  /* 0x0000000406007c0c */ /* 0x000fc4000bf06100 */
[----:B------:R-:W-:Y:S01]  /*3340*/  ISETP.NE.U32.AND P1, PT, R19, RZ, PT ;  /* 0x000000ff1300720c */ /* 0x000fe20003f25070 */
[----:B------:R-:W-:Y:S01]  /*3350*/  IMAD.X R6, RZ, RZ, R5, P2 ;  /* 0x000000ffff067224 */ /* 0x000fe200010e0605 */
[----:B------:R-:W-:Y:S02]  /*3360*/  MOV R4, R0 ;  /* 0x0000000000047202 */ /* 0x000fe40000000f00 */
[----:B------:R-:W-:Y:S02]  /*3370*/  ISETP.NE.AND.EX P1, PT, RZ, UR4, PT, P1 ;  /* 0x00000004ff007c0c */ /* 0x000fe4000bf25310 */
[----:B------:R-:W-:Y:S01]  /*3380*/  SEL R6, R6, R5, P0 ;  /* 0x0000000506067207 */ /* 0x000fe20000000000 */
[----:B------:R-:W-:Y:S01]  /*3390*/  IMAD.MOV.U32 R5, RZ, RZ, 0x0 ;  /* 0x00000000ff057424 */ /* 0x000fe200078e00ff */
[----:B------:R-:W-:Y:S02]  /*33a0*/  SEL R3, R3, R8, P0 ;  /* 0x0000000803037207 */ /* 0x000fe40000000000 */
[----:B------:R-:W-:-:S02]  /*33b0*/  SEL R6, R6, 0xffffffff, P1 ;  /* 0xffffffff06067807 */ /* 0x000fc40000800000 */
[----:B------:R-:W-:Y:S01]  /*33c0*/  SEL R3, R3, 0xffffffff, P1 ;  /* 0xffffffff03037807 */ /* 0x000fe20000800000 */
[----:B------:R-:W-:Y:S06]  /*33d0*/  RET.REL.NODEC R4 `(_ZN2at6native39_GLOBAL__N__cee6930f_7_Loss_cu_5b0651e139nll_loss_backward_no_reduce_cuda_kernelIN3c108BFloat16EhEEviPKT0_NS_27GenericPackedTensorAccessorIKT_Lm1ENS_16DefaultPtrTraitsElEENS8_IS9_Lm2ESB_lEEPSA_ll) ;  /* 0xffffffcc04087950 */ /* 0x000fec0003c3ffff */
.L_x_287:
        /* <DEDUP_REMOVED lines=10> */
.L_x_10600:


//--------------------- .text._ZN2at6native39_GLOBAL__N__cee6930f_7_Loss_cu_5b0651e139nll_loss_backward_no_reduce_cuda_kernelIN3c104HalfElEEviPKT0_NS_27GenericPackedTensorAccessorIKT_Lm1ENS_16DefaultPtrTraitsElEENS8_IS9_Lm2ESB_lEEPSA_ll --------------------------
	.section	.text._ZN2at6native39_GLOBAL__N__cee6930f_7_Loss_cu_5b0651e139nll_loss_backward_no_reduce_cuda_kernelIN3c104HalfElEEviPKT0_NS_27GenericPackedTensorAccessorIKT_Lm1ENS_16DefaultPtrTraitsElEENS8_IS9_Lm2ESB_lEEPSA_ll,"ax",@progbits
	.align	128
.text._ZN2at6native39_GLOBAL__N__cee6930f_7_Loss_cu_5b0651e139nll_loss_backward_no_reduce_cuda_kernelIN3c104HalfElEEviPKT0_NS_27GenericPackedTensorAccessorIKT_Lm1ENS_16DefaultPtrTraitsElEENS8_IS9_Lm2ESB_lEEPSA_ll:
        .type           _ZN2at6native39_GLOBAL__N__cee6930f_7_Loss_cu_5b0651e139nll_loss_backward_no_reduce_cuda_kernelIN3c104HalfElEEviPKT0_NS_27GenericPackedTensorAccessorIKT_Lm1ENS_16DefaultPtrTraitsElEENS8_IS9_Lm2ESB_lEEPSA_ll,@function
        .size           _ZN2at6native39_GLOBAL__N__cee6930f_7_Loss_cu_5b0651e139nll_loss_backward_no_reduce_cuda_kernelIN3c104HalfElEEviPKT0_NS_27GenericPackedTensorAccessorIKT_Lm1ENS_16DefaultPtrTraitsElEENS8_IS9_Lm2ESB_lEEPSA_ll,(.L_x_10602 - _ZN2at6native39_GLOBAL__N__cee6930f_7_Loss_cu_5b0651e139nll_loss_backward_no_reduce_cuda_kernelIN3c104HalfElEEviPKT0_NS_27GenericPackedTensorAccessorIKT_Lm1ENS_16DefaultPtrTraitsElEENS8_IS9_Lm2ESB_lEEPSA_ll)
        .other          _ZN2at6native39_GLOBAL__N__cee6930f_7_Loss_cu_5b0651e139nll_loss_backward_no_reduce_cuda_kernelIN3c104HalfElEEviPKT0_NS_27GenericPackedTensorAccessorIKT_Lm1ENS_16DefaultPtrTraitsElEENS8_IS9_Lm2ESB_lEEPSA_ll,@"STO_CUDA_ENTRY STV_DEFAULT"
_ZN2at6native39_GLOBAL__N__cee6930f_7_Loss_cu_5b0651e139nll_loss_backward_no_reduce_cuda_kernelIN3c104HalfElEEviPKT0_NS_27GenericPackedTensorAccessorIKT_Lm1ENS_16DefaultPtrTraitsElEENS8_IS9_Lm2ESB_lEEPSA_ll:
        /* <DEDUP_REMOVED lines=56> */
.L_x_290:
[----:B------:R-:W-:Y:S01]  /*0380*/  IMAD.MOV.U32 R3, RZ, RZ, R8 ;  /* 0x000000ffff037224 */ /* 0x000fe200078e0008 */
[----:B------:R-:W-:-:S07]  /*0390*/  MOV R0, 0x3b0 ;  /* 0x000003b000007802 */ /* 0x000fce0000000f00 */
[----:B------:R-:W-:Y:S05]  /*03a0*/  CALL.REL.NOINC `($__internal_6_$__cuda_sm20_div_u64) ;  /* 0x0000002c006c7944 */ /* 0x000fea0003c00000 */
[----:B------:R-:W-:Y:S01]  /*03b0*/  IMAD.MOV.U32 R4, RZ, RZ, R3 ;  /* 0x000000ffff047224 */ /* 0x000fe200078e0003 */
[----:B------:R-:W-:-:S07]  /*03c0*/  MOV R5, R6 ;  /* 0x0000000600057202 */ /* 0x000fce0000000f00 */
.L_x_291:
[----:B------:R-:W-:Y:S05]  /*03d0*/  BSYNC.RECONVERGENT B0 ;  /* 0x0000000000007941 */ /* 0x000fea0003800200 */
.L_x_289:
        /* <DEDUP_REMOVED lines=40> */
.L_x_298:
        /* <DEDUP_REMOVED lines=29> */
.L_x_297:
[----:B0---4-:R-:W-:Y:S05]  /*0830*/  BSYNC.RECONVERGENT B6 ;  /* 0x0000000000067941 */ /* 0x011fea0003800200 */
.L_x_296:
        /* <DEDUP_REMOVED lines=11> */
[----:B--2---:R-:W-:-:S05]  /*08f0*/  HADD2.F32 R0, -RZ, R0.H0_H0 ;  /* 0x20000000ff007230 */ /* 0x004fca0000004100 */
[----:B------:R-:W-:-:S05]  /*0900*/  FADD.FTZ R0, -R0, -RZ ;  /* 0x800000ff00007221 */ /* 0x000fca0000010100 */
[----:B------:R-:W-:-:S05]  /*0910*/  F2FP.F16.F32.PACK_AB R0, RZ, R0 ;  /* 0x00000000ff00723e */ /* 0x000fca00000000ff */
[----:B------:R1:W-:Y:S02]  /*0920*/  STG.E.U16 desc[UR36][R6.64], R0 ;  /* 0x0000000006007986 */ /* 0x0003e4000c101524 */
.L_x_295:
[----:B0---4-:R-:W-:Y:S05]  /*0930*/  BSYNC.RECONVERGENT B7 ;  /* 0x0000000000077941 */ /* 0x011fea0003800200 */
.L_x_294:
        /* <DEDUP_REMOVED lines=15> */
.L_x_293:
[----:B0--34-:R-:W-:Y:S05]  /*0a30*/  BSYNC.RECONVERGENT B8 ;  /* 0x0000000000087941 */ /* 0x019fea0003800200 */
.L_x_292:
[----:B------:R-:W-:-:S04]  /*0a40*/  ISETP.GE.U32.AND P0, PT, R33, 0x3, PT ;  /* 0x000000032100780c */ /* 0x000fc80003f06070 */
[----:B------:R-:W-:-:S13]  /*0a50*/  ISETP.GE.U32.AND.EX P0, PT, R29, RZ, PT, P0 ;  /* 0x000000ff1d00720c */ /* 0x000fda0003f06100 */
[----:B------:R-:W-:Y:S05]  /*0a60*/  @!P0 EXIT ;  /* 0x000000000000894d */ /* 0x000fea0003800000 */
[----:B------:R-:W-:Y:S01]  /*0a70*/  BSSY.RECONVERGENT B8, `(.L_x_299) ;  /* 0x00000e0000087945 */ /* 0x000fe20003800200 */
[----:B------:R-:W-:Y:S01]  /*0a80*/  IMAD.SHL.U32 R29, R19, 0x8, RZ ;  /* 0x00000008131d7824 */ /* 0x000fe200078e00ff */
[----:B------:R-:W-:-:S07]  /*0a90*/  SHF.R.U32.HI R27, RZ, 0x1d, R19 ;  /* 0x0000001dff1b7819 */ /* 0x000fce0000011613 */
.L_x_316:
        /* <DEDUP_REMOVED lines=15> */
[----:B------:R-:W-:Y:S02]  /*0b90*/  HFMA2 R8, -RZ, RZ, 0, 2.5570392608642578125e-05 ;  /* 0x000001adff087431 */ /* 0x000fe400000001ff */
        /* <DEDUP_REMOVED lines=9> */
[----:B---3--:R-:W-:Y:S02]  /*0c30*/  IMAD.U32 R10, RZ, RZ, UR8 ;  /* 0x00000008ff0a7e24 */ /* 0x008fe4000f8e00ff */
[----:B------:R-:W-:-:S07]  /*0c40*/  IMAD.U32 R11, RZ, RZ, UR9 ;  /* 0x00000009ff0b7e24 */ /* 0x000fce000f8e00ff */
[----:B------:R-:W-:-:S07]  /*0c50*/  LEPC R20, `(.L_x_303) ;  /* 0x000000001014794e */ /* 0x000fce0000000000 */
[----:B--2---:R-:W-:Y:S05]  /*0c60*/  CALL.ABS.NOINC R14 ;  /* 0x000000000e007343 */ /* 0x004fea0003c00000 */
.L_x_303:
[----:B------:R-:W-:Y:S05]  /*0c70*/  BSYNC.RECONVERGENT B6 ;  /* 0x0000000000067941 */ /* 0x000fea0003800200 */
.L_x_302:
        /* <DEDUP_REMOVED lines=10> */
[----:B------:R-:W-:Y:S02]  /*0d20*/  IMAD R9, R23, UR46, RZ ;  /* 0x0000002e17097c24 */ /* 0x000fe4000f8e02ff */
[----:B------:R-:W-:Y:S02]  /*0d30*/  IMAD.IADD R5, R5, 0x1, R3 ;  /* 0x0000000105057824 */ /* 0x000fe400078e0203 */
[C---:B------:R-:W-:Y:S02]  /*0d40*/  IMAD R3, R22.reuse, UR47, R9 ;  /* 0x0000002f16037c24 */ /* 0x040fe4000f8e0209 */
[----:B------:R-:W-:-:S05]  /*0d50*/  IMAD.WIDE.U32 R22, R22, UR46, R4 ;  /* 0x0000002e16167c25 */ /* 0x000fca000f8e0004 */
[----:B------:R-:W-:Y:S02]  /*0d60*/  IADD3 R3, PT, PT, R23, R3, RZ ;  /* 0x0000000317037210 */ /* 0x000fe40007ffe0ff */
[----:B------:R-:W-:-:S04]  /*0d70*/  LEA R4, P0, R22, UR50, 0x1 ;  /* 0x0000003216047c11 */ /* 0x000fc8000f8008ff */
[----:B------:R-:W-:Y:S01]  /*0d80*/  LEA.HI.X R5, R22, UR51, R3, 0x1, P0 ;  /* 0x0000003316057c11 */ /* 0x000fe200080f0c03 */
[----:B--2---:R-:W-:-:S05]  /*0d90*/  HADD2.F32 R0, -RZ, R6.H0_H0 ;  /* 0x20000006ff007230 */ /* 0x004fca0000004100 */
[----:B------:R-:W-:-:S05]  /*0da0*/  FADD.FTZ R0, -R0, -RZ ;  /* 0x800000ff00007221 */ /* 0x000fca0000010100 */
[----:B------:R-:W-:-:S05]  /*0db0*/  F2FP.F16.F32.PACK_AB R0, RZ, R0 ;  /* 0x00000000ff00723e */ /* 0x000fca00000000ff */
[----:B------:R0:W-:Y:S02]  /*0dc0*/  STG.E.U16 desc[UR36][R4.64], R0 ;  /* 0x0000000004007986 */ /* 0x0001e4000c101524 */
.L_x_301:
[----:B------:R-:W-:Y:S05]  /*0dd0*/  BSYNC.RECONVERGENT B7 ;  /* 0x0000000000077941 */ /* 0x000fea0003800200 */
.L_x_300:
        /* <DEDUP_REMOVED lines=24> */
[----:B------:R-:W-:Y:S01]  /*0f60*/  IMAD.U32 R5, RZ, RZ, UR5 ;  /* 0x00000005ff057e24 */ /* 0x000fe2000f8e00ff */
[----:B-1----:R-:W-:Y:S01]  /*0f70*/  MOV R6, UR6 ;  /* 0x0000000600067c02 */ /* 0x002fe20008000f00 */
[----:B------:R-:W-:-:S02]  /*0f80*/  IMAD.U32 R7, RZ, RZ, UR7 ;  /* 0x00000007ff077e24 */ /* 0x000fc4000f8e00ff */
[----:B---3--:R-:W-:Y:S02]  /*0f90*/  IMAD.U32 R10, RZ, RZ, UR8 ;  /* 0x00000008ff0a7e24 */ /* 0x008fe4000f8e00ff */
[----:B------:R-:W-:-:S07]  /*0fa0*/  IMAD.U32 R11, RZ, RZ, UR9 ;  /* 0x00000009ff0b7e24 */ /* 0x000fce000f8e00ff */
[----:B------:R-:W-:-:S07]  /*0fb0*/  LEPC R20, `(.L_x_307) ;  /* 0x000000001014794e */ /* 0x000fce0000000000 */
[----:B--2---:R-:W-:Y:S05]  /*0fc0*/  CALL.ABS.NOINC R2 ;  /* 0x0000000002007343 */ /* 0x004fea0003c00000 */
.L_x_307:
[----:B------:R-:W-:Y:S05]  /*0fd0*/  BSYNC.RECONVERGENT B6 ;  /* 0x0000000000067941 */ /* 0x000fea0003800200 */
.L_x_306:
        /* <DEDUP_REMOVED lines=17> */
[----:B--2---:R-:W-:-:S05]  /*10f0*/  HADD2.F32 R0, -RZ, R4.H0_H0 ;  /* 0x20000004ff007230 */ /* 0x004fca0000004100 */
[----:B------:R-:W-:-:S05]  /*1100*/  FADD.FTZ R0, -R0, -RZ ;  /* 0x800000ff00007221 */ /* 0x000fca0000010100 */
[----:B------:R-:W-:-:S05]  /*1110*/  F2FP.F16.F32.PACK_AB R0, RZ, R0 ;  /* 0x00000000ff00723e */ /* 0x000fca00000000ff */
[----:B------:R1:W-:Y:S02]  /*1120*/  STG.E.U16 desc[UR36][R2.64], R0 ;  /* 0x0000000002007986 */ /* 0x0003e4000c101524 */
.L_x_305:
[----:B------:R-:W-:Y:S05]  /*1130*/  BSYNC.RECONVERGENT B7 ;  /* 0x0000000000077941 */ /* 0x000fea0003800200 */
.L_x_304:
[----:B------:R-:W-:-:S04]  /*1140*/  IADD3 R22, P0, PT, R29, R24, RZ ;  /* 0x000000181d167210 */ /* 0x000fc80007f1e0ff */
[----:B------:R-:W-:-:S05]  /*1150*/  IADD3.X R23, PT, PT, R27, R25, RZ, P0, !PT ;  /* 0x000000191b177210 */ /* 0x000fca00007fe4ff */
        /* <DEDUP_REMOVED lines=29> */
.L_x_311:
[----:B------:R-:W-:Y:S05]  /*1330*/  BSYNC.RECONVERGENT B6 ;  /* 0x0000000000067941 */ /* 0x000fea0003800200 */
.L_x_310:
        /* <DEDUP_REMOVED lines=21> */
.L_x_309:
[----:B------:R-:W-:Y:S05]  /*1490*/  BSYNC.RECONVERGENT B7 ;  /* 0x0000000000077941 */ /* 0x000fea0003800200 */
.L_x_308:
[----:B------:R-:W-:-:S05]  /*14a0*/  IADD3 R16, P0, PT, R29, R22, RZ ;  /* 0x000000161d107210 */ /* 0x000fca0007f1e0ff */
[----:B------:R-:W-:-:S06]  /*14b0*/  IMAD.X R17, R27, 0x1, R23, P0 ;  /* 0x000000011b117824 */ /* 0x000fcc00000e0617 */
[----:B------:R-:W3:Y:S01]  /*14c0*/  LDG.E.64 R16, desc[UR36][R16.64] ;  /* 0x0000002410107981 */ /* 0x000ee2000c1e1b00 */
[----:B------:R-:W-:Y:S01]  /*14d0*/  IADD3 R18, P1, PT, R19, R18, RZ ;  /* 0x0000001213127210 */ /* 0x000fe20007f3e0ff */
[----:B------:R-:W-:Y:S03]  /*14e0*/  BSSY.RECONVERGENT B7, `(.L_x_312) ;  /* 0x0000031000077945 */ /* 0x000fe60003800200 */
[----:B------:R-:W-:Y:S02]  /*14f0*/  IADD3.X R26, PT, PT, RZ, R26, RZ, P1, !PT ;  /* 0x0000001aff1a7210 */ /* 0x000fe40000ffe4ff */
        /* <DEDUP_REMOVED lines=25> */
.L_x_315:
[----:B------:R-:W-:Y:S05]  /*1690*/  BSYNC.RECONVERGENT B6 ;  /* 0x0000000000067941 */ /* 0x000fea0003800200 */
.L_x_314:
[----:B0-----:R-:W-:Y:S02]  /*16a0*/  IMAD R5, R26, UR48, RZ ;  /* 0x000000301a057c24 */ /* 0x001fe4000f8e02ff */
[----:B-12---:R-:W-:-:S04]  /*16b0*/  IMAD.WIDE.U32 R2, R18, UR48, RZ ;  /* 0x0000003012027c25 */ /* 0x006fc8000f8e00ff */
[----:B------:R-:W-:Y:S01]  /*16c0*/  IMAD R5, R18, UR49, R5 ;  /* 0x0000003112057c24 */ /* 0x000fe2000f8e0205 */
[----:B------:R-:W-:-:S04]  /*16d0*/  LEA R4, P0, R2, UR54, 0x1 ;  /* 0x0000003602047c11 */ /* 0x000fc8000f8008ff */
[----:B------:R-:W-:-:S04]  /*16e0*/  IADD3 R3, PT, PT, R3, R5, RZ ;  /* 0x0000000503037210 */ /* 0x000fc80007ffe0ff */
        /* <DEDUP_REMOVED lines=16> */
.L_x_313:
[----:B------:R-:W-:Y:S05]  /*17f0*/  BSYNC.RECONVERGENT B7 ;  /* 0x0000000000077941 */ /* 0x000fea0003800200 */
.L_x_312:
        /* <DEDUP_REMOVED lines=8> */
.L_x_299:
[----:B------:R-:W-:Y:S05]  /*1880*/  EXIT ;  /* 0x000000000000794d */ /* 0x000fea0003800000 */
.L_x_288:
        /* <DEDUP_REMOVED lines=35> */
.L_x_318:
[----:B------:R-:W-:-:S07]  /*1ac0*/  MOV R0, 0x1ae0 ;  /* 0x00001ae000007802 */ /* 0x000fce0000000f00 */
[----:B------:R-:W-:Y:S05]  /*1ad0*/  CALL.REL.NOINC `($__internal_6_$__cuda_sm20_div_u64) ;  /* 0x0000001400a07944 */ /* 0x000fea0003c00000 */
[----:B------:R-:W-:Y:S01]  /*1ae0*/  IMAD.MOV.U32 R4, RZ, RZ, R3 ;  /* 0x000000ffff047224 */ /* 0x000fe200078e0003 */
[----:B------:R-:W-:-:S07]  /*1af0*/  MOV R5, R6 ;  /* 0x0000000600057202 */ /* 0x000fce0000000f00 */
.L_x_319:
[----:B------:R-:W-:Y:S05]  /*1b00*/  BSYNC.RECONVERGENT B0 ;  /* 0x0000000000007941 */ /* 0x000fea0003800200 */
.L_x_317:
        /* <DEDUP_REMOVED lines=39> */
[----:B------:R-:W-:Y:S01]  /*1d80*/  IMAD.WIDE.U32 R32, R2, UR4, RZ ;  /* 0x0000000402207c25 */ /* 0x000fe2000f8e00ff */
[----:B------:R-:W-:Y:S02]  /*1d90*/  IADD3 R7, PT, PT, R5, R7, RZ ;  /* 0x0000000705077210 */ /* 0x000fe40007ffe0ff */
[----:B----4-:R-:W-:Y:S01]  /*1da0*/  LEA R30, P0, R4, UR8, 0x1 ;  /* 0x00000008041e7c11 */ /* 0x010fe2000f8008ff */
[C---:B------:R-:W-:Y:S01]  /*1db0*/  IMAD R3, R2.reuse, UR5, R3 ;  /* 0x0000000502037c24 */ /* 0x040fe2000f8e0203 */
[----:B------:R-:W-:Y:S02]  /*1dc0*/  LEA.HI.X R29, R2, UR11, R17, 0x3, P1 ;  /* 0x0000000b021d7c11 */ /* 0x000fe400088f1c11 */
[----:B------:R-:W-:Y:S01]  /*1dd0*/  LEA.HI.X R31, R4, UR9, R7, 0x1, P0 ;  /* 0x00000009041f7c11 */ /* 0x000fe200080f0c07 */
[----:B------:R-:W-:-:S08]  /*1de0*/  IMAD.IADD R33, R33, 0x1, R3 ;  /* 0x0000000121217824 */ /* 0x000fd000078e0203 */
.L_x_326:
        /* <DEDUP_REMOVED lines=27> */
.L_x_325:
[----:B0-----:R-:W-:Y:S05]  /*1fa0*/  BSYNC.RECONVERGENT B6 ;  /* 0x0000000000067941 */ /* 0x001fea0003800200 */
.L_x_324:
        /* <DEDUP_REMOVED lines=10> */
[----:B------:R-:W-:Y:S01]  /*2050*/  IMAD R9, R38, UR63, R9 ;  /* 0x0000003f26097c24 */ /* 0x000fe2000f8e0209 */
[----:B------:R-:W-:Y:S01]  /*2060*/  LEA R8, P0, R6, UR5, 0x1 ;  /* 0x0000000506087c11 */ /* 0x000fe2000f8008ff */
[----:B--2---:R-:W-:Y:S02]  /*2070*/  HADD2.F32 R3, -RZ, R0.H0_H0 ;  /* 0x20000000ff037230 */ /* 0x004fe40000004100 */
[----:B---3--:R-:W-:-:S05]  /*2080*/  HADD2.F32 R0, -RZ, -R4.H0_H0 ;  /* 0xa0000004ff007230 */ /* 0x008fca0000004100 */
[----:B------:R-:W-:Y:S01]  /*2090*/  FMUL.FTZ R0, R0, R3 ;  /* 0x0000000300007220 */ /* 0x000fe20000410000 */
[----:B------:R-:W-:-:S04]  /*20a0*/  IMAD.IADD R3, R7, 0x1, R9 ;  /* 0x0000000107037824 */ /* 0x000fc800078e0209 */
[----:B------:R-:W-:Y:S02]  /*20b0*/  F2FP.F16.F32.PACK_AB R0, RZ, R0 ;  /* 0x00000000ff00723e */ /* 0x000fe400000000ff */
[----:B------:R-:W-:-:S05]  /*20c0*/  LEA.HI.X R9, R6, UR4, R3, 0x1, P0 ;  /* 0x0000000406097c11 */ /* 0x000fca00080f0c03 */
[----:B------:R1:W-:Y:S02]  /*20d0*/  STG.E.U16 desc[UR36][R8.64], R0 ;  /* 0x0000000008007986 */ /* 0x0003e4000c101524 */
.L_x_323:
[----:B0-----:R-:W-:Y:S05]  /*20e0*/  BSYNC.RECONVERGENT B7 ;  /* 0x0000000000077941 */ /* 0x001fea0003800200 */
.L_x_322:
[----:B------:R-:W-:Y:S01]  /*20f0*/  IADD3 R35, P0, PT, R35, -0x1, RZ ;  /* 0xffffffff23237810 */ /* 0x000fe20007f1e0ff */
[C---:B------:R-:W-:Y:S01]  /*2100*/  IMAD.WIDE.U32 R4, R19.reuse, UR58, RZ ;  /* 0x0000003a13047c25 */ /* 0x040fe2000f8e00ff */
[----:B------:R-:W-:Y:S02]  /*2110*/  R2UR UR5, R22 ;  /* 0x00000000160572ca */ /* 0x000fe400000e0000 */
[----:B------:R-:W-:Y:S01]  /*2120*/  IADD3.X R34, PT, PT, R34, -0x1, RZ, P0, !PT ;  /* 0xffffffff22227810 */ /* 0x000fe200007fe4ff */
[----:B-1----:R-:W-:Y:S01]  /*2130*/  IMAD R0, R19, UR59, R5 ;  /* 0x0000003b13007c24 */ /* 0x002fe2000f8e0205 */
        /* <DEDUP_REMOVED lines=12> */
.L_x_321:
[----:B0-----:R-:W-:Y:S05]  /*2200*/  BSYNC.RECONVERGENT B8 ;  /* 0x0000000000087941 */ /* 0x001fea0003800200 */
.L_x_320:
[----:B------:R-:W-:-:S04]  /*2210*/  ISETP.GE.U32.AND P0, PT, R24, 0x3, PT ;  /* 0x000000031800780c */ /* 0x000fc80003f06070 */
[----:B------:R-:W-:-:S13]  /*2220*/  ISETP.GE.U32.AND.EX P0, PT, R27, RZ, PT, P0 ;  /* 0x000000ff1b00720c */ /* 0x000fda0003f06100 */
[----:B------:R-:W-:Y:S05]  /*2230*/  @!P0 EXIT ;  /* 0x000000000000894d */ /* 0x000fea0003800000 */
[----:B------:R-:W-:Y:S01]  /*2240*/  BSSY.RECONVERGENT B8, `(.L_x_327) ;  /* 0x00000f0000087945 */ /* 0x000fe20003800200 */
[----:B------:R-:W-:Y:S01]  /*2250*/  IMAD.SHL.U32 R33, R19, 0x8, RZ ;  /* 0x0000000813217824 */ /* 0x000fe200078e00ff */
[----:B------:R-:W-:-:S07]  /*2260*/  SHF.R.U32.HI R27, RZ, 0x1d, R19 ;  /* 0x0000001dff1b7819 */ /* 0x000fce0000011613 */
.L_x_344:
[----:B------:R-:W-:-:S04]  /*2270*/  LEA R30, P0, R2, UR60, 0x3 ;  /* 0x0000003c021e7c11 */ /* 0x000fc8000f8018ff */
[----:B------:R-:W-:-:S05]  /*2280*/  LEA.HI.X R31, R2, UR61, R17, 0x3, P0 ;  /* 0x0000003d021f7c11 */ /* 0x000fca00080f1c11 */
[----:B--2---:R-:W2:Y:S01]  /*2290*/  LDG.E.64 R28, desc[UR36][R30.64] ;  /* 0x000000241e1c7981 */ /* 0x004ea2000c1e1b00 */
[----:B------:R-:W-:Y:S01]  /*22a0*/  BSSY.RECONVERGENT B7, `(.L_x_328) ;  /* 0x0000034000077945 */ /* 0x000fe20003800200 */
[----:B--2---:R-:W-:-:S04]  /*22b0*/  ISETP.NE.U32.AND P0, PT, R28, UR54, PT ;  /* 0x000000361c007c0c */ /* 0x004fc8000bf05070 */
[----:B------:R-:W-:-:S13]  /*22c0*/  ISETP.NE.AND.EX P0, PT, R29, UR55, PT, P0 ;  /* 0x000000371d007c0c */ /* 0x000fda000bf05300 */
[----:B01----:R-:W-:Y:S05]  /*22d0*/  @!P0 BRA `(.L_x_329) ;  /* 0x0000000000c08947 */ /* 0x003fea0003800000 */
        /* <DEDUP_REMOVED lines=22> */
.L_x_331:
[----:B------:R-:W-:Y:S05]  /*2440*/  BSYNC.RECONVERGENT B6 ;  /* 0x0000000000067941 */ /* 0x000fea0003800200 */
.L_x_330:
[----:B------:R-:W-:Y:S01]  /*2450*/  IMAD R3, R17, UR48, RZ ;  /* 0x0000003011037c24 */ /* 0x000fe2000f8e02ff */
[----:B------:R-:W-:Y:S01]  /*2460*/  LEA R8, P0, R28, UR38, 0x1 ;  /* 0x000000261c087c11 */ /* 0x000fe2000f8008ff */
[----:B------:R-:W-:-:S03]  /*2470*/  IMAD.WIDE.U32 R4, R2, UR48, RZ ;  /* 0x0000003002047c25 */ /* 0x000fc6000f8e00ff */
[----:B------:R-:W-:Y:S01]  /*2480*/  LEA.HI.X R9, R28, UR39, R29, 0x1, P0 ;  /* 0x000000271c097c11 */ /* 0x000fe200080f0c1d */
[----:B------:R-:W-:Y:S01]  /*2490*/  IMAD R3, R2, UR49, R3 ;  /* 0x0000003102037c24 */ /* 0x000fe2000f8e0203 */
[----:B------:R-:W-:-:S03]  /*24a0*/  LEA R6, P1, R4, UR40, 0x1 ;  /* 0x0000002804067c11 */ /* 0x000fc6000f8208ff */
[----:B------:R-:W-:Y:S01]  /*24b0*/  IMAD.IADD R3, R5, 0x1, R3 ;  /* 0x0000000105037824 */ /* 0x000fe200078e0203 */
[----:B------:R-:W2:Y:S04]  /*24c0*/  LDG.E.U16 R8, desc[UR36][R8.64] ;  /* 0x0000002408087981 */ /* 0x000ea8000c1e1500 */
[----:B------:R-:W-:-:S05]  /*24d0*/  LEA.HI.X R7, R4, UR41, R3, 0x1, P1 ;  /* 0x0000002904077c11 */ /* 0x000fca00088f0c03 */
[----:B------:R-:W3:Y:S01]  /*24e0*/  LDG.E.U16 R6, desc[UR36][R6.64] ;  /* 0x0000002406067981 */ /* 0x000ee2000c1e1500 */
[----:B------:R-:W-:Y:S02]  /*24f0*/  IMAD R3, R17, UR44, RZ ;  /* 0x0000002c11037c24 */ /* 0x000fe4000f8e02ff */
[----:B------:R-:W-:-:S04]  /*2500*/  IMAD.WIDE.U32 R4, R2, UR44, RZ ;  /* 0x0000002c02047c25 */ /* 0x000fc8000f8e00ff */
[----:B------:R-:W-:Y:S02]  /*2510*/  IMAD R3, R2, UR45, R3 ;  /* 0x0000002d02037c24 */ /* 0x000fe4000f8e0203 */
[----:B------:R-:W-:Y:S02]  /*2520*/  IMAD R11, R29, UR46, RZ ;  /* 0x0000002e1d0b7c24 */ /* 0x000fe4000f8e02ff */
[----:B------:R-:W-:Y:S02]  /*2530*/  IMAD.IADD R5, R5, 0x1, R3 ;  /* 0x0000000105057824 */ /* 0x000fe400078e0203 */
[C---:B------:R-:W-:Y:S02]  /*2540*/  IMAD R11, R28.reuse, UR47, R11 ;  /* 0x0000002f1c0b7c24 */ /* 0x040fe4000f8e020b */
[----:B------:R-:W-:-:S04]  /*2550*/  IMAD.WIDE.U32 R4, R28, UR46, R4 ;  /* 0x0000002e1c047c25 */ /* 0x000fc8000f8e0004 */
[----:B--2---:R-:W-:Y:S02]  /*2560*/  HADD2.F32 R0, -RZ, -R8.H0_H0 ;  /* 0xa0000008ff007230 */ /* 0x004fe40000004100 */
[----:B---3--:R-:W-:Y:S01]  /*2570*/  HADD2.F32 R3, -RZ, R6.H0_H0 ;  /* 0x20000006ff037230 */ /* 0x008fe20000004100 */
[----:B------:R-:W-:-:S04]  /*2580*/  LEA R6, P0, R4, UR50, 0x1 ;  /* 0x0000003204067c11 */ /* 0x000fc8000f8008ff */
[----:B------:R-:W-:Y:S01]  /*2590*/  FMUL.FTZ R0, R0, R3 ;  /* 0x0000000300007220 */ /* 0x000fe20000410000 */
[----:B------:R-:W-:-:S04]  /*25a0*/  IMAD.IADD R3, R5, 0x1, R11 ;  /* 0x0000000105037824 */ /* 0x000fc800078e020b */
[----:B------:R-:W-:Y:S02]  /*25b0*/  F2FP.F16.F32.PACK_AB R0, RZ, R0 ;  /* 0x00000000ff00723e */ /* 0x000fe400000000ff */
[----:B------:R-:W-:-:S05]  /*25c0*/  LEA.HI.X R7, R4, UR51, R3, 0x1, P0 ;  /* 0x0000003304077c11 */ /* 0x000fca00080f0c03 */
[----:B------:R0:W-:Y:S02]  /*25d0*/  STG.E.U16 desc[UR36][R6.64], R0 ;  /* 0x0000000006007986 */ /* 0x0001e4000c101524 */
.L_x_329:
[----:B------:R-:W-:Y:S05]  /*25e0*/  BSYNC.RECONVERGENT B7 ;  /* 0x0000000000077941 */ /* 0x000fea0003800200 */
.L_x_328:
        /* <DEDUP_REMOVED lines=17> */
[----:B------:R-:W-:Y:S02]  /*2700*/  HFMA2 R8, -RZ, RZ, 0, 2.5570392608642578125e-05 ;  /* 0x000001adff087431 */ /* 0x000fe400000001ff */
[----:B------:R-:W-:Y:S01]  /*2710*/  IMAD.MOV.U32 R12, RZ, RZ, 0x1 ;  /* 0x00000001ff0c7424 */ /* 0x000fe200078e00ff */
[----:B------:R-:W0:Y:S01]  /*2720*/  LDCU.64 UR6, c[0x4][0x2d0] ;  /* 0x01005a00ff0677ac */ /* 0x000e220008000a00 */
[----:B------:R-:W2:Y:S01]  /*2730*/  LDC.64 R14, c[0x4][R14] ;  /* 0x010000000e0e7b82 */ /* 0x000ea20000000a00 */
[----:B------:R-:W-:Y:S01]  /*2740*/  IMAD.MOV.U32 R13, RZ, RZ, RZ ;  /* 0x000000ffff0d7224 */ /* 0x000fe200078e00ff */
[----:B------:R-:W3:Y:S01]  /*2750*/  LDCU.64 UR8, c[0x4][0x150] ;  /* 0x01002a00ff0877ac */ /* 0x000ee20008000a00 */
[----:B-1----:R-:W-:Y:S02]  /*2760*/  IMAD.U32 R4, RZ, RZ, UR4 ;  /* 0x00000004ff047e24 */ /* 0x002fe4000f8e00ff */
[----:B------:R-:W-:Y:S01]  /*2770*/  IMAD.U32 R5, RZ, RZ, UR5 ;  /* 0x00000005ff057e24 */ /* 0x000fe2000f8e00ff */
[----:B0-----:R-:W-:Y:S01]  /*2780*/  MOV R6, UR6 ;  /* 0x0000000600067c02 */ /* 0x001fe20008000f00 */
[----:B------:R-:W-:-:S02]  /*2790*/  IMAD.U32 R7, RZ, RZ, UR7 ;  /* 0x00000007ff077e24 */ /* 0x000fc4000f8e00ff */
[----:B---3--:R-:W-:Y:S02]  /*27a0*/  IMAD.U32 R10, RZ, RZ, UR8 ;  /* 0x00000008ff0a7e24 */ /* 0x008fe4000f8e00ff */
[----:B------:R-:W-:-:S07]  /*27b0*/  IMAD.U32 R11, RZ, RZ, UR9 ;  /* 0x00000009ff0b7e24 */ /* 0x000fce000f8e00ff */
[----:B------:R-:W-:-:S07]  /*27c0*/  LEPC R20, `(.L_x_335) ;  /* 0x000000001014794e */ /* 0x000fce0000000000 */
[----:B--2---:R-:W-:Y:S05]  /*27d0*/  CALL.ABS.NOINC R14 ;  /* 0x000000000e007343 */ /* 0x004fea0003c00000 */
.L_x_335:
[----:B------:R-:W-:Y:S05]  /*27e0*/  BSYNC.RECONVERGENT B6 ;  /* 0x0000000000067941 */ /* 0x000fea0003800200 */
.L_x_334:
[----:B------:R-:W-:Y:S01]  /*27f0*/  IMAD R3, R17, UR48, RZ ;  /* 0x0000003011037c24 */ /* 0x000fe2000f8e02ff */
[----:B------:R-:W-:Y:S01]  /*2800*/  LEA R8, P0, R28, UR38, 0x1 ;  /* 0x000000261c087c11 */ /* 0x000fe2000f8008ff */
[----:B------:R-:W-:-:S03]  /*2810*/  IMAD.WIDE.U32 R4, R2, UR48, RZ ;  /* 0x0000003002047c25 */ /* 0x000fc6000f8e00ff */
[----:B------:R-:W-:Y:S01]  /*2820*/  LEA.HI.X R9, R28, UR39, R29, 0x1, P0 ;  /* 0x000000271c097c11 */ /* 0x000fe200080f0c1d */
[----:B------:R-:W-:Y:S01]  /*2830*/  IMAD R3, R2, UR49, R3 ;  /* 0x0000003102037c24 */ /* 0x000fe2000f8e0203 */
[----:B0-----:R-:W-:-:S03]  /*2840*/  LEA R6, P1, R4, UR40, 0x1 ;  /* 0x0000002804067c11 */ /* 0x001fc6000f8208ff */
[----:B------:R-:W-:Y:S01]  /*2850*/  IMAD.IADD R3, R5, 0x1, R3 ;  /* 0x0000000105037824 */ /* 0x000fe200078e0203 */
[----:B------:R-:W2:Y:S04]  /*2860*/  LDG.E.U16 R8, desc[UR36][R8.64] ;  /* 0x0000002408087981 */ /* 0x000ea8000c1e1500 */
[----:B------:R-:W-:-:S05]  /*2870*/  LEA.HI.X R7, R4, UR41, R3, 0x1, P1 ;  /* 0x0000002904077c11 */ /* 0x000fca00088f0c03 */
[----:B------:R-:W3:Y:S01]  /*2880*/  LDG.E.U16 R6, desc[UR36][R6.64] ;  /* 0x0000002406067981 */ /* 0x000ee2000c1e1500 */
[----:B------:R-:W-:Y:S02]  /*2890*/  IMAD R3, R17, UR44, RZ ;  /* 0x0000002c11037c24 */ /* 0x000fe4000f8e02ff */
[----:B------:R-:W-:-:S04]  /*28a0*/  IMAD.WIDE.U32 R4, R2, UR44, RZ ;  /* 0x0000002c02047c25 */ /* 0x000fc8000f8e00ff */
[----:B------:R-:W-:Y:S02]  /*28b0*/  IMAD R3, R2, UR45, R3 ;  /* 0x0000002d02037c24 */ /* 0x000fe4000f8e0203 */
[----:B------:R-:W-:-:S03]  /*28c0*/  IMAD R11, R29, UR46, RZ ;  /* 0x0000002e1d0b7c24 */ /* 0x000fc6000f8e02ff */
[----:B------:R-:W-:Y:S01]  /*28d0*/  IADD3 R5, PT, PT, R5, R3, RZ ;  /* 0x0000000305057210 */ /* 0x000fe20007ffe0ff */
        /* <DEDUP_REMOVED lines=10> */
.L_x_333:
[----:B------:R-:W-:Y:S05]  /*2980*/  BSYNC.RECONVERGENT B7 ;  /* 0x0000000000077941 */ /* 0x000fea0003800200 */
.L_x_332:
        /* <DEDUP_REMOVED lines=17> */
[----:B------:R-:W-:Y:S02]  /*2aa0*/  HFMA2 R13, -RZ, RZ, 0, 0 ;  /* 0x00000000ff0d7431 */ /* 0x000fe400000001ff */
[----:B------:R-:W-:Y:S01]  /*2ab0*/  IMAD.MOV.U32 R8, RZ, RZ, 0x1ad ;  /* 0x000001adff087424 */ /* 0x000fe200078e00ff */
[----:B------:R-:W0:Y:S01]  /*2ac0*/  LDCU.64 UR6, c[0x4][0x2d0] ;  /* 0x01005a00ff0677ac */ /* 0x000e220008000a00 */
[----:B------:R-:W3:Y:S01]  /*2ad0*/  LDC.64 R14, c[0x4][R14] ;  /* 0x010000000e0e7b82 */ /* 0x000ee20000000a00 */
[----:B------:R-:W-:Y:S01]  /*2ae0*/  IMAD.MOV.U32 R12, RZ, RZ, 0x1 ;  /* 0x00000001ff0c7424 */ /* 0x000fe200078e00ff */
[----:B------:R-:W4:Y:S01]  /*2af0*/  LDCU.64 UR8, c[0x4][0x150] ;  /* 0x01002a00ff0877ac */ /* 0x000f220008000a00 */
[----:B--2---:R-:W-:Y:S01]  /*2b00*/  MOV R4, UR4 ;  /* 0x0000000400047c02 */ /* 0x004fe20008000f00 */
[----:B------:R-:W-:-:S02]  /*2b10*/  IMAD.U32 R5, RZ, RZ, UR5 ;  /* 0x00000005ff057e24 */ /* 0x000fc4000f8e00ff */
[----:B01----:R-:W-:Y:S02]  /*2b20*/  IMAD.U32 R6, RZ, RZ, UR6 ;  /* 0x00000006ff067e24 */ /* 0x003fe4000f8e00ff */
[----:B------:R-:W-:Y:S01]  /*2b30*/  IMAD.U32 R7, RZ, RZ, UR7 ;  /* 0x00000007ff077e24 */ /* 0x000fe2000f8e00ff */
[----:B----4-:R-:W-:Y:S01]  /*2b40*/  MOV R10, UR8 ;  /* 0x00000008000a7c02 */ /* 0x010fe20008000f00 */
[----:B------:R-:W-:-:S07]  /*2b50*/  IMAD.U32 R11, RZ, RZ, UR9 ;  /* 0x00000009ff0b7e24 */ /* 0x000fce000f8e00ff */
[----:B------:R-:W-:-:S07]  /*2b60*/  LEPC R20, `(.L_x_339) ;  /* 0x000000001014794e */ /* 0x000fce0000000000 */
[----:B---3--:R-:W-:Y:S05]  /*2b70*/  CALL.ABS.NOINC R14 ;  /* 0x000000000e007343 */ /* 0x008fea0003c00000 */
.L_x_339:
[----:B------:R-:W-:Y:S05]  /*2b80*/  BSYNC.RECONVERGENT B6 ;  /* 0x0000000000067941 */ /* 0x000fea0003800200 */
.L_x_338:
[----:B------:R-:W-:Y:S01]  /*2b90*/  IMAD R3, R17, UR48, RZ ;  /* 0x0000003011037c24 */ /* 0x000fe2000f8e02ff */
[----:B------:R-:W-:Y:S01]  /*2ba0*/  LEA R8, P0, R28, UR38, 0x1 ;  /* 0x000000261c087c11 */ /* 0x000fe2000f8008ff */
[----:B------:R-:W-:-:S03]  /*2bb0*/  IMAD.WIDE.U32 R4, R2, UR48, RZ ;  /* 0x0000003002047c25 */ /* 0x000fc6000f8e00ff */
[----:B------:R-:W-:Y:S01]  /*2bc0*/  LEA.HI.X R9, R28, UR39, R29, 0x1, P0 ;  /* 0x000000271c097c11 */ /* 0x000fe200080f0c1d */
[----:B------:R-:W-:Y:S01]  /*2bd0*/  IMAD R3, R2, UR49, R3 ;  /* 0x0000003102037c24 */ /* 0x000fe2000f8e0203 */
[----:B01----:R-:W-:-:S03]  /*2be0*/  LEA R6, P1, R4, UR40, 0x1 ;  /* 0x0000002804067c11 */ /* 0x003fc6000f8208ff */
        /* <DEDUP_REMOVED lines=19> */
.L_x_337:
[----:B------:R-:W-:Y:S05]  /*2d20*/  BSYNC.RECONVERGENT B7 ;  /* 0x0000000000077941 */ /* 0x000fea0003800200 */
.L_x_336:
[----:B------:R-:W-:-:S04]  /*2d30*/  IADD3 R28, P0, PT, R33, R30, RZ ;  /* 0x0000001e211c7210 */ /* 0x000fc80007f1e0ff */
[----:B------:R-:W-:-:S06]  /*2d40*/  IADD3.X R29, PT, PT, R27, R31, RZ, P0, !PT ;  /* 0x0000001f1b1d7210 */ /* 0x000fcc00007fe4ff */
        /* <DEDUP_REMOVED lines=29> */
.L_x_343:
[----:B------:R-:W-:Y:S05]  /*2f20*/  BSYNC.RECONVERGENT B6 ;  /* 0x0000000000067941 */ /* 0x000fea0003800200 */
.L_x_342:
[----:B------:R-:W-:Y:S01]  /*2f30*/  IMAD R5, R17, UR48, RZ ;  /* 0x0000003011057c24 */ /* 0x000fe2000f8e02ff */
[----:B012---:R-:W-:Y:S01]  /*2f40*/  LEA R6, P0, R28, UR38, 0x1 ;  /* 0x000000261c067c11 */ /* 0x007fe2000f8008ff */
        /* <DEDUP_REMOVED lines=18> */
[----:B--2---:R-:W-:Y:S02]  /*3070*/  HADD2.F32 R0, -RZ, -R6.H0_H0 ;  /* 0xa0000006ff007230 */ /* 0x004fe40000004100 */
[----:B---3--:R-:W-:-:S05]  /*3080*/  HADD2.F32 R9, -RZ, R4.H0_H0 ;  /* 0x20000004ff097230 */ /* 0x008fca0000004100 */
[----:B------:R-:W-:-:S05]  /*3090*/  FMUL.FTZ R0, R0, R9 ;  /* 0x0000000900007220 */ /* 0x000fca0000410000 */
[----:B------:R-:W-:-:S05]  /*30a0*/  F2FP.F16.F32.PACK_AB R0, RZ, R0 ;  /* 0x00000000ff00723e */ /* 0x000fca00000000ff */
[----:B------:R3:W-:Y:S02]  /*30b0*/  STG.E.U16 desc[UR36][R2.64], R0 ;  /* 0x0000000002007986 */ /* 0x0007e4000c101524 */
.L_x_341:
[----:B------:R-:W-:Y:S05]  /*30c0*/  BSYNC.RECONVERGENT B7 ;  /* 0x0000000000077941 */ /* 0x000fea0003800200 */
.L_x_340:
[----:B------:R-:W4:Y:S01]  /*30d0*/  LDCU UR5, c[0x0][0x380] ;  /* 0x00007000ff0577ac */ /* 0x000f220008000800 */
[----:B------:R-:W-:Y:S02]  /*30e0*/  R2UR UR4, R36 ;  /* 0x00000000240472ca */ /* 0x000fe400000e0000 */
[----:B---3--:R-:W-:-:S05]  /*30f0*/  IADD3 R2, P0, PT, R19, R24, RZ ;  /* 0x0000001813027210 */ /* 0x008fca0007f1e0ff */
[----:B------:R-:W-:Y:S01]  /*3100*/  IMAD.X R17, RZ, RZ, R17, P0 ;  /* 0x000000ffff117224 */ /* 0x000fe200000e0611 */
[----:B----4-:R-:W-:-:S05]  /*3110*/  ISETP.GE.U32.AND P0, PT, R2, UR5, PT ;  /* 0x0000000502007c0c */ /* 0x010fca000bf06070 */
[----:B------:R-:W-:-:S13]  /*3120*/  ISETP.GE.AND.EX P0, PT, R17, UR4, PT, P0 ;  /* 0x0000000411007c0c */ /* 0x000fda000bf06300 */
[----:B------:R-:W-:Y:S05]  /*3130*/  @!P0 BRA `(.L_x_344) ;  /* 0xfffffff0004c8947 */ /* 0x000fea000383ffff */
[----:B------:R-:W-:Y:S05]  /*3140*/  BSYNC.RECONVERGENT B8 ;  /* 0x0000000000087941 */ /* 0x000fea0003800200 */
.L_x_327:
[----:B------:R-:W-:Y:S05]  /*3150*/  EXIT ;  /* 0x000000000000794d */ /* 0x000fea0003800000 */
        .weak           $__internal_6_$__cuda_sm20_div_u64
        .type           $__internal_6_$__cuda_sm20_div_u64,@function
        .size           $__internal_6_$__cuda_sm20_div_u64,(.L_x_10602 - $__internal_6_$__cuda_sm20_div_u64)
$__internal_6_$__cuda_sm20_div_u64:
        /* <DEDUP_REMOVED lines=72> */
[----:B------:R-:W-:Y:S06]  /*35e0*/  RET.REL.NODEC R4 `(_ZN2at6native39_GLOBAL__N__cee6930f_7_Loss_cu_5b0651e139nll_loss_backward_no_reduce_cuda_kernelIN3c104HalfElEEviPKT0_NS_27GenericPackedTensorAccessorIKT_Lm1ENS_16DefaultPtrTraitsElEENS8_IS9_Lm2ESB_lEEPSA_ll) ;  /* 0xffffffc804847950 */ /* 0x000fec0003c3ffff */
.L_x_345:
        /* <DEDUP_REMOVED lines=9> */
.L_x_10602:


//--------------------- .text._ZN2at6native39_GLOBAL__N__cee6930f_7_Loss_cu_5b0651e139nll_loss_backward_no_reduce_cuda_kernelIN3c104HalfEhEEviPKT0_NS_27GenericPackedTensorAccessorIKT_Lm1ENS_16DefaultPtrTraitsElEENS8_IS9_Lm2ESB_lEEPSA_ll --------------------------
	.section	.text._ZN2at6native39_GLOBAL__N__cee6930f_7_Loss_cu_5b0651e139nll_loss_backward_no_reduce_cuda_kernelIN3c104HalfEhEEviPKT0_NS_27GenericPackedTensorAccessorIKT_Lm1ENS_16DefaultPtrTraitsElEENS8_IS9_Lm2ESB_lEEPSA_ll,"ax",@progbits
	.align	128
.text._ZN2at6native39_GLOBAL__N__cee6930f_7_Loss_cu_5b0651e139nll_loss_backward_no_reduce_cuda_kernelIN3c104HalfEhEEviPKT0_NS_27GenericPackedTensorAccessorIKT_Lm1ENS_16DefaultPtrTraitsElEENS8_IS9_Lm2ESB_lEEPSA_ll:
        .type           _ZN2at6native39_GLOBAL__N__cee6930f_7_Loss_cu_5b0651e139nll_loss_backward_no_reduce_cuda_kernelIN3c104HalfEhEEviPKT0_NS_27GenericPackedTensorAccessorIKT_Lm1ENS_16DefaultPtrTraitsElEENS8_IS9_Lm2ESB_lEEPSA_ll,@function
        .size           _ZN2at6native39_GLOBAL__N__cee6930f_7_Loss_cu_5b0651e139nll_loss_backward_no_reduce_cuda_kernelIN3c104HalfEhEEviPKT0_NS_27GenericPackedTensorAccessorIKT_Lm1ENS_16DefaultPtrTraitsElEENS8_IS9_Lm2ESB_lEEPSA_ll,(.L_x_10604 - _ZN2at6native39_GLOBAL__N__cee6930f_7_Loss_cu_5b0651e139nll_loss_backward_no_reduce_cuda_kernelIN3c104HalfEhEEviPKT0_NS_27GenericPackedTensorAccessorIKT_Lm1ENS_16DefaultPtrTraitsElEENS8_IS9_Lm2ESB_lEEPSA_ll)
        .other          _ZN2at6native39_GLOBAL__N__cee6930f_7_Loss_cu_5b0651e139nll_loss_backward_no_reduce_cuda_kernelIN3c104HalfEhEEviPKT0_NS_27GenericPackedTensorAccessorIKT_Lm1ENS_16DefaultPtrTraitsElEENS8_IS9_Lm2ESB_lEEPSA_ll,@"STO_CUDA_ENTRY STV_DEFAULT"
_ZN2at6native39_GLOBAL__N__cee6930f_7_Loss_cu_5b0651e139nll_loss_backward_no_reduce_cuda_kernelIN3c104HalfEhEEviPKT0_NS_27GenericPackedTensorAccessorIKT_Lm1ENS_16DefaultPtrTraitsElEENS8_IS9_Lm2ESB_lEEPSA_ll:
        /* <DEDUP_REMOVED lines=56> */
.L_x_348:
[----:B------:R-:W-:Y:S01]  /*0380*/  IMAD.MOV.U32 R3, RZ, RZ, R8 ;  /* 0x000000ffff037224 */ /* 0x000fe200078e0008 */
[----:B------:R-:W-:-:S07]  /*0390*/  MOV R0, 0x3b0 ;  /* 0x000003b000007802 */ /* 0x000fce0000000f00 */
[----:B------:R-:W-:Y:S05]  /*03a0*/  CALL.REL.NOINC `($__internal_7_$__cuda_sm20_div_u64) ;  /* 0x0000002800ac7944 */ /* 0x000fea0003c00000 */
[----:B------:R-:W-:Y:S02]  /*03b0*/  IMAD.MOV.U32 R4, RZ, RZ, R3 ;  /* 0x000000ffff047224 */ /* 0x000fe400078e0003 */
[----:B------:R-:W-:-:S07]  /*03c0*/  IMAD.MOV.U32 R5, RZ, RZ, R6 ;  /* 0x000000ffff057224 */ /* 0x000fce00078e0006 */
.L_x_349:
[----:B------:R-:W-:Y:S05]  /*03d0*/  BSYNC.RECONVERGENT B0 ;  /* 0x0000000000007941 */ /* 0x000fea0003800200 */
.L_x_347:
        /* <DEDUP_REMOVED lines=40> */
.L_x_356:
        /* <DEDUP_REMOVED lines=34> */
.L_x_355:
[----:B0---4-:R-:W-:Y:S05]  /*0880*/  BSYNC.RECONVERGENT B6 ;  /* 0x0000000000067941 */ /* 0x011fea0003800200 */
.L_x_354:
[----:B------:R-:W2:Y:S01]  /*0890*/  LDG.E.U16 R0, desc[UR36][R26.64] ;  /* 0x000000241a007981 */ /* 0x000ea2000c1e1500 */
[----:B------:R-:W-:-:S04]  /*08a0*/  IMAD.WIDE.U32 R4, R16, UR60, R28 ;  /* 0x0000003c10047c25 */ /* 0x000fc8000f8e001c */
[----:B------:R-:W-:Y:S01]  /*08b0*/  IMAD R3, R16, UR61, R5 ;  /* 0x0000003d10037c24 */ /* 0x000fe2000f8e0205 */
[----:B------:R-:W-:-:S04]  /*08c0*/  LEA R6, P0, R4, UR62, 0x1 ;  /* 0x0000003e04067c11 */ /* 0x000fc8000f8008ff */
[----:B------:R-:W-:Y:S01]  /*08d0*/  LEA.HI.X R7, R4, UR63, R3, 0x1, P0 ;  /* 0x0000003f04077c11 */ /* 0x000fe200080f0c03 */
[----:B--2---:R-:W-:-:S05]  /*08e0*/  HADD2.F32 R0, -RZ, R0.H0_H0 ;  /* 0x20000000ff007230 */ /* 0x004fca0000004100 */
[----:B------:R-:W-:-:S05]  /*08f0*/  FADD.FTZ R0, -R0, -RZ ;  /* 0x800000ff00007221 */ /* 0x000fca0000010100 */
[----:B------:R-:W-:-:S05]  /*0900*/  F2FP.F16.F32.PACK_AB R0, RZ, R0 ;  /* 0x00000000ff00723e */ /* 0x000fca00000000ff */
[----:B------:R1:W-:Y:S02]  /*0910*/  STG.E.U16 desc[UR36][R6.64], R0 ;  /* 0x0000000006007986 */ /* 0x0003e4000c101524 */
.L_x_353:
[----:B0--34-:R-:W-:Y:S05]  /*0920*/  BSYNC.RECONVERGENT B7 ;  /* 0x0000000000077941 */ /* 0x019fea0003800200 */
.L_x_352:
[----:B------:R-:W-:Y:S01]  /*0930*/  ISETP.NE.AND P2, PT, R34, RZ, PT ;  /* 0x000000ff2200720c */ /* 0x000fe20003f45270 */
[C---:B------:R-:W-:Y:S01]  /*0940*/  IMAD.WIDE.U32 R28, R19.reuse, UR58, R28 ;  /* 0x0000003a131c7c25 */ /* 0x040fe2000f8e001c */
[----:B------:R-:W-:Y:S02]  /*0950*/  LEA R26, P1, R22, R26, 0x1 ;  /* 0x0000001a161a7211 */ /* 0x000fe400078208ff */
[C---:B------:R-:W-:Y:S01]  /*0960*/  IADD3 R2, P0, PT, R19.reuse, R2, RZ ;  /* 0x0000000213027210 */ /* 0x040fe20007f1e0ff */
[----:B------:R-:W-:Y:S02]  /*0970*/  IMAD R29, R19, UR59, R29 ;  /* 0x0000003b131d7c24 */ /* 0x000fe4000f8e021d */
[----:B------:R-:W-:Y:S01]  /*0980*/  IMAD.X R27, R27, 0x1, R18, P1 ;  /* 0x000000011b1b7824 */ /* 0x000fe200008e0612 */
[----:B------:R-:W-:-:S05]  /*0990*/  IADD3.X R17, PT, PT, RZ, R17, RZ, P0, !PT ;  /* 0x00000011ff117210 */ /* 0x000fca00007fe4ff */
[----:B------:R-:W-:Y:S05]  /*09a0*/  @P2 BRA `(.L_x_356) ;  /* 0xfffffffc002c2947 */ /* 0x000fea000383ffff */
.L_x_351:
[----:B0--34-:R-:W-:Y:S05]  /*09b0*/  BSYNC.RECONVERGENT B8 ;  /* 0x0000000000087941 */ /* 0x019fea0003800200 */
.L_x_350:
[----:B------:R-:W-:-:S04]  /*09c0*/  ISETP.GE.U32.AND P0, PT, R31, 0x3, PT ;  /* 0x000000031f00780c */ /* 0x000fc80003f06070 */
[----:B------:R-:W-:-:S13]  /*09d0*/  ISETP.GE.U32.AND.EX P0, PT, R30, RZ, PT, P0 ;  /* 0x000000ff1e00720c */ /* 0x000fda0003f06100 */
[----:B------:R-:W-:Y:S05]  /*09e0*/  @!P0 EXIT ;  /* 0x000000000000894d */ /* 0x000fea0003800000 */
[----:B------:R-:W-:Y:S01]  /*09f0*/  BSSY.RECONVERGENT B8, `(.L_x_357) ;  /* 0x00000ce000087945 */ /* 0x000fe20003800200 */
.L_x_374:
        /* <DEDUP_REMOVED lines=27> */
.L_x_361:
[----:B------:R-:W-:Y:S05]  /*0bb0*/  BSYNC.RECONVERGENT B6 ;  /* 0x0000000000067941 */ /* 0x000fea0003800200 */
.L_x_360:
[----:B------:R-:W-:Y:S02]  /*0bc0*/  IMAD R3, R17, UR48, RZ ;  /* 0x0000003011037c24 */ /* 0x000fe4000f8e02ff */
[----:B------:R-:W-:-:S04]  /*0bd0*/  IMAD.WIDE.U32 R4, R2, UR48, RZ ;  /* 0x0000003002047c25 */ /* 0x000fc8000f8e00ff */
[----:B------:R-:W-:Y:S01]  /*0be0*/  IMAD R3, R2, UR49, R3 ;  /* 0x0000003102037c24 */ /* 0x000fe2000f8e0203 */
[----:B-1----:R-:W-:-:S03]  /*0bf0*/  LEA R6, P0, R4, UR38, 0x1 ;  /* 0x0000002604067c11 */ /* 0x002fc6000f8008ff */
[----:B------:R-:W-:-:S05]  /*0c00*/  IMAD.IADD R3, R5, 0x1, R3 ;  /* 0x0000000105037824 */ /* 0x000fca00078e0203 */
[----:B------:R-:W-:-:S05]  /*0c10*/  LEA.HI.X R7, R4, UR39, R3, 0x1, P0 ;  /* 0x0000002704077c11 */ /* 0x000fca00080f0c03 */
[----:B------:R-:W2:Y:S01]  /*0c20*/  LDG.E.U16 R6, desc[UR36][R6.64] ;  /* 0x0000002406067981 */ /* 0x000ea2000c1e1500 */
[----:B------:R-:W-:Y:S02]  /*0c30*/  IMAD R3, R17, UR44, RZ ;  /* 0x0000002c11037c24 */ /* 0x000fe4000f8e02ff */
[----:B------:R-:W-:-:S04]  /*0c40*/  IMAD.WIDE.U32 R4, R2, UR44, RZ ;  /* 0x0000002c02047c25 */ /* 0x000fc8000f8e00ff */
[----:B------:R-:W-:-:S05]  /*0c50*/  IMAD R3, R2, UR45, R3 ;  /* 0x0000002d02037c24 */ /* 0x000fca000f8e0203 */
[----:B------:R-:W-:-:S03]  /*0c60*/  IADD3 R5, PT, PT, R5, R3, RZ ;  /* 0x0000000305057210 */ /* 0x000fc60007ffe0ff */
        /* <DEDUP_REMOVED lines=8> */
.L_x_359:
[----:B------:R-:W-:Y:S05]  /*0cf0*/  BSYNC.RECONVERGENT B7 ;  /* 0x0000000000077941 */ /* 0x000fea0003800200 */
.L_x_358:
        /* <DEDUP_REMOVED lines=15> */
[----:B0-----:R-:W-:Y:S02]  /*0df0*/  IMAD.MOV.U32 R8, RZ, RZ, 0x1ad ;  /* 0x000001adff087424 */ /* 0x001fe400078e00ff */
[----:B------:R-:W-:Y:S01]  /*0e00*/  IMAD.MOV.U32 R12, RZ, RZ, 0x1 ;  /* 0x00000001ff0c7424 */ /* 0x000fe200078e00ff */
[----:B------:R-:W1:Y:S01]  /*0e10*/  LDCU.64 UR6, c[0x4][0x2d0] ;  /* 0x01005a00ff0677ac */ /* 0x000e620008000a00 */
[----:B------:R-:W0:Y:S01]  /*0e20*/  LDC.64 R2, c[0x4][R2] ;  /* 0x0100000002027b82 */ /* 0x000e220000000a00 */
[----:B------:R-:W-:Y:S01]  /*0e30*/  IMAD.MOV.U32 R13, RZ, RZ, RZ ;  /* 0x000000ffff0d7224 */ /* 0x000fe200078e00ff */
[----:B------:R-:W3:Y:S01]  /*0e40*/  LDCU.64 UR8, c[0x4][0x148] ;  /* 0x01002900ff0877ac */ /* 0x000ee20008000a00 */
[----:B--2---:R-:W-:Y:S01]  /*0e50*/  IMAD.U32 R4, RZ, RZ, UR4 ;  /* 0x00000004ff047e24 */ /* 0x004fe2000f8e00ff */
[----:B------:R-:W-:Y:S01]  /*0e60*/  MOV R5, UR5 ;  /* 0x0000000500057c02 */ /* 0x000fe20008000f00 */
[----:B-1----:R-:W-:-:S02]  /*0e70*/  IMAD.U32 R6, RZ, RZ, UR6 ;  /* 0x00000006ff067e24 */ /* 0x002fc4000f8e00ff */
[----:B------:R-:W-:Y:S02]  /*0e80*/  IMAD.U32 R7, RZ, RZ, UR7 ;  /* 0x00000007ff077e24 */ /* 0x000fe4000f8e00ff */
[----:B---3--:R-:W-:Y:S01]  /*0e90*/  IMAD.U32 R10, RZ, RZ, UR8 ;  /* 0x00000008ff0a7e24 */ /* 0x008fe2000f8e00ff */
[----:B------:R-:W-:-:S07]  /*0ea0*/  MOV R11, UR9 ;  /* 0x00000009000b7c02 */ /* 0x000fce0008000f00 */
[----:B------:R-:W-:-:S07]  /*0eb0*/  LEPC R20, `(.L_x_365) ;  /* 0x000000001014794e */ /* 0x000fce0000000000 */
[----:B0-----:R-:W-:Y:S05]  /*0ec0*/  CALL.ABS.NOINC R2 ;  /* 0x0000000002007343 */ /* 0x001fea0003c00000 */
.L_x_365:
[----:B------:R-:W-:Y:S05]  /*0ed0*/  BSYNC.RECONVERGENT B6 ;  /* 0x0000000000067941 */ /* 0x000fea0003800200 */
.L_x_364:
[----:B------:R-:W-:Y:S02]  /*0ee0*/  IMAD R5, R24, UR48, RZ ;  /* 0x0000003018057c24 */ /* 0x000fe4000f8e02ff */
[----:B------:R-:W-:-:S04]  /*0ef0*/  IMAD.WIDE.U32 R2, R18, UR48, RZ ;  /* 0x0000003012027c25 */ /* 0x000fc8000f8e00ff */
[----:B------:R-:W-:Y:S01]  /*0f00*/  IMAD R5, R18, UR49, R5 ;  /* 0x0000003112057c24 */ /* 0x000fe2000f8e0205 */
[----:B------:R-:W-:-:S04]  /*0f10*/  LEA R4, P0, R2, UR38, 0x1 ;  /* 0x0000002602047c11 */ /* 0x000fc8000f8008ff */
[----:B------:R-:W-:-:S04]  /*0f20*/  IADD3 R3, PT, PT, R3, R5, RZ ;  /* 0x0000000503037210 */ /* 0x000fc80007ffe0ff */
        /* <DEDUP_REMOVED lines=9> */
[----:B------:R-:W-:Y:S01]  /*0fc0*/  LEA.HI.X R7, R2, UR51, R3, 0x1, P0 ;  /* 0x0000003302077c11 */ /* 0x000fe200080f0c03 */
[----:B0-----:R-:W-:-:S05]  /*0fd0*/  HADD2.F32 R0, -RZ, R4.H0_H0 ;  /* 0x20000004ff007230 */ /* 0x001fca0000004100 */
[----:B------:R-:W-:-:S05]  /*0fe0*/  FADD.FTZ R0, -R0, -RZ ;  /* 0x800000ff00007221 */ /* 0x000fca0000010100 */
[----:B------:R-:W-:-:S05]  /*0ff0*/  F2FP.F16.F32.PACK_AB R0, RZ, R0 ;  /* 0x00000000ff00723e */ /* 0x000fca00000000ff */
[----:B------:R2:W-:Y:S02]  /*1000*/  STG.E.U16 desc[UR36][R6.64], R0 ;  /* 0x0000000006007986 */ /* 0x0005e4000c101524 */
.L_x_363:
[----:B------:R-:W-:Y:S05]  /*1010*/  BSYNC.RECONVERGENT B7 ;  /* 0x0000000000077941 */ /* 0x000fea0003800200 */
.L_x_362:
        /* <DEDUP_REMOVED lines=15> */
[----:B------:R-:W-:Y:S02]  /*1110*/  HFMA2 R13, -RZ, RZ, 0, 0 ;  /* 0x00000000ff0d7431 */ /* 0x000fe400000001ff */
[----:B0-----:R-:W-:Y:S01]  /*1120*/  IMAD.MOV.U32 R8, RZ, RZ, 0x1ad ;  /* 0x000001adff087424 */ /* 0x001fe200078e00ff */
[----:B------:R-:W1:Y:S01]  /*1130*/  LDCU.64 UR6, c[0x4][0x2d0] ;  /* 0x01005a00ff0677ac */ /* 0x000e620008000a00 */
[----:B------:R-:W0:Y:S01]  /*1140*/  LDC.64 R2, c[0x4][R2] ;  /* 0x0100000002027b82 */ /* 0x000e220000000a00 */
[----:B------:R-:W-:Y:S01]  /*1150*/  IMAD.MOV.U32 R12, RZ, RZ, 0x1 ;  /* 0x00000001ff0c7424 */ /* 0x000fe200078e00ff */
[----:B------:R-:W4:Y:S01]  /*1160*/  LDCU.64 UR8, c[0x4][0x148] ;  /* 0x01002900ff0877ac */ /* 0x000f220008000a00 */
[----:B---3--:R-:W-:Y:S01]  /*1170*/  MOV R4, UR4 ;  /* 0x0000000400047c02 */ /* 0x008fe20008000f00 */
[----:B------:R-:W-:-:S02]  /*1180*/  IMAD.U32 R5, RZ, RZ, UR5 ;  /* 0x00000005ff057e24 */ /* 0x000fc4000f8e00ff */
[----:B-12---:R-:W-:Y:S02]  /*1190*/  IMAD.U32 R6, RZ, RZ, UR6 ;  /* 0x00000006ff067e24 */ /* 0x006fe4000f8e00ff */
[----:B------:R-:W-:Y:S01]  /*11a0*/  IMAD.U32 R7, RZ, RZ, UR7 ;  /* 0x00000007ff077e24 */ /* 0x000fe2000f8e00ff */
[----:B----4-:R-:W-:Y:S01]  /*11b0*/  MOV R10, UR8 ;  /* 0x00000008000a7c02 */ /* 0x010fe20008000f00 */
[----:B------:R-:W-:-:S07]  /*11c0*/  IMAD.U32 R11, RZ, RZ, UR9 ;  /* 0x00000009ff0b7e24 */ /* 0x000fce000f8e00ff */
[----:B------:R-:W-:-:S07]  /*11d0*/  LEPC R20, `(.L_x_369) ;  /* 0x000000001014794e */ /* 0x000fce0000000000 */
[----:B0-----:R-:W-:Y:S05]  /*11e0*/  CALL.ABS.NOINC R2 ;  /* 0x0000000002007343 */ /* 0x001fea0003c00000 */
.L_x_369:
[----:B------:R-:W-:Y:S05]  /*11f0*/  BSYNC.RECONVERGENT B6 ;  /* 0x0000000000067941 */ /* 0x000fea0003800200 */
.L_x_368:
[----:B------:R-:W-:Y:S02]  /*1200*/  IMAD R5, R24, UR48, RZ ;  /* 0x0000003018057c24 */ /* 0x000fe4000f8e02ff */
[----:B------:R-:W-:-:S04]  /*1210*/  IMAD.WIDE.U32 R2, R18, UR48, RZ ;  /* 0x0000003012027c25 */ /* 0x000fc8000f8e00ff */
[----:B------:R-:W-:Y:S01]  /*1220*/  IMAD R5, R18, UR49, R5 ;  /* 0x0000003112057c24 */ /* 0x000fe2000f8e0205 */
[----:B------:R-:W-:-:S03]  /*1230*/  LEA R4, P0, R2, UR38, 0x1 ;  /* 0x0000002602047c11 */ /* 0x000fc6000f8008ff */
[----:B------:R-:W-:-:S05]  /*1240*/  IMAD.IADD R3, R3, 0x1, R5 ;  /* 0x0000000103037824 */ /* 0x000fca00078e0205 */
        /* <DEDUP_REMOVED lines=14> */
.L_x_367:
[----:B------:R-:W-:Y:S05]  /*1330*/  BSYNC.RECONVERGENT B7 ;  /* 0x0000000000077941 */ /* 0x000fea0003800200 */
.L_x_366:
        /* <DEDUP_REMOVED lines=29> */
.L_x_373:
[----:B------:R-:W-:Y:S05]  /*1510*/  BSYNC.RECONVERGENT B6 ;  /* 0x0000000000067941 */ /* 0x000fea0003800200 */
.L_x_372:
        /* <DEDUP_REMOVED lines=19> */
.L_x_371:
[----:B------:R-:W-:Y:S05]  /*1650*/  BSYNC.RECONVERGENT B7 ;  /* 0x0000000000077941 */ /* 0x000fea0003800200 */
.L_x_370:
[----:B------:R-:W5:Y:S01]  /*1660*/  LDCU UR5, c[0x0][0x380] ;  /* 0x00007000ff0577ac */ /* 0x000f620008000800 */
[----:B------:R-:W-:Y:S02]  /*1670*/  R2UR UR4, R36 ;  /* 0x00000000240472ca */ /* 0x000fe400000e0000 */
[----:B------:R-:W-:-:S04]  /*1680*/  IADD3 R2, P0, PT, R19, R18, RZ ;  /* 0x0000001213027210 */ /* 0x000fc80007f1e0ff */
[----:B------:R-:W-:Y:S02]  /*1690*/  IADD3.X R17, PT, PT, RZ, R17, RZ, P0, !PT ;  /* 0x00000011ff117210 */ /* 0x000fe400007fe4ff */
[----:B-----5:R-:W-:-:S05]  /*16a0*/  ISETP.GE.U32.AND P0, PT, R2, UR5, PT ;  /* 0x0000000502007c0c */ /* 0x020fca000bf06070 */
[----:B------:R-:W-:-:S13]  /*16b0*/  ISETP.GE.AND.EX P0, PT, R17, UR4, PT, P0 ;  /* 0x0000000411007c0c */ /* 0x000fda000bf06300 */
[----:B------:R-:W-:Y:S05]  /*16c0*/  @!P0 BRA `(.L_x_374) ;  /* 0xfffffff000cc8947 */ /* 0x000fea000383ffff */
[----:B------:R-:W-:Y:S05]  /*16d0*/  BSYNC.RECONVERGENT B8 ;  /* 0x0000000000087941 */ /* 0x000fea0003800200 */
.L_x_357:
[----:B------:R-:W-:Y:S05]  /*16e0*/  EXIT ;  /* 0x000000000000794d */ /* 0x000fea0003800000 */
.L_x_346:
        /* <DEDUP_REMOVED lines=17> */
[----:B------:R-:W-:Y:S02]  /*1800*/  MOV R4, RZ ;  /* 0x000000ff00047202 */ /* 0x000fe40000000f00 */
[----:B------:R-:W-:-:S04]  /*1810*/  ISETP.NE.U32.AND P2, PT, R19, RZ, PT ;  /* 0x000000ff1300720c */ /* 0x000fc80003f45070 */
        /* <DEDUP_REMOVED lines=10> */
[----:B------:R-:W-:Y:S02]  /*18c0*/  @P0 IMAD.IADD R0, R0, 0x1, -R19 ;  /* 0x0000000100000824 */ /* 0x000fe400078e0a13 */
[----:B------:R-:W-:-:S03]  /*18d0*/  @P0 VIADD R4, R4, 0x1 ;  /* 0x0000000104040836 */ /* 0x000fc60000000000 */
[----:B------:R-:W-:-:S13]  /*18e0*/  ISETP.GE.U32.AND P1, PT, R0, R19, PT ;  /* 0x000000130000720c */ /* 0x000fda0003f26070 */
[----:B------:R-:W-:Y:S02]  /*18f0*/  @P1 IADD3 R4, PT, PT, R4, 0x1, RZ ;  /* 0x0000000104041810 */ /* 0x000fe40007ffe0ff */
[----:B------:R-:W-:Y:S01]  /*1900*/  @!P2 LOP3.LUT R4, RZ, R19, RZ, 0x33, !PT ;  /* 0x00000013ff04a212 */ /* 0x000fe200078e33ff */
[----:B------:R-:W-:Y:S06]  /*1910*/  BRA `(.L_x_377) ;  /* 0x0000000000107947 */ /* 0x000fec0003800000 */
.L_x_376:
[----:B------:R-:W-:-:S07]  /*1920*/  MOV R0, 0x1940 ;  /* 0x0000194000007802 */ /* 0x000fce0000000f00 */
[----:B------:R-:W-:Y:S05]  /*1930*/  CALL.REL.NOINC `($__internal_7_$__cuda_sm20_div_u64) ;  /* 0x0000001400487944 */ /* 0x000fea0003c00000 */
[----:B------:R-:W-:Y:S02]  /*1940*/  IMAD.MOV.U32 R4, RZ, RZ, R3 ;  /* 0x000000ffff047224 */ /* 0x000fe400078e0003 */
[----:B------:R-:W-:-:S07]  /*1950*/  IMAD.MOV.U32 R5, RZ, RZ, R6 ;  /* 0x000000ffff057224 */ /* 0x000fce00078e0006 */
.L_x_377:
[----:B------:R-:W-:Y:S05]  /*1960*/  BSYNC.RECONVERGENT B0 ;  /* 0x0000000000007941 */ /* 0x000fea0003800200 */
.L_x_375:
        /* <DEDUP_REMOVED lines=11> */
[----:B0-----:R-:W-:-:S02]  /*1a20*/  IMAD.U32 R22, RZ, RZ, UR4 ;  /* 0x00000004ff167e24 */ /* 0x001fc4000f8e00ff */
[----:B------:R-:W-:Y:S01]  /*1a30*/  IMAD.U32 R23, RZ, RZ, UR5 ;  /* 0x00000005ff177e24 */ /* 0x000fe2000f8e00ff */
[----:B------:R-:W0:Y:S01]  /*1a40*/  LDCU.64 UR4, c[0x0][0x3c8] ;  /* 0x00007900ff0477ac */ /* 0x000e220008000a00 */
[----:B-1----:R-:W-:Y:S01]  /*1a50*/  MOV R16, UR6 ;  /* 0x0000000600107c02 */ /* 0x002fe20008000f00 */
[----:B------:R-:W-:Y:S01]  /*1a60*/  IMAD.U32 R18, RZ, RZ, UR7 ;  /* 0x00000007ff127e24 */ /* 0x000fe2000f8e00ff */
[----:B------:R-:W1:Y:S01]  /*1a70*/  LDCU.64 UR54, c[0x0][0x3d8] ;  /* 0x00007b00ff3677ac */ /* 0x000e620008000a00 */
[----:B------:R-:W1:Y:S01]  /*1a80*/  LDCU.64 UR52, c[0x0][0x390] ;  /* 0x00007200ff3477ac */ /* 0x000e620008000a00 */
[----:B------:R-:W1:Y:S01]  /*1a90*/  LDCU.64 UR42, c[0x0][0x3d0] ;  /* 0x00007a00ff2a77ac */ /* 0x000e620008000a00 */
[----:B------:R-:W1:Y:S01]  /*1aa0*/  LDCU.64 UR40, c[0x0][0x388] ;  /* 0x00007100ff2877ac */ /* 0x000e620008000a00 */
[----:B0-----:R-:W-:Y:S01]  /*1ab0*/  MOV R25, UR4 ;  /* 0x0000000400197c02 */ /* 0x001fe20008000f00 */
[----:B------:R-:W-:Y:S01]  /*1ac0*/  IMAD.U32 R26, RZ, RZ, UR5 ;  /* 0x00000005ff1a7e24 */ /* 0x000fe2000f8e00ff */
[----:B------:R-:W0:Y:S01]  /*1ad0*/  LDCU.64 UR38, c[0x0][0x3c0] ;  /* 0x00007800ff2677ac */ /* 0x000e220008000a00 */
[----:B------:R-:W0:Y:S01]  /*1ae0*/  LDCU.64 UR62, c[0x0][0x3a8] ;  /* 0x00007500ff3e77ac */ /* 0x000e220008000a00 */
[----:B------:R-:W0:Y:S01]  /*1af0*/  LDCU.128 UR44, c[0x0][0x3c0] ;  /* 0x00007800ff2c77ac */ /* 0x000e220008000c00 */
[----:B------:R-:W0:Y:S01]  /*1b00*/  LDCU.128 UR48, c[0x0][0x3a0] ;  /* 0x00007400ff3077ac */ /* 0x000e220008000c00 */
[----:B-1234-:R-:W-:Y:S05]  /*1b10*/  @!P0 BRA `(.L_x_379) ;  /* 0x0000000400408947 */ /* 0x01efea0003800000 */
[----:B------:R-:W1:Y:S01]  /*1b20*/  LDCU.64 UR6, c[0x0][0x3a0] ;  /* 0x00007400ff0677ac */ /* 0x000e620008000a00 */
[----:B------:R-:W-:Y:S01]  /*1b30*/  IADD3 R33, PT, PT, R24, 0x1, RZ ;  /* 0x0000000118217810 */ /* 0x000fe20007ffe0ff */
        /* <DEDUP_REMOVED lines=10> */
[----:B------:R-:W-:Y:S02]  /*1be0*/  IMAD R9, R19, UR7, R39 ;  /* 0x0000000713097c24 */ /* 0x000fe4000f8e0227 */
[----:B------:R-:W-:Y:S02]  /*1bf0*/  IMAD.IADD R7, R5, 0x1, R7 ;  /* 0x0000000105077824 */ /* 0x000fe400078e0207 */
[----:B------:R-:W-:Y:S01]  /*1c00*/  IMAD.WIDE.U32 R30, R2, UR4, RZ ;  /* 0x00000004021e7c25 */ /* 0x000fe2000f8e00ff */
[----:B------:R-:W-:Y:S02]  /*1c10*/  SHF.L.U64.HI R34, R38, 0x1, R9 ;  /* 0x0000000126227819 */ /* 0x000fe40000010209 */
[----:B------:R-:W-:Y:S01]  /*1c20*/  LEA.HI.X R29, R4, UR9, R7, 0x1, P0 ;  /* 0x00000009041d7c11 */ /* 0x000fe200080f0c07 */
[----:B------:R-:W-:-:S04]  /*1c30*/  IMAD R3, R2, UR5, R3 ;  /* 0x0000000502037c24 */ /* 0x000fc8000f8e0203 */
[----:B------:R-:W-:-:S07]  /*1c40*/  IMAD.IADD R31, R31, 0x1, R3 ;  /* 0x000000011f1f7824 */ /* 0x000fce00078e0203 */
.L_x_384:
        /* <DEDUP_REMOVED lines=25> */
[----:B------:R-:W4:Y:S01]  /*1de0*/  LDCU.64 UR8, c[0x4][0x148] ;  /* 0x01002900ff0877ac */ /* 0x000f220008000a00 */
[----:B-1----:R-:W-:Y:S01]  /*1df0*/  IMAD.U32 R4, RZ, RZ, UR4 ;  /* 0x00000004ff047e24 */ /* 0x002fe2000f8e00ff */
[----:B------:R-:W-:Y:S01]  /*1e00*/  MOV R5, UR5 ;  /* 0x0000000500057c02 */ /* 0x000fe20008000f00 */
[----:B--2---:R-:W-:-:S02]  /*1e10*/  IMAD.U32 R6, RZ, RZ, UR6 ;  /* 0x00000006ff067e24 */ /* 0x004fc4000f8e00ff */
[----:B------:R-:W-:Y:S02]  /*1e20*/  IMAD.U32 R7, RZ, RZ, UR7 ;  /* 0x00000007ff077e24 */ /* 0x000fe4000f8e00ff */
[----:B----4-:R-:W-:Y:S01]  /*1e30*/  IMAD.U32 R10, RZ, RZ, UR8 ;  /* 0x00000008ff0a7e24 */ /* 0x010fe2000f8e00ff */
[----:B------:R-:W-:-:S07]  /*1e40*/  MOV R11, UR9 ;  /* 0x00000009000b7c02 */ /* 0x000fce0008000f00 */
[----:B------:R-:W-:-:S07]  /*1e50*/  LEPC R20, `(.L_x_383) ;  /* 0x000000001014794e */ /* 0x000fce0000000000 */
[----:B0--3--:R-:W-:Y:S05]  /*1e60*/  CALL.ABS.NOINC R14 ;  /* 0x000000000e007343 */ /* 0x009fea0003c00000 */
.L_x_383:
[----:B0-----:R-:W-:Y:S05]  /*1e70*/  BSYNC.RECONVERGENT B6 ;  /* 0x0000000000067941 */ /* 0x001fea0003800200 */
.L_x_382:
[----:B------:R-:W-:Y:S01]  /*1e80*/  R2UR UR7, R16 ;  /* 0x00000000100772ca */ /* 0x000fe200000e0000 */
[----:B------:R-:W2:Y:S01]  /*1e90*/  LDG.E.U16 R0, desc[UR36][R28.64] ;  /* 0x000000241c007981 */ /* 0x000ea2000c1e1500 */
[----:B------:R-:W-:Y:S02]  /*1ea0*/  R2UR UR6, R18 ;  /* 0x00000000120672ca */ /* 0x000fe400000e0000 */
[----:B------:R-:W-:Y:S02]  /*1eb0*/  R2UR UR5, R25 ;  /* 0x00000000190572ca */ /* 0x000fe400000e0000 */
[----:B------:R-:W-:-:S07]  /*1ec0*/  R2UR UR4, R26 ;  /* 0x000000001a0472ca */ /* 0x000fce00000e0000 */
[----:B------:R-:W-:-:S04]  /*1ed0*/  LEA R4, P0, R35, UR7, 0x1 ;  /* 0x0000000723047c11 */ /* 0x000fc8000f8008ff */
[----:B------:R-:W-:-:S05]  /*1ee0*/  IADD3.X R5, PT, PT, RZ, UR6, RZ, P0, !PT ;  /* 0x00000006ff057c10 */ /* 0x000fca00087fe4ff */
[----:B------:R-:W3:Y:S01]  /*1ef0*/  LDG.E.U16 R4, desc[UR36][R4.64] ;  /* 0x0000002404047981 */ /* 0x000ee2000c1e1500 */
[----:B------:R-:W-:-:S04]  /*1f00*/  IMAD.WIDE.U32 R6, R35, UR5, R30 ;  /* 0x0000000523067c25 */ /* 0x000fc8000f8e001e */
[----:B------:R-:W-:Y:S01]  /*1f10*/  IMAD R35, R35, UR4, R7 ;  /* 0x0000000423237c24 */ /* 0x000fe2000f8e0207 */
[----:B------:R-:W-:-:S04]  /*1f20*/  LEA R8, P0, R6, UR62, 0x1 ;  /* 0x0000003e06087c11 */ /* 0x000fc8000f8008ff */
[----:B------:R-:W-:Y:S01]  /*1f30*/  LEA.HI.X R9, R6, UR63, R35, 0x1, P0 ;  /* 0x0000003f06097c11 */ /* 0x000fe200080f0c23 */
[----:B--2---:R-:W-:Y:S02]  /*1f40*/  HADD2.F32 R3, -RZ, R0.H0_H0 ;  /* 0x20000000ff037230 */ /* 0x004fe40000004100 */
[----:B---3--:R-:W-:-:S05]  /*1f50*/  HADD2.F32 R0, -RZ, -R4.H0_H0 ;  /* 0xa0000004ff007230 */ /* 0x008fca0000004100 */
[----:B------:R-:W-:-:S05]  /*1f60*/  FMUL.FTZ R0, R0, R3 ;  /* 0x0000000300007220 */ /* 0x000fca0000410000 */
[----:B------:R-:W-:-:S05]  /*1f70*/  F2FP.F16.F32.PACK_AB R0, RZ, R0 ;  /* 0x00000000ff00723e */ /* 0x000fca00000000ff */
[----:B------:R1:W-:Y:S02]  /*1f80*/  STG.E.U16 desc[UR36][R8.64], R0 ;  /* 0x0000000008007986 */ /* 0x0003e4000c101524 */
.L_x_381:
[----:B0-----:R-:W-:Y:S05]  /*1f90*/  BSYNC.RECONVERGENT B7 ;  /* 0x0000000000077941 */ /* 0x001fea0003800200 */
.L_x_380:
        /* <DEDUP_REMOVED lines=8> */
.L_x_379:
[----:B0-----:R-:W-:Y:S05]  /*2020*/  BSYNC.RECONVERGENT B8 ;  /* 0x0000000000087941 */ /* 0x001fea0003800200 */
.L_x_378:
[----:B------:R-:W-:-:S04]  /*2030*/  ISETP.GE.U32.AND P0, PT, R24, 0x3, PT ;  /* 0x000000031800780c */ /* 0x000fc80003f06070 */
[----:B------:R-:W-:-:S13]  /*2040*/  ISETP.GE.U32.AND.EX P0, PT, R27, RZ, PT, P0 ;  /* 0x000000ff1b00720c */ /* 0x000fda0003f06100 */
[----:B------:R-:W-:Y:S05]  /*2050*/  @!P0 EXIT ;  /* 0x000000000000894d */ /* 0x000fea0003800000 */
[----:B------:R-:W-:Y:S01]  /*2060*/  BSSY.RECONVERGENT B8, `(.L_x_385) ;  /* 0x00000de000087945 */ /* 0x000fe20003800200 */
.L_x_402:
        /* <DEDUP_REMOVED lines=13> */
[----:B-1----:R-:W-:Y:S02]  /*2140*/  IMAD.MOV.U32 R8, RZ, RZ, 0x1ad ;  /* 0x000001adff087424 */ /* 0x002fe400078e00ff */
        /* <DEDUP_REMOVED lines=13> */
.L_x_389:
[----:B------:R-:W-:Y:S05]  /*2220*/  BSYNC.RECONVERGENT B6 ;  /* 0x0000000000067941 */ /* 0x000fea0003800200 */
.L_x_388:
[----:B------:R-:W-:Y:S01]  /*2230*/  IMAD R3, R17, UR48, RZ ;  /* 0x0000003011037c24 */ /* 0x000fe2000f8e02ff */
[----:B------:R-:W-:Y:S01]  /*2240*/  LEA R6, P0, R24, UR42, 0x1 ;  /* 0x0000002a18067c11 */ /* 0x000fe2000f8008ff */
[----:B------:R-:W-:-:S04]  /*2250*/  IMAD.WIDE.U32 R4, R2, UR48, RZ ;  /* 0x0000003002047c25 */ /* 0x000fc8000f8e00ff */
[----:B------:R-:W-:Y:S01]  /*2260*/  IMAD R3, R2, UR49, R3 ;  /* 0x0000003102037c24 */ /* 0x000fe2000f8e0203 */
[----:B-1----:R-:W-:Y:S01]  /*2270*/  LEA R8, P1, R4, UR52, 0x1 ;  /* 0x0000003404087c11 */ /* 0x002fe2000f8208ff */
[----:B------:R-:W-:-:S03]  /*2280*/  IMAD.X R7, RZ, RZ, UR43, P0 ;  /* 0x0000002bff077e24 */ /* 0x000fc600080e06ff */
[----:B------:R-:W-:Y:S02]  /*2290*/  IADD3 R3, PT, PT, R5, R3, RZ ;  /* 0x0000000305037210 */ /* 0x000fe40007ffe0ff */
[----:B------:R-:W2:Y:S02]  /*22a0*/  LDG.E.U16 R6, desc[UR36][R6.64] ;  /* 0x0000002406067981 */ /* 0x000ea4000c1e1500 */
[----:B------:R-:W-:-:S05]  /*22b0*/  LEA.HI.X R9, R4, UR53, R3, 0x1, P1 ;  /* 0x0000003504097c11 */ /* 0x000fca00088f0c03 */
[----:B------:R-:W3:Y:S01]  /*22c0*/  LDG.E.U16 R8, desc[UR36][R8.64] ;  /* 0x0000002408087981 */ /* 0x000ee2000c1e1500 */
[----:B------:R-:W-:Y:S02]  /*22d0*/  IMAD R3, R17, UR44, RZ ;  /* 0x0000002c11037c24 */ /* 0x000fe4000f8e02ff */
[----:B------:R-:W-:-:S04]  /*22e0*/  IMAD.WIDE.U32 R4, R2, UR44, RZ ;  /* 0x0000002c02047c25 */ /* 0x000fc8000f8e00ff */
[----:B------:R-:W-:-:S04]  /*22f0*/  IMAD R3, R2, UR45, R3 ;  /* 0x0000002d02037c24 */ /* 0x000fc8000f8e0203 */
[----:B------:R-:W-:Y:S02]  /*2300*/  IMAD.IADD R5, R5, 0x1, R3 ;  /* 0x0000000105057824 */ /* 0x000fe400078e0203 */
[----:B------:R-:W-:-:S04]  /*2310*/  IMAD.WIDE.U32 R4, R24, UR46, R4 ;  /* 0x0000002e18047c25 */ /* 0x000fc8000f8e0004 */
[----:B--2---:R-:W-:Y:S02]  /*2320*/  HADD2.F32 R0, -RZ, -R6.H0_H0 ;  /* 0xa0000006ff007230 */ /* 0x004fe40000004100 */
[----:B---3--:R-:W-:Y:S01]  /*2330*/  HADD2.F32 R3, -RZ, R8.H0_H0 ;  /* 0x20000008ff037230 */ /* 0x008fe20000004100 */
[----:B------:R-:W-:-:S04]  /*2340*/  LEA R6, P0, R4, UR50, 0x1 ;  /* 0x0000003204067c11 */ /* 0x000fc8000f8008ff */
[----:B------:R-:W-:Y:S01]  /*2350*/  FMUL.FTZ R0, R0, R3 ;  /* 0x0000000300007220 */ /* 0x000fe20000410000 */
[----:B------:R-:W-:-:S04]  /*2360*/  IMAD R3, R24, UR47, R5 ;  /* 0x0000002f18037c24 */ /* 0x000fc8000f8e0205 */
[----:B------:R-:W-:Y:S02]  /*2370*/  F2FP.F16.F32.PACK_AB R0, RZ, R0 ;  /* 0x00000000ff00723e */ /* 0x000fe400000000ff */
[----:B------:R-:W-:-:S05]  /*2380*/  LEA.HI.X R7, R4, UR51, R3, 0x1, P0 ;  /* 0x0000003304077c11 */ /* 0x000fca00080f0c03 */
[----:B------:R0:W-:Y:S02]  /*2390*/  STG.E.U16 desc[UR36][R6.64], R0 ;  /* 0x0000000006007986 */ /* 0x0001e4000c101524 */
.L_x_387:
[----:B------:R-:W-:Y:S05]  /*23a0*/  BSYNC.RECONVERGENT B7 ;  /* 0x0000000000077941 */ /* 0x000fea0003800200 */
.L_x_386:
        /* <DEDUP_REMOVED lines=16> */
[----:B-1----:R-:W-:Y:S01]  /*24b0*/  IMAD.MOV.U32 R8, RZ, RZ, 0x1ad ;  /* 0x000001adff087424 */ /* 0x002fe200078e00ff */
[----:B------:R-:W0:Y:S01]  /*24c0*/  LDCU.64 UR6, c[0x4][0x2d0] ;  /* 0x01005a00ff0677ac */ /* 0x000e220008000a00 */
[----:B------:R-:W1:Y:S01]  /*24d0*/  LDC.64 R2, c[0x4][R2] ;  /* 0x0100000002027b82 */ /* 0x000e620000000a00 */
[----:B------:R-:W-:Y:S01]  /*24e0*/  IMAD.MOV.U32 R13, RZ, RZ, RZ ;  /* 0x000000ffff0d7224 */ /* 0x000fe200078e00ff */
[----:B------:R-:W3:Y:S01]  /*24f0*/  LDCU.64 UR8, c[0x4][0x148] ;  /* 0x01002900ff0877ac */ /* 0x000ee20008000a00 */
[----:B--2---:R-:W-:Y:S02]  /*2500*/  IMAD.U32 R4, RZ, RZ, UR4 ;  /* 0x00000004ff047e24 */ /* 0x004fe4000f8e00ff */
[----:B------:R-:W-:-:S02]  /*2510*/  IMAD.U32 R5, RZ, RZ, UR5 ;  /* 0x00000005ff057e24 */ /* 0x000fc4000f8e00ff */
[----:B0-----:R-:W-:Y:S01]  /*2520*/  IMAD.U32 R6, RZ, RZ, UR6 ;  /* 0x00000006ff067e24 */ /* 0x001fe2000f8e00ff */
[----:B------:R-:W-:Y:S01]  /*2530*/  MOV R7, UR7 ;  /* 0x0000000700077c02 */ /* 0x000fe20008000f00 */
[----:B---3--:R-:W-:Y:S02]  /*2540*/  IMAD.U32 R10, RZ, RZ, UR8 ;  /* 0x00000008ff0a7e24 */ /* 0x008fe4000f8e00ff */
[----:B------:R-:W-:-:S07]  /*2550*/  IMAD.U32 R11, RZ, RZ, UR9 ;  /* 0x00000009ff0b7e24 */ /* 0x000fce000f8e00ff */
[----:B------:R-:W-:-:S07]  /*2560*/  LEPC R20, `(.L_x_393) ;  /* 0x000000001014794e */ /* 0x000fce0000000000 */
[----:B-1----:R-:W-:Y:S05]  /*2570*/  CALL.ABS.NOINC R2 ;  /* 0x0000000002007343 */ /* 0x002fea0003c00000 */
.L_x_393:
[----:B------:R-:W-:Y:S05]  /*2580*/  BSYNC.RECONVERGENT B6 ;  /* 0x0000000000067941 */ /* 0x000fea0003800200 */
.L_x_392:
[----:B------:R-:W-:Y:S01]  /*2590*/  IMAD R5, R17, UR48, RZ ;  /* 0x0000003011057c24 */ /* 0x000fe2000f8e02ff */
[----:B------:R-:W-:Y:S01]  /*25a0*/  LEA R4, P0, R27, UR42, 0x1 ;  /* 0x0000002a1b047c11 */ /* 0x000fe2000f8008ff */
[----:B------:R-:W-:-:S04]  /*25b0*/  IMAD.WIDE.U32 R2, R24, UR48, RZ ;  /* 0x0000003018027c25 */ /* 0x000fc8000f8e00ff */
[----:B------:R-:W-:Y:S01]  /*25c0*/  IMAD R5, R24, UR49, R5 ;  /* 0x0000003118057c24 */ /* 0x000fe2000f8e0205 */
[----:B0-----:R-:W-:-:S03]  /*25d0*/  LEA R6, P1, R2, UR52, 0x1 ;  /* 0x0000003402067c11 */ /* 0x001fc6000f8208ff */
[----:B------:R-:W-:Y:S02]  /*25e0*/  IMAD.IADD R3, R3, 0x1, R5 ;  /* 0x0000000103037824 */ /* 0x000fe400078e0205 */
[----:B------:R-:W-:-:S03]  /*25f0*/  IMAD.X R5, RZ, RZ, UR43, P0 ;  /* 0x0000002bff057e24 */ /* 0x000fc600080e06ff */
[----:B------:R-:W-:Y:S02]  /*2600*/  LEA.HI.X R7, R2, UR53, R3, 0x1, P1 ;  /* 0x0000003502077c11 */ /* 0x000fe400088f0c03 */
[----:B------:R-:W2:Y:S04]  /*2610*/  LDG.E.U16 R4, desc[UR36][R4.64] ;  /* 0x0000002404047981 */ /* 0x000ea8000c1e1500 */
[----:B------:R-:W3:Y:S01]  /*2620*/  LDG.E.U16 R6, desc[UR36][R6.64] ;  /* 0x0000002406067981 */ /* 0x000ee2000c1e1500 */
[----:B-1----:R-:W-:Y:S02]  /*2630*/  IMAD R9, R17, UR44, RZ ;  /* 0x0000002c11097c24 */ /* 0x002fe4000f8e02ff */
[----:B------:R-:W-:-:S04]  /*2640*/  IMAD.WIDE.U32 R2, R24, UR44, RZ ;  /* 0x0000002c18027c25 */ /* 0x000fc8000f8e00ff */
[----:B------:R-:W-:-:S05]  /*2650*/  IMAD R9, R24, UR45, R9 ;  /* 0x0000002d18097c24 */ /* 0x000fca000f8e0209 */
[----:B------:R-:W-:-:S03]  /*2660*/  IADD3 R3, PT, PT, R3, R9, RZ ;  /* 0x0000000903037210 */ /* 0x000fc60007ffe0ff */
[----:B------:R-:W-:-:S04]  /*2670*/  IMAD.WIDE.U32 R2, R27, UR46, R2 ;  /* 0x0000002e1b027c25 */ /* 0x000fc8000f8e0002 */
[----:B------:R-:W-:Y:S02]  /*2680*/  IMAD R27, R27, UR47, R3 ;  /* 0x0000002f1b1b7c24 */ /* 0x000fe4000f8e0203 */
[----:B--2---:R-:W-:Y:S01]  /*2690*/  HADD2.F32 R0, -RZ, -R4.H0_H0 ;  /* 0xa0000004ff007230 */ /* 0x004fe20000004100 */
[----:B------:R-:W-:Y:S01]  /*26a0*/  LEA R4, P0, R2, UR50, 0x1 ;  /* 0x0000003202047c11 */ /* 0x000fe2000f8008ff */
[----:B---3--:R-:W-:-:S03]  /*26b0*/  HADD2.F32 R9, -RZ, R6.H0_H0 ;  /* 0x20000006ff097230 */ /* 0x008fc60000004100 */
[----:B------:R-:W-:Y:S02]  /*26c0*/  LEA.HI.X R5, R2, UR51, R27, 0x1, P0 ;  /* 0x0000003302057c11 */ /* 0x000fe400080f0c1b */
[----:B------:R-:W-:-:S05]  /*26d0*/  FMUL.FTZ R0, R0, R9 ;  /* 0x0000000900007220 */ /* 0x000fca0000410000 */
[----:B------:R-:W-:-:S05]  /*26e0*/  F2FP.F16.F32.PACK_AB R0, RZ, R0 ;  /* 0x00000000ff00723e */ /* 0x000fca00000000ff */
[----:B------:R2:W-:Y:S02]  /*26f0*/  STG.E.U16 desc[UR36][R4.64], R0 ;  /* 0x0000000004007986 */ /* 0x0005e4000c101524 */
.L_x_391:
[----:B------:R-:W-:Y:S05]  /*2700*/  BSYNC.RECONVERGENT B7 ;  /* 0x0000000000077941 */ /* 0x000fea0003800200 */
.L_x_390:
        /* <DEDUP_REMOVED lines=15> */
[----:B-1----:R-:W-:Y:S02]  /*2800*/  IMAD.MOV.U32 R8, RZ, RZ, 0x1ad ;  /* 0x000001adff087424 */ /* 0x002fe400078e00ff */
[----:B------:R-:W-:Y:S01]  /*2810*/  IMAD.MOV.U32 R12, RZ, RZ, 0x1 ;  /* 0x00000001ff0c7424 */ /* 0x000fe200078e00ff */
[----:B------:R-:W0:Y:S01]  /*2820*/  LDCU.64 UR6, c[0x4][0x2d0] ;  /* 0x01005a00ff0677ac */ /* 0x000e220008000a00 */
[----:B------:R-:W1:Y:S01]  /*2830*/  LDC.64 R2, c[0x4][R2] ;  /* 0x0100000002027b82 */ /* 0x000e620000000a00 */
[----:B------:R-:W-:Y:S01]  /*2840*/  IMAD.MOV.U32 R13, RZ, RZ, RZ ;  /* 0x000000ffff0d7224 */ /* 0x000fe200078e00ff */
[----:B------:R-:W3:Y:S01]  /*2850*/  LDCU.64 UR8, c[0x4][0x148] ;  /* 0x01002900ff0877ac */ /* 0x000ee20008000a00 */
[----:B--2---:R-:W-:Y:S01]  /*2860*/  IMAD.U32 R4, RZ, RZ, UR4 ;  /* 0x00000004ff047e24 */ /* 0x004fe2000f8e00ff */
[----:B------:R-:W-:Y:S01]  /*2870*/  MOV R5, UR5 ;  /* 0x0000000500057c02 */ /* 0x000fe20008000f00 */
[----:B0-----:R-:W-:-:S02]  /*2880*/  IMAD.U32 R6, RZ, RZ, UR6 ;  /* 0x00000006ff067e24 */ /* 0x001fc4000f8e00ff */
[----:B------:R-:W-:Y:S02]  /*2890*/  IMAD.U32 R7, RZ, RZ, UR7 ;  /* 0x00000007ff077e24 */ /* 0x000fe4000f8e00ff */
[----:B---3--:R-:W-:Y:S01]  /*28a0*/  IMAD.U32 R10, RZ, RZ, UR8 ;  /* 0x00000008ff0a7e24 */ /* 0x008fe2000f8e00ff */
[----:B------:R-:W-:-:S07]  /*28b0*/  MOV R11, UR9 ;  /* 0x00000009000b7c02 */ /* 0x000fce0008000f00 */
[----:B------:R-:W-:-:S07]  /*28c0*/  LEPC R20, `(.L_x_397) ;  /* 0x000000001014794e */ /* 0x000fce0000000000 */
[----:B-1----:R-:W-:Y:S05]  /*28d0*/  CALL.ABS.NOINC R2 ;  /* 0x0000000002007343 */ /* 0x002fea0003c00000 */
.L_x_397:
[----:B------:R-:W-:Y:S05]  /*28e0*/  BSYNC.RECONVERGENT B6 ;  /* 0x0000000000067941 */ /* 0x000fea0003800200 */
.L_x_396:
[----:B--2---:R-:W-:Y:S01]  /*28f0*/  IMAD R5, R17, UR48, RZ ;  /* 0x0000003011057c24 */ /* 0x004fe2000f8e02ff */
[----:B------:R-:W-:Y:S01]  /*2900*/  LEA R4, P0, R27, UR42, 0x1 ;  /* 0x0000002a1b047c11 */ /* 0x000fe2000f8008ff */
[----:B------:R-:W-:-:S04]  /*2910*/  IMAD.WIDE.U32 R2, R24, UR48, RZ ;  /* 0x0000003018027c25 */ /* 0x000fc8000f8e00ff */
[----:B------:R-:W-:Y:S01]  /*2920*/  IMAD R5, R24, UR49, R5 ;  /* 0x0000003118057c24 */ /* 0x000fe2000f8e0205 */
[----:B0-----:R-:W-:-:S04]  /*2930*/  LEA R6, P1, R2, UR52, 0x1 ;  /* 0x0000003402067c11 */ /* 0x001fc8000f8208ff */
[----:B------:R-:W-:Y:S01]  /*2940*/  IADD3 R3, PT, PT, R3, R5, RZ ;  /* 0x0000000503037210 */ /* 0x000fe20007ffe0ff */
[----:B------:R-:W-:-:S03]  /*2950*/  IMAD.X R5, RZ, RZ, UR43, P0 ;  /* 0x0000002bff057e24 */ /* 0x000fc600080e06ff */
[----:B------:R-:W-:Y:S02]  /*2960*/  LEA.HI.X R7, R2, UR53, R3, 0x1, P1 ;  /* 0x0000003502077c11 */ /* 0x000fe400088f0c03 */
[----:B------:R-:W2:Y:S04]  /*2970*/  LDG.E.U16 R4, desc[UR36][R4.64] ;  /* 0x0000002404047981 */ /* 0x000ea8000c1e1500 */
[----:B------:R-:W3:Y:S01]  /*2980*/  LDG.E.U16 R6, desc[UR36][R6.64] ;  /* 0x0000002406067981 */ /* 0x000ee2000c1e1500 */
[----:B-1----:R-:W-:Y:S02]  /*2990*/  IMAD R9, R17, UR44, RZ ;  /* 0x0000002c11097c24 */ /* 0x002fe4000f8e02ff */
[----:B------:R-:W-:-:S04]  /*29a0*/  IMAD.WIDE.U32 R2, R24, UR44, RZ ;  /* 0x0000002c18027c25 */ /* 0x000fc8000f8e00ff */
[----:B------:R-:W-:-:S04]  /*29b0*/  IMAD R9, R24, UR45, R9 ;  /* 0x0000002d18097c24 */ /* 0x000fc8000f8e0209 */
[----:B------:R-:W-:Y:S02]  /*29c0*/  IMAD.IADD R3, R3, 0x1, R9 ;  /* 0x0000000103037824 */ /* 0x000fe400078e0209 */
        /* <DEDUP_REMOVED lines=9> */
.L_x_395:
[----:B------:R-:W-:Y:S05]  /*2a60*/  BSYNC.RECONVERGENT B7 ;  /* 0x0000000000077941 */ /* 0x000fea0003800200 */
.L_x_394:
        /* <DEDUP_REMOVED lines=20> */
[----:B------:R-:W4:Y:S01]  /*2bb0*/  LDCU.64 UR8, c[0x4][0x148] ;  /* 0x01002900ff0877ac */ /* 0x000f220008000a00 */
[----:B--23--:R-:W-:Y:S02]  /*2bc0*/  IMAD.U32 R4, RZ, RZ, UR4 ;  /* 0x00000004ff047e24 */ /* 0x00cfe4000f8e00ff */
[----:B------:R-:W-:-:S02]  /*2bd0*/  IMAD.U32 R5, RZ, RZ, UR5 ;  /* 0x00000005ff057e24 */ /* 0x000fc4000f8e00ff */
[----:B0-----:R-:W-:Y:S01]  /*2be0*/  IMAD.U32 R6, RZ, RZ, UR6 ;  /* 0x00000006ff067e24 */ /* 0x001fe2000f8e00ff */
[----:B------:R-:W-:Y:S01]  /*2bf0*/  MOV R7, UR7 ;  /* 0x0000000700077c02 */ /* 0x000fe20008000f00 */
[----:B----4-:R-:W-:Y:S02]  /*2c00*/  IMAD.U32 R10, RZ, RZ, UR8 ;  /* 0x00000008ff0a7e24 */ /* 0x010fe4000f8e00ff */
[----:B------:R-:W-:-:S07]  /*2c10*/  IMAD.U32 R11, RZ, RZ, UR9 ;  /* 0x00000009ff0b7e24 */ /* 0x000fce000f8e00ff */
[----:B------:R-:W-:-:S07]  /*2c20*/  LEPC R20, `(.L_x_401) ;  /* 0x000000001014794e */ /* 0x000fce0000000000 */
[----:B-1----:R-:W-:Y:S05]  /*2c30*/  CALL.ABS.NOINC R2 ;  /* 0x0000000002007343 */ /* 0x002fea0003c00000 */
.L_x_401:
[----:B------:R-:W-:Y:S05]  /*2c40*/  BSYNC.RECONVERGENT B6 ;  /* 0x0000000000067941 */ /* 0x000fea0003800200 */
.L_x_400:
[----:B------:R-:W-:Y:S01]  /*2c50*/  IMAD R3, R17, UR48, RZ ;  /* 0x0000003011037c24 */ /* 0x000fe2000f8e02ff */
[----:B------:R-:W-:Y:S01]  /*2c60*/  LEA R2, P0, R27, UR42, 0x1 ;  /* 0x0000002a1b027c11 */ /* 0x000fe2000f8008ff */
[----:B--23--:R-:W-:-:S04]  /*2c70*/  IMAD.WIDE.U32 R4, R24, UR48, RZ ;  /* 0x0000003018047c25 */ /* 0x00cfc8000f8e00ff */
        /* <DEDUP_REMOVED lines=20> */
.L_x_399:
[----:B------:R-:W-:Y:S05]  /*2dc0*/  BSYNC.RECONVERGENT B7 ;  /* 0x0000000000077941 */ /* 0x000fea0003800200 */
.L_x_398:
        /* <DEDUP_REMOVED lines=8> */
.L_x_385:
[----:B------:R-:W-:Y:S05]  /*2e50*/  EXIT ;  /* 0x000000000000794d */ /* 0x000fea0003800000 */
        .weak           $__internal_7_$__cuda_sm20_div_u64
        .type           $__internal_7_$__cuda_sm20_div_u64,@function
        .size           $__internal_7_$__cuda_sm20_div_u64,(.L_x_10604 - $__internal_7_$__cuda_sm20_div_u64)
$__internal_7_$__cuda_sm20_div_u64:
        /* <DEDUP_REMOVED lines=72> */
[----:B------:R-:W-:Y:S06]  /*32e0*/  RET.REL.NODEC R4 `(_ZN2at6native39_GLOBAL__N__cee6930f_7_Loss_cu_5b0651e139nll_loss_backward_no_reduce_cuda_kernelIN3c104HalfEhEEviPKT0_NS_27GenericPackedTensorAccessorIKT_Lm1ENS_16DefaultPtrTraitsElEENS8_IS9_Lm2ESB_lEEPSA_ll) ;  /* 0xffffffcc04447950 */ /* 0x000fec0003c3ffff */
.L_x_403:
        /* <DEDUP_REMOVED lines=9> */
.L_x_10604:


//--------------------- .text._ZN2at6native39_GLOBAL__N__cee6930f_7_Loss_cu_5b0651e139nll_loss_backward_no_reduce_cuda_kernelIflEEviPKT0_NS_27GenericPackedTensorAccessorIKT_Lm1ENS_16DefaultPtrTraitsElEENS6_IS7_Lm2ES9_lEEPS8_ll --------------------------
	.section	.text._ZN2at6native39_GLOBAL__N__cee6930f_7_Loss_cu_5b0651e139nll_loss_backward_no_reduce_cuda_kernelIflEEviPKT0_NS_27GenericPackedTensorAccessorIKT_Lm1ENS_16DefaultPtrTraitsElEENS6_IS7_Lm2ES9_lEEPS8_ll,"ax",@progbits
	.align	128
.text._ZN2at6native39_GLOBAL__N__cee6930f_7_Loss_cu_5b0651e139nll_loss_backward_no_reduce_cuda_kernelIflEEviPKT0_NS_27GenericPackedTensorAccessorIKT_Lm1ENS_16DefaultPtrTraitsElEENS6_IS7_Lm2ES9_lEEPS8_ll:
        .type           _ZN2at6native39_GLOBAL__N__cee6930f_7_Loss_cu_5b0651e139nll_loss_backward_no_reduce_cuda_kernelIflEEviPKT0_NS_27GenericPackedTensorAccessorIKT_Lm1ENS_16DefaultPtrTraitsElEENS6_IS7_Lm2ES9_lEEPS8_ll,@function
        .size           _ZN2at6native39_GLOBAL__N__cee6930f_7_Loss_cu_5b0651e139nll_loss_backward_no_reduce_cuda_kernelIflEEviPKT0_NS_27GenericPackedTensorAccessorIKT_Lm1ENS_16DefaultPtrTraitsElEENS6_IS7_Lm2ES9_lEEPS8_ll,(.L_x_10606 - _ZN2at6native39_GLOBAL__N__cee6930f_7_Loss_cu_5b0651e139nll_loss_backward_no_reduce_cuda_kernelIflEEviPKT0_NS_27GenericPackedTensorAccessorIKT_Lm1ENS_16DefaultPtrTraitsElEENS6_IS7_Lm2ES9_lEEPS8_ll)
        .other          _ZN2at6native39_GLOBAL__N__cee6930f_7_Loss_cu_5b0651e139nll_loss_backward_no_reduce_cuda_kernelIflEEviPKT0_NS_27GenericPackedTensorAccessorIKT_Lm1ENS_16DefaultPtrTraitsElEENS6_IS7_Lm2ES9_lEEPS8_ll,@"STO_CUDA_ENTRY STV_DEFAULT"
_ZN2at6native39_GLOBAL__N__cee6930f_7_Loss_cu_5b0651e139nll_loss_backward_no_reduce_cuda_kernelIflEEviPKT0_NS_27GenericPackedTensorAccessorIKT_Lm1ENS_16DefaultPtrTraitsElEENS6_IS7_Lm2ES9_lEEPS8_ll:
        /* <DEDUP_REMOVED lines=56> */
.L_x_406:
[----:B------:R-:W-:Y:S01]  /*0380*/  IMAD.MOV.U32 R3, RZ, RZ, R8 ;  /* 0x000000ffff037224 */ /* 0x000fe200078e0008 */
[----:B------:R-:W-:-:S07]  /*0390*/  MOV R0, 0x3b0 ;  /* 0x000003b000007802 */ /* 0x000fce0000000f00 */
[----:B------:R-:W-:Y:S05]  /*03a0*/  CALL.REL.NOINC `($__internal_8_$__cuda_sm20_div_u64) ;  /* 0x0000002c00087944 */ /* 0x000fea0003c00000 */
[----:B------:R-:W-:Y:S01]  /*03b0*/  IMAD.MOV.U32 R4, RZ, RZ, R3 ;  /* 0x000000ffff047224 */ /* 0x000fe200078e0003 */
[----:B------:R-:W-:-:S07]  /*03c0*/  MOV R5, R6 ;  /* 0x0000000600057202 */ /* 0x000fce0000000f00 */
.L_x_407:
[----:B------:R-:W-:Y:S05]  /*03d0*/  BSYNC.RECONVERGENT B0 ;  /* 0x0000000000007941 */ /* 0x000fea0003800200 */
.L_x_405:
        /* <DEDUP_REMOVED lines=40> */
.L_x_414:
[----:B------:R-:W-:Y:S02]  /*0660*/  IMAD.MOV.U32 R4, RZ, RZ, R30 ;  /* 0x000000ffff047224 */ /* 0x000fe400078e001e */
[----:B------:R-:W-:-:S05]  /*0670*/  IMAD.MOV.U32 R5, RZ, RZ, R24 ;  /* 0x000000ffff057224 */ /* 0x000fca00078e0018 */
        /* <DEDUP_REMOVED lines=27> */
.L_x_413:
[----:B0---4-:R-:W-:Y:S05]  /*0830*/  BSYNC.RECONVERGENT B6 ;  /* 0x0000000000067941 */ /* 0x011fea0003800200 */
.L_x_412:
[----:B------:R-:W-:Y:S01]  /*0840*/  IMAD.MOV.U32 R8, RZ, RZ, R28 ;  /* 0x000000ffff087224 */ /* 0x000fe200078e001c */
[----:B------:R-:W-:Y:S02]  /*0850*/  MOV R9, R25 ;  /* 0x0000001900097202 */ /* 0x000fe40000000f00 */
[----:B------:R-:W-:Y:S02]  /*0860*/  R2UR UR5, R32 ;  /* 0x00000000200572ca */ /* 0x000fe400000e0000 */
[----:B------:R-:W-:Y:S01]  /*0870*/  R2UR UR4, R31 ;  /* 0x000000001f0472ca */ /* 0x000fe200000e0000 */
[----:B------:R-:W2:Y:S01]  /*0880*/  LDG.E R0, desc[UR36][R8.64] ;  /* 0x0000002408007981 */ /* 0x000ea2000c1e1900 */
[----:B------:R-:W-:Y:S02]  /*0890*/  IMAD R3, R23, UR38, RZ ;  /* 0x0000002617037c24 */ /* 0x000fe4000f8e02ff */
[----:B------:R-:W-:-:S04]  /*08a0*/  IMAD.WIDE.U32 R4, R22, UR38, R26 ;  /* 0x0000002616047c25 */ /* 0x000fc8000f8e001a */
[----:B------:R-:W-:-:S03]  /*08b0*/  IMAD R3, R22, UR39, R3 ;  /* 0x0000002716037c24 */ /* 0x000fc6000f8e0203 */
[----:B------:R-:W-:Y:S01]  /*08c0*/  LEA R6, P0, R4, UR5, 0x2 ;  /* 0x0000000504067c11 */ /* 0x000fe2000f8010ff */
[----:B------:R-:W-:-:S05]  /*08d0*/  IMAD.IADD R3, R5, 0x1, R3 ;  /* 0x0000000105037824 */ /* 0x000fca00078e0203 */
[----:B------:R-:W-:Y:S01]  /*08e0*/  LEA.HI.X R7, R4, UR4, R3, 0x2, P0 ;  /* 0x0000000404077c11 */ /* 0x000fe200080f1403 */
[----:B--2---:R-:W-:-:S05]  /*08f0*/  FADD.FTZ R3, -R0, -RZ ;  /* 0x800000ff00037221 */ /* 0x004fca0000010100 */
[----:B------:R1:W-:Y:S02]  /*0900*/  STG.E desc[UR36][R6.64], R3 ;  /* 0x0000000306007986 */ /* 0x0003e4000c101924 */
.L_x_411:
[----:B0---4-:R-:W-:Y:S05]  /*0910*/  BSYNC.RECONVERGENT B7 ;  /* 0x0000000000077941 */ /* 0x011fea0003800200 */
.L_x_410:
[----:B------:R-:W-:Y:S01]  /*0920*/  IADD3 R16, P0, PT, R16, -0x1, RZ ;  /* 0xffffffff10107810 */ /* 0x000fe20007f1e0ff */
[C---:B------:R-:W-:Y:S01]  /*0930*/  IMAD.WIDE.U32 R4, R19.reuse, UR42, RZ ;  /* 0x0000002a13047c25 */ /* 0x040fe2000f8e00ff */
[C---:B------:R-:W-:Y:S02]  /*0940*/  IADD3 R2, P2, PT, R19.reuse, R2, RZ ;  /* 0x0000000213027210 */ /* 0x040fe40007f5e0ff */
[----:B------:R-:W-:Y:S01]  /*0950*/  IADD3.X R18, PT, PT, R18, -0x1, RZ, P0, !PT ;  /* 0xffffffff12127810 */ /* 0x000fe200007fe4ff */
[C---:B------:R-:W-:Y:S01]  /*0960*/  IMAD R0, R19.reuse, UR43, R5 ;  /* 0x0000002b13007c24 */ /* 0x040fe2000f8e0205 */
        /* <DEDUP_REMOVED lines=10> */
.L_x_409:
[----:B0--34-:R-:W-:Y:S05]  /*0a10*/  BSYNC.RECONVERGENT B8 ;  /* 0x0000000000087941 */ /* 0x019fea0003800200 */
.L_x_408:
[----:B------:R-:W-:-:S04]  /*0a20*/  ISETP.GE.U32.AND P0, PT, R33, 0x3, PT ;  /* 0x000000032100780c */ /* 0x000fc80003f06070 */
[----:B------:R-:W-:-:S13]  /*0a30*/  ISETP.GE.U32.AND.EX P0, PT, R29, RZ, PT, P0 ;  /* 0x000000ff1d00720c */ /* 0x000fda0003f06100 */
[----:B------:R-:W-:Y:S05]  /*0a40*/  @!P0 EXIT ;  /* 0x000000000000894d */ /* 0x000fea0003800000 */
[----:B------:R-:W-:Y:S01]  /*0a50*/  BSSY.RECONVERGENT B8, `(.L_x_415) ;  /* 0x00000d8000087945 */ /* 0x000fe20003800200 */
[----:B------:R-:W-:Y:S01]  /*0a60*/  IMAD.SHL.U32 R29, R19, 0x8, RZ ;  /* 0x00000008131d7824 */ /* 0x000fe200078e00ff */
[----:B------:R-:W-:-:S07]  /*0a70*/  SHF.R.U32.HI R27, RZ, 0x1d, R19 ;  /* 0x0000001dff1b7819 */ /* 0x000fce0000011613 */
.L_x_432:
        /* <DEDUP_REMOVED lines=29> */
.L_x_419:
[----:B------:R-:W-:Y:S05]  /*0c50*/  BSYNC.RECONVERGENT B6 ;  /* 0x0000000000067941 */ /* 0x000fea0003800200 */
.L_x_418:
[----:B-1----:R-:W-:Y:S02]  /*0c60*/  IMAD R3, R17, UR48, RZ ;  /* 0x0000003011037c24 */ /* 0x002fe4000f8e02ff */
[----:B------:R-:W-:-:S04]  /*0c70*/  IMAD.WIDE.U32 R4, R2, UR48, RZ ;  /* 0x0000003002047c25 */ /* 0x000fc8000f8e00ff */
[----:B------:R-:W-:Y:S01]  /*0c80*/  IMAD R3, R2, UR49, R3 ;  /* 0x0000003102037c24 */ /* 0x000fe2000f8e0203 */
[----:B------:R-:W-:-:S03]  /*0c90*/  LEA R6, P0, R4, UR54, 0x2 ;  /* 0x0000003604067c11 */ /* 0x000fc6000f8010ff */
[----:B------:R-:W-:-:S05]  /*0ca0*/  IMAD.IADD R3, R5, 0x1, R3 ;  /* 0x0000000105037824 */ /* 0x000fca00078e0203 */
[----:B------:R-:W-:-:S05]  /*0cb0*/  LEA.HI.X R7, R4, UR55, R3, 0x2, P0 ;  /* 0x0000003704077c11 */ /* 0x000fca00080f1403 */
[----:B------:R-:W2:Y:S01]  /*0cc0*/  LDG.E R6, desc[UR36][R6.64] ;  /* 0x0000002406067981 */ /* 0x000ea2000c1e1900 */
        /* <DEDUP_REMOVED lines=10> */
[----:B--2---:R-:W-:-:S05]  /*0d70*/  FADD.FTZ R3, -R6, -RZ ;  /* 0x800000ff06037221 */ /* 0x004fca0000010100 */
[----:B------:R0:W-:Y:S03]  /*0d80*/  STG.E desc[UR36][R4.64], R3 ;  /* 0x0000000304007986 */ /* 0x0001e6000c101924 */
.L_x_417:
[----:B------:R-:W-:Y:S05]  /*0d90*/  BSYNC.RECONVERGENT B7 ;  /* 0x0000000000077941 */ /* 0x000fea0003800200 */
.L_x_416:
        /* <DEDUP_REMOVED lines=24> */
[----:B------:R-:W-:Y:S01]  /*0f20*/  IMAD.U32 R5, RZ, RZ, UR5 ;  /* 0x00000005ff057e24 */ /* 0x000fe2000f8e00ff */
[----:B---3--:R-:W-:Y:S01]  /*0f30*/  MOV R6, UR6 ;  /* 0x0000000600067c02 */ /* 0x008fe20008000f00 */
[----:B------:R-:W-:-:S02]  /*0f40*/  IMAD.U32 R7, RZ, RZ, UR7 ;  /* 0x00000007ff077e24 */ /* 0x000fc4000f8e00ff */
[----:B-1----:R-:W-:Y:S02]  /*0f50*/  IMAD.U32 R10, RZ, RZ, UR8 ;  /* 0x00000008ff0a7e24 */ /* 0x002fe4000f8e00ff */
[----:B------:R-:W-:-:S07]  /*0f60*/  IMAD.U32 R11, RZ, RZ, UR9 ;  /* 0x00000009ff0b7e24 */ /* 0x000fce000f8e00ff */
[----:B------:R-:W-:-:S07]  /*0f70*/  LEPC R20, `(.L_x_423) ;  /* 0x000000001014794e */ /* 0x000fce0000000000 */
[----:B0-----:R-:W-:Y:S05]  /*0f80*/  CALL.ABS.NOINC R2 ;  /* 0x0000000002007343 */ /* 0x001fea0003c00000 */
.L_x_423:
[----:B------:R-:W-:Y:S05]  /*0f90*/  BSYNC.RECONVERGENT B6 ;  /* 0x0000000000067941 */ /* 0x000fea0003800200 */
.L_x_422:
[----:B0-----:R-:W-:Y:S02]  /*0fa0*/  IMAD R5, R26, UR48, RZ ;  /* 0x000000301a057c24 */ /* 0x001fe4000f8e02ff */
[----:B-1----:R-:W-:-:S04]  /*0fb0*/  IMAD.WIDE.U32 R2, R18, UR48, RZ ;  /* 0x0000003012027c25 */ /* 0x002fc8000f8e00ff */
        /* <DEDUP_REMOVED lines=15> */
[----:B--2---:R-:W-:-:S05]  /*10b0*/  FADD.FTZ R5, -R4, -RZ ;  /* 0x800000ff04057221 */ /* 0x004fca0000010100 */
[----:B------:R2:W-:Y:S03]  /*10c0*/  STG.E desc[UR36][R2.64], R5 ;  /* 0x0000000502007986 */ /* 0x0005e6000c101924 */
.L_x_421:
[----:B------:R-:W-:Y:S05]  /*10d0*/  BSYNC.RECONVERGENT B7 ;  /* 0x0000000000077941 */ /* 0x000fea0003800200 */
.L_x_420:
        /* <DEDUP_REMOVED lines=15> */
[----:B--2---:R-:W-:Y:S01]  /*11d0*/  MOV R2, 0x0 ;  /* 0x0000000000027802 */ /* 0x004fe20000000f00 */
[----:B------:R-:W2:Y:S01]  /*11e0*/  LDCU.64 UR4, c[0x4][0x2d8] ;  /* 0x01005b00ff0477ac */ /* 0x000ea20008000a00 */
[----:B------:R-:W-:Y:S02]  /*11f0*/  HFMA2 R13, -RZ, RZ, 0, 0 ;  /* 0x00000000ff0d7431 */ /* 0x000fe400000001ff */
[----:B------:R-:W-:Y:S01]  /*1200*/  IMAD.MOV.U32 R8, RZ, RZ, 0x1ad ;  /* 0x000001adff087424 */ /* 0x000fe200078e00ff */
[----:B------:R-:W3:Y:S01]  /*1210*/  LDCU.64 UR6, c[0x4][0x2d0] ;  /* 0x01005a00ff0677ac */ /* 0x000ee20008000a00 */
[----:B01----:R-:W0:Y:S01]  /*1220*/  LDC.64 R2, c[0x4][R2] ;  /* 0x0100000002027b82 */ /* 0x003e220000000a00 */
[----:B------:R-:W-:Y:S01]  /*1230*/  IMAD.MOV.U32 R12, RZ, RZ, 0x1 ;  /* 0x00000001ff0c7424 */ /* 0x000fe200078e00ff */
        /* <DEDUP_REMOVED lines=9> */
.L_x_427:
[----:B------:R-:W-:Y:S05]  /*12d0*/  BSYNC.RECONVERGENT B6 ;  /* 0x0000000000067941 */ /* 0x000fea0003800200 */
.L_x_426:
[----:B0-2---:R-:W-:Y:S02]  /*12e0*/  IMAD R5, R26, UR48, RZ ;  /* 0x000000301a057c24 */ /* 0x005fe4000f8e02ff */
        /* <DEDUP_REMOVED lines=18> */
.L_x_425:
[----:B------:R-:W-:Y:S05]  /*1410*/  BSYNC.RECONVERGENT B7 ;  /* 0x0000000000077941 */ /* 0x000fea0003800200 */
.L_x_424:
[----:B------:R-:W-:-:S05]  /*1420*/  IADD3 R16, P0, PT, R29, R22, RZ ;  /* 0x000000161d107210 */ /* 0x000fca0007f1e0ff */
[----:B------:R-:W-:-:S06]  /*1430*/  IMAD.X R17, R27, 0x1, R23, P0 ;  /* 0x000000011b117824 */ /* 0x000fcc00000e0617 */
[----:B------:R-:W4:Y:S01]  /*1440*/  LDG.E.64 R16, desc[UR36][R16.64] ;  /* 0x0000002410107981 */ /* 0x000f22000c1e1b00 */
[----:B------:R-:W-:Y:S01]  /*1450*/  IADD3 R18, P1, PT, R19, R18, RZ ;  /* 0x0000001213127210 */ /* 0x000fe20007f3e0ff */
[----:B------:R-:W-:Y:S03]  /*1460*/  BSSY.RECONVERGENT B7, `(.L_x_428) ;  /* 0x000002f000077945 */ /* 0x000fe60003800200 */
[----:B------:R-:W-:Y:S02]  /*1470*/  IADD3.X R26, PT, PT, RZ, R26, RZ, P1, !PT ;  /* 0x0000001aff1a7210 */ /* 0x000fe40000ffe4ff */
        /* <DEDUP_REMOVED lines=9> */
[----:B--23--:R-:W-:Y:S01]  /*1510*/  MOV R2, 0x0 ;  /* 0x0000000000027802 */ /* 0x00cfe20000000f00 */
[----:B------:R-:W2:Y:S01]  /*1520*/  LDCU.64 UR4, c[0x4][0x2d8] ;  /* 0x01005b00ff0477ac */ /* 0x000ea20008000a00 */
[----:B------:R-:W-:Y:S02]  /*1530*/  IMAD.MOV.U32 R8, RZ, RZ, 0x1ad ;  /* 0x000001adff087424 */ /* 0x000fe400078e00ff */
[----:B------:R-:W-:Y:S01]  /*1540*/  IMAD.MOV.U32 R12, RZ, RZ, 0x1 ;  /* 0x00000001ff0c7424 */ /* 0x000fe200078e00ff */
[----:B------:R-:W3:Y:S01]  /*1550*/  LDCU.64 UR6, c[0x4][0x2d0] ;  /* 0x01005a00ff0677ac */ /* 0x000ee20008000a00 */
[----:B01----:R-:W0:Y:S01]  /*1560*/  LDC.64 R2, c[0x4][R2] ;  /* 0x0100000002027b82 */ /* 0x003e220000000a00 */
[----:B------:R-:W-:Y:S01]  /*1570*/  IMAD.MOV.U32 R13, RZ, RZ, RZ ;  /* 0x000000ffff0d7224 */ /* 0x000fe200078e00ff */
[----:B------:R-:W1:Y:S01]  /*1580*/  LDCU.64 UR8, c[0x4][0x140] ;  /* 0x01002800ff0877ac */ /* 0x000e620008000a00 */
[----:B--2---:R-:W-:Y:S02]  /*1590*/  IMAD.U32 R4, RZ, RZ, UR4 ;  /* 0x00000004ff047e24 */ /* 0x004fe4000f8e00ff */
[----:B------:R-:W-:-:S02]  /*15a0*/  IMAD.U32 R5, RZ, RZ, UR5 ;  /* 0x00000005ff057e24 */ /* 0x000fc4000f8e00ff */
[----:B---3--:R-:W-:Y:S02]  /*15b0*/  IMAD.U32 R6, RZ, RZ, UR6 ;  /* 0x00000006ff067e24 */ /* 0x008fe4000f8e00ff */
[----:B------:R-:W-:Y:S01]  /*15c0*/  IMAD.U32 R7, RZ, RZ, UR7 ;  /* 0x00000007ff077e24 */ /* 0x000fe2000f8e00ff */
[----:B-1----:R-:W-:Y:S01]  /*15d0*/  MOV R10, UR8 ;  /* 0x00000008000a7c02 */ /* 0x002fe20008000f00 */
[----:B------:R-:W-:-:S07]  /*15e0*/  IMAD.U32 R11, RZ, RZ, UR9 ;  /* 0x00000009ff0b7e24 */ /* 0x000fce000f8e00ff */
[----:B------:R-:W-:-:S07]  /*15f0*/  LEPC R20, `(.L_x_431) ;  /* 0x000000001014794e */ /* 0x000fce0000000000 */
[----:B0-----:R-:W-:Y:S05]  /*1600*/  CALL.ABS.NOINC R2 ;  /* 0x0000000002007343 */ /* 0x001fea0003c00000 */
.L_x_431:
[----:B------:R-:W-:Y:S05]  /*1610*/  BSYNC.RECONVERGENT B6 ;  /* 0x0000000000067941 */ /* 0x000fea0003800200 */
.L_x_430:
[----:B0-23--:R-:W-:Y:S02]  /*1620*/  IMAD R5, R26, UR48, RZ ;  /* 0x000000301a057c24 */ /* 0x00dfe4000f8e02ff */
[----:B-1----:R-:W-:-:S04]  /*1630*/  IMAD.WIDE.U32 R2, R18, UR48, RZ ;  /* 0x0000003012027c25 */ /* 0x002fc8000f8e00ff */
[----:B------:R-:W-:Y:S01]  /*1640*/  IMAD R5, R18, UR49, R5 ;  /* 0x0000003112057c24 */ /* 0x000fe2000f8e0205 */
[----:B------:R-:W-:-:S04]  /*1650*/  LEA R4, P0, R2, UR54, 0x2 ;  /* 0x0000003602047c11 */ /* 0x000fc8000f8010ff */
[----:B------:R-:W-:-:S04]  /*1660*/  IADD3 R3, PT, PT, R3, R5, RZ ;  /* 0x0000000503037210 */ /* 0x000fc80007ffe0ff */
        /* <DEDUP_REMOVED lines=14> */
.L_x_429:
[----:B------:R-:W-:Y:S05]  /*1750*/  BSYNC.RECONVERGENT B7 ;  /* 0x0000000000077941 */ /* 0x000fea0003800200 */
.L_x_428:
[----:B------:R-:W5:Y:S01]  /*1760*/  LDCU UR5, c[0x0][0x380] ;  /* 0x00007000ff0577ac */ /* 0x000f620008000800 */
[----:B------:R-:W-:Y:S02]  /*1770*/  R2UR UR4, R36 ;  /* 0x00000000240472ca */ /* 0x000fe400000e0000 */
[----:B--234-:R-:W-:-:S05]  /*1780*/  IADD3 R2, P0, PT, R19, R18, RZ ;  /* 0x0000001213027210 */ /* 0x01cfca0007f1e0ff */
[----:B------:R-:W-:Y:S01]  /*1790*/  IMAD.X R17, RZ, RZ, R26, P0 ;  /* 0x000000ffff117224 */ /* 0x000fe200000e061a */
[----:B-----5:R-:W-:-:S05]  /*17a0*/  ISETP.GE.U32.AND P0, PT, R2, UR5, PT ;  /* 0x0000000502007c0c */ /* 0x020fca000bf06070 */
[----:B------:R-:W-:-:S13]  /*17b0*/  ISETP.GE.AND.EX P0, PT, R17, UR4, PT, P0 ;  /* 0x0000000411007c0c */ /* 0x000fda000bf06300 */
[----:B------:R-:W-:Y:S05]  /*17c0*/  @!P0 BRA `(.L_x_432) ;  /* 0xfffffff000ac8947 */ /* 0x000fea000383ffff */
[----:B------:R-:W-:Y:S05]  /*17d0*/  BSYNC.RECONVERGENT B8 ;  /* 0x0000000000087941 */ /* 0x000fea0003800200 */
.L_x_415:
[----:B------:R-:W-:Y:S05]  /*17e0*/  EXIT ;  /* 0x000000000000794d */ /* 0x000fea0003800000 */
.L_x_404:
        /* <DEDUP_REMOVED lines=35> */
.L_x_434:
[----:B------:R-:W-:-:S07]  /*1a20*/  MOV R0, 0x1a40 ;  /* 0x00001a4000007802 */ /* 0x000fce0000000f00 */
[----:B------:R-:W-:Y:S05]  /*1a30*/  CALL.REL.NOINC `($__internal_8_$__cuda_sm20_div_u64) ;  /* 0x0000001400647944 */ /* 0x000fea0003c00000 */
[----:B------:R-:W-:Y:S02]  /*1a40*/  IMAD.MOV.U32 R4, RZ, RZ, R3 ;  /* 0x000000ffff047224 */ /* 0x000fe400078e0003 */
[----:B------:R-:W-:-:S07]  /*1a50*/  IMAD.MOV.U32 R5, RZ, RZ, R6 ;  /* 0x000000ffff057224 */ /* 0x000fce00078e0006 */
.L_x_435:
[----:B------:R-:W-:Y:S05]  /*1a60*/  BSYNC.RECONVERGENT B0 ;  /* 0x0000000000007941 */ /* 0x000fea0003800200 */
.L_x_433:
        /* <DEDUP_REMOVED lines=20> */
[----:B0-----:R-:W-:Y:S01]  /*1bb0*/  IMAD.U32 R25, RZ, RZ, UR4 ;  /* 0x00000004ff197e24 */ /* 0x001fe2000f8e00ff */
[----:B------:R-:W-:Y:S01]  /*1bc0*/  MOV R26, UR5 ;  /* 0x00000005001a7c02 */ /* 0x000fe20008000f00 */
[----:B------:R-:W0:Y:S01]  /*1bd0*/  LDCU.64 UR60, c[0x0][0x388] ;  /* 0x00007100ff3c77ac */ /* 0x000e220008000a00 */
        /* <DEDUP_REMOVED lines=23> */
.L_x_442:
        /* <DEDUP_REMOVED lines=19> */
[----:B-1----:R-:W-:Y:S02]  /*1e80*/  IMAD.U32 R4, RZ, RZ, UR4 ;  /* 0x00000004ff047e24 */ /* 0x002fe4000f8e00ff */
[----:B------:R-:W-:-:S02]  /*1e90*/  IMAD.U32 R5, RZ, RZ, UR5 ;  /* 0x00000005ff057e24 */ /* 0x000fc4000f8e00ff */
[----:B--2---:R-:W-:Y:S02]  /*1ea0*/  IMAD.U32 R6, RZ, RZ, UR6 ;  /* 0x00000006ff067e24 */ /* 0x004fe4000f8e00ff */
[----:B------:R-:W-:Y:S01]  /*1eb0*/  IMAD.U32 R7, RZ, RZ, UR7 ;  /* 0x00000007ff077e24 */ /* 0x000fe2000f8e00ff */
[----:B----4-:R-:W-:Y:S01]  /*1ec0*/  MOV R10, UR8 ;  /* 0x00000008000a7c02 */ /* 0x010fe20008000f00 */
[----:B------:R-:W-:-:S07]  /*1ed0*/  IMAD.U32 R11, RZ, RZ, UR9 ;  /* 0x00000009ff0b7e24 */ /* 0x000fce000f8e00ff */
[----:B------:R-:W-:-:S07]  /*1ee0*/  LEPC R20, `(.L_x_441) ;  /* 0x000000001014794e */ /* 0x000fce0000000000 */
[----:B0--3--:R-:W-:Y:S05]  /*1ef0*/  CALL.ABS.NOINC R14 ;  /* 0x000000000e007343 */ /* 0x009fea0003c00000 */
.L_x_441:
[----:B0-----:R-:W-:Y:S05]  /*1f00*/  BSYNC.RECONVERGENT B6 ;  /* 0x0000000000067941 */ /* 0x001fea0003800200 */
.L_x_440:
[----:B------:R-:W-:Y:S01]  /*1f10*/  R2UR UR7, R16 ;  /* 0x00000000100772ca */ /* 0x000fe200000e0000 */
[----:B------:R-:W2:Y:S01]  /*1f20*/  LDG.E R3, desc[UR36][R30.64] ;  /* 0x000000241e037981 */ /* 0x000ea2000c1e1900 */
[----:B------:R-:W-:Y:S02]  /*1f30*/  R2UR UR6, R18 ;  /* 0x00000000120672ca */ /* 0x000fe400000e0000 */
[----:B------:R-:W-:Y:S02]  /*1f40*/  R2UR UR5, R25 ;  /* 0x00000000190572ca */ /* 0x000fe400000e0000 */
[----:B------:R-:W-:-:S07]  /*1f50*/  R2UR UR4, R26 ;  /* 0x000000001a0472ca */ /* 0x000fce00000e0000 */
[----:B------:R-:W-:-:S04]  /*1f60*/  LEA R4, P0, R38, UR7, 0x2 ;  /* 0x0000000726047c11 */ /* 0x000fc8000f8010ff */
[----:B------:R-:W-:-:S05]  /*1f70*/  LEA.HI.X R5, R38, UR6, R39, 0x2, P0 ;  /* 0x0000000626057c11 */ /* 0x000fca00080f1427 */
[----:B------:R-:W2:Y:S01]  /*1f80*/  LDG.E R4, desc[UR36][R4.64] ;  /* 0x0000002404047981 */ /* 0x000ea2000c1e1900 */
[----:B------:R-:W-:Y:S02]  /*1f90*/  IMAD R9, R39, UR62, RZ ;  /* 0x0000003e27097c24 */ /* 0x000fe4000f8e02ff */
[----:B------:R-:W-:-:S04]  /*1fa0*/  IMAD.WIDE.U32 R6, R38, UR62, R32 ;  /* 0x0000003e26067c25 */ /* 0x000fc8000f8e0020 */
[----:B------:R-:W-:Y:S01]  /*1fb0*/  IMAD R9, R38, UR63, R9 ;  /* 0x0000003f26097c24 */ /* 0x000fe2000f8e0209 */
[----:B------:R-:W-:-:S04]  /*1fc0*/  LEA R8, P0, R6, UR5, 0x2 ;  /* 0x0000000506087c11 */ /* 0x000fc8000f8010ff */
[----:B------:R-:W-:-:S04]  /*1fd0*/  IADD3 R7, PT, PT, R7, R9, RZ ;  /* 0x0000000907077210 */ /* 0x000fc80007ffe0ff */
[----:B------:R-:W-:Y:S01]  /*1fe0*/  LEA.HI.X R9, R6, UR4, R7, 0x2, P0 ;  /* 0x0000000406097c11 */ /* 0x000fe200080f1407 */
[----:B--2---:R-:W-:-:S05]  /*1ff0*/  FMUL.FTZ R3, R4, -R3 ;  /* 0x8000000304037220 */ /* 0x004fca0000410000 */
[----:B------:R1:W-:Y:S02]  /*2000*/  STG.E desc[UR36][R8.64], R3 ;  /* 0x0000000308007986 */ /* 0x0003e4000c101924 */
.L_x_439:
[----:B0-----:R-:W-:Y:S05]  /*2010*/  BSYNC.RECONVERGENT B7 ;  /* 0x0000000000077941 */ /* 0x001fea0003800200 */
.L_x_438:
        /* <DEDUP_REMOVED lines=17> */
.L_x_437:
[----:B0-----:R-:W-:Y:S05]  /*2130*/  BSYNC.RECONVERGENT B8 ;  /* 0x0000000000087941 */ /* 0x001fea0003800200 */
.L_x_436:
[----:B------:R-:W-:-:S04]  /*2140*/  ISETP.GE.U32.AND P0, PT, R24, 0x3, PT ;  /* 0x000000031800780c */ /* 0x000fc80003f06070 */
[----:B------:R-:W-:-:S13]  /*2150*/  ISETP.GE.U32.AND.EX P0, PT, R27, RZ, PT, P0 ;  /* 0x000000ff1b00720c */ /* 0x000fda0003f06100 */
[----:B------:R-:W-:Y:S05]  /*2160*/  @!P0 EXIT ;  /* 0x000000000000894d */ /* 0x000fea0003800000 */
[----:B------:R-:W-:Y:S01]  /*2170*/  BSSY.RECONVERGENT B8, `(.L_x_443) ;  /* 0x00000e4000087945 */ /* 0x000fe20003800200 */
[----:B------:R-:W-:Y:S01]  /*2180*/  IMAD.SHL.U32 R33, R19, 0x8, RZ ;  /* 0x0000000813217824 */ /* 0x000fe200078e00ff */
[----:B------:R-:W-:-:S07]  /*2190*/  SHF.R.U32.HI R27, RZ, 0x1d, R19 ;  /* 0x0000001dff1b7819 */ /* 0x000fce0000011613 */
.L_x_460:
        /* <DEDUP_REMOVED lines=16> */
[----:B-1----:R-:W-:Y:S01]  /*22a0*/  IMAD.MOV.U32 R8, RZ, RZ, 0x1ad ;  /* 0x000001adff087424 */ /* 0x002fe200078e00ff */
        /* <DEDUP_REMOVED lines=12> */
.L_x_447:
[----:B------:R-:W-:Y:S05]  /*2370*/  BSYNC.RECONVERGENT B6 ;  /* 0x0000000000067941 */ /* 0x000fea0003800200 */
.L_x_446:
[----:B-1----:R-:W-:Y:S01]  /*2380*/  IMAD R3, R17, UR48, RZ ;  /* 0x0000003011037c24 */ /* 0x002fe2000f8e02ff */
[----:B------:R-:W-:Y:S01]  /*2390*/  LEA R8, P0, R28, UR38, 0x2 ;  /* 0x000000261c087c11 */ /* 0x000fe2000f8010ff */
[----:B------:R-:W-:-:S03]  /*23a0*/  IMAD.WIDE.U32 R4, R2, UR48, RZ ;  /* 0x0000003002047c25 */ /* 0x000fc6000f8e00ff */
[----:B------:R-:W-:Y:S01]  /*23b0*/  LEA.HI.X R9, R28, UR39, R29, 0x2, P0 ;  /* 0x000000271c097c11 */ /* 0x000fe200080f141d */
[----:B------:R-:W-:Y:S01]  /*23c0*/  IMAD R3, R2, UR49, R3 ;  /* 0x0000003102037c24 */ /* 0x000fe2000f8e0203 */
[----:B------:R-:W-:-:S03]  /*23d0*/  LEA R6, P1, R4, UR40, 0x2 ;  /* 0x0000002804067c11 */ /* 0x000fc6000f8210ff */
[----:B------:R-:W-:Y:S01]  /*23e0*/  IMAD.IADD R3, R5, 0x1, R3 ;  /* 0x0000000105037824 */ /* 0x000fe200078e0203 */
[----:B------:R-:W2:Y:S04]  /*23f0*/  LDG.E R8, desc[UR36][R8.64] ;  /* 0x0000002408087981 */ /* 0x000ea8000c1e1900 */
[----:B------:R-:W-:-:S06]  /*2400*/  LEA.HI.X R7, R4, UR41, R3, 0x2, P1 ;  /* 0x0000002904077c11 */ /* 0x000fcc00088f1403 */
[----:B------:R-:W2:Y:S01]  /*2410*/  LDG.E R7, desc[UR36][R6.64] ;  /* 0x0000002406077981 */ /* 0x000ea2000c1e1900 */
[----:B------:R-:W-:Y:S02]  /*2420*/  IMAD R3, R17, UR44, RZ ;  /* 0x0000002c11037c24 */ /* 0x000fe4000f8e02ff */
[----:B------:R-:W-:-:S04]  /*2430*/  IMAD.WIDE.U32 R4, R2, UR44, RZ ;  /* 0x0000002c02047c25 */ /* 0x000fc8000f8e00ff */
[----:B------:R-:W-:-:S04]  /*2440*/  IMAD R3, R2, UR45, R3 ;  /* 0x0000002d02037c24 */ /* 0x000fc8000f8e0203 */
[----:B------:R-:W-:Y:S02]  /*2450*/  IMAD.IADD R5, R5, 0x1, R3 ;  /* 0x0000000105057824 */ /* 0x000fe400078e0203 */
[----:B------:R-:W-:-:S04]  /*2460*/  IMAD R3, R29, UR46, RZ ;  /* 0x0000002e1d037c24 */ /* 0x000fc8000f8e02ff */
[C---:B------:R-:W-:Y:S02]  /*2470*/  IMAD R3, R28.reuse, UR47, R3 ;  /* 0x0000002f1c037c24 */ /* 0x040fe4000f8e0203 */
[----:B------:R-:W-:-:S04]  /*2480*/  IMAD.WIDE.U32 R28, R28, UR46, R4 ;  /* 0x0000002e1c1c7c25 */ /* 0x000fc8000f8e0004 */
[----:B------:R-:W-:Y:S01]  /*2490*/  IMAD.IADD R3, R29, 0x1, R3 ;  /* 0x000000011d037824 */ /* 0x000fe200078e0203 */
[----:B------:R-:W-:-:S04]  /*24a0*/  LEA R4, P0, R28, UR50, 0x2 ;  /* 0x000000321c047c11 */ /* 0x000fc8000f8010ff */
[----:B------:R-:W-:Y:S01]  /*24b0*/  LEA.HI.X R5, R28, UR51, R3, 0x2, P0 ;  /* 0x000000331c057c11 */ /* 0x000fe200080f1403 */
[----:B--2---:R-:W-:-:S05]  /*24c0*/  FMUL.FTZ R7, R8, -R7 ;  /* 0x8000000708077220 */ /* 0x004fca0000410000 */
[----:B------:R0:W-:Y:S03]  /*24d0*/  STG.E desc[UR36][R4.64], R7 ;  /* 0x0000000704007986 */ /* 0x0001e6000c101924 */
.L_x_445:
[----:B------:R-:W-:Y:S05]  /*24e0*/  BSYNC.RECONVERGENT B7 ;  /* 0x0000000000077941 */ /* 0x000fea0003800200 */
.L_x_444:
        /* <DEDUP_REMOVED lines=18> */
[----:B-1----:R-:W-:Y:S01]  /*2610*/  IMAD.MOV.U32 R8, RZ, RZ, 0x1ad ;  /* 0x000001adff087424 */ /* 0x002fe200078e00ff */
        /* <DEDUP_REMOVED lines=12> */
.L_x_451:
[----:B------:R-:W-:Y:S05]  /*26e0*/  BSYNC.RECONVERGENT B6 ;  /* 0x0000000000067941 */ /* 0x000fea0003800200 */
.L_x_450:
[----:B-1----:R-:W-:Y:S01]  /*26f0*/  IMAD R3, R17, UR48, RZ ;  /* 0x0000003011037c24 */ /* 0x002fe2000f8e02ff */
[----:B------:R-:W-:Y:S01]  /*2700*/  LEA R8, P0, R28, UR38, 0x2 ;  /* 0x000000261c087c11 */ /* 0x000fe2000f8010ff */
[----:B0-----:R-:W-:-:S03]  /*2710*/  IMAD.WIDE.U32 R4, R2, UR48, RZ ;  /* 0x0000003002047c25 */ /* 0x001fc6000f8e00ff */
        /* <DEDUP_REMOVED lines=19> */
.L_x_449:
[----:B------:R-:W-:Y:S05]  /*2850*/  BSYNC.RECONVERGENT B7 ;  /* 0x0000000000077941 */ /* 0x000fea0003800200 */
.L_x_448:
[----:B------:R-:W-:-:S05]  /*2860*/  IADD3 R30, P0, PT, R33, R30, RZ ;  /* 0x0000001e211e7210 */ /* 0x000fca0007f1e0ff */
[----:B------:R-:W-:-:S05]  /*2870*/  IMAD.X R31, R27, 0x1, R31, P0 ;  /* 0x000000011b1f7824 */ /* 0x000fca00000e061f */
        /* <DEDUP_REMOVED lines=18> */
[----:B------:R-:W3:Y:S01]  /*29a0*/  LDC.64 R14, c[0x4][R14] ;  /* 0x010000000e0e7b82 */ /* 0x000ee20000000a00 */
[----:B------:R-:W-:Y:S01]  /*29b0*/  IMAD.MOV.U32 R12, RZ, RZ, 0x1 ;  /* 0x00000001ff0c7424 */ /* 0x000fe200078e00ff */
[----:B------:R-:W4:Y:S01]  /*29c0*/  LDCU.64 UR8, c[0x4][0x140] ;  /* 0x01002800ff0877ac */ /* 0x000f220008000a00 */
[----:B0-2---:R-:W-:Y:S02]  /*29d0*/  IMAD.U32 R4, RZ, RZ, UR4 ;  /* 0x00000004ff047e24 */ /* 0x005fe4000f8e00ff */
[----:B------:R-:W-:-:S02]  /*29e0*/  IMAD.U32 R5, RZ, RZ, UR5 ;  /* 0x00000005ff057e24 */ /* 0x000fc4000f8e00ff */
[----:B-1----:R-:W-:Y:S02]  /*29f0*/  IMAD.U32 R6, RZ, RZ, UR6 ;  /* 0x00000006ff067e24 */ /* 0x002fe4000f8e00ff */
[----:B------:R-:W-:Y:S01]  /*2a00*/  IMAD.U32 R7, RZ, RZ, UR7 ;  /* 0x00000007ff077e24 */ /* 0x000fe2000f8e00ff */
[----:B----4-:R-:W-:Y:S01]  /*2a10*/  MOV R10, UR8 ;  /* 0x00000008000a7c02 */ /* 0x010fe20008000f00 */
[----:B------:R-:W-:-:S07]  /*2a20*/  IMAD.U32 R11, RZ, RZ, UR9 ;  /* 0x00000009ff0b7e24 */ /* 0x000fce000f8e00ff */
[----:B------:R-:W-:-:S07]  /*2a30*/  LEPC R20, `(.L_x_455) ;  /* 0x000000001014794e */ /* 0x000fce0000000000 */
[----:B---3--:R-:W-:Y:S05]  /*2a40*/  CALL.ABS.NOINC R14 ;  /* 0x000000000e007343 */ /* 0x008fea0003c00000 */
.L_x_455:
[----:B------:R-:W-:Y:S05]  /*2a50*/  BSYNC.RECONVERGENT B6 ;  /* 0x0000000000067941 */ /* 0x000fea0003800200 */
.L_x_454:
[----:B-1----:R-:W-:Y:S01]  /*2a60*/  IMAD R3, R17, UR48, RZ ;  /* 0x0000003011037c24 */ /* 0x002fe2000f8e02ff */
[----:B------:R-:W-:Y:S01]  /*2a70*/  LEA R8, P0, R28, UR38, 0x2 ;  /* 0x000000261c087c11 */ /* 0x000fe2000f8010ff */
[----:B0-2---:R-:W-:-:S03]  /*2a80*/  IMAD.WIDE.U32 R4, R2, UR48, RZ ;  /* 0x0000003002047c25 */ /* 0x005fc6000f8e00ff */
        /* <DEDUP_REMOVED lines=19> */
.L_x_453:
[----:B------:R-:W-:Y:S05]  /*2bc0*/  BSYNC.RECONVERGENT B7 ;  /* 0x0000000000077941 */ /* 0x000fea0003800200 */
.L_x_452:
[----:B------:R-:W-:-:S04]  /*2bd0*/  IADD3 R28, P0, PT, R33, R30, RZ ;  /* 0x0000001e211c7210 */ /* 0x000fc80007f1e0ff */
[----:B------:R-:W-:-:S06]  /*2be0*/  IADD3.X R29, PT, PT, R27, R31, RZ, P0, !PT ;  /* 0x0000001f1b1d7210 */ /* 0x000fcc00007fe4ff */
        /* <DEDUP_REMOVED lines=15> */
[----:B-1----:R-:W-:Y:S02]  /*2ce0*/  HFMA2 R8, -RZ, RZ, 0, 2.5570392608642578125e-05 ;  /* 0x000001adff087431 */ /* 0x002fe400000001ff */
[----:B------:R-:W-:Y:S01]  /*2cf0*/  IMAD.MOV.U32 R12, RZ, RZ, 0x1 ;  /* 0x00000001ff0c7424 */ /* 0x000fe200078e00ff */
[----:B------:R-:W1:Y:S01]  /*2d00*/  LDCU.64 UR6, c[0x4][0x2d0] ;  /* 0x01005a00ff0677ac */ /* 0x000e620008000a00 */
[----:B------:R-:W4:Y:S01]  /*2d10*/  LDC.64 R2, c[0x4][R2] ;  /* 0x0100000002027b82 */ /* 0x000f220000000a00 */
[----:B------:R-:W-:Y:S01]  /*2d20*/  IMAD.MOV.U32 R13, RZ, RZ, RZ ;  /* 0x000000ffff0d7224 */ /* 0x000fe200078e00ff */
[----:B------:R-:W5:Y:S01]  /*2d30*/  LDCU.64 UR8, c[0x4][0x140] ;  /* 0x01002800ff0877ac */ /* 0x000f620008000a00 */
[----:B0-23--:R-:W-:Y:S02]  /*2d40*/  IMAD.U32 R4, RZ, RZ, UR4 ;  /* 0x00000004ff047e24 */ /* 0x00dfe4000f8e00ff */
[----:B------:R-:W-:Y:S01]  /*2d50*/  IMAD.U32 R5, RZ, RZ, UR5 ;  /* 0x00000005ff057e24 */ /* 0x000fe2000f8e00ff */
[----:B-1----:R-:W-:Y:S01]  /*2d60*/  MOV R6, UR6 ;  /* 0x0000000600067c02 */ /* 0x002fe20008000f00 */
[----:B------:R-:W-:-:S02]  /*2d70*/  IMAD.U32 R7, RZ, RZ, UR7 ;  /* 0x00000007ff077e24 */ /* 0x000fc4000f8e00ff */
[----:B-----5:R-:W-:Y:S02]  /*2d80*/  IMAD.U32 R10, RZ, RZ, UR8 ;  /* 0x00000008ff0a7e24 */ /* 0x020fe4000f8e00ff */
[----:B------:R-:W-:-:S07]  /*2d90*/  IMAD.U32 R11, RZ, RZ, UR9 ;  /* 0x00000009ff0b7e24 */ /* 0x000fce000f8e00ff */
[----:B------:R-:W-:-:S07]  /*2da0*/  LEPC R20, `(.L_x_459) ;  /* 0x000000001014794e */ /* 0x000fce0000000000 */
[----:B----4-:R-:W-:Y:S05]  /*2db0*/  CALL.ABS.NOINC R2 ;  /* 0x0000000002007343 */ /* 0x010fea0003c00000 */
.L_x_459:
[----:B------:R-:W-:Y:S05]  /*2dc0*/  BSYNC.RECONVERGENT B6 ;  /* 0x0000000000067941 */ /* 0x000fea0003800200 */
.L_x_458:
[----:B0-23--:R-:W-:Y:S01]  /*2dd0*/  IMAD R5, R17, UR48, RZ ;  /* 0x0000003011057c24 */ /* 0x00dfe2000f8e02ff */
[----:B------:R-:W-:Y:S01]  /*2de0*/  LEA R6, P0, R28, UR38, 0x2 ;  /* 0x000000261c067c11 */ /* 0x000fe2000f8010ff */
[----:B-1----:R-:W-:-:S03]  /*2df0*/  IMAD.WIDE.U32 R2, R24, UR48, RZ ;  /* 0x0000003018027c25 */ /* 0x002fc6000f8e00ff */
        /* <DEDUP_REMOVED lines=9> */
[----:B------:R-:W-:-:S05]  /*2e90*/  IMAD R9, R24, UR45, R9 ;  /* 0x0000002d18097c24 */ /* 0x000fca000f8e0209 */
[----:B------:R-:W-:Y:S01]  /*2ea0*/  IADD3 R3, PT, PT, R3, R9, RZ ;  /* 0x0000000903037210 */ /* 0x000fe20007ffe0ff */
        /* <DEDUP_REMOVED lines=8> */
.L_x_457:
[----:B------:R-:W-:Y:S05]  /*2f30*/  BSYNC.RECONVERGENT B7 ;  /* 0x0000000000077941 */ /* 0x000fea0003800200 */
.L_x_456:
        /* <DEDUP_REMOVED lines=8> */
.L_x_443:
[----:B------:R-:W-:Y:S05]  /*2fc0*/  EXIT ;  /* 0x000000000000794d */ /* 0x000fea0003800000 */
        .weak           $__internal_8_$__cuda_sm20_div_u64
        .type           $__internal_8_$__cuda_sm20_div_u64,@function
        .size           $__internal_8_$__cuda_sm20_div_u64,(.L_x_10606 - $__internal_8_$__cuda_sm20_div_u64)
$__internal_8_$__cuda_sm20_div_u64:
        /* <DEDUP_REMOVED lines=72> */
[----:B------:R-:W-:Y:S06]  /*3450*/  RET.REL.NODEC R4 `(_ZN2at6native39_GLOBAL__N__cee6930f_7_Loss_cu_5b0651e139nll_loss_backward_no_reduce_cuda_kernelIflEEviPKT0_NS_27GenericPackedTensorAccessorIKT_Lm1ENS_16DefaultPtrTraitsElEENS6_IS7_Lm2ES9_lEEPS8_ll) ;  /* 0xffffffc804e87950 */ /* 0x000fec0003c3ffff */
.L_x_461:
        /* <DEDUP_REMOVED lines=10> */
.L_x_10606:


//--------------------- .text._ZN2at6native39_GLOBAL__N__cee6930f_7_Loss_cu_5b0651e139nll_loss_backward_no_reduce_cuda_kernelIfhEEviPKT0_NS_27GenericPackedTensorAccessorIKT_Lm1ENS_16DefaultPtrTraitsElEENS6_IS7_Lm2ES9_lEEPS8_ll --------------------------
	.section	.text._ZN2at6native39_GLOBAL__N__cee6930f_7_Loss_cu_5b0651e139nll_loss_backward_no_reduce_cuda_kernelIfhEEviPKT0_NS_27GenericPackedTensorAccessorIKT_Lm1ENS_16DefaultPtrTraitsElEENS6_IS7_Lm2ES9_lEEPS8_ll,"ax",@progbits
	.align	128
.text._ZN2at6native39_GLOBAL__N__cee6930f_7_Loss_cu_5b0651e139nll_loss_backward_no_reduce_cuda_kernelIfhEEviPKT0_NS_27GenericPackedTensorAccessorIKT_Lm1ENS_16DefaultPtrTraitsElEENS6_IS7_Lm2ES9_lEEPS8_ll:
        .type           _ZN2at6native39_GLOBAL__N__cee6930f_7_Loss_cu_5b0651e139nll_loss_backward_no_reduce_cuda_kernelIfhEEviPKT0_NS_27GenericPackedTensorAccessorIKT_Lm1ENS_16DefaultPtrTraitsElEENS6_IS7_Lm2ES9_lEEPS8_ll,@function
        .size           _ZN2at6native39_GLOBAL__N__cee6930f_7_Loss_cu_5b0651e139nll_loss_backward_no_reduce_cuda_kernelIfhEEviPKT0_NS_27GenericPackedTensorAccessorIKT_Lm1ENS_16DefaultPtrTraitsElEENS6_IS7_Lm2ES9_lEEPS8_ll,(.L_x_10608 - _ZN2at6native39_GLOBAL__N__cee6930f_7_Loss_cu_5b0651e139nll_loss_backward_no_reduce_cuda_kernelIfhEEviPKT0_NS_27GenericPackedTensorAccessorIKT_Lm1ENS_16DefaultPtrTraitsElEENS6_IS7_Lm2ES9_lEEPS8_ll)
        .other          _ZN2at6native39_GLOBAL__N__cee6930f_7_Loss_cu_5b0651e139nll_loss_backward_no_reduce_cuda_kernelIfhEEviPKT0_NS_27GenericPackedTensorAccessorIKT_Lm1ENS_16DefaultPtrTraitsElEENS6_IS7_Lm2ES9_lEEPS8_ll,@"STO_CUDA_ENTRY STV_DEFAULT"
_ZN2at6native39_GLOBAL__N__cee6930f_7_Loss_cu_5b0651e139nll_loss_backward_no_reduce_cuda_kernelIfhEEviPKT0_NS_27GenericPackedTensorAccessorIKT_Lm1ENS_16DefaultPtrTraitsElEENS6_IS7_Lm2ES9_lEEPS8_ll:
        /* <DEDUP_REMOVED lines=56> */
.L_x_464:
[----:B------:R-:W-:Y:S01]  /*0380*/  IMAD.MOV.U32 R3, RZ, RZ, R8 ;  /* 0x000000ffff037224 */ /* 0x000fe200078e0008 */
[----:B------:R-:W-:-:S07]  /*0390*/  MOV R0, 0x3b0 ;  /* 0x000003b000007802 */ /* 0x000fce0000000f00 */
[----:B------:R-:W-:Y:S05]  /*03a0*/  CALL.REL.NOINC `($__internal_9_$__cuda_sm20_div_u64) ;  /* 0x0000002800487944 */ /* 0x000fea0003c00000 */
[----:B------:R-:W-:Y:S01]  /*03b0*/  IMAD.MOV.U32 R4, RZ, RZ, R3 ;  /* 0x000000ffff047224 */ /* 0x000fe200078e0003 */
[----:B------:R-:W-:-:S07]  /*03c0*/  MOV R5, R6 ;  /* 0x0000000600057202 */ /* 0x000fce0000000f00 */
.L_x_465:
[----:B------:R-:W-:Y:S05]  /*03d0*/  BSYNC.RECONVERGENT B0 ;  /* 0x0000000000007941 */ /* 0x000fea0003800200 */
.L_x_463:
        /* <DEDUP_REMOVED lines=40> */
.L_x_472:
        /* <DEDUP_REMOVED lines=20> */
[----:B------:R-:W-:Y:S02]  /*07a0*/  HFMA2 R12, -RZ, RZ, 0, 5.9604644775390625e-08 ;  /* 0x00000001ff0c7431 */ /* 0x000fe400000001ff */
[----:B------:R-:W-:Y:S01]  /*07b0*/  IMAD.MOV.U32 R8, RZ, RZ, 0x1ad ;  /* 0x000001adff087424 */ /* 0x000fe200078e00ff */
[----:B------:R-:W2:Y:S01]  /*07c0*/  LDCU.64 UR6, c[0x4][0x2d0] ;  /* 0x01005a00ff0677ac */ /* 0x000ea20008000a00 */
[----:B------:R-:W3:Y:S01]  /*07d0*/  LDC.64 R14, c[0x4][R14] ;  /* 0x010000000e0e7b82 */ /* 0x000ee20000000a00 */
[----:B------:R-:W-:Y:S01]  /*07e0*/  IMAD.MOV.U32 R13, RZ, RZ, RZ ;  /* 0x000000ffff0d7224 */ /* 0x000fe200078e00ff */
[----:B------:R-:W5:Y:S01]  /*07f0*/  LDCU.64 UR8, c[0x4][0x138] ;  /* 0x01002700ff0877ac */ /* 0x000f620008000a00 */
[----:B-1----:R-:W-:Y:S02]  /*0800*/  IMAD.U32 R4, RZ, RZ, UR4 ;  /* 0x00000004ff047e24 */ /* 0x002fe4000f8e00ff */
[----:B------:R-:W-:Y:S01]  /*0810*/  IMAD.U32 R5, RZ, RZ, UR5 ;  /* 0x00000005ff057e24 */ /* 0x000fe2000f8e00ff */
[----:B--2---:R-:W-:Y:S01]  /*0820*/  MOV R6, UR6 ;  /* 0x0000000600067c02 */ /* 0x004fe20008000f00 */
[----:B------:R-:W-:-:S02]  /*0830*/  IMAD.U32 R7, RZ, RZ, UR7 ;  /* 0x00000007ff077e24 */ /* 0x000fc4000f8e00ff */
[----:B-----5:R-:W-:Y:S02]  /*0840*/  IMAD.U32 R10, RZ, RZ, UR8 ;  /* 0x00000008ff0a7e24 */ /* 0x020fe4000f8e00ff */
[----:B------:R-:W-:-:S07]  /*0850*/  IMAD.U32 R11, RZ, RZ, UR9 ;  /* 0x00000009ff0b7e24 */ /* 0x000fce000f8e00ff */
[----:B------:R-:W-:-:S07]  /*0860*/  LEPC R20, `(.L_x_471) ;  /* 0x000000001014794e */ /* 0x000fce0000000000 */
[----:B0--34-:R-:W-:Y:S05]  /*0870*/  CALL.ABS.NOINC R14 ;  /* 0x000000000e007343 */ /* 0x019fea0003c00000 */
.L_x_471:
[----:B0---4-:R-:W-:Y:S05]  /*0880*/  BSYNC.RECONVERGENT B6 ;  /* 0x0000000000067941 */ /* 0x011fea0003800200 */
.L_x_470:
[----:B------:R-:W2:Y:S01]  /*0890*/  LDG.E R0, desc[UR36][R26.64] ;  /* 0x000000241a007981 */ /* 0x000ea2000c1e1900 */
[----:B------:R-:W-:-:S04]  /*08a0*/  IMAD.WIDE.U32 R4, R16, UR60, R28 ;  /* 0x0000003c10047c25 */ /* 0x000fc8000f8e001c */
[----:B------:R-:W-:Y:S01]  /*08b0*/  IMAD R3, R16, UR61, R5 ;  /* 0x0000003d10037c24 */ /* 0x000fe2000f8e0205 */
[----:B------:R-:W-:-:S04]  /*08c0*/  LEA R6, P0, R4, UR62, 0x2 ;  /* 0x0000003e04067c11 */ /* 0x000fc8000f8010ff */
[----:B------:R-:W-:Y:S01]  /*08d0*/  LEA.HI.X R7, R4, UR63, R3, 0x2, P0 ;  /* 0x0000003f04077c11 */ /* 0x000fe200080f1403 */
[----:B--2---:R-:W-:-:S05]  /*08e0*/  FADD.FTZ R3, -R0, -RZ ;  /* 0x800000ff00037221 */ /* 0x004fca0000010100 */
[----:B------:R1:W-:Y:S03]  /*08f0*/  STG.E desc[UR36][R6.64], R3 ;  /* 0x0000000306007986 */ /* 0x0003e6000c101924 */
.L_x_469:
[----:B0--34-:R-:W-:Y:S05]  /*0900*/  BSYNC.RECONVERGENT B7 ;  /* 0x0000000000077941 */ /* 0x019fea0003800200 */
.L_x_468:
        /* <DEDUP_REMOVED lines=8> */
.L_x_467:
[----:B0--34-:R-:W-:Y:S05]  /*0990*/  BSYNC.RECONVERGENT B8 ;  /* 0x0000000000087941 */ /* 0x019fea0003800200 */
.L_x_466:
[----:B------:R-:W-:-:S04]  /*09a0*/  ISETP.GE.U32.AND P0, PT, R31, 0x3, PT ;  /* 0x000000031f00780c */ /* 0x000fc80003f06070 */
[----:B------:R-:W-:-:S13]  /*09b0*/  ISETP.GE.U32.AND.EX P0, PT, R30, RZ, PT, P0 ;  /* 0x000000ff1e00720c */ /* 0x000fda0003f06100 */
[----:B------:R-:W-:Y:S05]  /*09c0*/  @!P0 EXIT ;  /* 0x000000000000894d */ /* 0x000fea0003800000 */
[----:B------:R-:W-:Y:S01]  /*09d0*/  BSSY.RECONVERGENT B8, `(.L_x_473) ;  /* 0x00000c6000087945 */ /* 0x000fe20003800200 */
.L_x_490:
[----:B------:R-:W-:-:S04]  /*09e0*/  IADD3 R22, P0, PT, R2, UR56, RZ ;  /* 0x0000003802167c10 */ /* 0x000fc8000ff1e0ff */
[----:B------:R-:W-:-:S05]  /*09f0*/  IADD3.X R23, PT, PT, R17, UR57, RZ, P0, !PT ;  /* 0x0000003911177c10 */ /* 0x000fca00087fe4ff */
[----:B------:R-:W2:Y:S01]  /*0a00*/  LDG.E.U8 R16, desc[UR36][R22.64] ;  /* 0x0000002416107981 */ /* 0x000ea2000c1e1100 */
[----:B------:R-:W-:Y:S01]  /*0a10*/  BSSY.RECONVERGENT B7, `(.L_x_474) ;  /* 0x000002a000077945 */ /* 0x000fe20003800200 */
[----:B--2---:R-:W-:-:S04]  /*0a20*/  ISETP.NE.U32.AND P0, PT, R16, UR52, PT ;  /* 0x0000003410007c0c */ /* 0x004fc8000bf05070 */
[----:B------:R-:W-:-:S13]  /*0a30*/  ISETP.NE.AND.EX P0, PT, RZ, UR53, PT, P0 ;  /* 0x00000035ff007c0c */ /* 0x000fda000bf05300 */
[----:B0-----:R-:W-:Y:S05]  /*0a40*/  @!P0 BRA `(.L_x_475) ;  /* 0x0000000000988947 */ /* 0x001fea0003800000 */
        /* <DEDUP_REMOVED lines=20> */
.L_x_477:
[----:B------:R-:W-:Y:S05]  /*0b90*/  BSYNC.RECONVERGENT B6 ;  /* 0x0000000000067941 */ /* 0x000fea0003800200 */
.L_x_476:
[----:B-1----:R-:W-:Y:S02]  /*0ba0*/  IMAD R3, R17, UR48, RZ ;  /* 0x0000003011037c24 */ /* 0x002fe4000f8e02ff */
[----:B------:R-:W-:-:S04]  /*0bb0*/  IMAD.WIDE.U32 R4, R2, UR48, RZ ;  /* 0x0000003002047c25 */ /* 0x000fc8000f8e00ff */
[----:B------:R-:W-:Y:S01]  /*0bc0*/  IMAD R3, R2, UR49, R3 ;  /* 0x0000003102037c24 */ /* 0x000fe2000f8e0203 */
[----:B------:R-:W-:-:S04]  /*0bd0*/  LEA R6, P0, R4, UR38, 0x2 ;  /* 0x0000002604067c11 */ /* 0x000fc8000f8010ff */
[----:B------:R-:W-:-:S04]  /*0be0*/  IADD3 R3, PT, PT, R5, R3, RZ ;  /* 0x0000000305037210 */ /* 0x000fc80007ffe0ff */
[----:B------:R-:W-:-:S05]  /*0bf0*/  LEA.HI.X R7, R4, UR39, R3, 0x2, P0 ;  /* 0x0000002704077c11 */ /* 0x000fca00080f1403 */
[----:B------:R-:W2:Y:S01]  /*0c00*/  LDG.E R6, desc[UR36][R6.64] ;  /* 0x0000002406067981 */ /* 0x000ea2000c1e1900 */
        /* <DEDUP_REMOVED lines=8> */
[----:B--2---:R-:W-:-:S05]  /*0c90*/  FADD.FTZ R3, -R6, -RZ ;  /* 0x800000ff06037221 */ /* 0x004fca0000010100 */
[----:B------:R0:W-:Y:S03]  /*0ca0*/  STG.E desc[UR36][R8.64], R3 ;  /* 0x0000000308007986 */ /* 0x0001e6000c101924 */
.L_x_475:
[----:B------:R-:W-:Y:S05]  /*0cb0*/  BSYNC.RECONVERGENT B7 ;  /* 0x0000000000077941 */ /* 0x000fea0003800200 */
.L_x_474:
        /* <DEDUP_REMOVED lines=16> */
[----:B0-----:R-:W-:Y:S01]  /*0dc0*/  IMAD.MOV.U32 R8, RZ, RZ, 0x1ad ;  /* 0x000001adff087424 */ /* 0x001fe200078e00ff */
[----:B------:R-:W0:Y:S01]  /*0dd0*/  LDCU.64 UR6, c[0x4][0x2d0] ;  /* 0x01005a00ff0677ac */ /* 0x000e220008000a00 */
[----:B-1----:R-:W1:Y:S01]  /*0de0*/  LDC.64 R2, c[0x4][R2] ;  /* 0x0100000002027b82 */ /* 0x002e620000000a00 */
[----:B------:R-:W-:Y:S01]  /*0df0*/  IMAD.MOV.U32 R12, RZ, RZ, 0x1 ;  /* 0x00000001ff0c7424 */ /* 0x000fe200078e00ff */
[----:B------:R-:W3:Y:S01]  /*0e00*/  LDCU.64 UR8, c[0x4][0x138] ;  /* 0x01002700ff0877ac */ /* 0x000ee20008000a00 */
[----:B--2---:R-:W-:Y:S01]  /*0e10*/  MOV R4, UR4 ;  /* 0x0000000400047c02 */ /* 0x004fe20008000f00 */
[----:B------:R-:W-:-:S02]  /*0e20*/  IMAD.U32 R5, RZ, RZ, UR5 ;  /* 0x00000005ff057e24 */ /* 0x000fc4000f8e00ff */
[----:B0-----:R-:W-:Y:S02]  /*0e30*/  IMAD.U32 R6, RZ, RZ, UR6 ;  /* 0x00000006ff067e24 */ /* 0x001fe4000f8e00ff */
[----:B------:R-:W-:Y:S01]  /*0e40*/  IMAD.U32 R7, RZ, RZ, UR7 ;  /* 0x00000007ff077e24 */ /* 0x000fe2000f8e00ff */
[----:B---3--:R-:W-:Y:S01]  /*0e50*/  MOV R10, UR8 ;  /* 0x00000008000a7c02 */ /* 0x008fe20008000f00 */
[----:B------:R-:W-:-:S07]  /*0e60*/  IMAD.U32 R11, RZ, RZ, UR9 ;  /* 0x00000009ff0b7e24 */ /* 0x000fce000f8e00ff */
[----:B------:R-:W-:-:S07]  /*0e70*/  LEPC R20, `(.L_x_481) ;  /* 0x000000001014794e */ /* 0x000fce0000000000 */
[----:B-1----:R-:W-:Y:S05]  /*0e80*/  CALL.ABS.NOINC R2 ;  /* 0x0000000002007343 */ /* 0x002fea0003c00000 */
.L_x_481:
[----:B------:R-:W-:Y:S05]  /*0e90*/  BSYNC.RECONVERGENT B6 ;  /* 0x0000000000067941 */ /* 0x000fea0003800200 */
.L_x_480:
[----:B------:R-:W-:Y:S02]  /*0ea0*/  IMAD R5, R24, UR48, RZ ;  /* 0x0000003018057c24 */ /* 0x000fe4000f8e02ff */
[----:B01----:R-:W-:-:S04]  /*0eb0*/  IMAD.WIDE.U32 R2, R18, UR48, RZ ;  /* 0x0000003012027c25 */ /* 0x003fc8000f8e00ff */
[----:B------:R-:W-:Y:S01]  /*0ec0*/  IMAD R5, R18, UR49, R5 ;  /* 0x0000003112057c24 */ /* 0x000fe2000f8e0205 */
[----:B------:R-:W-:-:S03]  /*0ed0*/  LEA R4, P0, R2, UR38, 0x2 ;  /* 0x0000002602047c11 */ /* 0x000fc6000f8010ff */
[----:B------:R-:W-:-:S05]  /*0ee0*/  IMAD.IADD R3, R3, 0x1, R5 ;  /* 0x0000000103037824 */ /* 0x000fca00078e0205 */
        /* <DEDUP_REMOVED lines=12> */
.L_x_479:
[----:B------:R-:W-:Y:S05]  /*0fb0*/  BSYNC.RECONVERGENT B7 ;  /* 0x0000000000077941 */ /* 0x000fea0003800200 */
.L_x_478:
        /* <DEDUP_REMOVED lines=15> */
[----:B------:R-:W-:Y:S02]  /*10b0*/  HFMA2 R12, -RZ, RZ, 0, 5.9604644775390625e-08 ;  /* 0x00000001ff0c7431 */ /* 0x000fe400000001ff */
[----:B0-----:R-:W-:Y:S01]  /*10c0*/  IMAD.MOV.U32 R8, RZ, RZ, 0x1ad ;  /* 0x000001adff087424 */ /* 0x001fe200078e00ff */
[----:B------:R-:W0:Y:S01]  /*10d0*/  LDCU.64 UR6, c[0x4][0x2d0] ;  /* 0x01005a00ff0677ac */ /* 0x000e220008000a00 */
[----:B-12---:R-:W1:Y:S01]  /*10e0*/  LDC.64 R2, c[0x4][R2] ;  /* 0x0100000002027b82 */ /* 0x006e620000000a00 */
[----:B------:R-:W-:Y:S01]  /*10f0*/  IMAD.MOV.U32 R13, RZ, RZ, RZ ;  /* 0x000000ffff0d7224 */ /* 0x000fe200078e00ff */
[----:B------:R-:W2:Y:S01]  /*1100*/  LDCU.64 UR8, c[0x4][0x138] ;  /* 0x01002700ff0877ac */ /* 0x000ea20008000a00 */
[----:B---3--:R-:W-:Y:S02]  /*1110*/  IMAD.U32 R4, RZ, RZ, UR4 ;  /* 0x00000004ff047e24 */ /* 0x008fe4000f8e00ff */
[----:B------:R-:W-:-:S02]  /*1120*/  IMAD.U32 R5, RZ, RZ, UR5 ;  /* 0x00000005ff057e24 */ /* 0x000fc4000f8e00ff */
[----:B0-----:R-:W-:Y:S01]  /*1130*/  IMAD.U32 R6, RZ, RZ, UR6 ;  /* 0x00000006ff067e24 */ /* 0x001fe2000f8e00ff */
[----:B------:R-:W-:Y:S01]  /*1140*/  MOV R7, UR7 ;  /* 0x0000000700077c02 */ /* 0x000fe20008000f00 */
[----:B--2---:R-:W-:Y:S02]  /*1150*/  IMAD.U32 R10, RZ, RZ, UR8 ;  /* 0x00000008ff0a7e24 */ /* 0x004fe4000f8e00ff */
[----:B------:R-:W-:-:S07]  /*1160*/  IMAD.U32 R11, RZ, RZ, UR9 ;  /* 0x00000009ff0b7e24 */ /* 0x000fce000f8e00ff */
[----:B------:R-:W-:-:S07]  /*1170*/  LEPC R20, `(.L_x_485) ;  /* 0x000000001014794e */ /* 0x000fce0000000000 */
[----:B-1----:R-:W-:Y:S05]  /*1180*/  CALL.ABS.NOINC R2 ;  /* 0x0000000002007343 */ /* 0x002fea0003c00000 */
.L_x_485:
[----:B------:R-:W-:Y:S05]  /*1190*/  BSYNC.RECONVERGENT B6 ;  /* 0x0000000000067941 */ /* 0x000fea0003800200 */
.L_x_484:
[----:B------:R-:W-:Y:S02]  /*11a0*/  IMAD R5, R24, UR48, RZ ;  /* 0x0000003018057c24 */ /* 0x000fe4000f8e02ff */
[----:B012---:R-:W-:-:S04]  /*11b0*/  IMAD.WIDE.U32 R2, R18, UR48, RZ ;  /* 0x0000003012027c25 */ /* 0x007fc8000f8e00ff */
        /* <DEDUP_REMOVED lines=15> */
.L_x_483:
[----:B------:R-:W-:Y:S05]  /*12b0*/  BSYNC.RECONVERGENT B7 ;  /* 0x0000000000077941 */ /* 0x000fea0003800200 */
.L_x_482:
[----:B------:R-:W-:-:S04]  /*12c0*/  IADD3 R2, P0, PT, R19, R16, RZ ;  /* 0x0000001013027210 */ /* 0x000fc80007f1e0ff */
[----:B0123--:R-:W-:-:S05]  /*12d0*/  IADD3.X R3, PT, PT, RZ, R17, RZ, P0, !PT ;  /* 0x00000011ff037210 */ /* 0x00ffca00007fe4ff */
        /* <DEDUP_REMOVED lines=27> */
.L_x_489:
[----:B------:R-:W-:Y:S05]  /*1490*/  BSYNC.RECONVERGENT B6 ;  /* 0x0000000000067941 */ /* 0x000fea0003800200 */
.L_x_488:
[----:B------:R-:W-:Y:S02]  /*14a0*/  IMAD R5, R17, UR48, RZ ;  /* 0x0000003011057c24 */ /* 0x000fe4000f8e02ff */
        /* <DEDUP_REMOVED lines=14> */
[----:B--2---:R-:W-:-:S05]  /*1590*/  FADD.FTZ R3, -R4, -RZ ;  /* 0x800000ff04037221 */ /* 0x004fca0000010100 */
[----:B------:R0:W-:Y:S03]  /*15a0*/  STG.E desc[UR36][R6.64], R3 ;  /* 0x0000000306007986 */ /* 0x0001e6000c101924 */
.L_x_487:
[----:B------:R-:W-:Y:S05]  /*15b0*/  BSYNC.RECONVERGENT B7 ;  /* 0x0000000000077941 */ /* 0x000fea0003800200 */
.L_x_486:
        /* <DEDUP_REMOVED lines=8> */
.L_x_473:
[----:B------:R-:W-:Y:S05]  /*1640*/  EXIT ;  /* 0x000000000000794d */ /* 0x000fea0003800000 */
.L_x_462:
        /* <DEDUP_REMOVED lines=35> */
.L_x_492:
[----:B------:R-:W-:-:S07]  /*1880*/  MOV R0, 0x18a0 ;  /* 0x000018a000007802 */ /* 0x000fce0000000f00 */
[----:B------:R-:W-:Y:S05]  /*1890*/  CALL.REL.NOINC `($__internal_9_$__cuda_sm20_div_u64) ;  /* 0x00000014000c7944 */ /* 0x000fea0003c00000 */
[----:B------:R-:W-:Y:S01]  /*18a0*/  IMAD.MOV.U32 R4, RZ, RZ, R3 ;  /* 0x000000ffff047224 */ /* 0x000fe200078e0003 */
[----:B------:R-:W-:-:S07]  /*18b0*/  MOV R5, R6 ;  /* 0x0000000600057202 */ /* 0x000fce0000000f00 */
.L_x_493:
[----:B------:R-:W-:Y:S05]  /*18c0*/  BSYNC.RECONVERGENT B0 ;  /* 0x0000000000007941 */ /* 0x000fea0003800200 */
.L_x_491:
        /* <DEDUP_REMOVED lines=46> */
.L_x_500:
        /* <DEDUP_REMOVED lines=34> */
.L_x_499:
[----:B0-----:R-:W-:Y:S05]  /*1dd0*/  BSYNC.RECONVERGENT B6 ;  /* 0x0000000000067941 */ /* 0x001fea0003800200 */
.L_x_498:
[----:B------:R-:W-:Y:S01]  /*1de0*/  R2UR UR7, R16 ;  /* 0x00000000100772ca */ /* 0x000fe200000e0000 */
[----:B------:R-:W2:Y:S01]  /*1df0*/  LDG.E R3, desc[UR36][R28.64] ;  /* 0x000000241c037981 */ /* 0x000ea2000c1e1900 */
[----:B------:R-:W-:Y:S02]  /*1e00*/  R2UR UR6, R18 ;  /* 0x00000000120672ca */ /* 0x000fe400000e0000 */
[----:B------:R-:W-:Y:S02]  /*1e10*/  R2UR UR5, R25 ;  /* 0x00000000190572ca */ /* 0x000fe400000e0000 */
[----:B------:R-:W-:-:S07]  /*1e20*/  R2UR UR4, R26 ;  /* 0x000000001a0472ca */ /* 0x000fce00000e0000 */
[----:B------:R-:W-:-:S05]  /*1e30*/  LEA R4, P0, R35, UR7, 0x2 ;  /* 0x0000000723047c11 */ /* 0x000fca000f8010ff */
[----:B------:R-:W-:-:S05]  /*1e40*/  IMAD.X R5, RZ, RZ, UR6, P0 ;  /* 0x00000006ff057e24 */ /* 0x000fca00080e06ff */
[----:B------:R-:W2:Y:S01]  /*1e50*/  LDG.E R4, desc[UR36][R4.64] ;  /* 0x0000002404047981 */ /* 0x000ea2000c1e1900 */
[----:B------:R-:W-:-:S04]  /*1e60*/  IMAD.WIDE.U32 R6, R35, UR5, R30 ;  /* 0x0000000523067c25 */ /* 0x000fc8000f8e001e */
[----:B------:R-:W-:Y:S01]  /*1e70*/  IMAD R35, R35, UR4, R7 ;  /* 0x0000000423237c24 */ /* 0x000fe2000f8e0207 */
[----:B------:R-:W-:-:S04]  /*1e80*/  LEA R8, P0, R6, UR62, 0x2 ;  /* 0x0000003e06087c11 */ /* 0x000fc8000f8010ff */
[----:B------:R-:W-:Y:S01]  /*1e90*/  LEA.HI.X R9, R6, UR63, R35, 0x2, P0 ;  /* 0x0000003f06097c11 */ /* 0x000fe200080f1423 */
[----:B--2---:R-:W-:-:S05]  /*1ea0*/  FMUL.FTZ R3, R4, -R3 ;  /* 0x8000000304037220 */ /* 0x004fca0000410000 */
[----:B------:R1:W-:Y:S03]  /*1eb0*/  STG.E desc[UR36][R8.64], R3 ;  /* 0x0000000308007986 */ /* 0x0003e6000c101924 */
.L_x_497:
[----:B0-----:R-:W-:Y:S05]  /*1ec0*/  BSYNC.RECONVERGENT B7 ;  /* 0x0000000000077941 */ /* 0x001fea0003800200 */
.L_x_496:
        /* <DEDUP_REMOVED lines=8> */
.L_x_495:
[----:B0-----:R-:W-:Y:S05]  /*1f50*/  BSYNC.RECONVERGENT B8 ;  /* 0x0000000000087941 */ /* 0x001fea0003800200 */
.L_x_494:
[----:B------:R-:W-:-:S04]  /*1f60*/  ISETP.GE.U32.AND P0, PT, R24, 0x3, PT ;  /* 0x000000031800780c */ /* 0x000fc80003f06070 */
[----:B------:R-:W-:-:S13]  /*1f70*/  ISETP.GE.U32.AND.EX P0, PT, R27, RZ, PT, P0 ;  /* 0x000000ff1b00720c */ /* 0x000fda0003f06100 */
[----:B------:R-:W-:Y:S05]  /*1f80*/  @!P0 EXIT ;  /* 0x000000000000894d */ /* 0x000fea0003800000 */
[----:B------:R-:W-:Y:S01]  /*1f90*/  BSSY.RECONVERGENT B8, `(.L_x_501) ;  /* 0x00000d2000087945 */ /* 0x000fe20003800200 */
.L_x_518:
        /* <DEDUP_REMOVED lines=27> */
.L_x_505:
[----:B------:R-:W-:Y:S05]  /*2150*/  BSYNC.RECONVERGENT B6 ;  /* 0x0000000000067941 */ /* 0x000fea0003800200 */
.L_x_504:
[----:B-1----:R-:W-:Y:S01]  /*2160*/  IMAD R3, R17, UR48, RZ ;  /* 0x0000003011037c24 */ /* 0x002fe2000f8e02ff */
[----:B------:R-:W-:Y:S01]  /*2170*/  LEA R4, P0, R24, UR42, 0x2 ;  /* 0x0000002a18047c11 */ /* 0x000fe2000f8010ff */
[----:B------:R-:W-:-:S04]  /*2180*/  IMAD.WIDE.U32 R6, R2, UR48, RZ ;  /* 0x0000003002067c25 */ /* 0x000fc8000f8e00ff */
[----:B------:R-:W-:Y:S01]  /*2190*/  IMAD R3, R2, UR49, R3 ;  /* 0x0000003102037c24 */ /* 0x000fe2000f8e0203 */
[----:B------:R-:W-:Y:S01]  /*21a0*/  LEA R8, P1, R6, UR52, 0x2 ;  /* 0x0000003406087c11 */ /* 0x000fe2000f8210ff */
[----:B------:R-:W-:Y:S02]  /*21b0*/  IMAD.X R5, RZ, RZ, UR43, P0 ;  /* 0x0000002bff057e24 */ /* 0x000fe400080e06ff */
[----:B------:R-:W-:-:S03]  /*21c0*/  IMAD.IADD R3, R7, 0x1, R3 ;  /* 0x0000000107037824 */ /* 0x000fc600078e0203 */
[----:B------:R-:W2:Y:S02]  /*21d0*/  LDG.E R4, desc[UR36][R4.64] ;  /* 0x0000002404047981 */ /* 0x000ea4000c1e1900 */
[----:B------:R-:W-:-:S06]  /*21e0*/  LEA.HI.X R9, R6, UR53, R3, 0x2, P1 ;  /* 0x0000003506097c11 */ /* 0x000fcc00088f1403 */
        /* <DEDUP_REMOVED lines=9> */
[----:B--2---:R-:W-:-:S05]  /*2280*/  FMUL.FTZ R3, R4, -R9 ;  /* 0x8000000904037220 */ /* 0x004fca0000410000 */
[----:B------:R0:W-:Y:S03]  /*2290*/  STG.E desc[UR36][R10.64], R3 ;  /* 0x000000030a007986 */ /* 0x0001e6000c101924 */
.L_x_503:
[----:B------:R-:W-:Y:S05]  /*22a0*/  BSYNC.RECONVERGENT B7 ;  /* 0x0000000000077941 */ /* 0x000fea0003800200 */
.L_x_502:
[----:B------:R-:W-:-:S04]  /*22b0*/  IADD3 R28, P0, PT, R19, R28, RZ ;  /* 0x0000001c131c7210 */ /* 0x000fc80007f1e0ff */
[----:B------:R-:W-:-:S05]  /*22c0*/  IADD3.X R29, PT, PT, RZ, R29, RZ, P0, !PT ;  /* 0x0000001dff1d7210 */ /* 0x000fca00007fe4ff */
        /* <DEDUP_REMOVED lines=13> */
[----:B-1----:R-:W-:Y:S02]  /*23a0*/  HFMA2 R8, -RZ, RZ, 0, 2.5570392608642578125e-05 ;  /* 0x000001adff087431 */ /* 0x002fe400000001ff */
[----:B------:R-:W-:Y:S01]  /*23b0*/  IMAD.MOV.U32 R12, RZ, RZ, 0x1 ;  /* 0x00000001ff0c7424 */ /* 0x000fe200078e00ff */
[----:B------:R-:W1:Y:S01]  /*23c0*/  LDCU.64 UR6, c[0x4][0x2d0] ;  /* 0x01005a00ff0677ac */ /* 0x000e620008000a00 */
[----:B0-----:R-:W0:Y:S01]  /*23d0*/  LDC.64 R2, c[0x4][R2] ;  /* 0x0100000002027b82 */ /* 0x001e220000000a00 */
[----:B------:R-:W-:Y:S01]  /*23e0*/  IMAD.MOV.U32 R13, RZ, RZ, RZ ;  /* 0x000000ffff0d7224 */ /* 0x000fe200078e00ff */
[----:B------:R-:W3:Y:S01]  /*23f0*/  LDCU.64 UR8, c[0x4][0x138] ;  /* 0x01002700ff0877ac */ /* 0x000ee20008000a00 */
[----:B--2---:R-:W-:Y:S02]  /*2400*/  IMAD.U32 R4, RZ, RZ, UR4 ;  /* 0x00000004ff047e24 */ /* 0x004fe4000f8e00ff */
[----:B------:R-:W-:Y:S01]  /*2410*/  IMAD.U32 R5, RZ, RZ, UR5 ;  /* 0x00000005ff057e24 */ /* 0x000fe2000f8e00ff */
[----:B-1----:R-:W-:Y:S01]  /*2420*/  MOV R6, UR6 ;  /* 0x0000000600067c02 */ /* 0x002fe20008000f00 */
[----:B------:R-:W-:-:S02]  /*2430*/  IMAD.U32 R7, RZ, RZ, UR7 ;  /* 0x00000007ff077e24 */ /* 0x000fc4000f8e00ff */
[----:B---3--:R-:W-:Y:S02]  /*2440*/  IMAD.U32 R10, RZ, RZ, UR8 ;  /* 0x00000008ff0a7e24 */ /* 0x008fe4000f8e00ff */
[----:B------:R-:W-:-:S07]  /*2450*/  IMAD.U32 R11, RZ, RZ, UR9 ;  /* 0x00000009ff0b7e24 */ /* 0x000fce000f8e00ff */
[----:B------:R-:W-:-:S07]  /*2460*/  LEPC R20, `(.L_x_509) ;  /* 0x000000001014794e */ /* 0x000fce0000000000 */
[----:B0-----:R-:W-:Y:S05]  /*2470*/  CALL.ABS.NOINC R2 ;  /* 0x0000000002007343 */ /* 0x001fea0003c00000 */
.L_x_509:
[----:B------:R-:W-:Y:S05]  /*2480*/  BSYNC.RECONVERGENT B6 ;  /* 0x0000000000067941 */ /* 0x000fea0003800200 */
.L_x_508:
[----:B01----:R-:W-:Y:S01]  /*2490*/  IMAD R3, R17, UR48, RZ ;  /* 0x0000003011037c24 */ /* 0x003fe2000f8e02ff */
[----:B------:R-:W-:Y:S01]  /*24a0*/  LEA R2, P0, R27, UR42, 0x2 ;  /* 0x0000002a1b027c11 */ /* 0x000fe2000f8010ff */
[----:B------:R-:W-:-:S04]  /*24b0*/  IMAD.WIDE.U32 R4, R24, UR48, RZ ;  /* 0x0000003018047c25 */ /* 0x000fc8000f8e00ff */
[----:B------:R-:W-:Y:S01]  /*24c0*/  IMAD R3, R24, UR49, R3 ;  /* 0x0000003118037c24 */ /* 0x000fe2000f8e0203 */
[----:B------:R-:W-:-:S03]  /*24d0*/  LEA R6, P1, R4, UR52, 0x2 ;  /* 0x0000003404067c11 */ /* 0x000fc6000f8210ff */
[----:B------:R-:W-:Y:S01]  /*24e0*/  IMAD.IADD R5, R5, 0x1, R3 ;  /* 0x0000000105057824 */ /* 0x000fe200078e0203 */
[----:B------:R-:W-:-:S04]  /*24f0*/  IADD3.X R3, PT, PT, RZ, UR43, RZ, P0, !PT ;  /* 0x0000002bff037c10 */ /* 0x000fc800087fe4ff */
[----:B------:R-:W-:Y:S01]  /*2500*/  LEA.HI.X R7, R4, UR53, R5, 0x2, P1 ;  /* 0x0000003504077c11 */ /* 0x000fe200088f1405 */
[----:B------:R-:W2:Y:S05]  /*2510*/  LDG.E R2, desc[UR36][R2.64] ;  /* 0x0000002402027981 */ /* 0x000eaa000c1e1900 */
        /* <DEDUP_REMOVED lines=11> */
.L_x_507:
[----:B------:R-:W-:Y:S05]  /*25d0*/  BSYNC.RECONVERGENT B7 ;  /* 0x0000000000077941 */ /* 0x000fea0003800200 */
.L_x_506:
        /* <DEDUP_REMOVED lines=16> */
[----:B-12---:R-:W-:Y:S01]  /*26e0*/  IMAD.MOV.U32 R8, RZ, RZ, 0x1ad ;  /* 0x000001adff087424 */ /* 0x006fe200078e00ff */
[----:B------:R-:W1:Y:S01]  /*26f0*/  LDCU.64 UR6, c[0x4][0x2d0] ;  /* 0x01005a00ff0677ac */ /* 0x000e620008000a00 */
[----:B0-----:R-:W0:Y:S01]  /*2700*/  LDC.64 R2, c[0x4][R2] ;  /* 0x0100000002027b82 */ /* 0x001e220000000a00 */
[----:B------:R-:W-:Y:S01]  /*2710*/  IMAD.MOV.U32 R12, RZ, RZ, 0x1 ;  /* 0x00000001ff0c7424 */ /* 0x000fe200078e00ff */
[----:B------:R-:W2:Y:S01]  /*2720*/  LDCU.64 UR8, c[0x4][0x138] ;  /* 0x01002700ff0877ac */ /* 0x000ea20008000a00 */
[----:B---3--:R-:W-:Y:S01]  /*2730*/  MOV R4, UR4 ;  /* 0x0000000400047c02 */ /* 0x008fe20008000f00 */
[----:B------:R-:W-:-:S02]  /*2740*/  IMAD.U32 R5, RZ, RZ, UR5 ;  /* 0x00000005ff057e24 */ /* 0x000fc4000f8e00ff */
[----:B-1----:R-:W-:Y:S02]  /*2750*/  IMAD.U32 R6, RZ, RZ, UR6 ;  /* 0x00000006ff067e24 */ /* 0x002fe4000f8e00ff */
[----:B------:R-:W-:Y:S01]  /*2760*/  IMAD.U32 R7, RZ, RZ, UR7 ;  /* 0x00000007ff077e24 */ /* 0x000fe2000f8e00ff */
[----:B--2---:R-:W-:Y:S01]  /*2770*/  MOV R10, UR8 ;  /* 0x00000008000a7c02 */ /* 0x004fe20008000f00 */
[----:B------:R-:W-:-:S07]  /*2780*/  IMAD.U32 R11, RZ, RZ, UR9 ;  /* 0x00000009ff0b7e24 */ /* 0x000fce000f8e00ff */
[----:B------:R-:W-:-:S07]  /*2790*/  LEPC R20, `(.L_x_513) ;  /* 0x000000001014794e */ /* 0x000fce0000000000 */
[----:B0-----:R-:W-:Y:S05]  /*27a0*/  CALL.ABS.NOINC R2 ;  /* 0x0000000002007343 */ /* 0x001fea0003c00000 */
.L_x_513:
[----:B------:R-:W-:Y:S05]  /*27b0*/  BSYNC.RECONVERGENT B6 ;  /* 0x0000000000067941 */ /* 0x000fea0003800200 */
.L_x_512:
[----:B012---:R-:W-:Y:S01]  /*27c0*/  IMAD R3, R17, UR48, RZ ;  /* 0x0000003011037c24 */ /* 0x007fe2000f8e02ff */
[----:B------:R-:W-:Y:S01]  /*27d0*/  LEA R2, P0, R27, UR42, 0x2 ;  /* 0x0000002a1b027c11 */ /* 0x000fe2000f8010ff */
[----:B------:R-:W-:-:S04]  /*27e0*/  IMAD.WIDE.U32 R4, R24, UR48, RZ ;  /* 0x0000003018047c25 */ /* 0x000fc8000f8e00ff */
[----:B------:R-:W-:Y:S01]  /*27f0*/  IMAD R3, R24, UR49, R3 ;  /* 0x0000003118037c24 */ /* 0x000fe2000f8e0203 */
[----:B------:R-:W-:-:S03]  /*2800*/  LEA R6, P1, R4, UR52, 0x2 ;  /* 0x0000003404067c11 */ /* 0x000fc6000f8210ff */
[----:B------:R-:W-:Y:S02]  /*2810*/  IMAD.IADD R5, R5, 0x1, R3 ;  /* 0x0000000105057824 */ /* 0x000fe400078e0203 */
[----:B------:R-:W-:-:S03]  /*2820*/  IMAD.X R3, RZ, RZ, UR43, P0 ;  /* 0x0000002bff037e24 */ /* 0x000fc600080e06ff */
[----:B------:R-:W-:Y:S02]  /*2830*/  LEA.HI.X R7, R4, UR53, R5, 0x2, P1 ;  /* 0x0000003504077c11 */ /* 0x000fe400088f1405 */
[----:B------:R-:W2:Y:S04]  /*2840*/  LDG.E R2, desc[UR36][R2.64] ;  /* 0x0000002402027981 */ /* 0x000ea8000c1e1900 */
        /* <DEDUP_REMOVED lines=11> */
.L_x_511:
[----:B------:R-:W-:Y:S05]  /*2900*/  BSYNC.RECONVERGENT B7 ;  /* 0x0000000000077941 */ /* 0x000fea0003800200 */
.L_x_510:
        /* <DEDUP_REMOVED lines=29> */
.L_x_517:
[----:B------:R-:W-:Y:S05]  /*2ae0*/  BSYNC.RECONVERGENT B6 ;  /* 0x0000000000067941 */ /* 0x000fea0003800200 */
.L_x_516:
[----:B------:R-:W-:Y:S01]  /*2af0*/  IMAD R3, R17, UR48, RZ ;  /* 0x0000003011037c24 */ /* 0x000fe2000f8e02ff */
        /* <DEDUP_REMOVED lines=19> */
.L_x_515:
[----:B------:R-:W-:Y:S05]  /*2c30*/  BSYNC.RECONVERGENT B7 ;  /* 0x0000000000077941 */ /* 0x000fea0003800200 */
.L_x_514:
        /* <DEDUP_REMOVED lines=8> */
.L_x_501:
[----:B------:R-:W-:Y:S05]  /*2cc0*/  EXIT ;  /* 0x000000000000794d */ /* 0x000fea0003800000 */
        .weak           $__internal_9_$__cuda_sm20_div_u64
        .type           $__internal_9_$__cuda_sm20_div_u64,@function
        .size           $__internal_9_$__cuda_sm20_div_u64,(.L_x_10608 - $__internal_9_$__cuda_sm20_div_u64)
$__internal_9_$__cuda_sm20_div_u64:
        /* <DEDUP_REMOVED lines=47> */
[----:B------:R-:W-:-:S03]  /*2fc0*/  IMAD R5, R8, UR4, R7 ;  /* 0x0000000408057c24 */ /* 0x000fc6000f8e0207 */
[-C--:B------:R-:W-:Y:S01]  /*2fd0*/  ISETP.GE.U32.AND P0, PT, R12, R19.reuse, PT ;  /* 0x000000130c00720c */ /* 0x080fe20003f06070 */
[----:B------:R-:W-:-:S04]  /*2fe0*/  IMAD R5, R10, R19, R5 ;  /* 0x000000130a057224 */ /* 0x000fc800078e0205 */
[----:B------:R-:W-:Y:S01]  /*2ff0*/  IMAD.X R7, R4, 0x1, ~R5, P1 ;  /* 0x0000000104077824 */ /* 0x000fe200008e0e05 */
[----:B------:R-:W-:Y:S02]  /*3000*/  IADD3 R3, P1, PT, R8, 0x1, RZ ;  /* 0x0000000108037810 */ /* 0x000fe40007f3e0ff */
[-C--:B------:R-:W-:Y:S02]  /*3010*/  IADD3 R4, P2, PT, -R19, R12.reuse, RZ ;  /* 0x0000000c13047210 */ /* 0x080fe40007f5e1ff */
[C---:B------:R-:W-:Y:S01]  /*3020*/  ISETP.GE.U32.AND.EX P0, PT, R7.reuse, UR4, PT, P0 ;  /* 0x0000000407007c0c */ /* 0x040fe2000bf06100 */
[----:B------:R-:W-:Y:S01]  /*3030*/  IMAD.X R5, RZ, RZ, R10, P1 ;  /* 0x000000ffff057224 */ /* 0x000fe200008e060a */
[----:B------:R-:W-:Y:S02]  /*3040*/  IADD3.X R6, PT, PT, R7, ~UR4, RZ, P2, !PT ;  /* 0x8000000407067c10 */ /* 0x000fe400097fe4ff */
[----:B------:R-:W-:Y:S02]  /*3050*/  SEL R4, R4, R12, P0 ;  /* 0x0000000c04047207 */ /* 0x000fe40000000000 */
[----:B------:R-:W-:-:S02]  /*3060*/  SEL R8, R3, R8, P0 ;  /* 0x0000000803087207 */ /* 0x000fc40000000000 */
[----:B------:R-:W-:Y:S02]  /*3070*/  SEL R6, R6, R7, P0 ;  /* 0x0000000706067207 */ /* 0x000fe40000000000 */
[----:B------:R-:W-:Y:S02]  /*3080*/  SEL R5, R5, R10, P0 ;  /* 0x0000000a05057207 */ /* 0x000fe40000000000 */
[----:B------:R-:W-:Y:S01]  /*3090*/  ISETP.GE.U32.AND P0, PT, R4, R19, PT ;  /* 0x000000130400720c */ /* 0x000fe20003f06070 */
[----:B------:R-:W-:Y:S01]  /*30a0*/  IMAD.MOV.U32 R4, RZ, RZ, R0 ;  /* 0x000000ffff047224 */ /* 0x000fe200078e0000 */
[----:B------:R-:W-:Y:S02]  /*30b0*/  IADD3 R3, P2, PT, R8, 0x1, RZ ;  /* 0x0000000108037810 */ /* 0x000fe40007f5e0ff */
[----:B------:R-:W-:Y:S02]  /*30c0*/  ISETP.GE.U32.AND.EX P0, PT, R6, UR4, PT, P0 ;  /* 0x0000000406007c0c */ /* 0x000fe4000bf06100 */
[----:B------:R-:W-:-:S02]  /*30d0*/  IADD3.X R6, PT, PT, RZ, R5, RZ, P2, !PT ;  /* 0x00000005ff067210 */ /* 0x000fc400017fe4ff */
[----:B------:R-:W-:Y:S02]  /*30e0*/  ISETP.NE.U32.AND P1, PT, R19, RZ, PT ;  /* 0x000000ff1300720c */ /* 0x000fe40003f25070 */
[----:B------:R-:W-:Y:S01]  /*30f0*/  SEL R6, R6, R5, P0 ;  /* 0x0000000506067207 */ /* 0x000fe20000000000 */
[----:B------:R-:W-:Y:S01]  /*3100*/  IMAD.MOV.U32 R5, RZ, RZ, 0x0 ;  /* 0x00000000ff057424 */ /* 0x000fe200078e00ff */
[----:B------:R-:W-:Y:S02]  /*3110*/  ISETP.NE.AND.EX P1, PT, RZ, UR4, PT, P1 ;  /* 0x00000004ff007c0c */ /* 0x000fe4000bf25310 */
[----:B------:R-:W-:Y:S02]  /*3120*/  SEL R3, R3, R8, P0 ;  /* 0x0000000803037207 */ /* 0x000fe40000000000 */
[----:B------:R-:W-:Y:S02]  /*3130*/  SEL R6, R6, 0xffffffff, P1 ;  /* 0xffffffff06067807 */ /* 0x000fe40000800000 */
[----:B------:R-:W-:Y:S01]  /*3140*/  SEL R3, R3, 0xffffffff, P1 ;  /* 0xffffffff03037807 */ /* 0x000fe20000800000 */
[----:B------:R-:W-:Y:S06]  /*3150*/  RET.REL.NODEC R4 `(_ZN2at6native39_GLOBAL__N__cee6930f_7_Loss_cu_5b0651e139nll_loss_backward_no_reduce_cuda_kernelIfhEEviPKT0_NS_27GenericPackedTensorAccessorIKT_Lm1ENS_16DefaultPtrTraitsElEENS6_IS7_Lm2ES9_lEEPS8_ll) ;  /* 0xffffffcc04a87950 */ /* 0x000fec0003c3ffff */
.L_x_519:
        /* <DEDUP_REMOVED lines=10> */
.L_x_10608:


//--------------------- .text._ZN2at6native39_GLOBAL__N__cee6930f_7_Loss_cu_5b0651e139nll_loss_backward_no_reduce_cuda_kernelIdlEEviPKT0_NS_27GenericPackedTensorAccessorIKT_Lm1ENS_16DefaultPtrTraitsElEENS6_IS7_Lm2ES9_lEEPS8_ll --------------------------
	.section	.text._ZN2at6native39_GLOBAL__N__cee6930f_7_Loss_cu_5b0651e139nll_loss_backward_no_reduce_cuda_kernelIdlEEviPKT0_NS_27GenericPackedTensorAccessorIKT_Lm1ENS_16DefaultPtrTraitsElEENS6_IS7_Lm2ES9_lEEPS8_ll,"ax",@progbits
	.align	128
.text._ZN2at6native39_GLOBAL__N__cee6930f_7_Loss_cu_5b0651e139nll_loss_backward_no_reduce_cuda_kernelIdlEEviPKT0_NS_27GenericPackedTensorAccessorIKT_Lm1ENS_16DefaultPtrTraitsElEENS6_IS7_Lm2ES9_lEEPS8_ll:
        .type           _ZN2at6native39_GLOBAL__N__cee6930f_7_Loss_cu_5b0651e139nll_loss_backward_no_reduce_cuda_kernelIdlEEviPKT0_NS_27GenericPackedTensorAccessorIKT_Lm1ENS_16DefaultPtrTraitsElEENS6_IS7_Lm2ES9_lEEPS8_ll,@function
        .size           _ZN2at6native39_GLOBAL__N__cee6930f_7_Loss_cu_5b0651e139nll_loss_backward_no_reduce_cuda_kernelIdlEEviPKT0_NS_27GenericPackedTensorAccessorIKT_Lm1ENS_16DefaultPtrTraitsElEENS6_IS7_Lm2ES9_lEEPS8_ll,(.L_x_10610 - _ZN2at6native39_GLOBAL__N__cee6930f_7_Loss_cu_5b0651e139nll_loss_backward_no_reduce_cuda_kernelIdlEEviPKT0_NS_27GenericPackedTensorAccessorIKT_Lm1ENS_16DefaultPtrTraitsElEENS6_IS7_Lm2ES9_lEEPS8_ll)
        .other          _ZN2at6native39_GLOBAL__N__cee6930f_7_Loss_cu_5b0651e139nll_loss_backward_no_reduce_cuda_kernelIdlEEviPKT0_NS_27GenericPackedTensorAccessorIKT_Lm1ENS_16DefaultPtrTraitsElEENS6_IS7_Lm2ES9_lEEPS8_ll,@"STO_CUDA_ENTRY STV_DEFAULT"
_ZN2at6native39_GLOBAL__N__cee6930f_7_Loss_cu_5b0651e139nll_loss_backward_no_reduce_cuda_kernelIdlEEviPKT0_NS_27GenericPackedTensorAccessorIKT_Lm1ENS_16DefaultPtrTraitsElEENS6_IS7_Lm2ES9_lEEPS8_ll:
        /* <DEDUP_REMOVED lines=37> */
[----:B------:R-:W-:Y:S02]  /*0250*/  IADD3 R3, PT, PT, RZ, -R19, RZ ;  /* 0x80000013ff037210 */ /* 0x000fe40007ffe0ff */
[----:B------:R-:W-:-:S05]  /*0260*/  ISETP.NE.U32.AND P2, PT, R19, RZ, PT ;  /* 0x000000ff1300720c */ /* 0x000fca0003f45070 */
[----:B0-----:R-:W0:Y:S02]  /*0270*/  MUFU.RCP R0, R0 ;  /* 0x0000000000007308 */ /* 0x001e240000001000 */
[----:B0-----:R-:W-:-:S06]  /*0280*/  VIADD R4, R0, 0xffffffe ;  /* 0x0ffffffe00047836 */ /* 0x001fcc0000000000 */
[----:B------:R0:W1:Y:S02]  /*0290*/  F2I.FTZ.U32.TRUNC.NTZ R5, R4 ;  /* 0x0000000400057305 */ /* 0x000064000021f000 */
[----:B0-----:R-:W-:Y:S02]  /*02a0*/  IMAD.MOV.U32 R4, RZ, RZ, RZ ;  /* 0x000000ffff047224 */ /* 0x001fe400078e00ff */
[----:B-1----:R-:W-:-:S04]  /*02b0*/  IMAD R3, R3, R5, RZ ;  /* 0x0000000503037224 */ /* 0x002fc800078e02ff */
[----:B------:R-:W-:-:S06]  /*02c0*/  IMAD.HI.U32 R5, R5, R3, R4 ;  /* 0x0000000305057227 */ /* 0x000fcc00078e0004 */
[----:B------:R-:W-:-:S04]  /*02d0*/  IMAD.HI.U32 R4, R5, R8, RZ ;  /* 0x0000000805047227 */ /* 0x000fc800078e00ff */
[----:B------:R-:W-:Y:S02]  /*02e0*/  HFMA2 R5, -RZ, RZ, 0, 0 ;  /* 0x00000000ff057431 */ /* 0x000fe400000001ff */
[----:B------:R-:W-:-:S04]  /*02f0*/  IMAD.MOV R6, RZ, RZ, -R4 ;  /* 0x000000ffff067224 */ /* 0x000fc800078e0a04 */
        /* <DEDUP_REMOVED lines=8> */
.L_x_522:
[----:B------:R-:W-:Y:S01]  /*0380*/  IMAD.MOV.U32 R3, RZ, RZ, R8 ;  /* 0x000000ffff037224 */ /* 0x000fe200078e0008 */
[----:B------:R-:W-:-:S07]  /*0390*/  MOV R0, 0x3b0 ;  /* 0x000003b000007802 */ /* 0x000fce0000000f00 */
[----:B------:R-:W-:Y:S05]  /*03a0*/  CALL.REL.NOINC `($__internal_10_$__cuda_sm20_div_u64) ;  /* 0x0000002c00087944 */ /* 0x000fea0003c00000 */
[----:B------:R-:W-:Y:S02]  /*03b0*/  IMAD.MOV.U32 R4, RZ, RZ, R3 ;  /* 0x000000ffff047224 */ /* 0x000fe400078e0003 */
[----:B------:R-:W-:-:S07]  /*03c0*/  IMAD.MOV.U32 R5, RZ, RZ, R6 ;  /* 0x000000ffff057224 */ /* 0x000fce00078e0006 */
.L_x_523:
[----:B------:R-:W-:Y:S05]  /*03d0*/  BSYNC.RECONVERGENT B0 ;  /* 0x0000000000007941 */ /* 0x000fea0003800200 */
.L_x_521:
[----:B------:R-:W-:Y:S01]  /*03e0*/  IADD3 R33, P1, PT, R4, R33, RZ ;  /* 0x0000002104217210 */ /* 0x000fe20007f3e0ff */
[----:B------:R-:W0:Y:S01]  /*03f0*/  LDCU.64 UR4, c[0x0][0x3a8] ;  /* 0x00007500ff0477ac */ /* 0x000e220008000a00 */
[----:B------:R-:W-:Y:S02]  /*0400*/  BSSY.RECONVERGENT B8, `(.L_x_524) ;  /* 0x0000061000087945 */ /* 0x000fe40003800200 */
[----:B------:R-:W-:Y:S01]  /*0410*/  LOP3.LUT R0, R33, 0x3, RZ, 0xc0, !PT ;  /* 0x0000000321007812 */ /* 0x000fe200078ec0ff */
[----:B------:R-:W1:Y:S01]  /*0420*/  LDCU.64 UR62, c[0x0][0x3e0] ;  /* 0x00007c00ff3e77ac */ /* 0x000e620008000a00 */
[----:B------:R-:W-:Y:S02]  /*0430*/  IADD3.X R29, PT, PT, RZ, R5, RZ, P1, !PT ;  /* 0x00000005ff1d7210 */ /* 0x000fe40000ffe4ff */
        /* <DEDUP_REMOVED lines=24> */
[C---:B------:R-:W-:Y:S02]  /*05c0*/  IMAD R7, R2.reuse, UR7, R7 ;  /* 0x0000000702077c24 */ /* 0x040fe4000f8e0207 */
[----:B--2---:R-:W-:Y:S01]  /*05d0*/  IMAD R3, R17, UR4, RZ ;  /* 0x0000000411037c24 */ /* 0x004fe2000f8e02ff */
[C---:B-----5:R-:W-:Y:S01]  /*05e0*/  LEA R30, P1, R2.reuse, UR10, 0x3 ;  /* 0x0000000a021e7c11 */ /* 0x060fe2000f8218ff */
[----:B------:R-:W-:Y:S02]  /*05f0*/  IMAD.IADD R25, R5, 0x1, R7 ;  /* 0x0000000105197824 */ /* 0x000fe400078e0207 */
[----:B------:R-:W-:Y:S01]  /*0600*/  IMAD.WIDE.U32 R26, R2, UR4, RZ ;  /* 0x00000004021a7c25 */ /* 0x000fe2000f8e00ff */
[----:B---3--:R-:W-:Y:S02]  /*0610*/  LEA R28, P0, R4, UR8, 0x3 ;  /* 0x00000008041c7c11 */ /* 0x008fe4000f8018ff */
[C---:B------:R-:W-:Y:S01]  /*0620*/  LEA.HI.X R24, R2.reuse, UR11, R17, 0x3, P1 ;  /* 0x0000000b02187c11 */ /* 0x040fe200088f1c11 */
[----:B------:R-:W-:Y:S01]  /*0630*/  IMAD R3, R2, UR5, R3 ;  /* 0x0000000502037c24 */ /* 0x000fe2000f8e0203 */
[----:B------:R-:W-:-:S03]  /*0640*/  LEA.HI.X R25, R4, UR9, R25, 0x3, P0 ;  /* 0x0000000904197c11 */ /* 0x000fc600080f1c19 */
[----:B------:R-:W-:-:S07]  /*0650*/  IMAD.IADD R27, R27, 0x1, R3 ;  /* 0x000000011b1b7824 */ /* 0x000fce00078e0203 */
.L_x_530:
[----:B------:R-:W-:Y:S01]  /*0660*/  IMAD.MOV.U32 R4, RZ, RZ, R30 ;  /* 0x000000ffff047224 */ /* 0x000fe200078e001e */
[----:B------:R-:W-:-:S05]  /*0670*/  MOV R5, R24 ;  /* 0x0000001800057202 */ /* 0x000fca0000000f00 */
        /* <DEDUP_REMOVED lines=19> */
[----:B-1----:R-:W-:Y:S02]  /*07b0*/  IMAD.U32 R4, RZ, RZ, UR4 ;  /* 0x00000004ff047e24 */ /* 0x002fe4000f8e00ff */
[----:B------:R-:W-:-:S02]  /*07c0*/  IMAD.U32 R5, RZ, RZ, UR5 ;  /* 0x00000005ff057e24 */ /* 0x000fc4000f8e00ff */
[----:B--2---:R-:W-:Y:S02]  /*07d0*/  IMAD.U32 R6, RZ, RZ, UR6 ;  /* 0x00000006ff067e24 */ /* 0x004fe4000f8e00ff */
[----:B------:R-:W-:Y:S02]  /*07e0*/  IMAD.U32 R7, RZ, RZ, UR7 ;  /* 0x00000007ff077e24 */ /* 0x000fe4000f8e00ff */
[----:B-----5:R-:W-:Y:S01]  /*07f0*/  IMAD.U32 R10, RZ, RZ, UR8 ;  /* 0x00000008ff0a7e24 */ /* 0x020fe2000f8e00ff */
[----:B------:R-:W-:-:S07]  /*0800*/  MOV R11, UR9 ;  /* 0x00000009000b7c02 */ /* 0x000fce0008000f00 */
[----:B------:R-:W-:-:S07]  /*0810*/  LEPC R20, `(.L_x_529) ;  /* 0x000000001014794e */ /* 0x000fce0000000000 */
[----:B0--34-:R-:W-:Y:S05]  /*0820*/  CALL.ABS.NOINC R14 ;  /* 0x000000000e007343 */ /* 0x019fea0003c00000 */
.L_x_529:
[----:B0---4-:R-:W-:Y:S05]  /*0830*/  BSYNC.RECONVERGENT B6 ;  /* 0x0000000000067941 */ /* 0x011fea0003800200 */
.L_x_528:
[----:B------:R-:W-:Y:S01]  /*0840*/  IMAD.MOV.U32 R6, RZ, RZ, R28 ;  /* 0x000000ffff067224 */ /* 0x000fe200078e001c */
[----:B------:R-:W-:Y:S01]  /*0850*/  R2UR UR5, R32 ;  /* 0x00000000200572ca */ /* 0x000fe200000e0000 */
[----:B------:R-:W-:Y:S01]  /*0860*/  IMAD.MOV.U32 R7, RZ, RZ, R25 ;  /* 0x000000ffff077224 */ /* 0x000fe200078e0019 */
[----:B------:R-:W-:-:S05]  /*0870*/  R2UR UR4, R31 ;  /* 0x000000001f0472ca */ /* 0x000fca00000e0000 */
[----:B------:R-:W2:Y:S01]  /*0880*/  LDG.E.64 R6, desc[UR36][R6.64] ;  /* 0x0000002406067981 */ /* 0x000ea2000c1e1b00 */
[----:B------:R-:W-:Y:S02]  /*0890*/  IMAD R3, R23, UR38, RZ ;  /* 0x0000002617037c24 */ /* 0x000fe4000f8e02ff */
[----:B------:R-:W-:-:S04]  /*08a0*/  IMAD.WIDE.U32 R4, R22, UR38, R26 ;  /* 0x0000002616047c25 */ /* 0x000fc8000f8e001a */
[----:B------:R-:W-:Y:S01]  /*08b0*/  IMAD R3, R22, UR39, R3 ;  /* 0x0000002716037c24 */ /* 0x000fe2000f8e0203 */
[----:B------:R-:W-:-:S04]  /*08c0*/  LEA R8, P0, R4, UR5, 0x3 ;  /* 0x0000000504087c11 */ /* 0x000fc8000f8018ff */
[----:B------:R-:W-:-:S04]  /*08d0*/  IADD3 R3, PT, PT, R5, R3, RZ ;  /* 0x0000000305037210 */ /* 0x000fc80007ffe0ff */
[----:B------:R-:W-:Y:S01]  /*08e0*/  LEA.HI.X R9, R4, UR4, R3, 0x3, P0 ;  /* 0x0000000404097c11 */ /* 0x000fe200080f1c03 */
[----:B--2---:R-:W0:Y:S04]  /*08f0*/  DADD R4, -RZ, -R6 ;  /* 0x00000000ff047229 */ /* 0x004e280000000906 */
[----:B0-----:R1:W-:Y:S02]  /*0900*/  STG.E.64 desc[UR36][R8.64], R4 ;  /* 0x0000000408007986 */ /* 0x0013e4000c101b24 */
.L_x_527:
[----:B0---4-:R-:W-:Y:S05]  /*0910*/  BSYNC.RECONVERGENT B7 ;  /* 0x0000000000077941 */ /* 0x011fea0003800200 */
.L_x_526:
[----:B------:R-:W-:Y:S01]  /*0920*/  IADD3 R16, P0, PT, R16, -0x1, RZ ;  /* 0xffffffff10107810 */ /* 0x000fe20007f1e0ff */
[C---:B-1----:R-:W-:Y:S01]  /*0930*/  IMAD.WIDE.U32 R4, R19.reuse, UR42, RZ ;  /* 0x0000002a13047c25 */ /* 0x042fe2000f8e00ff */
        /* <DEDUP_REMOVED lines=13> */
.L_x_525:
[----:B0--34-:R-:W-:Y:S05]  /*0a10*/  BSYNC.RECONVERGENT B8 ;  /* 0x0000000000087941 */ /* 0x019fea0003800200 */
.L_x_524:
[----:B------:R-:W-:-:S04]  /*0a20*/  ISETP.GE.U32.AND P0, PT, R33, 0x3, PT ;  /* 0x000000032100780c */ /* 0x000fc80003f06070 */
[----:B------:R-:W-:-:S13]  /*0a30*/  ISETP.GE.U32.AND.EX P0, PT, R29, RZ, PT, P0 ;  /* 0x000000ff1d00720c */ /* 0x000fda0003f06100 */
[----:B------:R-:W-:Y:S05]  /*0a40*/  @!P0 EXIT ;  /* 0x000000000000894d */ /* 0x000fea0003800000 */
[----:B------:R-:W-:Y:S01]  /*0a50*/  BSSY.RECONVERGENT B8, `(.L_x_531) ;  /* 0x00000d8000087945 */ /* 0x000fe20003800200 */
[----:B------:R-:W-:Y:S01]  /*0a60*/  IMAD.SHL.U32 R29, R19, 0x8, RZ ;  /* 0x00000008131d7824 */ /* 0x000fe200078e00ff */
[----:B------:R-:W-:-:S07]  /*0a70*/  SHF.R.U32.HI R27, RZ, 0x1d, R19 ;  /* 0x0000001dff1b7819 */ /* 0x000fce0000011613 */
.L_x_548:
        /* <DEDUP_REMOVED lines=29> */
.L_x_535:
[----:B------:R-:W-:Y:S05]  /*0c50*/  BSYNC.RECONVERGENT B6 ;  /* 0x0000000000067941 */ /* 0x000fea0003800200 */
.L_x_534:
[----:B------:R-:W-:Y:S02]  /*0c60*/  IMAD R3, R17, UR48, RZ ;  /* 0x0000003011037c24 */ /* 0x000fe4000f8e02ff */
[----:B------:R-:W-:-:S04]  /*0c70*/  IMAD.WIDE.U32 R4, R2, UR48, RZ ;  /* 0x0000003002047c25 */ /* 0x000fc8000f8e00ff */
[----:B------:R-:W-:Y:S01]  /*0c80*/  IMAD R3, R2, UR49, R3 ;  /* 0x0000003102037c24 */ /* 0x000fe2000f8e0203 */
[----:B------:R-:W-:-:S04]  /*0c90*/  LEA R6, P0, R4, UR54, 0x3 ;  /* 0x0000003604067c11 */ /* 0x000fc8000f8018ff */
[----:B------:R-:W-:-:S04]  /*0ca0*/  IADD3 R3, PT, PT, R5, R3, RZ ;  /* 0x0000000305037210 */ /* 0x000fc80007ffe0ff */
[----:B------:R-:W-:-:S05]  /*0cb0*/  LEA.HI.X R7, R4, UR55, R3, 0x3, P0 ;  /* 0x0000003704077c11 */ /* 0x000fca00080f1c03 */
[----:B------:R-:W2:Y:S01]  /*0cc0*/  LDG.E.64 R4, desc[UR36][R6.64] ;  /* 0x0000002406047981 */ /* 0x000ea2000c1e1b00 */
        /* <DEDUP_REMOVED lines=10> */
[----:B--2---:R-:W0:Y:S04]  /*0d70*/  DADD R4, -RZ, -R4 ;  /* 0x00000000ff047229 */ /* 0x004e280000000904 */
[----:B0-----:R0:W-:Y:S04]  /*0d80*/  STG.E.64 desc[UR36][R8.64], R4 ;  /* 0x0000000408007986 */ /* 0x0011e8000c101b24 */
.L_x_533:
[----:B------:R-:W-:Y:S05]  /*0d90*/  BSYNC.RECONVERGENT B7 ;  /* 0x0000000000077941 */ /* 0x000fea0003800200 */
.L_x_532:
        /* <DEDUP_REMOVED lines=18> */
[----:B0-----:R-:W-:Y:S01]  /*0ec0*/  IMAD.MOV.U32 R8, RZ, RZ, 0x1ad ;  /* 0x000001adff087424 */ /* 0x001fe200078e00ff */
[----:B------:R-:W0:Y:S01]  /*0ed0*/  LDCU.64 UR6, c[0x4][0x2d0] ;  /* 0x01005a00ff0677ac */ /* 0x000e220008000a00 */
[----:B------:R-:W2:Y:S01]  /*0ee0*/  LDC.64 R2, c[0x4][R2] ;  /* 0x0100000002027b82 */ /* 0x000ea20000000a00 */
[----:B------:R-:W-:Y:S01]  /*0ef0*/  IMAD.MOV.U32 R13, RZ, RZ, RZ ;  /* 0x000000ffff0d7224 */ /* 0x000fe200078e00ff */
[----:B------:R-:W3:Y:S01]  /*0f00*/  LDCU.64 UR8, c[0x4][0x130] ;  /* 0x01002600ff0877ac */ /* 0x000ee20008000a00 */
[----:B-1----:R-:W-:Y:S01]  /*0f10*/  IMAD.U32 R4, RZ, RZ, UR4 ;  /* 0x00000004ff047e24 */ /* 0x002fe2000f8e00ff */
[----:B------:R-:W-:Y:S01]  /*0f20*/  MOV R5, UR5 ;  /* 0x0000000500057c02 */ /* 0x000fe20008000f00 */
[----:B0-----:R-:W-:-:S02]  /*0f30*/  IMAD.U32 R6, RZ, RZ, UR6 ;  /* 0x00000006ff067e24 */ /* 0x001fc4000f8e00ff */
[----:B------:R-:W-:Y:S02]  /*0f40*/  IMAD.U32 R7, RZ, RZ, UR7 ;  /* 0x00000007ff077e24 */ /* 0x000fe4000f8e00ff */
[----:B---3--:R-:W-:Y:S02]  /*0f50*/  IMAD.U32 R10, RZ, RZ, UR8 ;  /* 0x00000008ff0a7e24 */ /* 0x008fe4000f8e00ff */
[----:B------:R-:W-:-:S07]  /*0f60*/  IMAD.U32 R11, RZ, RZ, UR9 ;  /* 0x00000009ff0b7e24 */ /* 0x000fce000f8e00ff */
[----:B------:R-:W-:-:S07]  /*0f70*/  LEPC R20, `(.L_x_539) ;  /* 0x000000001014794e */ /* 0x000fce0000000000 */
[----:B--2---:R-:W-:Y:S05]  /*0f80*/  CALL.ABS.NOINC R2 ;  /* 0x0000000002007343 */ /* 0x004fea0003c00000 */
.L_x_539:
[----:B------:R-:W-:Y:S05]  /*0f90*/  BSYNC.RECONVERGENT B6 ;  /* 0x0000000000067941 */ /* 0x000fea0003800200 */
.L_x_538:
[----:B0-----:R-:W-:Y:S02]  /*0fa0*/  IMAD R5, R26, UR48, RZ ;  /* 0x000000301a057c24 */ /* 0x001fe4000f8e02ff */
[----:B------:R-:W-:-:S04]  /*0fb0*/  IMAD.WIDE.U32 R2, R18, UR48, RZ ;  /* 0x0000003012027c25 */ /* 0x000fc8000f8e00ff */
[----:B------:R-:W-:Y:S01]  /*0fc0*/  IMAD R5, R18, UR49, R5 ;  /* 0x0000003112057c24 */ /* 0x000fe2000f8e0205 */
[----:B------:R-:W-:-:S03]  /*0fd0*/  LEA R4, P0, R2, UR54, 0x3 ;  /* 0x0000003602047c11 */ /* 0x000fc6000f8018ff */
[----:B------:R-:W-:-:S05]  /*0fe0*/  IMAD.IADD R3, R3, 0x1, R5 ;  /* 0x0000000103037824 */ /* 0x000fca00078e0205 */
        /* <DEDUP_REMOVED lines=14> */
.L_x_537:
[----:B------:R-:W-:Y:S05]  /*10d0*/  BSYNC.RECONVERGENT B7 ;  /* 0x0000000000077941 */ /* 0x000fea0003800200 */
.L_x_536:
        /* <DEDUP_REMOVED lines=16> */
[----:B------:R-:W1:Y:S01]  /*11e0*/  LDCU.64 UR4, c[0x4][0x2d8] ;  /* 0x01005b00ff0477ac */ /* 0x000e620008000a00 */
[----:B0-----:R-:W-:Y:S02]  /*11f0*/  IMAD.MOV.U32 R8, RZ, RZ, 0x1ad ;  /* 0x000001adff087424 */ /* 0x001fe400078e00ff */
[----:B------:R-:W-:Y:S01]  /*1200*/  IMAD.MOV.U32 R12, RZ, RZ, 0x1 ;  /* 0x00000001ff0c7424 */ /* 0x000fe200078e00ff */
[----:B------:R-:W0:Y:S01]  /*1210*/  LDCU.64 UR6, c[0x4][0x2d0] ;  /* 0x01005a00ff0677ac */ /* 0x000e220008000a00 */
[----:B------:R-:W2:Y:S01]  /*1220*/  LDC.64 R2, c[0x4][R2] ;  /* 0x0100000002027b82 */ /* 0x000ea20000000a00 */
[----:B------:R-:W-:Y:S01]  /*1230*/  IMAD.MOV.U32 R13, RZ, RZ, RZ ;  /* 0x000000ffff0d7224 */ /* 0x000fe200078e00ff */
[----:B------:R-:W3:Y:S01]  /*1240*/  LDCU.64 UR8, c[0x4][0x130] ;  /* 0x01002600ff0877ac */ /* 0x000ee20008000a00 */
[----:B-1----:R-:W-:Y:S02]  /*1250*/  IMAD.U32 R4, RZ, RZ, UR4 ;  /* 0x00000004ff047e24 */ /* 0x002fe4000f8e00ff */
[----:B------:R-:W-:-:S02]  /*1260*/  IMAD.U32 R5, RZ, RZ, UR5 ;  /* 0x00000005ff057e24 */ /* 0x000fc4000f8e00ff */
[----:B0-----:R-:W-:Y:S02]  /*1270*/  IMAD.U32 R6, RZ, RZ, UR6 ;  /* 0x00000006ff067e24 */ /* 0x001fe4000f8e00ff */
[----:B------:R-:W-:Y:S02]  /*1280*/  IMAD.U32 R7, RZ, RZ, UR7 ;  /* 0x00000007ff077e24 */ /* 0x000fe4000f8e00ff */
[----:B---3--:R-:W-:Y:S01]  /*1290*/  IMAD.U32 R10, RZ, RZ, UR8 ;  /* 0x00000008ff0a7e24 */ /* 0x008fe2000f8e00ff */
[----:B------:R-:W-:-:S07]  /*12a0*/  MOV R11, UR9 ;  /* 0x00000009000b7c02 */ /* 0x000fce0008000f00 */
[----:B------:R-:W-:-:S07]  /*12b0*/  LEPC R20, `(.L_x_543) ;  /* 0x000000001014794e */ /* 0x000fce0000000000 */
[----:B--2---:R-:W-:Y:S05]  /*12c0*/  CALL.ABS.NOINC R2 ;  /* 0x0000000002007343 */ /* 0x004fea0003c00000 */
.L_x_543:
[----:B------:R-:W-:Y:S05]  /*12d0*/  BSYNC.RECONVERGENT B6 ;  /* 0x0000000000067941 */ /* 0x000fea0003800200 */
.L_x_542:
[----:B0-----:R-:W-:Y:S02]  /*12e0*/  IMAD R5, R26, UR48, RZ ;  /* 0x000000301a057c24 */ /* 0x001fe4000f8e02ff */
[----:B-1----:R-:W-:-:S04]  /*12f0*/  IMAD.WIDE.U32 R2, R18, UR48, RZ ;  /* 0x0000003012027c25 */ /* 0x002fc8000f8e00ff */
        /* <DEDUP_REMOVED lines=15> */
[----:B--2---:R-:W0:Y:S04]  /*13f0*/  DADD R2, -RZ, -R2 ;  /* 0x00000000ff027229 */ /* 0x004e280000000902 */
[----:B0-----:R2:W-:Y:S04]  /*1400*/  STG.E.64 desc[UR36][R6.64], R2 ;  /* 0x0000000206007986 */ /* 0x0015e8000c101b24 */
.L_x_541:
[----:B------:R-:W-:Y:S05]  /*1410*/  BSYNC.RECONVERGENT B7 ;  /* 0x0000000000077941 */ /* 0x000fea0003800200 */
.L_x_540:
        /* <DEDUP_REMOVED lines=25> */
[----:B0-----:R-:W-:Y:S01]  /*15b0*/  IMAD.U32 R6, RZ, RZ, UR6 ;  /* 0x00000006ff067e24 */ /* 0x001fe2000f8e00ff */
[----:B------:R-:W-:Y:S01]  /*15c0*/  MOV R7, UR7 ;  /* 0x0000000700077c02 */ /* 0x000fe20008000f00 */
[----:B---3--:R-:W-:Y:S02]  /*15d0*/  IMAD.U32 R10, RZ, RZ, UR8 ;  /* 0x00000008ff0a7e24 */ /* 0x008fe4000f8e00ff */
[----:B------:R-:W-:-:S07]  /*15e0*/  IMAD.U32 R11, RZ, RZ, UR9 ;  /* 0x00000009ff0b7e24 */ /* 0x000fce000f8e00ff */
[----:B------:R-:W-:-:S07]  /*15f0*/  LEPC R20, `(.L_x_547) ;  /* 0x000000001014794e */ /* 0x000fce0000000000 */
[----:B--2---:R-:W-:Y:S05]  /*1600*/  CALL.ABS.NOINC R2 ;  /* 0x0000000002007343 */ /* 0x004fea0003c00000 */
.L_x_547:
[----:B------:R-:W-:Y:S05]  /*1610*/  BSYNC.RECONVERGENT B6 ;  /* 0x0000000000067941 */ /* 0x000fea0003800200 */
.L_x_546:
[----:B0-----:R-:W-:Y:S02]  /*1620*/  IMAD R5, R26, UR48, RZ ;  /* 0x000000301a057c24 */ /* 0x001fe4000f8e02ff */
[----:B-12---:R-:W-:-:S04]  /*1630*/  IMAD.WIDE.U32 R2, R18, UR48, RZ ;  /* 0x0000003012027c25 */ /* 0x006fc8000f8e00ff */
        /* <DEDUP_REMOVED lines=17> */
.L_x_545:
[----:B------:R-:W-:Y:S05]  /*1750*/  BSYNC.RECONVERGENT B7 ;  /* 0x0000000000077941 */ /* 0x000fea0003800200 */
.L_x_544:
        /* <DEDUP_REMOVED lines=8> */
.L_x_531:
[----:B------:R-:W-:Y:S05]  /*17e0*/  EXIT ;  /* 0x000000000000794d */ /* 0x000fea0003800000 */
.L_x_520:
        /* <DEDUP_REMOVED lines=35> */
.L_x_550:
[----:B------:R-:W-:-:S07]  /*1a20*/  MOV R0, 0x1a40 ;  /* 0x00001a4000007802 */ /* 0x000fce0000000f00 */
[----:B------:R-:W-:Y:S05]  /*1a30*/  CALL.REL.NOINC `($__internal_10_$__cuda_sm20_div_u64) ;  /* 0x0000001400647944 */ /* 0x000fea0003c00000 */
[----:B------:R-:W-:Y:S02]  /*1a40*/  IMAD.MOV.U32 R4, RZ, RZ, R3 ;  /* 0x000000ffff047224 */ /* 0x000fe400078e0003 */
[----:B------:R-:W-:-:S07]  /*1a50*/  IMAD.MOV.U32 R5, RZ, RZ, R6 ;  /* 0x000000ffff057224 */ /* 0x000fce00078e0006 */
.L_x_551:
[----:B------:R-:W-:Y:S05]  /*1a60*/  BSYNC.RECONVERGENT B0 ;  /* 0x0000000000007941 */ /* 0x000fea0003800200 */
.L_x_549:
        /* <DEDUP_REMOVED lines=28> */
[----:B------:R-:W-:Y:S01]  /*1c30*/  VIADD R35, R24, 0x1 ;  /* 0x0000000118237836 */ /* 0x000fe20000000000 */
[----:B------:R-:W-:Y:S01]  /*1c40*/  MOV R34, RZ ;  /* 0x000000ff00227202 */ /* 0x000fe20000000f00 */
[----:B------:R-:W2:Y:S03]  /*1c50*/  LDCU.64 UR4, c[0x0][0x3c0] ;  /* 0x00007800ff0477ac */ /* 0x000ea60008000a00 */
        /* <DEDUP_REMOVED lines=15> */
.L_x_558:
        /* <DEDUP_REMOVED lines=27> */
.L_x_557:
[----:B0-----:R-:W-:Y:S05]  /*1f00*/  BSYNC.RECONVERGENT B6 ;  /* 0x0000000000067941 */ /* 0x001fea0003800200 */
.L_x_556:
[----:B------:R-:W-:Y:S01]  /*1f10*/  R2UR UR7, R16 ;  /* 0x00000000100772ca */ /* 0x000fe200000e0000 */
[----:B------:R-:W2:Y:S01]  /*1f20*/  LDG.E.64 R6, desc[UR36][R30.64] ;  /* 0x000000241e067981 */ /* 0x000ea2000c1e1b00 */
[----:B------:R-:W-:Y:S02]  /*1f30*/  R2UR UR6, R18 ;  /* 0x00000000120672ca */ /* 0x000fe400000e0000 */
[----:B------:R-:W-:Y:S02]  /*1f40*/  R2UR UR5, R25 ;  /* 0x00000000190572ca */ /* 0x000fe400000e0000 */
[----:B------:R-:W-:-:S07]  /*1f50*/  R2UR UR4, R26 ;  /* 0x000000001a0472ca */ /* 0x000fce00000e0000 */
[----:B------:R-:W-:-:S04]  /*1f60*/  LEA R8, P0, R38, UR7, 0x3 ;  /* 0x0000000726087c11 */ /* 0x000fc8000f8018ff */
[----:B------:R-:W-:-:S06]  /*1f70*/  LEA.HI.X R9, R38, UR6, R39, 0x3, P0 ;  /* 0x0000000626097c11 */ /* 0x000fcc00080f1c27 */
[----:B------:R-:W2:Y:S01]  /*1f80*/  LDG.E.64 R8, desc[UR36][R8.64] ;  /* 0x0000002408087981 */ /* 0x000ea2000c1e1b00 */
[----:B------:R-:W-:Y:S02]  /*1f90*/  IMAD R3, R39, UR62, RZ ;  /* 0x0000003e27037c24 */ /* 0x000fe4000f8e02ff */
[----:B------:R-:W-:-:S04]  /*1fa0*/  IMAD.WIDE.U32 R4, R38, UR62, R32 ;  /* 0x0000003e26047c25 */ /* 0x000fc8000f8e0020 */
[----:B------:R-:W-:Y:S01]  /*1fb0*/  IMAD R3, R38, UR63, R3 ;  /* 0x0000003f26037c24 */ /* 0x000fe2000f8e0203 */
[----:B------:R-:W-:-:S04]  /*1fc0*/  LEA R10, P0, R4, UR5, 0x3 ;  /* 0x00000005040a7c11 */ /* 0x000fc8000f8018ff */
[----:B------:R-:W-:-:S04]  /*1fd0*/  IADD3 R3, PT, PT, R5, R3, RZ ;  /* 0x0000000305037210 */ /* 0x000fc80007ffe0ff */
[----:B------:R-:W-:Y:S01]  /*1fe0*/  LEA.HI.X R11, R4, UR4, R3, 0x3, P0 ;  /* 0x00000004040b7c11 */ /* 0x000fe200080f1c03 */
[----:B--2---:R-:W0:Y:S04]  /*1ff0*/  DMUL R6, R8, -R6 ;  /* 0x8000000608067228 */ /* 0x004e280000000000 */
[----:B0-----:R1:W-:Y:S02]  /*2000*/  STG.E.64 desc[UR36][R10.64], R6 ;  /* 0x000000060a007986 */ /* 0x0013e4000c101b24 */
.L_x_555:
[----:B0-----:R-:W-:Y:S05]  /*2010*/  BSYNC.RECONVERGENT B7 ;  /* 0x0000000000077941 */ /* 0x001fea0003800200 */
.L_x_554:
        /* <DEDUP_REMOVED lines=17> */
.L_x_553:
[----:B0-----:R-:W-:Y:S05]  /*2130*/  BSYNC.RECONVERGENT B8 ;  /* 0x0000000000087941 */ /* 0x001fea0003800200 */
.L_x_552:
[----:B------:R-:W-:-:S04]  /*2140*/  ISETP.GE.U32.AND P0, PT, R24, 0x3, PT ;  /* 0x000000031800780c */ /* 0x000fc80003f06070 */
[----:B------:R-:W-:-:S13]  /*2150*/  ISETP.GE.U32.AND.EX P0, PT, R27, RZ, PT, P0 ;  /* 0x000000ff1b00720c */ /* 0x000fda0003f06100 */
[----:B------:R-:W-:Y:S05]  /*2160*/  @!P0 EXIT ;  /* 0x000000000000894d */ /* 0x000fea0003800000 */
[----:B------:R-:W-:Y:S01]  /*2170*/  BSSY.RECONVERGENT B8, `(.L_x_559) ;  /* 0x00000e4000087945 */ /* 0x000fe20003800200 */
[----:B------:R-:W-:Y:S01]  /*2180*/  IMAD.SHL.U32 R33, R19, 0x8, RZ ;  /* 0x0000000813217824 */ /* 0x000fe200078e00ff */
[----:B------:R-:W-:-:S07]  /*2190*/  SHF.R.U32.HI R27, RZ, 0x1d, R19 ;  /* 0x0000001dff1b7819 */ /* 0x000fce0000011613 */
.L_x_576:
        /* <DEDUP_REMOVED lines=29> */
.L_x_563:
[----:B------:R-:W-:Y:S05]  /*2370*/  BSYNC.RECONVERGENT B6 ;  /* 0x0000000000067941 */ /* 0x000fea0003800200 */
.L_x_562:
[----:B------:R-:W-:Y:S01]  /*2380*/  IMAD R3, R17, UR48, RZ ;  /* 0x0000003011037c24 */ /* 0x000fe2000f8e02ff */
[----:B------:R-:W-:Y:S01]  /*2390*/  LEA R8, P0, R28, UR38, 0x3 ;  /* 0x000000261c087c11 */ /* 0x000fe2000f8018ff */
[----:B------:R-:W-:-:S03]  /*23a0*/  IMAD.WIDE.U32 R4, R2, UR48, RZ ;  /* 0x0000003002047c25 */ /* 0x000fc6000f8e00ff */
[----:B------:R-:W-:Y:S01]  /*23b0*/  LEA.HI.X R9, R28, UR39, R29, 0x3, P0 ;  /* 0x000000271c097c11 */ /* 0x000fe200080f1c1d */
[----:B------:R-:W-:Y:S01]  /*23c0*/  IMAD R3, R2, UR49, R3 ;  /* 0x0000003102037c24 */ /* 0x000fe2000f8e0203 */
[----:B-1----:R-:W-:-:S03]  /*23d0*/  LEA R6, P1, R4, UR40, 0x3 ;  /* 0x0000002804067c11 */ /* 0x002fc6000f8218ff */
[----:B------:R-:W-:-:S05]  /*23e0*/  IMAD.IADD R3, R5, 0x1, R3 ;  /* 0x0000000105037824 */ /* 0x000fca00078e0203 */
[----:B------:R-:W-:Y:S02]  /*23f0*/  LEA.HI.X R7, R4, UR41, R3, 0x3, P1 ;  /* 0x0000002904077c11 */ /* 0x000fe400088f1c03 */
[----:B------:R0:W2:Y:S04]  /*2400*/  LDG.E.64 R4, desc[UR36][R8.64] ;  /* 0x0000002408047981 */ /* 0x0000a8000c1e1b00 */
[----:B------:R-:W2:Y:S01]  /*2410*/  LDG.E.64 R6, desc[UR36][R6.64] ;  /* 0x0000002406067981 */ /* 0x000ea2000c1e1b00 */
[----:B------:R-:W-:Y:S02]  /*2420*/  IMAD R3, R17, UR44, RZ ;  /* 0x0000002c11037c24 */ /* 0x000fe4000f8e02ff */
[----:B------:R-:W-:-:S04]  /*2430*/  IMAD.WIDE.U32 R10, R2, UR44, RZ ;  /* 0x0000002c020a7c25 */ /* 0x000fc8000f8e00ff */
[----:B------:R-:W-:-:S04]  /*2440*/  IMAD R3, R2, UR45, R3 ;  /* 0x0000002d02037c24 */ /* 0x000fc8000f8e0203 */
[----:B------:R-:W-:Y:S02]  /*2450*/  IMAD.IADD R11, R11, 0x1, R3 ;  /* 0x000000010b0b7824 */ /* 0x000fe400078e0203 */
[----:B------:R-:W-:Y:S02]  /*2460*/  IMAD R3, R29, UR46, RZ ;  /* 0x0000002e1d037c24 */ /* 0x000fe4000f8e02ff */
[----:B------:R-:W-:-:S04]  /*2470*/  IMAD.WIDE.U32 R10, R28, UR46, R10 ;  /* 0x0000002e1c0a7c25 */ /* 0x000fc8000f8e000a */
[----:B------:R-:W-:Y:S01]  /*2480*/  IMAD R3, R28, UR47, R3 ;  /* 0x0000002f1c037c24 */ /* 0x000fe2000f8e0203 */
[----:B0-----:R-:W-:-:S03]  /*2490*/  LEA R8, P0, R10, UR50, 0x3 ;  /* 0x000000320a087c11 */ /* 0x001fc6000f8018ff */
[----:B------:R-:W-:-:S05]  /*24a0*/  IMAD.IADD R3, R11, 0x1, R3 ;  /* 0x000000010b037824 */ /* 0x000fca00078e0203 */
[----:B------:R-:W-:Y:S01]  /*24b0*/  LEA.HI.X R9, R10, UR51, R3, 0x3, P0 ;  /* 0x000000330a097c11 */ /* 0x000fe200080f1c03 */
[----:B--2---:R-:W0:Y:S04]  /*24c0*/  DMUL R4, R4, -R6 ;  /* 0x8000000604047228 */ /* 0x004e280000000000 */
[----:B0-----:R0:W-:Y:S02]  /*24d0*/  STG.E.64 desc[UR36][R8.64], R4 ;  /* 0x0000000408007986 */ /* 0x0011e4000c101b24 */
.L_x_561:
[----:B------:R-:W-:Y:S05]  /*24e0*/  BSYNC.RECONVERGENT B7 ;  /* 0x0000000000077941 */ /* 0x000fea0003800200 */
.L_x_560:
        /* <DEDUP_REMOVED lines=18> */
[----:B0-----:R-:W-:Y:S01]  /*2610*/  IMAD.MOV.U32 R8, RZ, RZ, 0x1ad ;  /* 0x000001adff087424 */ /* 0x001fe200078e00ff */
[----:B------:R-:W1:Y:S01]  /*2620*/  LDCU.64 UR6, c[0x4][0x2d0] ;  /* 0x01005a00ff0677ac */ /* 0x000e620008000a00 */
[----:B------:R-:W0:Y:S01]  /*2630*/  LDC.64 R14, c[0x4][R14] ;  /* 0x010000000e0e7b82 */ /* 0x000e220000000a00 */
[----:B------:R-:W-:Y:S01]  /*2640*/  IMAD.MOV.U32 R12, RZ, RZ, 0x1 ;  /* 0x00000001ff0c7424 */ /* 0x000fe200078e00ff */
        /* <DEDUP_REMOVED lines=9> */
.L_x_567:
[----:B------:R-:W-:Y:S05]  /*26e0*/  BSYNC.RECONVERGENT B6 ;  /* 0x0000000000067941 */ /* 0x000fea0003800200 */
.L_x_566:
[----:B------:R-:W-:Y:S01]  /*26f0*/  IMAD R3, R17, UR48, RZ ;  /* 0x0000003011037c24 */ /* 0x000fe2000f8e02ff */
[----:B0-----:R-:W-:Y:S01]  /*2700*/  LEA R8, P0, R28, UR38, 0x3 ;  /* 0x000000261c087c11 */ /* 0x001fe2000f8018ff */
        /* <DEDUP_REMOVED lines=20> */
.L_x_565:
[----:B------:R-:W-:Y:S05]  /*2850*/  BSYNC.RECONVERGENT B7 ;  /* 0x0000000000077941 */ /* 0x000fea0003800200 */
.L_x_564:
        /* <DEDUP_REMOVED lines=17> */
[----:B0-2---:R-:W-:Y:S02]  /*2970*/  IMAD.MOV.U32 R8, RZ, RZ, 0x1ad ;  /* 0x000001adff087424 */ /* 0x005fe400078e00ff */
[----:B------:R-:W-:Y:S01]  /*2980*/  IMAD.MOV.U32 R12, RZ, RZ, 0x1 ;  /* 0x00000001ff0c7424 */ /* 0x000fe200078e00ff */
[----:B------:R-:W1:Y:S01]  /*2990*/  LDCU.64 UR6, c[0x4][0x2d0] ;  /* 0x01005a00ff0677ac */ /* 0x000e620008000a00 */
[----:B------:R-:W0:Y:S01]  /*29a0*/  LDC.64 R14, c[0x4][R14] ;  /* 0x010000000e0e7b82 */ /* 0x000e220000000a00 */
[----:B------:R-:W-:Y:S01]  /*29b0*/  IMAD.MOV.U32 R13, RZ, RZ, RZ ;  /* 0x000000ffff0d7224 */ /* 0x000fe200078e00ff */
[----:B------:R-:W2:Y:S01]  /*29c0*/  LDCU.64 UR8, c[0x4][0x130] ;  /* 0x01002600ff0877ac */ /* 0x000ea20008000a00 */
[----:B---3--:R-:W-:Y:S02]  /*29d0*/  IMAD.U32 R4, RZ, RZ, UR4 ;  /* 0x00000004ff047e24 */ /* 0x008fe4000f8e00ff */
[----:B------:R-:W-:-:S02]  /*29e0*/  IMAD.U32 R5, RZ, RZ, UR5 ;  /* 0x00000005ff057e24 */ /* 0x000fc4000f8e00ff */
[----:B-1----:R-:W-:Y:S02]  /*29f0*/  IMAD.U32 R6, RZ, RZ, UR6 ;  /* 0x00000006ff067e24 */ /* 0x002fe4000f8e00ff */
[----:B------:R-:W-:Y:S01]  /*2a00*/  IMAD.U32 R7, RZ, RZ, UR7 ;  /* 0x00000007ff077e24 */ /* 0x000fe2000f8e00ff */
[----:B--2---:R-:W-:Y:S01]  /*2a10*/  MOV R10, UR8 ;  /* 0x00000008000a7c02 */ /* 0x004fe20008000f00 */
[----:B------:R-:W-:-:S07]  /*2a20*/  IMAD.U32 R11, RZ, RZ, UR9 ;  /* 0x00000009ff0b7e24 */ /* 0x000fce000f8e00ff */
[----:B------:R-:W-:-:S07]  /*2a30*/  LEPC R20, `(.L_x_571) ;  /* 0x000000001014794e */ /* 0x000fce0000000000 */
[----:B0-----:R-:W-:Y:S05]  /*2a40*/  CALL.ABS.NOINC R14 ;  /* 0x000000000e007343 */ /* 0x001fea0003c00000 */
.L_x_571:
[----:B------:R-:W-:Y:S05]  /*2a50*/  BSYNC.RECONVERGENT B6 ;  /* 0x0000000000067941 */ /* 0x000fea0003800200 */
.L_x_570:
[----:B------:R-:W-:Y:S01]  /*2a60*/  IMAD R3, R17, UR48, RZ ;  /* 0x0000003011037c24 */ /* 0x000fe2000f8e02ff */
[----:B0-2---:R-:W-:Y:S01]  /*2a70*/  LEA R8, P0, R28, UR38, 0x3 ;  /* 0x000000261c087c11 */ /* 0x005fe2000f8018ff */
[----:B------:R-:W-:-:S03]  /*2a80*/  IMAD.WIDE.U32 R4, R2, UR48, RZ ;  /* 0x0000003002047c25 */ /* 0x000fc6000f8e00ff */
[----:B------:R-:W-:Y:S01]  /*2a90*/  LEA.HI.X R9, R28, UR39, R29, 0x3, P0 ;  /* 0x000000271c097c11 */ /* 0x000fe200080f1c1d */
[----:B------:R-:W-:Y:S01]  /*2aa0*/  IMAD R3, R2, UR49, R3 ;  /* 0x0000003102037c24 */ /* 0x000fe2000f8e0203 */
[----:B-1----:R-:W-:-:S04]  /*2ab0*/  LEA R6, P1, R4, UR40, 0x3 ;  /* 0x0000002804067c11 */ /* 0x002fc8000f8218ff */
[----:B------:R-:W-:-:S04]  /*2ac0*/  IADD3 R3, PT, PT, R5, R3, RZ ;  /* 0x0000000305037210 */ /* 0x000fc80007ffe0ff */
        /* <DEDUP_REMOVED lines=15> */
.L_x_569:
[----:B------:R-:W-:Y:S05]  /*2bc0*/  BSYNC.RECONVERGENT B7 ;  /* 0x0000000000077941 */ /* 0x000fea0003800200 */
.L_x_568:
        /* <DEDUP_REMOVED lines=17> */
[----:B0-23--:R-:W-:Y:S02]  /*2ce0*/  IMAD.MOV.U32 R8, RZ, RZ, 0x1ad ;  /* 0x000001adff087424 */ /* 0x00dfe400078e00ff */
[----:B------:R-:W-:Y:S01]  /*2cf0*/  IMAD.MOV.U32 R12, RZ, RZ, 0x1 ;  /* 0x00000001ff0c7424 */ /* 0x000fe200078e00ff */
[----:B------:R-:W1:Y:S01]  /*2d00*/  LDCU.64 UR6, c[0x4][0x2d0] ;  /* 0x01005a00ff0677ac */ /* 0x000e620008000a00 */
[----:B------:R-:W0:Y:S01]  /*2d10*/  LDC.64 R2, c[0x4][R2] ;  /* 0x0100000002027b82 */ /* 0x000e220000000a00 */
[----:B------:R-:W-:Y:S01]  /*2d20*/  IMAD.MOV.U32 R13, RZ, RZ, RZ ;  /* 0x000000ffff0d7224 */ /* 0x000fe200078e00ff */
[----:B------:R-:W2:Y:S01]  /*2d30*/  LDCU.64 UR8, c[0x4][0x130] ;  /* 0x01002600ff0877ac */ /* 0x000ea20008000a00 */
[----:B----4-:R-:W-:Y:S01]  /*2d40*/  MOV R4, UR4 ;  /* 0x0000000400047c02 */ /* 0x010fe20008000f00 */
[----:B------:R-:W-:-:S02]  /*2d50*/  IMAD.U32 R5, RZ, RZ, UR5 ;  /* 0x00000005ff057e24 */ /* 0x000fc4000f8e00ff */
[----:B-1----:R-:W-:Y:S02]  /*2d60*/  IMAD.U32 R6, RZ, RZ, UR6 ;  /* 0x00000006ff067e24 */ /* 0x002fe4000f8e00ff */
[----:B------:R-:W-:Y:S02]  /*2d70*/  IMAD.U32 R7, RZ, RZ, UR7 ;  /* 0x00000007ff077e24 */ /* 0x000fe4000f8e00ff */
[----:B--2---:R-:W-:Y:S01]  /*2d80*/  IMAD.U32 R10, RZ, RZ, UR8 ;  /* 0x00000008ff0a7e24 */ /* 0x004fe2000f8e00ff */
[----:B------:R-:W-:-:S07]  /*2d90*/  MOV R11, UR9 ;  /* 0x00000009000b7c02 */ /* 0x000fce0008000f00 */
[----:B------:R-:W-:-:S07]  /*2da0*/  LEPC R20, `(.L_x_575) ;  /* 0x000000001014794e */ /* 0x000fce0000000000 */
[----:B0-----:R-:W-:Y:S05]  /*2db0*/  CALL.ABS.NOINC R2 ;  /* 0x0000000002007343 */ /* 0x001fea0003c00000 */
.L_x_575:
[----:B------:R-:W-:Y:S05]  /*2dc0*/  BSYNC.RECONVERGENT B6 ;  /* 0x0000000000067941 */ /* 0x000fea0003800200 */
.L_x_574:
[----:B0-23--:R-:W-:Y:S01]  /*2dd0*/  IMAD R5, R17, UR48, RZ ;  /* 0x0000003011057c24 */ /* 0x00dfe2000f8e02ff */
[----:B------:R-:W-:Y:S01]  /*2de0*/  LEA R8, P0, R28, UR38, 0x3 ;  /* 0x000000261c087c11 */ /* 0x000fe2000f8018ff */
[----:B------:R-:W-:-:S03]  /*2df0*/  IMAD.WIDE.U32 R2, R24, UR48, RZ ;  /* 0x0000003018027c25 */ /* 0x000fc6000f8e00ff */
[----:B------:R-:W-:Y:S01]  /*2e00*/  LEA.HI.X R9, R28, UR39, R29, 0x3, P0 ;  /* 0x000000271c097c11 */ /* 0x000fe200080f1c1d */
[----:B------:R-:W-:Y:S01]  /*2e10*/  IMAD R5, R24, UR49, R5 ;  /* 0x0000003118057c24 */ /* 0x000fe2000f8e0205 */
[----:B------:R-:W-:-:S03]  /*2e20*/  LEA R4, P1, R2, UR40, 0x3 ;  /* 0x0000002802047c11 */ /* 0x000fc6000f8218ff */
[----:B------:R-:W-:-:S05]  /*2e30*/  IMAD.IADD R3, R3, 0x1, R5 ;  /* 0x0000000103037824 */ /* 0x000fca00078e0205 */
[----:B------:R-:W-:Y:S02]  /*2e40*/  LEA.HI.X R5, R2, UR41, R3, 0x3, P1 ;  /* 0x0000002902057c11 */ /* 0x000fe400088f1c03 */
[----:B------:R-:W2:Y:S04]  /*2e50*/  LDG.E.64 R2, desc[UR36][R8.64] ;  /* 0x0000002408027981 */ /* 0x000ea8000c1e1b00 */
[----:B------:R-:W2:Y:S01]  /*2e60*/  LDG.E.64 R4, desc[UR36][R4.64] ;  /* 0x0000002404047981 */ /* 0x000ea2000c1e1b00 */
[----:B-1----:R-:W-:Y:S02]  /*2e70*/  IMAD R11, R17, UR44, RZ ;  /* 0x0000002c110b7c24 */ /* 0x002fe4000f8e02ff */
        /* <DEDUP_REMOVED lines=9> */
[----:B--2---:R-:W0:Y:S04]  /*2f10*/  DMUL R2, R2, -R4 ;  /* 0x8000000402027228 */ /* 0x004e280000000000 */
[----:B0-----:R4:W-:Y:S04]  /*2f20*/  STG.E.64 desc[UR36][R6.64], R2 ;  /* 0x0000000206007986 */ /* 0x0019e8000c101b24 */
.L_x_573:
[----:B------:R-:W-:Y:S05]  /*2f30*/  BSYNC.RECONVERGENT B7 ;  /* 0x0000000000077941 */ /* 0x000fea0003800200 */
.L_x_572:
        /* <DEDUP_REMOVED lines=8> */
.L_x_559:
[----:B------:R-:W-:Y:S05]  /*2fc0*/  EXIT ;  /* 0x000000000000794d */ /* 0x000fea0003800000 */
        .weak           $__internal_10_$__cuda_sm20_div_u64
        .type           $__internal_10_$__cuda_sm20_div_u64,@function
        .size           $__internal_10_$__cuda_sm20_div_u64,(.L_x_10610 - $__internal_10_$__cuda_sm20_div_u64)
$__internal_10_$__cuda_sm20_div_u64:
        /* <DEDUP_REMOVED lines=19> */
[----:B------:R-:W-:-:S04]  /*3100*/  IMAD.HI.U32 R8, P1, R7, R13, R8 ;  /* 0x0000000d07087227 */ /* 0x000fc80007820008 */
[----:B------:R-:W-:Y:S01]  /*3110*/  IMAD.X R5, R5, 0x1, R7, P0 ;  /* 0x0000000105057824 */ /* 0x000fe200000e0607 */
        /* <DEDUP_REMOVED lines=13> */
[----:B------:R-:W-:Y:S01]  /*31f0*/  IMAD.MOV.U32 R7, RZ, RZ, RZ ;  /* 0x000000ffff077224 */ /* 0x000fe200078e00ff */
[----:B------:R-:W-:Y:S01]  /*3200*/  IADD3.X R5, PT, PT, R6, R5, RZ, P0, !PT ;  /* 0x0000000506057210 */ /* 0x000fe200007fe4ff */
        /* <DEDUP_REMOVED lines=16> */
[----:B------:R-:W-:Y:S02]  /*3310*/  IADD3 R4, P1, PT, -R19, R12, RZ ;  /* 0x0000000c13047210 */ /* 0x000fe40007f3e1ff */
[----:B------:R-:W-:Y:S02]  /*3320*/  IADD3.X R5, PT, PT, RZ, R10, RZ, P2, !PT ;  /* 0x0000000aff057210 */ /* 0x000fe400017fe4ff */
[C---:B------:R-:W-:Y:S02]  /*3330*/  ISETP.GE.U32.AND.EX P0, PT, R7.reuse, UR4, PT, P0 ;  /* 0x0000000407007c0c */ /* 0x040fe4000bf06100 */
        /* <DEDUP_REMOVED lines=9> */
[----:B------:R-:W-:Y:S01]  /*33d0*/  ISETP.NE.U32.AND P1, PT, R19, RZ, PT ;  /* 0x000000ff1300720c */ /* 0x000fe20003f25070 */
[----:B------:R-:W-:Y:S01]  /*33e0*/  IMAD.X R6, RZ, RZ, R5, P2 ;  /* 0x000000ffff067224 */ /* 0x000fe200010e0605 */
[----:B------:R-:W-:-:S02]  /*33f0*/  SEL R3, R3, R8, P0 ;  /* 0x0000000803037207 */ /* 0x000fc40000000000 */
[----:B------:R-:W-:Y:S02]  /*3400*/  ISETP.NE.AND.EX P1, PT, RZ, UR4, PT, P1 ;  /* 0x00000004ff007c0c */ /* 0x000fe4000bf25310 */
[----:B------:R-:W-:Y:S01]  /*3410*/  SEL R6, R6, R5, P0 ;  /* 0x0000000506067207 */ /* 0x000fe20000000000 */
[----:B------:R-:W-:Y:S01]  /*3420*/  IMAD.MOV.U32 R5, RZ, RZ, 0x0 ;  /* 0x00000000ff057424 */ /* 0x000fe200078e00ff */
[----:B------:R-:W-:Y:S02]  /*3430*/  SEL R3, R3, 0xffffffff, P1 ;  /* 0xffffffff03037807 */ /* 0x000fe40000800000 */
[----:B------:R-:W-:Y:S01]  /*3440*/  SEL R6, R6, 0xffffffff, P1 ;  /* 0xffffffff06067807 */ /* 0x000fe20000800000 */
[----:B------:R-:W-:Y:S06]  /*3450*/  RET.REL.NODEC R4 `(_ZN2at6native39_GLOBAL__N__cee6930f_7_Loss_cu_5b0651e139nll_loss_backward_no_reduce_cuda_kernelIdlEEviPKT0_NS_27GenericPackedTensorAccessorIKT_Lm1ENS_16DefaultPtrTraitsElEENS6_IS7_Lm2ES9_lEEPS8_ll) ;  /* 0xffffffc804e87950 */ /* 0x000fec0003c3ffff */
.L_x_577:
        /* <DEDUP_REMOVED lines=10> */
.L_x_10610:


//--------------------- .text._ZN2at6native39_GLOBAL__N__cee6930f_7_Loss_cu_5b0651e139nll_loss_backward_no_reduce_cuda_kernelIdhEEviPKT0_NS_27GenericPackedTensorAccessorIKT_Lm1ENS_16DefaultPtrTraitsElEENS6_IS7_Lm2ES9_lEEPS8_ll --------------------------
	.section	.text._ZN2at6native39_GLOBAL__N__cee6930f_7_Loss_cu_5b0651e139nll_loss_backward_no_reduce_cuda_kernelIdhEEviPKT0_NS_27GenericPackedTensorAccessorIKT_Lm1ENS_16DefaultPtrTraitsElEENS6_IS7_Lm2ES9_lEEPS8_ll,"ax",@progbits
	.align	128
.text._ZN2at6native39_GLOBAL__N__cee6930f_7_Loss_cu_5b0651e139nll_loss_backward_no_reduce_cuda_kernelIdhEEviPKT0_NS_27GenericPackedTensorAccessorIKT_Lm1ENS_16DefaultPtrTraitsElEENS6_IS7_Lm2ES9_lEEPS8_ll:
        .type           _ZN2at6native39_GLOBAL__N__cee6930f_7_Loss_cu_5b0651e139nll_loss_backward_no_reduce_cuda_kernelIdhEEviPKT0_NS_27GenericPackedTensorAccessorIKT_Lm1ENS_16DefaultPtrTraitsElEENS6_IS7_Lm2ES9_lEEPS8_ll,@function
        .size           _ZN2at6native39_GLOBAL__N__cee6930f_7_Loss_cu_5b0651e139nll_loss_backward_no_reduce_cuda_kernelIdhEEviPKT0_NS_27GenericPackedTensorAccessorIKT_Lm1ENS_16DefaultPtrTraitsElEENS6_IS7_Lm2ES9_lEEPS8_ll,(.L_x_10612 - _ZN2at6native39_GLOBAL__N__cee6930f_7_Loss_cu_5b0651e139nll_loss_backward_no_reduce_cuda_kernelIdhEEviPKT0_NS_27GenericPackedTensorAccessorIKT_Lm1ENS_16DefaultPtrTraitsElEENS6_IS7_Lm2ES9_lEEPS8_ll)
        .other          _ZN2at6native39_GLOBAL__N__cee6930f_7_Loss_cu_5b0651e139nll_loss_backward_no_reduce_cuda_kernelIdhEEviPKT0_NS_27GenericPackedTensorAccessorIKT_Lm1ENS_16DefaultPtrTraitsElEENS6_IS7_Lm2ES9_lEEPS8_ll,@"STO_CUDA_ENTRY STV_DEFAULT"
_ZN2at6native39_GLOBAL__N__cee6930f_7_Loss_cu_5b0651e139nll_loss_backward_no_reduce_cuda_kernelIdhEEviPKT0_NS_27GenericPackedTensorAccessorIKT_Lm1ENS_16DefaultPtrTraitsElEENS6_IS7_Lm2ES9_lEEPS8_ll:
        /* <DEDUP_REMOVED lines=55> */
.L_x_580:
[----:B------:R-:W-:Y:S01]  /*0370*/  IMAD.MOV.U32 R2, RZ, RZ, R6 ;  /* 0x000000ffff027224 */ /* 0x000fe200078e0006 */
[----:B------:R-:W-:-:S07]  /*0380*/  MOV R0, 0x3a0 ;  /* 0x000003a000007802 */ /* 0x000fce0000000f00 */
[----:B------:R-:W-:Y:S05]  /*0390*/  CALL.REL.NOINC `($__internal_11_$__cuda_sm20_div_u64) ;  /* 0x0000002800547944 */ /* 0x000fea0003c00000 */
[----:B------:R-:W-:Y:S02]  /*03a0*/  IMAD.MOV.U32 R2, RZ, RZ, R28 ;  /* 0x000000ffff027224 */ /* 0x000fe400078e001c */
[----:B------:R-:W-:-:S07]  /*03b0*/  IMAD.MOV.U32 R3, RZ, RZ, R29 ;  /* 0x000000ffff037224 */ /* 0x000fce00078e001d */
.L_x_581:
[----:B------:R-:W-:Y:S05]  /*03c0*/  BSYNC.RECONVERGENT B0 ;  /* 0x0000000000007941 */ /* 0x000fea0003800200 */
.L_x_579:
        /* <DEDUP_REMOVED lines=34> */
[----:B------:R-:W-:-:S04]  /*05f0*/  IMAD.WIDE.U32 R28, R18, UR4, RZ ;  /* 0x00000004121c7c25 */ /* 0x000fc8000f8e00ff */
[----:B------:R-:W-:Y:S01]  /*0600*/  IMAD R5, R17, UR7, R23 ;  /* 0x0000000711057c24 */ /* 0x000fe2000f8e0217 */
[----:B------:R-:W-:Y:S01]  /*0610*/  IADD3 R29, PT, PT, R29, R7, RZ ;  /* 0x000000071d1d7210 */ /* 0x000fe20007ffe0ff */
[----:B------:R-:W-:-:S03]  /*0620*/  IMAD.IADD R27, R3, 0x1, R27 ;  /* 0x00000001031b7824 */ /* 0x000fc600078e021b */
[----:B------:R-:W-:Y:S02]  /*0630*/  SHF.L.U64.HI R16, R22, 0x3, R5 ;  /* 0x0000000316107819 */ /* 0x000fe40000010205 */
[----:B------:R-:W-:-:S07]  /*0640*/  LEA.HI.X R27, R2, UR9, R27, 0x3, P0 ;  /* 0x00000009021b7c11 */ /* 0x000fce00080f1c1b */
.L_x_588:
[----:B------:R-:W-:Y:S02]  /*0650*/  R2UR UR5, R33 ;  /* 0x00000000210572ca */ /* 0x000fe400000e0000 */
[----:B------:R-:W-:-:S11]  /*0660*/  R2UR UR4, R32 ;  /* 0x00000000200472ca */ /* 0x000fd600000e0000 */
[----:B-1----:R-:W-:-:S04]  /*0670*/  IADD3 R2, P0, PT, R18, UR5, RZ ;  /* 0x0000000512027c10 */ /* 0x002fc8000ff1e0ff */
        /* <DEDUP_REMOVED lines=10> */
[----:B------:R-:W-:Y:S05]  /*0720*/  @!P0 BRA `(.L_x_585) ;  /* 0x0000000000708947 */ /* 0x000fea0003800000 */
[----:B---3--:R-:W-:Y:S01]  /*0730*/  ISETP.GE.U32.AND P0, PT, R2, UR42, PT ;  /* 0x0000002a02007c0c */ /* 0x008fe2000bf06070 */
        /* <DEDUP_REMOVED lines=10> */
[----:B------:R-:W5:Y:S01]  /*07e0*/  LDCU.64 UR8, c[0x4][0x128] ;  /* 0x01002500ff0877ac */ /* 0x000f620008000a00 */
[----:B-1----:R-:W-:Y:S02]  /*07f0*/  IMAD.U32 R4, RZ, RZ, UR4 ;  /* 0x00000004ff047e24 */ /* 0x002fe4000f8e00ff */
[----:B------:R-:W-:-:S02]  /*0800*/  IMAD.U32 R5, RZ, RZ, UR5 ;  /* 0x00000005ff057e24 */ /* 0x000fc4000f8e00ff */
[----:B--2---:R-:W-:Y:S01]  /*0810*/  IMAD.U32 R6, RZ, RZ, UR6 ;  /* 0x00000006ff067e24 */ /* 0x004fe2000f8e00ff */
[----:B------:R-:W-:Y:S01]  /*0820*/  MOV R7, UR7 ;  /* 0x0000000700077c02 */ /* 0x000fe20008000f00 */
[----:B-----5:R-:W-:Y:S02]  /*0830*/  IMAD.U32 R10, RZ, RZ, UR8 ;  /* 0x00000008ff0a7e24 */ /* 0x020fe4000f8e00ff */
[----:B------:R-:W-:-:S07]  /*0840*/  IMAD.U32 R11, RZ, RZ, UR9 ;  /* 0x00000009ff0b7e24 */ /* 0x000fce000f8e00ff */
[----:B------:R-:W-:-:S07]  /*0850*/  LEPC R20, `(.L_x_587) ;  /* 0x000000001014794e */ /* 0x000fce0000000000 */
[----:B0--34-:R-:W-:Y:S05]  /*0860*/  CALL.ABS.NOINC R14 ;  /* 0x000000000e007343 */ /* 0x019fea0003c00000 */
.L_x_587:
[----:B0---4-:R-:W-:Y:S05]  /*0870*/  BSYNC.RECONVERGENT B6 ;  /* 0x0000000000067941 */ /* 0x011fea0003800200 */
.L_x_586:
[----:B------:R-:W2:Y:S01]  /*0880*/  LDG.E.64 R6, desc[UR36][R26.64] ;  /* 0x000000241a067981 */ /* 0x000ea2000c1e1b00 */
[----:B------:R-:W-:-:S04]  /*0890*/  IMAD.WIDE.U32 R4, R2, UR60, R28 ;  /* 0x0000003c02047c25 */ /* 0x000fc8000f8e001c */
[----:B------:R-:W-:Y:S01]  /*08a0*/  IMAD R3, R2, UR61, R5 ;  /* 0x0000003d02037c24 */ /* 0x000fe2000f8e0205 */
[----:B------:R-:W-:-:S04]  /*08b0*/  LEA R2, P0, R4, UR62, 0x3 ;  /* 0x0000003e04027c11 */ /* 0x000fc8000f8018ff */
[----:B------:R-:W-:Y:S01]  /*08c0*/  LEA.HI.X R3, R4, UR63, R3, 0x3, P0 ;  /* 0x0000003f04037c11 */ /* 0x000fe200080f1c03 */
[----:B--2---:R-:W0:Y:S04]  /*08d0*/  DADD R6, -RZ, -R6 ;  /* 0x00000000ff067229 */ /* 0x004e280000000906 */
[----:B0-----:R1:W-:Y:S04]  /*08e0*/  STG.E.64 desc[UR36][R2.64], R6 ;  /* 0x0000000602007986 */ /* 0x0013e8000c101b24 */
.L_x_585:
[----:B0--34-:R-:W-:Y:S05]  /*08f0*/  BSYNC.RECONVERGENT B7 ;  /* 0x0000000000077941 */ /* 0x019fea0003800200 */
.L_x_584:
        /* <DEDUP_REMOVED lines=8> */
.L_x_583:
[----:B0--34-:R-:W-:Y:S05]  /*0980*/  BSYNC.RECONVERGENT B8 ;  /* 0x0000000000087941 */ /* 0x019fea0003800200 */
.L_x_582:
[----:B------:R-:W-:-:S04]  /*0990*/  ISETP.GE.U32.AND P0, PT, R31, 0x3, PT ;  /* 0x000000031f00780c */ /* 0x000fc80003f06070 */
[----:B------:R-:W-:-:S13]  /*09a0*/  ISETP.GE.U32.AND.EX P0, PT, R30, RZ, PT, P0 ;  /* 0x000000ff1e00720c */ /* 0x000fda0003f06100 */
[----:B------:R-:W-:Y:S05]  /*09b0*/  @!P0 EXIT ;  /* 0x000000000000894d */ /* 0x000fea0003800000 */
[----:B------:R-:W-:Y:S01]  /*09c0*/  BSSY.RECONVERGENT B8, `(.L_x_589) ;  /* 0x00000c6000087945 */ /* 0x000fe20003800200 */
.L_x_606:
        /* <DEDUP_REMOVED lines=11> */
[----:B-1----:R-:W-:Y:S01]  /*0a80*/  MOV R2, 0x0 ;  /* 0x0000000000027802 */ /* 0x002fe20000000f00 */
        /* <DEDUP_REMOVED lines=15> */
.L_x_593:
[----:B------:R-:W-:Y:S05]  /*0b80*/  BSYNC.RECONVERGENT B6 ;  /* 0x0000000000067941 */ /* 0x000fea0003800200 */
.L_x_592:
[----:B------:R-:W-:Y:S02]  /*0b90*/  IMAD R5, R19, UR48, RZ ;  /* 0x0000003013057c24 */ /* 0x000fe4000f8e02ff */
        /* <DEDUP_REMOVED lines=14> */
[----:B--2---:R-:W0:Y:S04]  /*0c80*/  DADD R2, -RZ, -R2 ;  /* 0x00000000ff027229 */ /* 0x004e280000000902 */
[----:B0-----:R0:W-:Y:S04]  /*0c90*/  STG.E.64 desc[UR36][R8.64], R2 ;  /* 0x0000000208007986 */ /* 0x0011e8000c101b24 */
.L_x_591:
[----:B------:R-:W-:Y:S05]  /*0ca0*/  BSYNC.RECONVERGENT B7 ;  /* 0x0000000000077941 */ /* 0x000fea0003800200 */
.L_x_590:
        /* <DEDUP_REMOVED lines=13> */
[----:B01----:R-:W-:Y:S01]  /*0d80*/  MOV R2, 0x0 ;  /* 0x0000000000027802 */ /* 0x003fe20000000f00 */
        /* <DEDUP_REMOVED lines=15> */
.L_x_597:
[----:B------:R-:W-:Y:S05]  /*0e80*/  BSYNC.RECONVERGENT B6 ;  /* 0x0000000000067941 */ /* 0x000fea0003800200 */
.L_x_596:
[----:B------:R-:W-:Y:S02]  /*0e90*/  IMAD R5, R24, UR48, RZ ;  /* 0x0000003018057c24 */ /* 0x000fe4000f8e02ff */
[----:B01----:R-:W-:-:S04]  /*0ea0*/  IMAD.WIDE.U32 R2, R16, UR48, RZ ;  /* 0x0000003010027c25 */ /* 0x003fc8000f8e00ff */
[----:B------:R-:W-:Y:S01]  /*0eb0*/  IMAD R5, R16, UR49, R5 ;  /* 0x0000003110057c24 */ /* 0x000fe2000f8e0205 */
[----:B------:R-:W-:-:S04]  /*0ec0*/  LEA R4, P0, R2, UR38, 0x3 ;  /* 0x0000002602047c11 */ /* 0x000fc8000f8018ff */
[----:B------:R-:W-:-:S04]  /*0ed0*/  IADD3 R3, PT, PT, R3, R5, RZ ;  /* 0x0000000503037210 */ /* 0x000fc80007ffe0ff */
        /* <DEDUP_REMOVED lines=12> */
.L_x_595:
[----:B------:R-:W-:Y:S05]  /*0fa0*/  BSYNC.RECONVERGENT B7 ;  /* 0x0000000000077941 */ /* 0x000fea0003800200 */
.L_x_594:
        /* <DEDUP_REMOVED lines=13> */
[----:B012---:R-:W-:Y:S01]  /*1080*/  MOV R2, 0x0 ;  /* 0x0000000000027802 */ /* 0x007fe20000000f00 */
        /* <DEDUP_REMOVED lines=15> */
.L_x_601:
[----:B------:R-:W-:Y:S05]  /*1180*/  BSYNC.RECONVERGENT B6 ;  /* 0x0000000000067941 */ /* 0x000fea0003800200 */
.L_x_600:
[----:B------:R-:W-:Y:S02]  /*1190*/  IMAD R5, R24, UR48, RZ ;  /* 0x0000003018057c24 */ /* 0x000fe4000f8e02ff */
[----:B012---:R-:W-:-:S04]  /*11a0*/  IMAD.WIDE.U32 R2, R16, UR48, RZ ;  /* 0x0000003010027c25 */ /* 0x007fc8000f8e00ff */
        /* <DEDUP_REMOVED lines=15> */
.L_x_599:
[----:B------:R-:W-:Y:S05]  /*12a0*/  BSYNC.RECONVERGENT B7 ;  /* 0x0000000000077941 */ /* 0x000fea0003800200 */
.L_x_598:
[----:B0123--:R-:W-:-:S04]  /*12b0*/  IADD3 R2, P0, PT, R17, R18, RZ ;  /* 0x0000001211027210 */ /* 0x00ffc80007f1e0ff */
        /* <DEDUP_REMOVED lines=28> */
.L_x_605:
[----:B------:R-:W-:Y:S05]  /*1480*/  BSYNC.RECONVERGENT B6 ;  /* 0x0000000000067941 */ /* 0x000fea0003800200 */
.L_x_604:
[----:B------:R-:W-:Y:S02]  /*1490*/  IMAD R5, R19, UR48, RZ ;  /* 0x0000003013057c24 */ /* 0x000fe4000f8e02ff */
        /* <DEDUP_REMOVED lines=16> */
.L_x_603:
[----:B------:R-:W-:Y:S05]  /*15a0*/  BSYNC.RECONVERGENT B7 ;  /* 0x0000000000077941 */ /* 0x000fea0003800200 */
.L_x_602:
        /* <DEDUP_REMOVED lines=8> */
.L_x_589:
[----:B------:R-:W-:Y:S05]  /*1630*/  EXIT ;  /* 0x000000000000794d */ /* 0x000fea0003800000 */
.L_x_578:
        /* <DEDUP_REMOVED lines=21> */
[----:B------:R0:W1:Y:S02]  /*1790*/  F2I.FTZ.U32.TRUNC.NTZ R3, R2 ;  /* 0x0000000200037305 */ /* 0x000064000021f000 */
[----:B0-----:R-:W-:Y:S02]  /*17a0*/  IMAD.MOV.U32 R2, RZ, RZ, RZ ;  /* 0x000000ffff027224 */ /* 0x001fe400078e00ff */
[----:B-1----:R-:W-:-:S04]  /*17b0*/  IMAD R7, R7, R3, RZ ;  /* 0x0000000307077224 */ /* 0x002fc800078e02ff */
[----:B------:R-:W-:-:S06]  /*17c0*/  IMAD.HI.U32 R7, R3, R7, R2 ;  /* 0x0000000703077227 */ /* 0x000fcc00078e0002 */
        /* <DEDUP_REMOVED lines=10> */
.L_x_608:
[----:B------:R-:W-:Y:S01]  /*1870*/  IMAD.MOV.U32 R2, RZ, RZ, R4 ;  /* 0x000000ffff027224 */ /* 0x000fe200078e0004 */
[----:B------:R-:W-:-:S07]  /*1880*/  MOV R0, 0x18a0 ;  /* 0x000018a000007802 */ /* 0x000fce0000000f00 */
[----:B------:R-:W-:Y:S05]  /*1890*/  CALL.REL.NOINC `($__internal_11_$__cuda_sm20_div_u64) ;  /* 0x0000001400147944 */ /* 0x000fea0003c00000 */
.L_x_609:
[----:B------:R-:W-:Y:S05]  /*18a0*/  BSYNC.RECONVERGENT B0 ;  /* 0x0000000000007941 */ /* 0x000fea0003800200 */
.L_x_607:
        /* <DEDUP_REMOVED lines=14> */
[----:B-1----:R-:W-:-:S02]  /*1990*/  IMAD.U32 R36, RZ, RZ, UR4 ;  /* 0x00000004ff247e24 */ /* 0x002fc4000f8e00ff */
[----:B------:R-:W-:Y:S01]  /*19a0*/  IMAD.U32 R22, RZ, RZ, UR5 ;  /* 0x00000005ff167e24 */ /* 0x000fe2000f8e00ff */
[----:B------:R-:W1:Y:S01]  /*19b0*/  LDCU.64 UR4, c[0x0][0x3a8] ;  /* 0x00007500ff0477ac */ /* 0x000e620008000a00 */
[----:B------:R-:W2:Y:S01]  /*19c0*/  LDCU.64 UR56, c[0x0][0x3d8] ;  /* 0x00007b00ff3877ac */ /* 0x000ea20008000a00 */
[----:B------:R-:W2:Y:S01]  /*19d0*/  LDCU.64 UR54, c[0x0][0x390] ;  /* 0x00007200ff3677ac */ /* 0x000ea20008000a00 */
[----:B------:R-:W2:Y:S01]  /*19e0*/  LDCU.64 UR52, c[0x0][0x3d0] ;  /* 0x00007a00ff3477ac */ /* 0x000ea20008000a00 */
[----:B0-----:R-:W-:Y:S02]  /*19f0*/  IMAD.U32 R24, RZ, RZ, UR6 ;  /* 0x00000006ff187e24 */ /* 0x001fe4000f8e00ff */
[----:B------:R-:W-:Y:S01]  /*1a00*/  IMAD.U32 R25, RZ, RZ, UR7 ;  /* 0x00000007ff197e24 */ /* 0x000fe2000f8e00ff */
[----:B------:R-:W0:Y:S01]  /*1a10*/  LDCU.64 UR42, c[0x0][0x388] ;  /* 0x00007100ff2a77ac */ /* 0x000e220008000a00 */
[----:B-1----:R-:W-:Y:S01]  /*1a20*/  MOV R26, UR4 ;  /* 0x00000004001a7c02 */ /* 0x002fe20008000f00 */
[----:B------:R-:W-:Y:S01]  /*1a30*/  IMAD.U32 R27, RZ, RZ, UR5 ;  /* 0x00000005ff1b7e24 */ /* 0x000fe2000f8e00ff */
[----:B------:R-:W1:Y:S01]  /*1a40*/  LDCU.64 UR40, c[0x0][0x3c0] ;  /* 0x00007800ff2877ac */ /* 0x000e620008000a00 */
[----:B------:R-:W0:Y:S01]  /*1a50*/  LDCU.64 UR38, c[0x0][0x3a0] ;  /* 0x00007400ff2677ac */ /* 0x000e220008000a00 */
[----:B------:R-:W0:Y:S01]  /*1a60*/  LDCU.128 UR44, c[0x0][0x3c0] ;  /* 0x00007800ff2c77ac */ /* 0x000e220008000c00 */
[----:B------:R-:W0:Y:S01]  /*1a70*/  LDCU.128 UR48, c[0x0][0x3a0] ;  /* 0x00007400ff3077ac */ /* 0x000e220008000c00 */
[----:B--234-:R-:W-:Y:S05]  /*1a80*/  @!P0 BRA `(.L_x_611) ;  /* 0x0000000400388947 */ /* 0x01cfea0003800000 */
[----:B------:R-:W2:Y:S01]  /*1a90*/  LDCU.64 UR6, c[0x0][0x3a0] ;  /* 0x00007400ff0677ac */ /* 0x000ea20008000a00 */
[----:B------:R-:W-:Y:S02]  /*1aa0*/  VIADD R34, R23, 0x1 ;  /* 0x0000000117227836 */ /* 0x000fe40000000000 */
[----:B------:R-:W-:Y:S01]  /*1ab0*/  IMAD.MOV.U32 R29, RZ, RZ, RZ ;  /* 0x000000ffff1d7224 */ /* 0x000fe200078e00ff */
[----:B------:R-:W3:Y:S02]  /*1ac0*/  LDCU.64 UR4, c[0x0][0x3c0] ;  /* 0x00007800ff0477ac */ /* 0x000ee40008000a00 */
[----:B------:R-:W-:Y:S01]  /*1ad0*/  LOP3.LUT R34, R34, 0x3, RZ, 0xc0, !PT ;  /* 0x0000000322227812 */ /* 0x000fe200078ec0ff */
[----:B------:R-:W4:Y:S01]  /*1ae0*/  LDCU.64 UR8, c[0x0][0x390] ;  /* 0x00007200ff0877ac */ /* 0x000f220008000a00 */
[----:B--2---:R-:W-:Y:S02]  /*1af0*/  IMAD R7, R19, UR6, RZ ;  /* 0x0000000613077c24 */ /* 0x004fe4000f8e02ff */
[----:B------:R-:W-:-:S04]  /*1b00*/  IMAD.WIDE.U32 R4, R18, UR6, RZ ;  /* 0x0000000612047c25 */ /* 0x000fc8000f8e00ff */
[----:B---3--:R-:W-:Y:S02]  /*1b10*/  IMAD R3, R19, UR4, RZ ;  /* 0x0000000413037c24 */ /* 0x008fe4000f8e02ff */
[----:B------:R-:W-:Y:S01]  /*1b20*/  IMAD R7, R18, UR7, R7 ;  /* 0x0000000712077c24 */ /* 0x000fe2000f8e0207 */
[----:B----4-:R-:W-:Y:S01]  /*1b30*/  LEA R30, P0, R4, UR8, 0x3 ;  /* 0x00000008041e7c11 */ /* 0x010fe2000f8018ff */
[----:B------:R-:W-:-:S04]  /*1b40*/  IMAD.WIDE.U32 R32, R18, UR4, RZ ;  /* 0x0000000412207c25 */ /* 0x000fc8000f8e00ff */
[----:B------:R-:W-:Y:S02]  /*1b50*/  IMAD R3, R18, UR5, R3 ;  /* 0x0000000512037c24 */ /* 0x000fe4000f8e0203 */
[----:B------:R-:W-:-:S03]  /*1b60*/  IMAD.IADD R7, R5, 0x1, R7 ;  /* 0x0000000105077824 */ /* 0x000fc600078e0207 */
[----:B------:R-:W-:Y:S02]  /*1b70*/  IADD3 R33, PT, PT, R33, R3, RZ ;  /* 0x0000000321217210 */ /* 0x000fe40007ffe0ff */
[----:B------:R-:W-:-:S07]  /*1b80*/  LEA.HI.X R31, R4, UR9, R7, 0x3, P0 ;  /* 0x00000009041f7c11 */ /* 0x000fce00080f1c07 */
.L_x_616:
[----:B------:R-:W-:Y:S02]  /*1b90*/  R2UR UR5, R36 ;  /* 0x00000000240572ca */ /* 0x000fe400000e0000 */
[----:B------:R-:W-:-:S11]  /*1ba0*/  R2UR UR4, R22 ;  /* 0x00000000160472ca */ /* 0x000fd600000e0000 */
[----:B------:R-:W-:-:S04]  /*1bb0*/  IADD3 R4, P0, PT, R18, UR5, RZ ;  /* 0x0000000512047c10 */ /* 0x000fc8000ff1e0ff */
[----:B------:R-:W-:-:S05]  /*1bc0*/  IADD3.X R5, PT, PT, R19, UR4, RZ, P0, !PT ;  /* 0x0000000413057c10 */ /* 0x000fca00087fe4ff */
[----:B--2---:R-:W2:Y:S01]  /*1bd0*/  LDG.E.U8 R35, desc[UR36][R4.64] ;  /* 0x0000002404237981 */ /* 0x004ea2000c1e1100 */
        /* <DEDUP_REMOVED lines=18> */
[----:B------:R-:W4:Y:S01]  /*1d00*/  LDC.64 R14, c[0x4][R14] ;  /* 0x010000000e0e7b82 */ /* 0x000f220000000a00 */
[----:B------:R-:W-:Y:S01]  /*1d10*/  IMAD.MOV.U32 R12, RZ, RZ, 0x1 ;  /* 0x00000001ff0c7424 */ /* 0x000fe200078e00ff */
[----:B------:R-:W5:Y:S01]  /*1d20*/  LDCU.64 UR8, c[0x4][0x128] ;  /* 0x01002500ff0877ac */ /* 0x000f620008000a00 */
[----:B--2---:R-:W-:Y:S02]  /*1d30*/  IMAD.U32 R4, RZ, RZ, UR4 ;  /* 0x00000004ff047e24 */ /* 0x004fe4000f8e00ff */
[----:B------:R-:W-:-:S02]  /*1d40*/  IMAD.U32 R5, RZ, RZ, UR5 ;  /* 0x00000005ff057e24 */ /* 0x000fc4000f8e00ff */
[----:B---3--:R-:W-:Y:S01]  /*1d50*/  IMAD.U32 R6, RZ, RZ, UR6 ;  /* 0x00000006ff067e24 */ /* 0x008fe2000f8e00ff */
[----:B------:R-:W-:Y:S01]  /*1d60*/  MOV R7, UR7 ;  /* 0x0000000700077c02 */ /* 0x000fe20008000f00 */
[----:B-----5:R-:W-:Y:S02]  /*1d70*/  IMAD.U32 R10, RZ, RZ, UR8 ;  /* 0x00000008ff0a7e24 */ /* 0x020fe4000f8e00ff */
[----:B------:R-:W-:-:S07]  /*1d80*/  IMAD.U32 R11, RZ, RZ, UR9 ;  /* 0x00000009ff0b7e24 */ /* 0x000fce000f8e00ff */
[----:B------:R-:W-:-:S07]  /*1d90*/  LEPC R20, `(.L_x_615) ;  /* 0x000000001014794e */ /* 0x000fce0000000000 */
[----:B01--4-:R-:W-:Y:S05]  /*1da0*/  CALL.ABS.NOINC R14 ;  /* 0x000000000e007343 */ /* 0x013fea0003c00000 */
.L_x_615:
[----:B01----:R-:W-:Y:S05]  /*1db0*/  BSYNC.RECONVERGENT B6 ;  /* 0x0000000000067941 */ /* 0x003fea0003800200 */
.L_x_614:
[----:B------:R-:W-:Y:S01]  /*1dc0*/  R2UR UR9, R16 ;  /* 0x00000000100972ca */ /* 0x000fe200000e0000 */
[----:B------:R-:W2:Y:S01]  /*1dd0*/  LDG.E.64 R6, desc[UR36][R30.64] ;  /* 0x000000241e067981 */ /* 0x000ea2000c1e1b00 */
[----:B------:R-:W-:Y:S02]  /*1de0*/  R2UR UR8, R2 ;  /* 0x00000000020872ca */ /* 0x000fe400000e0000 */
[----:B------:R-:W-:Y:S02]  /*1df0*/  R2UR UR7, R24 ;  /* 0x00000000180772ca */ /* 0x000fe400000e0000 */
[----:B------:R-:W-:Y:S02]  /*1e00*/  R2UR UR6, R25 ;  /* 0x00000000190672ca */ /* 0x000fe400000e0000 */
[----:B------:R-:W-:Y:S02]  /*1e10*/  R2UR UR5, R26 ;  /* 0x000000001a0572ca */ /* 0x000fe400000e0000 */
[----:B------:R-:W-:-:S03]  /*1e20*/  R2UR UR4, R27 ;  /* 0x000000001b0472ca */ /* 0x000fc600000e0000 */
[----:B------:R-:W-:-:S05]  /*1e30*/  LEA R8, P0, R35, UR9, 0x3 ;  /* 0x0000000923087c11 */ /* 0x000fca000f8018ff */
[----:B------:R-:W-:-:S06]  /*1e40*/  IMAD.X R9, RZ, RZ, UR8, P0 ;  /* 0x00000008ff097e24 */ /* 0x000fcc00080e06ff */
[----:B------:R-:W2:Y:S01]  /*1e50*/  LDG.E.64 R8, desc[UR36][R8.64] ;  /* 0x0000002408087981 */ /* 0x000ea2000c1e1b00 */
[----:B------:R-:W-:-:S04]  /*1e60*/  IMAD.WIDE.U32 R4, R35, UR7, R32 ;  /* 0x0000000723047c25 */ /* 0x000fc8000f8e0020 */
[----:B------:R-:W-:Y:S01]  /*1e70*/  IMAD R35, R35, UR6, R5 ;  /* 0x0000000623237c24 */ /* 0x000fe2000f8e0205 */
[----:B------:R-:W-:-:S04]  /*1e80*/  LEA R10, P0, R4, UR5, 0x3 ;  /* 0x00000005040a7c11 */ /* 0x000fc8000f8018ff */
[----:B------:R-:W-:Y:S01]  /*1e90*/  LEA.HI.X R11, R4, UR4, R35, 0x3, P0 ;  /* 0x00000004040b7c11 */ /* 0x000fe200080f1c23 */
[----:B--2---:R-:W0:Y:S04]  /*1ea0*/  DMUL R6, R8, -R6 ;  /* 0x8000000608067228 */ /* 0x004e280000000000 */
[----:B0-----:R2:W-:Y:S04]  /*1eb0*/  STG.E.64 desc[UR36][R10.64], R6 ;  /* 0x000000060a007986 */ /* 0x0015e8000c101b24 */
.L_x_613:
[----:B01----:R-:W-:Y:S05]  /*1ec0*/  BSYNC.RECONVERGENT B7 ;  /* 0x0000000000077941 */ /* 0x003fea0003800200 */
.L_x_612:
[----:B------:R-:W-:Y:S01]  /*1ed0*/  ISETP.NE.AND P2, PT, R38, RZ, PT ;  /* 0x000000ff2600720c */ /* 0x000fe20003f45270 */
[C---:B------:R-:W-:Y:S01]  /*1ee0*/  IMAD.WIDE.U32 R4, R17.reuse, UR38, RZ ;  /* 0x0000002611047c25 */ /* 0x040fe2000f8e00ff */
[----:B------:R-:W-:-:S03]  /*1ef0*/  IADD3 R18, P0, PT, R17, R18, RZ ;  /* 0x0000001211127210 */ /* 0x000fc60007f1e0ff */
[C---:B------:R-:W-:Y:S01]  /*1f00*/  IMAD R0, R17.reuse, UR39, R5 ;  /* 0x0000002711007c24 */ /* 0x040fe2000f8e0205 */
[----:B------:R-:W-:Y:S01]  /*1f10*/  LEA R30, P1, R4, R30, 0x3 ;  /* 0x0000001e041e7211 */ /* 0x000fe200078218ff */
[----:B------:R-:W-:-:S03]  /*1f20*/  IMAD.WIDE.U32 R32, R17, UR40, R32 ;  /* 0x0000002811207c25 */ /* 0x000fc6000f8e0020 */
[----:B------:R-:W-:Y:S01]  /*1f30*/  LEA.HI.X R31, R4, R31, R0, 0x3, P1 ;  /* 0x0000001f041f7211 */ /* 0x000fe200008f1c00 */
[----:B------:R-:W-:Y:S02]  /*1f40*/  IMAD R33, R17, UR41, R33 ;  /* 0x0000002911217c24 */ /* 0x000fe4000f8e0221 */
[----:B------:R-:W-:Y:S01]  /*1f50*/  IMAD.X R19, RZ, RZ, R19, P0 ;  /* 0x000000ffff137224 */ /* 0x000fe200000e0613 */
[----:B------:R-:W-:Y:S06]  /*1f60*/  @P2 BRA `(.L_x_616) ;  /* 0xfffffffc00082947 */ /* 0x000fec000383ffff */
.L_x_611:
[----:B01----:R-:W-:Y:S05]  /*1f70*/  BSYNC.RECONVERGENT B8 ;  /* 0x0000000000087941 */ /* 0x003fea0003800200 */
.L_x_610:
[----:B------:R-:W-:-:S04]  /*1f80*/  ISETP.GE.U32.AND P0, PT, R23, 0x3, PT ;  /* 0x000000031700780c */ /* 0x000fc80003f06070 */
[----:B------:R-:W-:-:S13]  /*1f90*/  ISETP.GE.U32.AND.EX P0, PT, R28, RZ, PT, P0 ;  /* 0x000000ff1c00720c */ /* 0x000fda0003f06100 */
[----:B------:R-:W-:Y:S05]  /*1fa0*/  @!P0 EXIT ;  /* 0x000000000000894d */ /* 0x000fea0003800000 */
[----:B------:R-:W-:Y:S01]  /*1fb0*/  BSSY.RECONVERGENT B8, `(.L_x_617) ;  /* 0x00000d2000087945 */ /* 0x000fe20003800200 */
.L_x_634:
[----:B------:R-:W-:-:S04]  /*1fc0*/  IADD3 R28, P0, PT, R18, UR42, RZ ;  /* 0x0000002a121c7c10 */ /* 0x000fc8000ff1e0ff */
[----:B------:R-:W-:-:S05]  /*1fd0*/  IADD3.X R29, PT, PT, R19, UR43, RZ, P0, !PT ;  /* 0x0000002b131d7c10 */ /* 0x000fca00087fe4ff */
[----:B------:R-:W3:Y:S01]  /*1fe0*/  LDG.E.U8 R23, desc[UR36][R28.64] ;  /* 0x000000241c177981 */ /* 0x000ee2000c1e1100 */
[----:B------:R-:W-:Y:S01]  /*1ff0*/  BSSY.RECONVERGENT B7, `(.L_x_618) ;  /* 0x000002d000077945 */ /* 0x000fe20003800200 */
[----:B---3--:R-:W-:-:S04]  /*2000*/  ISETP.NE.U32.AND P0, PT, R23, UR60, PT ;  /* 0x0000003c17007c0c */ /* 0x008fc8000bf05070 */
        /* <DEDUP_REMOVED lines=8> */
[----:B------:R-:W-:Y:S02]  /*2090*/  HFMA2 R12, -RZ, RZ, 0, 5.9604644775390625e-08 ;  /* 0x00000001ff0c7431 */ /* 0x000fe400000001ff */
[----:B------:R-:W-:Y:S01]  /*20a0*/  IMAD.MOV.U32 R8, RZ, RZ, 0x1ad ;  /* 0x000001adff087424 */ /* 0x000fe200078e00ff */
[----:B------:R-:W2:Y:S01]  /*20b0*/  LDCU.64 UR6, c[0x4][0x2d0] ;  /* 0x01005a00ff0677ac */ /* 0x000ea20008000a00 */
[----:B------:R-:W1:Y:S01]  /*20c0*/  LDC.64 R14, c[0x4][R14] ;  /* 0x010000000e0e7b82 */ /* 0x000e620000000a00 */
[----:B------:R-:W-:Y:S01]  /*20d0*/  IMAD.MOV.U32 R13, RZ, RZ, RZ ;  /* 0x000000ffff0d7224 */ /* 0x000fe200078e00ff */
[----:B------:R-:W3:Y:S01]  /*20e0*/  LDCU.64 UR8, c[0x4][0x128] ;  /* 0x01002500ff0877ac */ /* 0x000ee20008000a00 */
[----:B0-----:R-:W-:Y:S02]  /*20f0*/  IMAD.U32 R4, RZ, RZ, UR4 ;  /* 0x00000004ff047e24 */ /* 0x001fe4000f8e00ff */
[----:B------:R-:W-:Y:S01]  /*2100*/  IMAD.U32 R5, RZ, RZ, UR5 ;  /* 0x00000005ff057e24 */ /* 0x000fe2000f8e00ff */
[----:B--2---:R-:W-:Y:S01]  /*2110*/  MOV R6, UR6 ;  /* 0x0000000600067c02 */ /* 0x004fe20008000f00 */
[----:B------:R-:W-:-:S02]  /*2120*/  IMAD.U32 R7, RZ, RZ, UR7 ;  /* 0x00000007ff077e24 */ /* 0x000fc4000f8e00ff */
[----:B---3--:R-:W-:Y:S02]  /*2130*/  IMAD.U32 R10, RZ, RZ, UR8 ;  /* 0x00000008ff0a7e24 */ /* 0x008fe4000f8e00ff */
[----:B------:R-:W-:-:S07]  /*2140*/  IMAD.U32 R11, RZ, RZ, UR9 ;  /* 0x00000009ff0b7e24 */ /* 0x000fce000f8e00ff */
[----:B------:R-:W-:-:S07]  /*2150*/  LEPC R20, `(.L_x_621) ;  /* 0x000000001014794e */ /* 0x000fce0000000000 */
[----:B-1----:R-:W-:Y:S05]  /*2160*/  CALL.ABS.NOINC R14 ;  /* 0x000000000e007343 */ /* 0x002fea0003c00000 */
.L_x_621:
[----:B------:R-:W-:Y:S05]  /*2170*/  BSYNC.RECONVERGENT B6 ;  /* 0x0000000000067941 */ /* 0x000fea0003800200 */
.L_x_620:
[----:B------:R-:W-:Y:S01]  /*2180*/  IMAD R3, R19, UR48, RZ ;  /* 0x0000003013037c24 */ /* 0x000fe2000f8e02ff */
[----:B------:R-:W-:Y:S01]  /*2190*/  LEA R12, P0, R23, UR52, 0x3 ;  /* 0x00000034170c7c11 */ /* 0x000fe2000f8018ff */
[----:B------:R-:W-:-:S04]  /*21a0*/  IMAD.WIDE.U32 R4, R18, UR48, RZ ;  /* 0x0000003012047c25 */ /* 0x000fc8000f8e00ff */
[----:B------:R-:W-:Y:S01]  /*21b0*/  IMAD R3, R18, UR49, R3 ;  /* 0x0000003112037c24 */ /* 0x000fe2000f8e0203 */
[----:B--2---:R-:W-:Y:S01]  /*21c0*/  LEA R6, P1, R4, UR54, 0x3 ;  /* 0x0000003604067c11 */ /* 0x004fe2000f8218ff */
[----:B------:R-:W-:Y:S02]  /*21d0*/  IMAD.X R13, RZ, RZ, UR53, P0 ;  /* 0x00000035ff0d7e24 */ /* 0x000fe400080e06ff */
[----:B------:R-:W-:-:S05]  /*21e0*/  IMAD.IADD R3, R5, 0x1, R3 ;  /* 0x0000000105037824 */ /* 0x000fca00078e0203 */
[----:B------:R-:W-:Y:S02]  /*21f0*/  LEA.HI.X R7, R4, UR55, R3, 0x3, P1 ;  /* 0x0000003704077c11 */ /* 0x000fe400088f1c03 */
[----:B------:R-:W2:Y:S04]  /*2200*/  LDG.E.64 R4, desc[UR36][R12.64] ;  /* 0x000000240c047981 */ /* 0x000ea8000c1e1b00 */
        /* <DEDUP_REMOVED lines=9> */
[----:B--2---:R-:W0:Y:S04]  /*22a0*/  DMUL R4, R4, -R6 ;  /* 0x8000000604047228 */ /* 0x004e280000000000 */
[----:B0-----:R0:W-:Y:S04]  /*22b0*/  STG.E.64 desc[UR36][R10.64], R4 ;  /* 0x000000040a007986 */ /* 0x0011e8000c101b24 */
.L_x_619:
[----:B------:R-:W-:Y:S05]  /*22c0*/  BSYNC.RECONVERGENT B7 ;  /* 0x0000000000077941 */ /* 0x000fea0003800200 */
.L_x_618:
[----:B------:R-:W-:-:S04]  /*22d0*/  IADD3 R28, P0, PT, R17, R28, RZ ;  /* 0x0000001c111c7210 */ /* 0x000fc80007f1e0ff */
[----:B------:R-:W-:-:S05]  /*22e0*/  IADD3.X R29, PT, PT, RZ, R29, RZ, P0, !PT ;  /* 0x0000001dff1d7210 */ /* 0x000fca00007fe4ff */
        /* <DEDUP_REMOVED lines=15> */
[----:B------:R-:W2:Y:S01]  /*23e0*/  LDCU.64 UR6, c[0x4][0x2d0] ;  /* 0x01005a00ff0677ac */ /* 0x000ea20008000a00 */
[----:B------:R-:W1:Y:S01]  /*23f0*/  LDC.64 R14, c[0x4][R14] ;  /* 0x010000000e0e7b82 */ /* 0x000e620000000a00 */
[----:B------:R-:W-:Y:S01]  /*2400*/  IMAD.MOV.U32 R12, RZ, RZ, 0x1 ;  /* 0x00000001ff0c7424 */ /* 0x000fe200078e00ff */
[----:B------:R-:W3:Y:S01]  /*2410*/  LDCU.64 UR8, c[0x4][0x128] ;  /* 0x01002500ff0877ac */ /* 0x000ee20008000a00 */
[----:B0-----:R-:W-:Y:S02]  /*2420*/  IMAD.U32 R4, RZ, RZ, UR4 ;  /* 0x00000004ff047e24 */ /* 0x001fe4000f8e00ff */
[----:B------:R-:W-:-:S02]  /*2430*/  IMAD.U32 R5, RZ, RZ, UR5 ;  /* 0x00000005ff057e24 */ /* 0x000fc4000f8e00ff */
[----:B--2---:R-:W-:Y:S01]  /*2440*/  IMAD.U32 R6, RZ, RZ, UR6 ;  /* 0x00000006ff067e24 */ /* 0x004fe2000f8e00ff */
[----:B------:R-:W-:Y:S01]  /*2450*/  MOV R7, UR7 ;  /* 0x0000000700077c02 */ /* 0x000fe20008000f00 */
[----:B---3--:R-:W-:Y:S02]  /*2460*/  IMAD.U32 R10, RZ, RZ, UR8 ;  /* 0x00000008ff0a7e24 */ /* 0x008fe4000f8e00ff */
[----:B------:R-:W-:-:S07]  /*2470*/  IMAD.U32 R11, RZ, RZ, UR9 ;  /* 0x00000009ff0b7e24 */ /* 0x000fce000f8e00ff */
[----:B------:R-:W-:-:S07]  /*2480*/  LEPC R20, `(.L_x_625) ;  /* 0x000000001014794e */ /* 0x000fce0000000000 */
[----:B-1----:R-:W-:Y:S05]  /*2490*/  CALL.ABS.NOINC R14 ;  /* 0x000000000e007343 */ /* 0x002fea0003c00000 */
.L_x_625:
[----:B------:R-:W-:Y:S05]  /*24a0*/  BSYNC.RECONVERGENT B6 ;  /* 0x0000000000067941 */ /* 0x000fea0003800200 */
.L_x_624:
[----:B------:R-:W-:Y:S01]  /*24b0*/  IMAD R3, R31, UR48, RZ ;  /* 0x000000301f037c24 */ /* 0x000fe2000f8e02ff */
[----:B------:R-:W-:Y:S01]  /*24c0*/  LEA R12, P0, R23, UR52, 0x3 ;  /* 0x00000034170c7c11 */ /* 0x000fe2000f8018ff */
[----:B0-----:R-:W-:-:S04]  /*24d0*/  IMAD.WIDE.U32 R4, R30, UR48, RZ ;  /* 0x000000301e047c25 */ /* 0x001fc8000f8e00ff */
        /* <DEDUP_REMOVED lines=17> */
.L_x_623:
[----:B------:R-:W-:Y:S05]  /*25f0*/  BSYNC.RECONVERGENT B7 ;  /* 0x0000000000077941 */ /* 0x000fea0003800200 */
.L_x_622:
        /* <DEDUP_REMOVED lines=18> */
[----:B------:R-:W3:Y:S01]  /*2720*/  LDC.64 R14, c[0x4][R14] ;  /* 0x010000000e0e7b82 */ /* 0x000ee20000000a00 */
[----:B------:R-:W-:Y:S01]  /*2730*/  IMAD.MOV.U32 R12, RZ, RZ, 0x1 ;  /* 0x00000001ff0c7424 */ /* 0x000fe200078e00ff */
[----:B------:R-:W4:Y:S01]  /*2740*/  LDCU.64 UR8, c[0x4][0x128] ;  /* 0x01002500ff0877ac */ /* 0x000f220008000a00 */
[----:B01----:R-:W-:Y:S02]  /*2750*/  IMAD.U32 R4, RZ, RZ, UR4 ;  /* 0x00000004ff047e24 */ /* 0x003fe4000f8e00ff */
[----:B------:R-:W-:-:S02]  /*2760*/  IMAD.U32 R5, RZ, RZ, UR5 ;  /* 0x00000005ff057e24 */ /* 0x000fc4000f8e00ff */
[----:B--2---:R-:W-:Y:S02]  /*2770*/  IMAD.U32 R6, RZ, RZ, UR6 ;  /* 0x00000006ff067e24 */ /* 0x004fe4000f8e00ff */
[----:B------:R-:W-:Y:S01]  /*2780*/  IMAD.U32 R7, RZ, RZ, UR7 ;  /* 0x00000007ff077e24 */ /* 0x000fe2000f8e00ff */
[----:B----4-:R-:W-:Y:S01]  /*2790*/  MOV R10, UR8 ;  /* 0x00000008000a7c02 */ /* 0x010fe20008000f00 */
[----:B------:R-:W-:-:S07]  /*27a0*/  IMAD.U32 R11, RZ, RZ, UR9 ;  /* 0x00000009ff0b7e24 */ /* 0x000fce000f8e00ff */
[----:B------:R-:W-:-:S07]  /*27b0*/  LEPC R20, `(.L_x_629) ;  /* 0x000000001014794e */ /* 0x000fce0000000000 */
[----:B---3--:R-:W-:Y:S05]  /*27c0*/  CALL.ABS.NOINC R14 ;  /* 0x000000000e007343 */ /* 0x008fea0003c00000 */
.L_x_629:
[----:B------:R-:W-:Y:S05]  /*27d0*/  BSYNC.RECONVERGENT B6 ;  /* 0x0000000000067941 */ /* 0x000fea0003800200 */
.L_x_628:
[----:B------:R-:W-:Y:S01]  /*27e0*/  IMAD R3, R31, UR48, RZ ;  /* 0x000000301f037c24 */ /* 0x000fe2000f8e02ff */
[----:B------:R-:W-:Y:S01]  /*27f0*/  LEA R12, P0, R23, UR52, 0x3 ;  /* 0x00000034170c7c11 */ /* 0x000fe2000f8018ff */
[----:B01----:R-:W-:-:S04]  /*2800*/  IMAD.WIDE.U32 R4, R30, UR48, RZ ;  /* 0x000000301e047c25 */ /* 0x003fc8000f8e00ff */
        /* <DEDUP_REMOVED lines=17> */
.L_x_627:
[----:B------:R-:W-:Y:S05]  /*2920*/  BSYNC.RECONVERGENT B7 ;  /* 0x0000000000077941 */ /* 0x000fea0003800200 */
.L_x_626:
[----:B01-3--:R-:W-:-:S04]  /*2930*/  IADD3 R4, P0, PT, R17, R18, RZ ;  /* 0x0000001211047210 */ /* 0x00bfc80007f1e0ff */
        /* <DEDUP_REMOVED lines=28> */
.L_x_633:
[----:B------:R-:W-:Y:S05]  /*2b00*/  BSYNC.RECONVERGENT B6 ;  /* 0x0000000000067941 */ /* 0x000fea0003800200 */
.L_x_632:
[----:B------:R-:W-:Y:S01]  /*2b10*/  IMAD R3, R19, UR48, RZ ;  /* 0x0000003013037c24 */ /* 0x000fe2000f8e02ff */
[----:B------:R-:W-:Y:S01]  /*2b20*/  LEA R8, P0, R18, UR52, 0x3 ;  /* 0x0000003412087c11 */ /* 0x000fe2000f8018ff */
[----:B------:R-:W-:-:S03]  /*2b30*/  IMAD.WIDE.U32 R4, R30, UR48, RZ ;  /* 0x000000301e047c25 */ /* 0x000fc6000f8e00ff */
[----:B------:R-:W-:Y:S01]  /*2b40*/  IADD3.X R9, PT, PT, RZ, UR53, RZ, P0, !PT ;  /* 0x00000035ff097c10 */ /* 0x000fe200087fe4ff */
[----:B------:R-:W-:Y:S01]  /*2b50*/  IMAD R3, R30, UR49, R3 ;  /* 0x000000311e037c24 */ /* 0x000fe2000f8e0203 */
[----:B--2---:R-:W-:-:S03]  /*2b60*/  LEA R6, P1, R4, UR54, 0x3 ;  /* 0x0000003604067c11 */ /* 0x004fc6000f8218ff */
        /* <DEDUP_REMOVED lines=14> */
.L_x_631:
[----:B------:R-:W-:Y:S05]  /*2c50*/  BSYNC.RECONVERGENT B7 ;  /* 0x0000000000077941 */ /* 0x000fea0003800200 */
.L_x_630:
        /* <DEDUP_REMOVED lines=8> */
.L_x_617:
[----:B------:R-:W-:Y:S05]  /*2ce0*/  EXIT ;  /* 0x000000000000794d */ /* 0x000fea0003800000 */
        .weak           $__internal_11_$__cuda_sm20_div_u64
        .type           $__internal_11_$__cuda_sm20_div_u64,@function
        .size           $__internal_11_$__cuda_sm20_div_u64,(.L_x_10612 - $__internal_11_$__cuda_sm20_div_u64)
$__internal_11_$__cuda_sm20_div_u64:
[----:B------:R-:W-:Y:S01]  /*2cf0*/  MOV R8, R17 ;  /* 0x0000001100087202 */ /* 0x000fe20000000f00 */
[----:B------:R-:W-:-:S05]  /*2d00*/  IMAD.U32 R9, RZ, RZ, UR4 ;  /* 0x00000004ff097e24 */ /* 0x000fca000f8e00ff */
        /* <DEDUP_REMOVED lines=17> */
[----:B------:R-:W-:-:S05]  /*2e20*/  IMAD.HI.U32 R6, P1, R5, R11, R6 ;  /* 0x0000000b05067227 */ /* 0x000fca0007820006 */
[----:B------:R-:W-:Y:S02]  /*2e30*/  IADD3 R7, P2, PT, R9, R6, RZ ;  /* 0x0000000609077210 */ /* 0x000fe40007f5e0ff */
[----:B------:R-:W-:-:S03]  /*2e40*/  IADD3.X R6, PT, PT, R13, R5, RZ, P0, !PT ;  /* 0x000000050d067210 */ /* 0x000fc600007fe4ff */
[----:B------:R-:W-:Y:S01]  /*2e50*/  IMAD.WIDE.U32 R4, R7, R17, RZ ;  /* 0x0000001107047225 */ /* 0x000fe200078e00ff */
[----:B------:R-:W-:-:S03]  /*2e60*/  IADD3.X R8, PT, PT, RZ, RZ, R6, P2, P1 ;  /* 0x000000ffff087210 */ /* 0x000fc600017e2406 */
        /* <DEDUP_REMOVED lines=25> */
[----:B------:R-:W-:Y:S01]  /*3000*/  IMAD R2, R6, R17, R5 ;  /* 0x0000001106027224 */ /* 0x000fe200078e0205 */
[----:B------:R-:W-:-:S03]  /*3010*/  IADD3 R4, P2, PT, -R17, R8, RZ ;  /* 0x0000000811047210 */ /* 0x000fc60007f5e1ff */
[----:B------:R-:W-:Y:S01]  /*3020*/  IMAD.X R10, R3, 0x1, ~R2, P1 ;  /* 0x00000001030a7824 */ /* 0x000fe200008e0e02 */
[----:B------:R-:W-:-:S04]  /*3030*/  IADD3 R2, P1, PT, R7, 0x1, RZ ;  /* 0x0000000107027810 */ /* 0x000fc80007f3e0ff */
[C---:B------:R-:W-:Y:S01]  /*3040*/  ISETP.GE.U32.AND.EX P0, PT, R10.reuse, UR4, PT, P0 ;  /* 0x000000040a007c0c */ /* 0x040fe2000bf06100 */
[----:B------:R-:W-:Y:S01]  /*3050*/  IMAD.X R3, RZ, RZ, R6, P1 ;  /* 0x000000ffff037224 */ /* 0x000fe200008e0606 */
[----:B------:R-:W-:Y:S02]  /*3060*/  IADD3.X R5, PT, PT, R10, ~UR4, RZ, P2, !PT ;  /* 0x800000040a057c10 */ /* 0x000fe400097fe4ff */
[----:B------:R-:W-:Y:S02]  /*3070*/  SEL R4, R4, R8, P0 ;  /* 0x0000000804047207 */ /* 0x000fe40000000000 */
[----:B------:R-:W-:Y:S02]  /*3080*/  SEL R7, R2, R7, P0 ;  /* 0x0000000702077207 */ /* 0x000fe40000000000 */
[----:B------:R-:W-:Y:S02]  /*3090*/  SEL R2, R5, R10, P0 ;  /* 0x0000000a05027207 */ /* 0x000fe40000000000 */
[----:B------:R-:W-:Y:S01]  /*30a0*/  SEL R6, R3, R6, P0 ;  /* 0x0000000603067207 */ /* 0x000fe20000000000 */
[----:B------:R-:W-:Y:S01]  /*30b0*/  IMAD.MOV.U32 R3, RZ, RZ, 0x0 ;  /* 0x00000000ff037424 */ /* 0x000fe200078e00ff */
[----:B------:R-:W-:-:S02]  /*30c0*/  ISETP.GE.U32.AND P0, PT, R4, R17, PT ;  /* 0x000000110400720c */ /* 0x000fc40003f06070 */
[----:B------:R-:W-:Y:S02]  /*30d0*/  IADD3 R28, P2, PT, R7, 0x1, RZ ;  /* 0x00000001071c7810 */ /* 0x000fe40007f5e0ff */
[----:B------:R-:W-:Y:S02]  /*30e0*/  ISETP.NE.U32.AND P1, PT, R17, RZ, PT ;  /* 0x000000ff1100720c */ /* 0x000fe40003f25070 */
[----:B------:R-:W-:Y:S01]  /*30f0*/  ISETP.GE.U32.AND.EX P0, PT, R2, UR4, PT, P0 ;  /* 0x0000000402007c0c */ /* 0x000fe2000bf06100 */
[----:B------:R-:W-:Y:S01]  /*3100*/  IMAD.MOV.U32 R2, RZ, RZ, R0 ;  /* 0x000000ffff027224 */ /* 0x000fe200078e0000 */
[----:B------:R-:W-:Y:S02]  /*3110*/  IADD3.X R29, PT, PT, RZ, R6, RZ, P2, !PT ;  /* 0x00000006ff1d7210 */ /* 0x000fe400017fe4ff */
[----:B------:R-:W-:Y:S02]  /*3120*/  ISETP.NE.AND.EX P1, PT, RZ, UR4, PT, P1 ;  /* 0x00000004ff007c0c */ /* 0x000fe4000bf25310 */
[----:B------:R-:W-:-:S02]  /*3130*/  SEL R28, R28, R7, P0 ;  /* 0x000000071c1c7207 */ /* 0x000fc40000000000 */
[----:B------:R-:W-:Y:S02]  /*3140*/  SEL R29, R29, R6, P0 ;  /* 0x000000061d1d7207 */ /* 0x000fe40000000000 */
[----:B------:R-:W-:Y:S02]  /*3150*/  SEL R28, R28, 0xffffffff, P1 ;  /* 0xffffffff1c1c7807 */ /* 0x000fe40000800000 */
[----:B------:R-:W-:Y:S01]  /*3160*/  SEL R29, R29, 0xffffffff, P1 ;  /* 0xffffffff1d1d7807 */ /* 0x000fe20000800000 */
[----:B------:R-:W-:Y:S06]  /*3170*/  RET.REL.NODEC R2 `(_ZN2at6native39_GLOBAL__N__cee6930f_7_Loss_cu_5b0651e139nll_loss_backward_no_reduce_cuda_kernelIdhEEviPKT0_NS_27GenericPackedTensorAccessorIKT_Lm1ENS_16DefaultPtrTraitsElEENS6_IS7_Lm2ES9_lEEPS8_ll) ;  /* 0xffffffcc02a07950 */ /* 0x000fec0003c3ffff */
.L_x_635:
        /* <DEDUP_REMOVED lines=16> */
.L_x_10612:


//--------------------- .text._ZN2at6native39_GLOBAL__N__cee6930f_7_Loss_cu_5b0651e138nll_loss_forward_reduce_cuda_kernel_2dIN3c108BFloat16EflEEvPT_S6_PKS5_PKT1_S8_bllll --------------------------
	.section	.text._ZN2at6native39_GLOBAL__N__cee6930f_7_Loss_cu_5b0651e138nll_loss_forward_reduce_cuda_kernel_2dIN3c108BFloat16EflEEvPT_S6_PKS5_PKT1_S8_bllll,"ax",@progbits
	.align	128
.text._ZN2at6native39_GLOBAL__N__cee6930f_7_Loss_cu_5b0651e138nll_loss_forward_reduce_cuda_kernel_2dIN3c108BFloat16EflEEvPT_S6_PKS5_PKT1_S8_bllll:
        .type           _ZN2at6native39_GLOBAL__N__cee6930f_7_Loss_cu_5b0651e138nll_loss_forward_reduce_cuda_kernel_2dIN3c108BFloat16EflEEvPT_S6_PKS5_PKT1_S8_bllll,@function
        .size           _ZN2at6native39_GLOBAL__N__cee6930f_7_Loss_cu_5b0651e138nll_loss_forward_reduce_cuda_kernel_2dIN3c108BFloat16EflEEvPT_S6_PKS5_PKT1_S8_bllll,(.L_x_10614 - _ZN2at6native39_GLOBAL__N__cee6930f_7_Loss_cu_5b0651e138nll_loss_forward_reduce_cuda_kernel_2dIN3c108BFloat16EflEEvPT_S6_PKS5_PKT1_S8_bllll)
        .other          _ZN2at6native39_GLOBAL__N__cee6930f_7_Loss_cu_5b0651e138nll_loss_forward_reduce_cuda_kernel_2dIN3c108BFloat16EflEEvPT_S6_PKS5_PKT1_S8_bllll,@"STO_CUDA_ENTRY STV_DEFAULT"
_ZN2at6native39_GLOBAL__N__cee6930f_7_Loss_cu_5b0651e138nll_loss_forward_reduce_cuda_kernel_2dIN3c108BFloat16EflEEvPT_S6_PKS5_PKT1_S8_bllll:
[----:B------:R-:W0:Y:S01]  /*0000*/  LDC R1, c[0x0][0x37c] ;  /* 0x0000df00ff017b82 */ /* 0x000e220000000800 */
[----:B------:R-:W1:Y:S07]  /*0010*/  S2R R25, SR_TID.X ;  /* 0x0000000000197919 */ /* 0x000e6e0000002100 */
[----:B------:R-:W2:Y:S01]  /*0020*/  S2UR UR5, SR_CgaCtaId ;  /* 0x00000000000579c3 */ /* 0x000ea20000008800 */
[----:B------:R-:W-:Y:S01]  /*0030*/  UMOV UR4, 0x400 ;  /* 0x0000040000047882 */ /* 0x000fe20000000000 */
[----:B------:R-:W1:Y:S01]  /*0040*/  LDCU.64 UR6, c[0x0][0x3b0] ;  /* 0x00007600ff0677ac */ /* 0x000e620008000a00 */
[----:B------:R-:W3:Y:S05]  /*0050*/  LDCU.64 UR36, c[0x0][0x358] ;  /* 0x00006b00ff2477ac */ /* 0x000eea0008000a00 */
[----:B------:R-:W4:Y:S01]  /*0060*/  LDC R24, c[0x0][0x360] ;  /* 0x0000d800ff187b82 */ /* 0x000f220000000800 */
[----:B------:R-:W0:Y:S01]  /*0070*/  LDCU.64 UR48, c[0x0][0x3b0] ;  /* 0x00007600ff3077ac */ /* 0x000e220008000a00 */
[----:B------:R-:W0:Y:S01]  /*0080*/  LDCU.64 UR46, c[0x0][0x3b0] ;  /* 0x00007600ff2e77ac */ /* 0x000e220008000a00 */
[----:B------:R-:W0:Y:S01]  /*0090*/  LDCU.64 UR44, c[0x0][0x398] ;  /* 0x00007300ff2c77ac */ /* 0x000e220008000a00 */
[----:B------:R-:W0:Y:S01]  /*00a0*/  LDCU.64 UR42, c[0x0][0x398] ;  /* 0x00007300ff2a77ac */ /* 0x000e220008000a00 */
[----:B--2---:R-:W-:Y:S01]  /*00b0*/  ULEA UR4, UR5, UR4, 0x18 ;  /* 0x0000000405047291 */ /* 0x004fe2000f8ec0ff */
[----:B------:R-:W2:Y:S01]  /*00c0*/  LDCU.64 UR40, c[0x0][0x3c8] ;  /* 0x00007900ff2877ac */ /* 0x000ea20008000a00 */
[C---:B-1----:R-:W-:Y:S01]  /*00d0*/  ISETP.GE.U32.AND P0, PT, R25.reuse, UR6, PT ;  /* 0x0000000619007c0c */ /* 0x042fe2000bf06070 */
[----:B------:R-:W1:Y:S03]  /*00e0*/  LDCU.64 UR38, c[0x0][0x3c8] ;  /* 0x00007900ff2677ac */ /* 0x000e660008000a00 */
[----:B------:R-:W-:Y:S01]  /*00f0*/  LEA R23, R25, UR4, 0x2 ;  /* 0x0000000419177c11 */ /* 0x000fe2000f8e10ff */
[----:B----4-:R-:W-:Y:S01]  /*0100*/  IMAD.MOV.U32 R18, RZ, RZ, R24 ;  /* 0x000000ffff127224 */ /* 0x010fe200078e0018 */
[----:B------:R-:W-:Y:S01]  /*0110*/  ISETP.GE.AND.EX P0, PT, RZ, UR7, PT, P0 ;  /* 0x00000007ff007c0c */ /* 0x000fe2000bf06300 */
[----:B------:R-:W4:Y:S02]  /*0120*/  LDCU.64 UR52, c[0x0][0x3c0] ;  /* 0x00007800ff3477ac */ /* 0x000f240008000a00 */
[----:B------:R-:W-:Y:S01]  /*0130*/  IMAD R22, R24, 0x4, R23 ;  /* 0x0000000418167824 */ /* 0x000fe200078e0217 */
[----:B------:R0:W-:Y:S01]  /*0140*/  STS [R23], RZ ;  /* 0x000000ff17007388 */ /* 0x0001e20000000800 */
[----:B------:R-:W0:Y:S03]  /*0150*/  LDCU.64 UR50, c[0x0][0x3c0] ;  /* 0x00007800ff3277ac */ /* 0x000e260008000a00 */
[----:B------:R0:W-:Y:S01]  /*0160*/  STS [R22], RZ ;  /* 0x000000ff16007388 */ /* 0x0001e20000000800 */
[----:B------:R-:W0:Y:S01]  /*0170*/  LDCU.64 UR62, c[0x0][0x3a0] ;  /* 0x00007400ff3e77ac */ /* 0x000e220008000a00 */
[----:B------:R-:W0:Y:S01]  /*0180*/  LDCU.64 UR60, c[0x0][0x3b8] ;  /* 0x00007700ff3c77ac */ /* 0x000e220008000a00 */
[----:B------:R-:W0:Y:S01]  /*0190*/  LDCU.64 UR58, c[0x0][0x3b8] ;  /* 0x00007700ff3a77ac */ /* 0x000e220008000a00 */
[----:B------:R-:W0:Y:S01]  /*01a0*/  LDCU.64 UR56, c[0x0][0x390] ;  /* 0x00007200ff3877ac */ /* 0x000e220008000a00 */
[----:B------:R-:W0:Y:S01]  /*01b0*/  LDCU.64 UR54, c[0x0][0x390] ;  /* 0x00007200ff3677ac */ /* 0x000e220008000a00 */
[----:B-123--:R-:W-:Y:S05]  /*01c0*/  @P0 BRA `(.L_x_636) ;  /* 0x0000000400f40947 */ /* 0x00efea0003800000 */
[----:B------:R-:W1:Y:S01]  /*01d0*/  LDCU.64 UR4, c[0x0][0x3a0] ;  /* 0x00007400ff0477ac */ /* 0x000e620008000a00 */
[----:B------:R-:W-:Y:S02]  /*01e0*/  IMAD.MOV.U32 R19, RZ, RZ, R25 ;  /* 0x000000ffff137224 */ /* 0x000fe400078e0019 */
[----:B------:R-:W-:Y:S01]  /*01f0*/  IMAD.MOV.U32 R2, RZ, RZ, RZ ;  /* 0x000000ffff027224 */ /* 0x000fe200078e00ff */
[----:B-1----:R-:W-:-:S04]  /*0200*/  UISETP.NE.U32.AND UP0, UPT, UR4, URZ, UPT ;  /* 0x000000ff0400728c */ /* 0x002fc8000bf05070 */
[----:B------:R-:W-:-:S09]  /*0210*/  UISETP.NE.AND.EX UP0, UPT, UR5, URZ, UPT, UP0 ;  /* 0x000000ff0500728c */ /* 0x000fd2000bf05300 */
[----:B------:R-:W-:Y:S05]  /*0220*/  BRA.U !UP0, `(.L_x_637) ;  /* 0x0000000108f87547 */ /* 0x000fea000b800000 */
[----:B------:R-:W-:Y:S02]  /*0230*/  HFMA2 R0, -RZ, RZ, 0, 0 ;  /* 0x00000000ff007431 */ /* 0x000fe400000001ff */
[----:B------:R-:W-:Y:S02]  /*0240*/  IMAD.MOV.U32 R5, RZ, RZ, RZ ;  /* 0x000000ffff057224 */ /* 0x000fe400078e00ff */
[----:B------:R-:W-:-:S07]  /*0250*/  IMAD.MOV.U32 R27, RZ, RZ, R25 ;  /* 0x000000ffff1b7224 */ /* 0x000fce00078e0019 */
.L_x_643:
[----:B0-----:R-:W-:-:S04]  /*0260*/  LEA R16, P0, R19, UR44, 0x3 ;  /* 0x0000002c13107c11 */ /* 0x001fc8000f8018ff */
[----:B------:R-:W-:-:S06]  /*0270*/  LEA.HI.X R17, R19, UR45, R2, 0x3, P0 ;  /* 0x0000002d13117c11 */ /* 0x000fcc00080f1c02 */
[----:B------:R-:W2:Y:S01]  /*0280*/  LDG.E.64 R16, desc[UR36][R16.64] ;  /* 0x0000002410107981 */ /* 0x000ea2000c1e1b00 */
[----:B------:R-:W-:Y:S01]  /*0290*/  BSSY.RECONVERGENT B7, `(.L_x_638) ;  /* 0x0000030000077945 */ /* 0x000fe20003800200 */
[----:B--2---:R-:W-:-:S04]  /*02a0*/  ISETP.NE.U32.AND P0, PT, R16, UR40, PT ;  /* 0x0000002810007c0c */ /* 0x004fc8000bf05070 */
[----:B------:R-:W-:-:S13]  /*02b0*/  ISETP.NE.AND.EX P0, PT, R17, UR41, PT, P0 ;  /* 0x0000002911007c0c */ /* 0x000fda000bf05300 */
[----:B-1----:R-:W-:Y:S05]  /*02c0*/  @!P0 BRA `(.L_x_639) ;  /* 0x0000000000b08947 */ /* 0x002fea0003800000 */
[C---:B----4-:R-:W-:Y:S01]  /*02d0*/  ISETP.GE.U32.AND P1, PT, R16.reuse, UR52, PT ;  /* 0x0000003410007c0c */ /* 0x050fe2000bf26070 */
        /* <DEDUP_REMOVED lines=21> */
.L_x_642:
[----:B------:R0:W1:Y:S04]  /*0430*/  LDS R0, [R23] ;  /* 0x0000000017007984 */ /* 0x0000680000000800 */
[----:B------:R0:W2:Y:S02]  /*0440*/  LDS R5, [R22] ;  /* 0x0000000016057984 */ /* 0x0000a40000000800 */
.L_x_641:
[----:B------:R-:W-:Y:S05]  /*0450*/  BSYNC.RECONVERGENT B6 ;  /* 0x0000000000067941 */ /* 0x000fea0003800200 */
.L_x_640:
[----:B------:R-:W-:Y:S01]  /*0460*/  IMAD R4, R2, UR60, RZ ;  /* 0x0000003c02047c24 */ /* 0x000fe2000f8e02ff */
[----:B------:R-:W-:Y:S01]  /*0470*/  LEA R8, P0, R16, UR62, 0x1 ;  /* 0x0000003e10087c11 */ /* 0x000fe2000f8008ff */
[----:B------:R-:W-:-:S03]  /*0480*/  IMAD.WIDE.U32 R2, R19, UR60, R16 ;  /* 0x0000003c13027c25 */ /* 0x000fc6000f8e0010 */
[----:B------:R-:W-:Y:S01]  /*0490*/  LEA.HI.X R9, R16, UR63, R17, 0x1, P0 ;  /* 0x0000003f10097c11 */ /* 0x000fe200080f0c11 */
[----:B------:R-:W-:Y:S01]  /*04a0*/  IMAD R7, R19, UR61, R4 ;  /* 0x0000003d13077c24 */ /* 0x000fe2000f8e0204 */
[----:B------:R-:W-:-:S03]  /*04b0*/  LEA R6, P1, R2, UR56, 0x1 ;  /* 0x0000003802067c11 */ /* 0x000fc6000f8208ff */
[----:B------:R-:W-:Y:S01]  /*04c0*/  IMAD.IADD R3, R3, 0x1, R7 ;  /* 0x0000000103037824 */ /* 0x000fe200078e0207 */
[----:B------:R-:W3:Y:S04]  /*04d0*/  LDG.E.U16 R8, desc[UR36][R8.64] ;  /* 0x0000002408087981 */ /* 0x000ee8000c1e1500 */
[----:B------:R-:W-:-:S05]  /*04e0*/  LEA.HI.X R7, R2, UR57, R3, 0x1, P1 ;  /* 0x0000003902077c11 */ /* 0x000fca00088f0c03 */
[----:B------:R-:W4:Y:S01]  /*04f0*/  LDG.E.U16 R6, desc[UR36][R6.64] ;  /* 0x0000002406067981 */ /* 0x000f22000c1e1500 */
[----:B---3--:R-:W-:Y:S02]  /*0500*/  IMAD.U32 R3, R8, 0x10000, RZ ;  /* 0x0001000008037824 */ /* 0x008fe400078e00ff */
[----:B----4-:R-:W-:-:S04]  /*0510*/  IMAD.U32 R2, R6, 0x10000, RZ ;  /* 0x0001000006027824 */ /* 0x010fc800078e00ff */
[----:B------:R-:W-:-:S06]  /*0520*/  FMUL.FTZ R2, R2, R3 ;  /* 0x0000000302027220 */ /* 0x000fcc0000410000 */
[----:B------:R-:W3:Y:S01]  /*0530*/  F2F.BF16.F32 R2, R2 ;  /* 0x0000000200027304 */ /* 0x000ee20000202000 */
[----:B--2---:R-:W-:Y:S01]  /*0540*/  FADD.FTZ R5, R3, R5 ;  /* 0x0000000503057221 */ /* 0x004fe20000010000 */
[----:B---3--:R-:W-:-:S04]  /*0550*/  IMAD.U32 R11, R2, 0x10000, RZ ;  /* 0x00010000020b7824 */ /* 0x008fc800078e00ff */
[----:B-1----:R-:W-:-:S05]  /*0560*/  FADD.FTZ R0, -R11, R0 ;  /* 0x000000000b007221 */ /* 0x002fca0000010100 */
[----:B------:R1:W-:Y:S04]  /*0570*/  STS [R23], R0 ;  /* 0x0000000017007388 */ /* 0x0003e80000000800 */
[----:B------:R1:W-:Y:S02]  /*0580*/  STS [R22], R5 ;  /* 0x0000000516007388 */ /* 0x0003e40000000800 */
.L_x_639:
[----:B----4-:R-:W-:Y:S05]  /*0590*/  BSYNC.RECONVERGENT B7 ;  /* 0x0000000000077941 */ /* 0x010fea0003800200 */
.L_x_638:
[----:B------:R-:W-:-:S04]  /*05a0*/  IADD3 R19, PT, PT, R18, R27, RZ ;  /* 0x0000001b12137210 */ /* 0x000fc80007ffe0ff */
[----:B------:R-:W-:Y:S01]  /*05b0*/  ISETP.GE.U32.AND P0, PT, R19, UR46, PT ;  /* 0x0000002e13007c0c */ /* 0x000fe2000bf06070 */
[--C-:B------:R-:W-:Y:S01]  /*05c0*/  IMAD.MOV.U32 R27, RZ, RZ, R19.reuse ;  /* 0x000000ffff1b7224 */ /* 0x100fe200078e0013 */
[----:B------:R-:W-:-:S04]  /*05d0*/  SHF.R.S32.HI R2, RZ, 0x1f, R19 ;  /* 0x0000001fff027819 */ /* 0x000fc80000011413 */
[----:B------:R-:W-:-:S13]  /*05e0*/  ISETP.GE.AND.EX P0, PT, R2, UR47, PT, P0 ;  /* 0x0000002f02007c0c */ /* 0x000fda000bf06300 */
[----:B------:R-:W-:Y:S05]  /*05f0*/  @!P0 BRA `(.L_x_643) ;  /* 0xfffffffc00188947 */ /* 0x000fea000383ffff */
[----:B------:R-:W-:Y:S05]  /*0600*/  BRA `(.L_x_636) ;  /* 0x0000000000e47947 */ /* 0x000fea0003800000 */
.L_x_637:
[----:B------:R-:W-:Y:S02]  /*0610*/  IMAD.MOV.U32 R5, RZ, RZ, RZ ;  /* 0x000000ffff057224 */ /* 0x000fe400078e00ff */
[----:B------:R-:W-:Y:S02]  /*0620*/  IMAD.MOV.U32 R0, RZ, RZ, RZ ;  /* 0x000000ffff007224 */ /* 0x000fe400078e00ff */
[----:B------:R-:W-:-:S07]  /*0630*/  IMAD.MOV.U32 R27, RZ, RZ, R25 ;  /* 0x000000ffff1b7224 */ /* 0x000fce00078e0019 */
.L_x_649:
[----:B0-----:R-:W-:-:S04]  /*0640*/  LEA R16, P0, R19, UR42, 0x3 ;  /* 0x0000002a13107c11 */ /* 0x001fc8000f8018ff */
[----:B------:R-:W-:-:S06]  /*0650*/  LEA.HI.X R17, R19, UR43, R2, 0x3, P0 ;  /* 0x0000002b13117c11 */ /* 0x000fcc00080f1c02 */
        /* <DEDUP_REMOVED lines=26> */
[----:B--2-4-:R-:W-:Y:S05]  /*0800*/  CALL.ABS.NOINC R14 ;  /* 0x000000000e007343 */ /* 0x014fea0003c00000 */
.L_x_648:
[----:B------:R0:W1:Y:S04]  /*0810*/  LDS R0, [R23] ;  /* 0x0000000017007984 */ /* 0x0000680000000800 */
[----:B------:R0:W2:Y:S02]  /*0820*/  LDS R5, [R22] ;  /* 0x0000000016057984 */ /* 0x0000a40000000800 */
.L_x_647:
[----:B----4-:R-:W-:Y:S05]  /*0830*/  BSYNC.RECONVERGENT B6 ;  /* 0x0000000000067941 */ /* 0x010fea0003800200 */
.L_x_646:
[----:B------:R-:W-:Y:S02]  /*0840*/  IMAD R2, R2, UR58, RZ ;  /* 0x0000003a02027c24 */ /* 0x000fe4000f8e02ff */
[----:B------:R-:W-:-:S04]  /*0850*/  IMAD.WIDE.U32 R16, R19, UR58, R16 ;  /* 0x0000003a13107c25 */ /* 0x000fc8000f8e0010 */
[----:B------:R-:W-:Y:S01]  /*0860*/  IMAD R3, R19, UR59, R2 ;  /* 0x0000003b13037c24 */ /* 0x000fe2000f8e0202 */
[----:B------:R-:W-:-:S03]  /*0870*/  LEA R2, P0, R16, UR54, 0x1 ;  /* 0x0000003610027c11 */ /* 0x000fc6000f8008ff */
[----:B------:R-:W-:-:S05]  /*0880*/  IMAD.IADD R3, R17, 0x1, R3 ;  /* 0x0000000111037824 */ /* 0x000fca00078e0203 */
[----:B------:R-:W-:-:S05]  /*0890*/  LEA.HI.X R3, R16, UR55, R3, 0x1, P0 ;  /* 0x0000003710037c11 */ /* 0x000fca00080f0c03 */
[----:B------:R-:W3:Y:S01]  /*08a0*/  LDG.E.U16 R2, desc[UR36][R2.64] ;  /* 0x0000002402027981 */ /* 0x000ee2000c1e1500 */
[----:B--2---:R-:W-:Y:S01]  /*08b0*/  FADD.FTZ R5, R5, 1 ;  /* 0x3f80000005057421 */ /* 0x004fe20000010000 */
[----:B---3--:R-:W-:-:S05]  /*08c0*/  SHF.L.U32 R4, R2, 0x10, RZ ;  /* 0x0000001002047819 */ /* 0x008fca00000006ff */
[----:B------:R-:W-:-:S06]  /*08d0*/  FADD.FTZ R4, R4, -RZ ;  /* 0x800000ff04047221 */ /* 0x000fcc0000010000 */
[----:B------:R-:W2:Y:S02]  /*08e0*/  F2F.BF16.F32 R4, R4 ;  /* 0x0000000400047304 */ /* 0x000ea40000202000 */
[----:B--2---:R-:W-:-:S04]  /*08f0*/  IMAD.U32 R7, R4, 0x10000, RZ ;  /* 0x0001000004077824 */ /* 0x004fc800078e00ff */
[----:B-1----:R-:W-:-:S05]  /*0900*/  FADD.FTZ R0, -R7, R0 ;  /* 0x0000000007007221 */ /* 0x002fca0000010100 */
[----:B------:R1:W-:Y:S04]  /*0910*/  STS [R23], R0 ;  /* 0x0000000017007388 */ /* 0x0003e80000000800 */
[----:B------:R1:W-:Y:S02]  /*0920*/  STS [R22], R5 ;  /* 0x0000000516007388 */ /* 0x0003e40000000800 */
.L_x_645:
[----:B----4-:R-:W-:Y:S05]  /*0930*/  BSYNC.RECONVERGENT B7 ;  /* 0x0000000000077941 */ /* 0x010fea0003800200 */
.L_x_644:
[----:B------:R-:W-:-:S04]  /*0940*/  IMAD.IADD R19, R18, 0x1, R27 ;  /* 0x0000000112137824 */ /* 0x000fc800078e021b */
[--C-:B------:R-:W-:Y:S01]  /*0950*/  IMAD.MOV.U32 R27, RZ, RZ, R19.reuse ;  /* 0x000000ffff1b7224 */ /* 0x100fe200078e0013 */
[----:B------:R-:W-:Y:S02]  /*0960*/  ISETP.GE.U32.AND P0, PT, R19, UR48, PT ;  /* 0x0000003013007c0c */ /* 0x000fe4000bf06070 */
[----:B------:R-:W-:-:S04]  /*0970*/  SHF.R.S32.HI R2, RZ, 0x1f, R19 ;  /* 0x0000001fff027819 */ /* 0x000fc80000011413 */
[----:B------:R-:W-:-:S13]  /*0980*/  ISETP.GE.AND.EX P0, PT, R2, UR49, PT, P0 ;  /* 0x0000003102007c0c */ /* 0x000fda000bf06300 */
[----:B------:R-:W-:Y:S05]  /*0990*/  @!P0 BRA `(.L_x_649) ;  /* 0xfffffffc00288947 */ /* 0x000fea000383ffff */
.L_x_636:
[----:B------:R-:W-:Y:S01]  /*09a0*/  ISETP.GE.U32.AND P0, PT, R18, 0x2, PT ;  /* 0x000000021200780c */ /* 0x000fe20003f06070 */
[----:B------:R-:W-:Y:S05]  /*09b0*/  WARPSYNC.ALL ;  /* 0x0000000000007948 */ /* 0x000fea0003800000 */
[----:B------:R-:W-:Y:S07]  /*09c0*/  BAR.SYNC.DEFER_BLOCKING 0x0 ;  /* 0x0000000000007b1d */ /* 0x000fee0000010000 */
[----:B------:R-:W-:Y:S05]  /*09d0*/  @!P0 BRA `(.L_x_650) ;  /* 0x00000000004c8947 */ /* 0x000fea0003800000 */
.L_x_653:
[----:B------:R-:W-:Y:S01]  /*09e0*/  SHF.R.U32.HI R4, RZ, 0x1, R18 ;  /* 0x00000001ff047819 */ /* 0x000fe20000011612 */
[----:B------:R-:W-:Y:S03]  /*09f0*/  BSSY.RECONVERGENT B0, `(.L_x_651) ;  /* 0x000000d000007945 */ /* 0x000fe60003800200 */
[----:B------:R-:W-:-:S13]  /*0a00*/  ISETP.GE.U32.AND P0, PT, R25, R4, PT ;  /* 0x000000041900720c */ /* 0x000fda0003f06070 */
[----:B--2---:R-:W-:Y:S05]  /*0a10*/  @P0 BRA `(.L_x_652) ;  /* 0x0000000000280947 */ /* 0x004fea0003800000 */
[----:B------:R-:W-:Y:S01]  /*0a20*/  IMAD R3, R4, 0x4, R23 ;  /* 0x0000000404037824 */ /* 0x000fe200078e0217 */
[----:B-1----:R-:W-:Y:S04]  /*0a30*/  LDS R5, [R23] ;  /* 0x0000000017057984 */ /* 0x002fe80000000800 */
[----:B------:R-:W1:Y:S01]  /*0a40*/  LDS R0, [R3] ;  /* 0x0000000003007984 */ /* 0x000e620000000800 */
[----:B------:R-:W-:Y:S01]  /*0a50*/  LEA R2, R24, R3, 0x2 ;  /* 0x0000000318027211 */ /* 0x000fe200078e10ff */
[----:B-1----:R-:W-:-:S05]  /*0a60*/  FADD.FTZ R0, R0, R5 ;  /* 0x0000000500007221 */ /* 0x002fca0000010000 */
[----:B------:R-:W-:Y:S04]  /*0a70*/  STS [R23], R0 ;  /* 0x0000000017007388 */ /* 0x000fe80000000800 */
[----:B------:R-:W-:Y:S04]  /*0a80*/  LDS R2, [R2] ;  /* 0x0000000002027984 */ /* 0x000fe80000000800 */
[----:B------:R-:W1:Y:S02]  /*0a90*/  LDS R5, [R22] ;  /* 0x0000000016057984 */ /* 0x000e640000000800 */
[----:B-1----:R-:W-:-:S05]  /*0aa0*/  FADD.FTZ R5, R2, R5 ;  /* 0x0000000502057221 */ /* 0x002fca0000010000 */
[----:B------:R2:W-:Y:S02]  /*0ab0*/  STS [R22], R5 ;  /* 0x0000000516007388 */ /* 0x0005e40000000800 */
.L_x_652:
[----:B0---4-:R-:W-:Y:S05]  /*0ac0*/  BSYNC.RECONVERGENT B0 ;  /* 0x0000000000007941 */ /* 0x011fea0003800200 */
.L_x_651:
[----:B------:R-:W-:Y:S01]  /*0ad0*/  BAR.SYNC.DEFER_BLOCKING 0x0 ;  /* 0x0000000000007b1d */ /* 0x000fe20000010000 */
[----:B------:R-:W-:Y:S01]  /*0ae0*/  ISETP.GT.U32.AND P0, PT, R18, 0x3, PT ;  /* 0x000000031200780c */ /* 0x000fe20003f04070 */
[----:B------:R-:W-:-:S12]  /*0af0*/  IMAD.MOV.U32 R18, RZ, RZ, R4 ;  /* 0x000000ffff127224 */ /* 0x000fd800078e0004 */
[----:B------:R-:W-:Y:S05]  /*0b00*/  @P0 BRA `(.L_x_653) ;  /* 0xfffffffc00b40947 */ /* 0x000fea000383ffff */
.L_x_650:
[----:B------:R-:W-:-:S13]  /*0b10*/  ISETP.NE.AND P0, PT, R25, RZ, PT ;  /* 0x000000ff1900720c */ /* 0x000fda0003f05270 */
[----:B0---4-:R-:W-:Y:S05]  /*0b20*/  @P0 EXIT ;  /* 0x000000000000094d */ /* 0x011fea0003800000 */
[----:B------:R-:W0:Y:S01]  /*0b30*/  S2R R3, SR_CgaCtaId ;  /* 0x0000000000037919 */ /* 0x000e220000008800 */
[----:B-1----:R-:W-:Y:S01]  /*0b40*/  MOV R0, 0x400 ;  /* 0x0000040000007802 */ /* 0x002fe20000000f00 */
[----:B------:R-:W1:Y:S02]  /*0b50*/  LDCU.U8 UR4, c[0x0][0x3a8] ;  /* 0x00007500ff0477ac */ /* 0x000e640008000000 */
[----:B-1----:R-:W-:-:S04]  /*0b60*/  UPRMT UR4, UR4, 0x8880, URZ ;  /* 0x0000888004047896 */ /* 0x002fc800080000ff */
[----:B------:R-:W-:Y:S01]  /*0b70*/  UISETP.NE.AND UP0, UPT, UR4, URZ, UPT ;  /* 0x000000ff0400728c */ /* 0x000fe2000bf05270 */
[----:B0-----:R-:W-:-:S05]  /*0b80*/  LEA R3, R3, R0, 0x18 ;  /* 0x0000000003037211 */ /* 0x001fca00078ec0ff */
[----:B------:R-:W-:Y:S02]  /*0b90*/  IMAD R24, R24, 0x4, R3 ;  /* 0x0000000418187824 */ /* 0x000fe400078e0203 */
[----:B------:R-:W0:Y:S04]  /*0ba0*/  LDC.64 R2, c[0x0][0x388] ;  /* 0x0000e200ff027b82 */ /* 0x000e280000000a00 */
[----:B------:R-:W1:Y:S02]  /*0bb0*/  LDS R24, [R24] ;  /* 0x0000000018187984 */ /* 0x000e640000000800 */
[----:B-1----:R-:W-:-:S05]  /*0bc0*/  F2FP.BF16.F32.PACK_AB R0, RZ, R24 ;  /* 0x00000018ff00723e */ /* 0x002fca00000010ff */
[----:B0-----:R0:W-:Y:S01]  /*0bd0*/  STG.E.U16 desc[UR36][R2.64], R0 ;  /* 0x0000000002007986 */ /* 0x0011e2000c101524 */
[----:B------:R-:W-:Y:S05]  /*0be0*/  BRA.U !UP0, `(.L_x_654) ;  /* 0x0000000108287547 */ /* 0x000fea000b800000 */
[----:B------:R-:W1:Y:S01]  /*0bf0*/  S2UR UR5, SR_CgaCtaId ;  /* 0x00000000000579c3 */ /* 0x000e620000008800 */
[----:B------:R-:W-:Y:S01]  /*0c00*/  UMOV UR4, 0x400 ;  /* 0x0000040000047882 */ /* 0x000fe20000000000 */
[----:B--2---:R-:W2:Y:S06]  /*0c10*/  MUFU.RCP R5, R24 ;  /* 0x0000001800057308 */ /* 0x004eac0000001000 */
[----:B0-----:R-:W0:Y:S01]  /*0c20*/  LDC.64 R2, c[0x0][0x380] ;  /* 0x0000e000ff027b82 */ /* 0x001e220000000a00 */
[----:B-1----:R-:W-:-:S09]  /*0c30*/  ULEA UR4, UR5, UR4, 0x18 ;  /* 0x0000000405047291 */ /* 0x002fd2000f8ec0ff */
[----:B------:R-:W2:Y:S02]  /*0c40*/  LDS R0, [UR4] ;  /* 0x00000004ff007984 */ /* 0x000ea40008000800 */
[----:B--2---:R-:W-:-:S05]  /*0c50*/  FMUL.FTZ R0, R0, R5 ;  /* 0x0000000500007220 */ /* 0x004fca0000410000 */
[----:B------:R-:W-:-:S05]  /*0c60*/  F2FP.BF16.F32.PACK_AB R0, RZ, R0 ;  /* 0x00000000ff00723e */ /* 0x000fca00000010ff */
[----:B0-----:R-:W-:Y:S01]  /*0c70*/  STG.E.U16 desc[UR36][R2.64], R0 ;  /* 0x0000000002007986 */ /* 0x001fe2000c101524 */
[----:B------:R-:W-:Y:S05]  /*0c80*/  EXIT ;  /* 0x000000000000794d */ /* 0x000fea0003800000 */
.L_x_654:
[----:B------:R-:W1:Y:S01]  /*0c90*/  S2UR UR5, SR_CgaCtaId ;  /* 0x00000000000579c3 */ /* 0x000e620000008800 */
[----:B------:R-:W-:-:S07]  /*0ca0*/  UMOV UR4, 0x400 ;  /* 0x0000040000047882 */ /* 0x000fce0000000000 */
[----:B0-----:R-:W0:Y:S01]  /*0cb0*/  LDC.64 R2, c[0x0][0x380] ;  /* 0x0000e000ff027b82 */ /* 0x001e220000000a00 */
[----:B-1----:R-:W-:-:S09]  /*0cc0*/  ULEA UR4, UR5, UR4, 0x18 ;  /* 0x0000000405047291 */ /* 0x002fd2000f8ec0ff */
[----:B------:R-:W1:Y:S02]  /*0cd0*/  LDS R0, [UR4] ;  /* 0x00000004ff007984 */ /* 0x000e640008000800 */
[----:B-1----:R-:W-:-:S05]  /*0ce0*/  F2FP.BF16.F32.PACK_AB R0, RZ, R0 ;  /* 0x00000000ff00723e */ /* 0x002fca00000010ff */
[----:B0-----:R-:W-:Y:S01]  /*0cf0*/  STG.E.U16 desc[UR36][R2.64], R0 ;  /* 0x0000000002007986 */ /* 0x001fe2000c101524 */
[----:B------:R-:W-:Y:S05]  /*0d00*/  EXIT ;  /* 0x000000000000794d */ /* 0x000fea0003800000 */
.L_x_655:
        /* <DEDUP_REMOVED lines=15> */
.L_x_10614:


//--------------------- .text._ZN2at6native39_GLOBAL__N__cee6930f_7_Loss_cu_5b0651e138nll_loss_forward_reduce_cuda_kernel_2dIN3c108BFloat16EfhEEvPT_S6_PKS5_PKT1_S8_bllll --------------------------
	.section	.text._ZN2at6native39_GLOBAL__N__cee6930f_7_Loss_cu_5b0651e138nll_loss_forward_reduce_cuda_kernel_2dIN3c108BFloat16EfhEEvPT_S6_PKS5_PKT1_S8_bllll,"ax",@progbits
	.align	128
.text._ZN2at6native39_GLOBAL__N__cee6930f_7_Loss_cu_5b0651e138nll_loss_forward_reduce_cuda_kernel_2dIN3c108BFloat16EfhEEvPT_S6_PKS5_PKT1_S8_bllll:
        .type           _ZN2at6native39_GLOBAL__N__cee6930f_7_Loss_cu_5b0651e138nll_loss_forward_reduce_cuda_kernel_2dIN3c108BFloat16EfhEEvPT_S6_PKS5_PKT1_S8_bllll,@function
        .size           _ZN2at6native39_GLOBAL__N__cee6930f_7_Loss_cu_5b0651e138nll_loss_forward_reduce_cuda_kernel_2dIN3c108BFloat16EfhEEvPT_S6_PKS5_PKT1_S8_bllll,(.L_x_10615 - _ZN2at6native39_GLOBAL__N__cee6930f_7_Loss_cu_5b0651e138nll_loss_forward_reduce_cuda_kernel_2dIN3c108BFloat16EfhEEvPT_S6_PKS5_PKT1_S8_bllll)
        .other          _ZN2at6native39_GLOBAL__N__cee6930f_7_Loss_cu_5b0651e138nll_loss_forward_reduce_cuda_kernel_2dIN3c108BFloat16EfhEEvPT_S6_PKS5_PKT1_S8_bllll,@"STO_CUDA_ENTRY STV_DEFAULT"
_ZN2at6native39_GLOBAL__N__cee6930f_7_Loss_cu_5b0651e138nll_loss_forward_reduce_cuda_kernel_2dIN3c108BFloat16EfhEEvPT_S6_PKS5_PKT1_S8_bllll:
        /* <DEDUP_REMOVED lines=30> */
[----:B------:R-:W-:Y:S02]  /*01e0*/  HFMA2 R16, -RZ, RZ, 0, 0 ;  /* 0x00000000ff107431 */ /* 0x000fe400000001ff */
[----:B------:R-:W-:Y:S01]  /*01f0*/  IMAD.MOV.U32 R17, RZ, RZ, R24 ;  /* 0x000000ffff117224 */ /* 0x000fe200078e0018 */
[----:B-1----:R-:W-:-:S04]  /*0200*/  UISETP.NE.U32.AND UP0, UPT, UR4, URZ, UPT ;  /* 0x000000ff0400728c */ /* 0x002fc8000bf05070 */
[----:B------:R-:W-:-:S09]  /*0210*/  UISETP.NE.AND.EX UP0, UPT, UR5, URZ, UPT, UP0 ;  /* 0x000000ff0500728c */ /* 0x000fd2000bf05300 */
[----:B------:R-:W-:Y:S05]  /*0220*/  BRA.U !UP0, `(.L_x_657) ;  /* 0x0000000108f47547 */ /* 0x000fea000b800000 */
[----:B------:R-:W-:Y:S02]  /*0230*/  IMAD.MOV.U32 R0, RZ, RZ, RZ ;  /* 0x000000ffff007224 */ /* 0x000fe400078e00ff */
[----:B------:R-:W-:Y:S02]  /*0240*/  IMAD.MOV.U32 R3, RZ, RZ, RZ ;  /* 0x000000ffff037224 */ /* 0x000fe400078e00ff */
[----:B------:R-:W-:-:S07]  /*0250*/  IMAD.MOV.U32 R25, RZ, RZ, R24 ;  /* 0x000000ffff197224 */ /* 0x000fce00078e0018 */
.L_x_663:
[----:B0-----:R-:W-:-:S04]  /*0260*/  IADD3 R26, P0, PT, R17, UR44, RZ ;  /* 0x0000002c111a7c10 */ /* 0x001fc8000ff1e0ff */
[----:B------:R-:W-:-:S05]  /*0270*/  IADD3.X R27, PT, PT, R16, UR45, RZ, P0, !PT ;  /* 0x0000002d101b7c10 */ /* 0x000fca00087fe4ff */
[----:B------:R-:W2:Y:S01]  /*0280*/  LDG.E.U8 R26, desc[UR36][R26.64] ;  /* 0x000000241a1a7981 */ /* 0x000ea2000c1e1100 */
[----:B------:R-:W-:Y:S01]  /*0290*/  BSSY.RECONVERGENT B7, `(.L_x_658) ;  /* 0x000002f000077945 */ /* 0x000fe20003800200 */
[----:B--2---:R-:W-:-:S04]  /*02a0*/  ISETP.NE.U32.AND P0, PT, R26, UR40, PT ;  /* 0x000000281a007c0c */ /* 0x004fc8000bf05070 */
[----:B------:R-:W-:-:S13]  /*02b0*/  ISETP.NE.AND.EX P0, PT, RZ, UR41, PT, P0 ;  /* 0x00000029ff007c0c */ /* 0x000fda000bf05300 */
[----:B-1----:R-:W-:Y:S05]  /*02c0*/  @!P0 BRA `(.L_x_659) ;  /* 0x0000000000ac8947 */ /* 0x002fea0003800000 */
[----:B----4-:R-:W-:Y:S01]  /*02d0*/  ISETP.GE.U32.AND P0, PT, R26, UR52, PT ;  /* 0x000000341a007c0c */ /* 0x010fe2000bf06070 */
        /* <DEDUP_REMOVED lines=19> */
.L_x_662:
[----:B------:R0:W1:Y:S04]  /*0410*/  LDS R3, [R22] ;  /* 0x0000000016037984 */ /* 0x0000680000000800 */
[----:B------:R0:W2:Y:S02]  /*0420*/  LDS R0, [R19] ;  /* 0x0000000013007984 */ /* 0x0000a40000000800 */
.L_x_661:
[----:B------:R-:W-:Y:S05]  /*0430*/  BSYNC.RECONVERGENT B6 ;  /* 0x0000000000067941 */ /* 0x000fea0003800200 */
.L_x_660:
[----:B------:R-:W-:Y:S02]  /*0440*/  IMAD R16, R16, UR60, RZ ;  /* 0x0000003c10107c24 */ /* 0x000fe4000f8e02ff */
[----:B------:R-:W-:Y:S02]  /*0450*/  IMAD.MOV.U32 R27, RZ, RZ, RZ ;  /* 0x000000ffff1b7224 */ /* 0x000fe400078e00ff */
[C---:B------:R-:W-:Y:S02]  /*0460*/  IMAD R7, R17.reuse, UR61, R16 ;  /* 0x0000003d11077c24 */ /* 0x040fe4000f8e0210 */
[----:B------:R-:W-:Y:S01]  /*0470*/  IMAD.WIDE.U32 R4, R17, UR60, R26 ;  /* 0x0000003c11047c25 */ /* 0x000fe2000f8e001a */
[----:B------:R-:W-:-:S03]  /*0480*/  LEA R26, P0, R26, UR62, 0x1 ;  /* 0x0000003e1a1a7c11 */ /* 0x000fc6000f8008ff */
[----:B------:R-:W-:Y:S01]  /*0490*/  IMAD.IADD R5, R5, 0x1, R7 ;  /* 0x0000000105057824 */ /* 0x000fe200078e0207 */
[----:B------:R-:W-:Y:S01]  /*04a0*/  LEA R6, P1, R4, UR56, 0x1 ;  /* 0x0000003804067c11 */ /* 0x000fe2000f8208ff */
[----:B------:R-:W-:-:S03]  /*04b0*/  IMAD.X R27, RZ, RZ, UR63, P0 ;  /* 0x0000003fff1b7e24 */ /* 0x000fc600080e06ff */
[----:B------:R-:W-:Y:S02]  /*04c0*/  LEA.HI.X R7, R4, UR57, R5, 0x1, P1 ;  /* 0x0000003904077c11 */ /* 0x000fe400088f0c05 */
[----:B------:R-:W3:Y:S04]  /*04d0*/  LDG.E.U16 R26, desc[UR36][R26.64] ;  /* 0x000000241a1a7981 */ /* 0x000ee8000c1e1500 */
[----:B------:R-:W4:Y:S01]  /*04e0*/  LDG.E.U16 R6, desc[UR36][R6.64] ;  /* 0x0000002406067981 */ /* 0x000f22000c1e1500 */
[----:B---3--:R-:W-:Y:S01]  /*04f0*/  SHF.L.U32 R5, R26, 0x10, RZ ;  /* 0x000000101a057819 */ /* 0x008fe200000006ff */
[----:B----4-:R-:W-:-:S04]  /*0500*/  IMAD.U32 R2, R6, 0x10000, RZ ;  /* 0x0001000006027824 */ /* 0x010fc800078e00ff */
[----:B--2---:R-:W-:Y:S01]  /*0510*/  FADD.FTZ R0, R5, R0 ;  /* 0x0000000005007221 */ /* 0x004fe20000010000 */
[----:B------:R-:W-:-:S06]  /*0520*/  FMUL.FTZ R2, R2, R5 ;  /* 0x0000000502027220 */ /* 0x000fcc0000410000 */
[----:B------:R-:W2:Y:S02]  /*0530*/  F2F.BF16.F32 R2, R2 ;  /* 0x0000000200027304 */ /* 0x000ea40000202000 */
[----:B--2---:R-:W-:-:S04]  /*0540*/  IMAD.U32 R4, R2, 0x10000, RZ ;  /* 0x0001000002047824 */ /* 0x004fc800078e00ff */
[----:B-1----:R-:W-:-:S05]  /*0550*/  FADD.FTZ R3, -R4, R3 ;  /* 0x0000000304037221 */ /* 0x002fca0000010100 */
[----:B------:R1:W-:Y:S04]  /*0560*/  STS [R22], R3 ;  /* 0x0000000316007388 */ /* 0x0003e80000000800 */
[----:B------:R1:W-:Y:S02]  /*0570*/  STS [R19], R0 ;  /* 0x0000000013007388 */ /* 0x0003e40000000800 */
.L_x_659:
[----:B----4-:R-:W-:Y:S05]  /*0580*/  BSYNC.RECONVERGENT B7 ;  /* 0x0000000000077941 */ /* 0x010fea0003800200 */
.L_x_658:
[----:B------:R-:W-:-:S05]  /*0590*/  IMAD.IADD R17, R18, 0x1, R25 ;  /* 0x0000000112117824 */ /* 0x000fca00078e0219 */
[----:B------:R-:W-:Y:S02]  /*05a0*/  ISETP.GE.U32.AND P0, PT, R17, UR46, PT ;  /* 0x0000002e11007c0c */ /* 0x000fe4000bf06070 */
[----:B------:R-:W-:Y:S02]  /*05b0*/  SHF.R.S32.HI R16, RZ, 0x1f, R17 ;  /* 0x0000001fff107819 */ /* 0x000fe40000011411 */
[----:B------:R-:W-:Y:S02]  /*05c0*/  MOV R25, R17 ;  /* 0x0000001100197202 */ /* 0x000fe40000000f00 */
[----:B------:R-:W-:-:S13]  /*05d0*/  ISETP.GE.AND.EX P0, PT, R16, UR47, PT, P0 ;  /* 0x0000002f10007c0c */ /* 0x000fda000bf06300 */
[----:B------:R-:W-:Y:S05]  /*05e0*/  @!P0 BRA `(.L_x_663) ;  /* 0xfffffffc001c8947 */ /* 0x000fea000383ffff */
[----:B------:R-:W-:Y:S05]  /*05f0*/  BRA `(.L_x_656) ;  /* 0x0000000000e07947 */ /* 0x000fea0003800000 */
.L_x_657:
[----:B------:R-:W-:Y:S02]  /*0600*/  IMAD.MOV.U32 R0, RZ, RZ, RZ ;  /* 0x000000ffff007224 */ /* 0x000fe400078e00ff */
[----:B------:R-:W-:Y:S02]  /*0610*/  IMAD.MOV.U32 R7, RZ, RZ, RZ ;  /* 0x000000ffff077224 */ /* 0x000fe400078e00ff */
[----:B------:R-:W-:-:S07]  /*0620*/  IMAD.MOV.U32 R25, RZ, RZ, R24 ;  /* 0x000000ffff197224 */ /* 0x000fce00078e0018 */
.L_x_669:
[----:B0-----:R-:W-:-:S04]  /*0630*/  IADD3 R26, P0, PT, R17, UR42, RZ ;  /* 0x0000002a111a7c10 */ /* 0x001fc8000ff1e0ff */
[----:B------:R-:W-:-:S05]  /*0640*/  IADD3.X R27, PT, PT, R16, UR43, RZ, P0, !PT ;  /* 0x0000002b101b7c10 */ /* 0x000fca00087fe4ff */
[----:B------:R-:W2:Y:S01]  /*0650*/  LDG.E.U8 R26, desc[UR36][R26.64] ;  /* 0x000000241a1a7981 */ /* 0x000ea2000c1e1100 */
[----:B------:R-:W-:Y:S01]  /*0660*/  BSSY.RECONVERGENT B7, `(.L_x_664) ;  /* 0x000002b000077945 */ /* 0x000fe20003800200 */
        /* <DEDUP_REMOVED lines=22> */
[----:B--2-4-:R-:W-:Y:S05]  /*07d0*/  CALL.ABS.NOINC R2 ;  /* 0x0000000002007343 */ /* 0x014fea0003c00000 */
.L_x_668:
[----:B------:R0:W1:Y:S04]  /*07e0*/  LDS R7, [R22] ;  /* 0x0000000016077984 */ /* 0x0000680000000800 */
[----:B------:R0:W2:Y:S02]  /*07f0*/  LDS R0, [R19] ;  /* 0x0000000013007984 */ /* 0x0000a40000000800 */
.L_x_667:
[----:B----4-:R-:W-:Y:S05]  /*0800*/  BSYNC.RECONVERGENT B6 ;  /* 0x0000000000067941 */ /* 0x010fea0003800200 */
.L_x_666:
[----:B------:R-:W-:Y:S02]  /*0810*/  IMAD R16, R16, UR58, RZ ;  /* 0x0000003a10107c24 */ /* 0x000fe4000f8e02ff */
[----:B------:R-:W-:Y:S02]  /*0820*/  IMAD.MOV.U32 R27, RZ, RZ, RZ ;  /* 0x000000ffff1b7224 */ /* 0x000fe400078e00ff */
[C---:B------:R-:W-:Y:S02]  /*0830*/  IMAD R5, R17.reuse, UR59, R16 ;  /* 0x0000003b11057c24 */ /* 0x040fe4000f8e0210 */
[----:B------:R-:W-:-:S04]  /*0840*/  IMAD.WIDE.U32 R2, R17, UR58, R26 ;  /* 0x0000003a11027c25 */ /* 0x000fc8000f8e001a */
[----:B------:R-:W-:Y:S01]  /*0850*/  IMAD.IADD R3, R3, 0x1, R5 ;  /* 0x0000000103037824 */ /* 0x000fe200078e0205 */
[----:B------:R-:W-:-:S04]  /*0860*/  LEA R4, P0, R2, UR54, 0x1 ;  /* 0x0000003602047c11 */ /* 0x000fc8000f8008ff */
        /* <DEDUP_REMOVED lines=10> */
.L_x_665:
[----:B----4-:R-:W-:Y:S05]  /*0910*/  BSYNC.RECONVERGENT B7 ;  /* 0x0000000000077941 */ /* 0x010fea0003800200 */
.L_x_664:
[----:B------:R-:W-:-:S05]  /*0920*/  IMAD.IADD R17, R18, 0x1, R25 ;  /* 0x0000000112117824 */ /* 0x000fca00078e0219 */
[----:B------:R-:W-:Y:S02]  /*0930*/  ISETP.GE.U32.AND P0, PT, R17, UR48, PT ;  /* 0x0000003011007c0c */ /* 0x000fe4000bf06070 */
[----:B------:R-:W-:Y:S02]  /*0940*/  SHF.R.S32.HI R16, RZ, 0x1f, R17 ;  /* 0x0000001fff107819 */ /* 0x000fe40000011411 */
[----:B------:R-:W-:Y:S02]  /*0950*/  MOV R25, R17 ;  /* 0x0000001100197202 */ /* 0x000fe40000000f00 */
[----:B------:R-:W-:-:S13]  /*0960*/  ISETP.GE.AND.EX P0, PT, R16, UR49, PT, P0 ;  /* 0x0000003110007c0c */ /* 0x000fda000bf06300 */
[----:B------:R-:W-:Y:S05]  /*0970*/  @!P0 BRA `(.L_x_669) ;  /* 0xfffffffc002c8947 */ /* 0x000fea000383ffff */
.L_x_656:
[----:B------:R-:W-:Y:S01]  /*0980*/  ISETP.GE.U32.AND P0, PT, R18, 0x2, PT ;  /* 0x000000021200780c */ /* 0x000fe20003f06070 */
[----:B------:R-:W-:Y:S05]  /*0990*/  WARPSYNC.ALL ;  /* 0x0000000000007948 */ /* 0x000fea0003800000 */
[----:B------:R-:W-:Y:S07]  /*09a0*/  BAR.SYNC.DEFER_BLOCKING 0x0 ;  /* 0x0000000000007b1d */ /* 0x000fee0000010000 */
[----:B------:R-:W-:Y:S05]  /*09b0*/  @!P0 BRA `(.L_x_670) ;  /* 0x00000000004c8947 */ /* 0x000fea0003800000 */
.L_x_673:
[----:B-1----:R-:W-:Y:S01]  /*09c0*/  SHF.R.U32.HI R7, RZ, 0x1, R18 ;  /* 0x00000001ff077819 */ /* 0x002fe20000011612 */
[----:B------:R-:W-:Y:S03]  /*09d0*/  BSSY.RECONVERGENT B0, `(.L_x_671) ;  /* 0x000000d000007945 */ /* 0x000fe60003800200 */
[----:B------:R-:W-:-:S13]  /*09e0*/  ISETP.GE.U32.AND P0, PT, R24, R7, PT ;  /* 0x000000071800720c */ /* 0x000fda0003f06070 */
[----:B------:R-:W-:Y:S05]  /*09f0*/  @P0 BRA `(.L_x_672) ;  /* 0x0000000000280947 */ /* 0x000fea0003800000 */
[----:B------:R-:W-:Y:S01]  /*0a00*/  IMAD R0, R7, 0x4, R22 ;  /* 0x0000000407007824 */ /* 0x000fe200078e0216 */
[----:B------:R-:W-:Y:S04]  /*0a10*/  LDS R3, [R22] ;  /* 0x0000000016037984 */ /* 0x000fe80000000800 */
[----:B------:R-:W1:Y:S02]  /*0a20*/  LDS R2, [R0] ;  /* 0x0000000000027984 */ /* 0x000e640000000800 */
[----:B-1----:R-:W-:Y:S01]  /*0a30*/  FADD.FTZ R3, R2, R3 ;  /* 0x0000000302037221 */ /* 0x002fe20000010000 */
[----:B------:R-:W-:-:S04]  /*0a40*/  IMAD R2, R23, 0x4, R0 ;  /* 0x0000000417027824 */ /* 0x000fc800078e0200 */
[----:B------:R-:W-:Y:S04]  /*0a50*/  STS [R22], R3 ;  /* 0x0000000316007388 */ /* 0x000fe80000000800 */
[----:B------:R-:W-:Y:S04]  /*0a60*/  LDS R2, [R2] ;  /* 0x0000000002027984 */ /* 0x000fe80000000800 */
[----:B------:R-:W1:Y:S02]  /*0a70*/  LDS R5, [R19] ;  /* 0x0000000013057984 */ /* 0x000e640000000800 */
[----:B-1----:R-:W-:-:S05]  /*0a80*/  FADD.FTZ R4, R2, R5 ;  /* 0x0000000502047221 */ /* 0x002fca0000010000 */
[----:B------:R1:W-:Y:S02]  /*0a90*/  STS [R19], R4 ;  /* 0x0000000413007388 */ /* 0x0003e40000000800 */
.L_x_672:
[----:B0---4-:R-:W-:Y:S05]  /*0aa0*/  BSYNC.RECONVERGENT B0 ;  /* 0x0000000000007941 */ /* 0x011fea0003800200 */
.L_x_671:
[----:B------:R-:W-:Y:S01]  /*0ab0*/  BAR.SYNC.DEFER_BLOCKING 0x0 ;  /* 0x0000000000007b1d */ /* 0x000fe20000010000 */
[----:B------:R-:W-:Y:S02]  /*0ac0*/  ISETP.GT.U32.AND P0, PT, R18, 0x3, PT ;  /* 0x000000031200780c */ /* 0x000fe40003f04070 */
[----:B------:R-:W-:-:S11]  /*0ad0*/  MOV R18, R7 ;  /* 0x0000000700127202 */ /* 0x000fd60000000f00 */
[----:B------:R-:W-:Y:S05]  /*0ae0*/  @P0 BRA `(.L_x_673) ;  /* 0xfffffffc00b40947 */ /* 0x000fea000383ffff */
.L_x_670:
[----:B------:R-:W-:-:S13]  /*0af0*/  ISETP.NE.AND P0, PT, R24, RZ, PT ;  /* 0x000000ff1800720c */ /* 0x000fda0003f05270 */
[----:B0---4-:R-:W-:Y:S05]  /*0b00*/  @P0 EXIT ;  /* 0x000000000000094d */ /* 0x011fea0003800000 */
[----:B-1----:R-:W0:Y:S01]  /*0b10*/  S2R R3, SR_CgaCtaId ;  /* 0x0000000000037919 */ /* 0x002e220000008800 */
[----:B------:R-:W-:Y:S01]  /*0b20*/  MOV R0, 0x400 ;  /* 0x0000040000007802 */ /* 0x000fe20000000f00 */
[----:B------:R-:W1:Y:S02]  /*0b30*/  LDCU.U8 UR4, c[0x0][0x3a8] ;  /* 0x00007500ff0477ac */ /* 0x000e640008000000 */
[----:B-1----:R-:W-:-:S04]  /*0b40*/  UPRMT UR4, UR4, 0x8880, URZ ;  /* 0x0000888004047896 */ /* 0x002fc800080000ff */
[----:B------:R-:W-:Y:S01]  /*0b50*/  UISETP.NE.AND UP0, UPT, UR4, URZ, UPT ;  /* 0x000000ff0400728c */ /* 0x000fe2000bf05270 */
[----:B0-----:R-:W-:Y:S02]  /*0b60*/  LEA R0, R3, R0, 0x18 ;  /* 0x0000000003007211 */ /* 0x001fe400078ec0ff */
[----:B------:R-:W0:Y:S03]  /*0b70*/  LDC.64 R2, c[0x0][0x388] ;  /* 0x0000e200ff027b82 */ /* 0x000e260000000a00 */
[----:B------:R-:W-:-:S06]  /*0b80*/  IMAD R23, R23, 0x4, R0 ;  /* 0x0000000417177824 */ /* 0x000fcc00078e0200 */
[----:B------:R-:W1:Y:S02]  /*0b90*/  LDS R23, [R23] ;  /* 0x0000000017177984 */ /* 0x000e640000000800 */
[----:B-1----:R-:W-:-:S05]  /*0ba0*/  F2FP.BF16.F32.PACK_AB R0, RZ, R23 ;  /* 0x00000017ff00723e */ /* 0x002fca00000010ff */
[----:B0-----:R0:W-:Y:S01]  /*0bb0*/  STG.E.U16 desc[UR36][R2.64], R0 ;  /* 0x0000000002007986 */ /* 0x0011e2000c101524 */
[----:B------:R-:W-:Y:S05]  /*0bc0*/  BRA.U !UP0, `(.L_x_674) ;  /* 0x0000000108287547 */ /* 0x000fea000b800000 */
[----:B------:R-:W1:Y:S01]  /*0bd0*/  S2UR UR5, SR_CgaCtaId ;  /* 0x00000000000579c3 */ /* 0x000e620000008800 */
[----:B------:R-:W-:Y:S01]  /*0be0*/  UMOV UR4, 0x400 ;  /* 0x0000040000047882 */ /* 0x000fe20000000000 */
[----:B------:R-:W2:Y:S06]  /*0bf0*/  MUFU.RCP R23, R23 ;  /* 0x0000001700177308 */ /* 0x000eac0000001000 */
[----:B0-----:R-:W0:Y:S01]  /*0c00*/  LDC.64 R2, c[0x0][0x380] ;  /* 0x0000e000ff027b82 */ /* 0x001e220000000a00 */
[----:B-1----:R-:W-:-:S09]  /*0c10*/  ULEA UR4, UR5, UR4, 0x18 ;  /* 0x0000000405047291 */ /* 0x002fd2000f8ec0ff */
[----:B------:R-:W2:Y:S02]  /*0c20*/  LDS R0, [UR4] ;  /* 0x00000004ff007984 */ /* 0x000ea40008000800 */
[----:B--2---:R-:W-:-:S05]  /*0c30*/  FMUL.FTZ R0, R0, R23 ;  /* 0x0000001700007220 */ /* 0x004fca0000410000 */
[----:B------:R-:W-:-:S05]  /*0c40*/  F2FP.BF16.F32.PACK_AB R0, RZ, R0 ;  /* 0x00000000ff00723e */ /* 0x000fca00000010ff */
[----:B0-----:R-:W-:Y:S01]  /*0c50*/  STG.E.U16 desc[UR36][R2.64], R0 ;  /* 0x0000000002007986 */ /* 0x001fe2000c101524 */
[----:B------:R-:W-:Y:S05]  /*0c60*/  EXIT ;  /* 0x000000000000794d */ /* 0x000fea0003800000 */
.L_x_674:
        /* <DEDUP_REMOVED lines=8> */
.L_x_675:
        /* <DEDUP_REMOVED lines=9> */
.L_x_10615:


//--------------------- .text._ZN2at6native39_GLOBAL__N__cee6930f_7_Loss_cu_5b0651e138nll_loss_forward_reduce_cuda_kernel_2dIN3c104HalfEflEEvPT_S6_PKS5_PKT1_S8_bllll --------------------------
	.section	.text._ZN2at6native39_GLOBAL__N__cee6930f_7_Loss_cu_5b0651e138nll_loss_forward_reduce_cuda_kernel_2dIN3c104HalfEflEEvPT_S6_PKS5_PKT1_S8_bllll,"ax",@progbits
	.align	128
.text._ZN2at6native39_GLOBAL__N__cee6930f_7_Loss_cu_5b0651e138nll_loss_forward_reduce_cuda_kernel_2dIN3c104HalfEflEEvPT_S6_PKS5_PKT1_S8_bllll:
        .type           _ZN2at6native39_GLOBAL__N__cee6930f_7_Loss_cu_5b0651e138nll_loss_forward_reduce_cuda_kernel_2dIN3c104HalfEflEEvPT_S6_PKS5_PKT1_S8_bllll,@function
        .size           _ZN2at6native39_GLOBAL__N__cee6930f_7_Loss_cu_5b0651e138nll_loss_forward_reduce_cuda_kernel_2dIN3c104HalfEflEEvPT_S6_PKS5_PKT1_S8_bllll,(.L_x_10616 - _ZN2at6native39_GLOBAL__N__cee6930f_7_Loss_cu_5b0651e138nll_loss_forward_reduce_cuda_kernel_2dIN3c104HalfEflEEvPT_S6_PKS5_PKT1_S8_bllll)
        .other          _ZN2at6native39_GLOBAL__N__cee6930f_7_Loss_cu_5b0651e138nll_loss_forward_reduce_cuda_kernel_2dIN3c104HalfEflEEvPT_S6_PKS5_PKT1_S8_bllll,@"STO_CUDA_ENTRY STV_DEFAULT"
_ZN2at6native39_GLOBAL__N__cee6930f_7_Loss_cu_5b0651e138nll_loss_forward_reduce_cuda_kernel_2dIN3c104HalfEflEEvPT_S6_PKS5_PKT1_S8_bllll:
        /* <DEDUP_REMOVED lines=38> */
.L_x_683:
        /* <DEDUP_REMOVED lines=29> */
.L_x_682:
[----:B------:R0:W1:Y:S04]  /*0430*/  LDS R0, [R23] ;  /* 0x0000000017007984 */ /* 0x0000680000000800 */
[----:B------:R0:W2:Y:S02]  /*0440*/  LDS R5, [R22] ;  /* 0x0000000016057984 */ /* 0x0000a40000000800 */
.L_x_681:
[----:B------:R-:W-:Y:S05]  /*0450*/  BSYNC.RECONVERGENT B6 ;  /* 0x0000000000067941 */ /* 0x000fea0003800200 */
.L_x_680:
        /* <DEDUP_REMOVED lines=10> */
[----:B---3--:R-:W-:Y:S02]  /*0500*/  HADD2.F32 R3, -RZ, R8.H0_H0 ;  /* 0x20000008ff037230 */ /* 0x008fe40000004100 */
[----:B----4-:R-:W-:-:S05]  /*0510*/  HADD2.F32 R2, -RZ, R6.H0_H0 ;  /* 0x20000006ff027230 */ /* 0x010fca0000004100 */
[----:B------:R-:W-:-:S05]  /*0520*/  FMUL.FTZ R2, R2, R3 ;  /* 0x0000000302027220 */ /* 0x000fca0000410000 */
[----:B------:R-:W-:-:S05]  /*0530*/  F2FP.F16.F32.PACK_AB R2, RZ, R2 ;  /* 0x00000002ff02723e */ /* 0x000fca00000000ff */
[----:B------:R-:W-:Y:S02]  /*0540*/  HADD2.F32 R11, -RZ, R2.H0_H0 ;  /* 0x20000002ff0b7230 */ /* 0x000fe40000004100 */
[----:B--2---:R-:W-:-:S03]  /*0550*/  FADD.FTZ R5, R3, R5 ;  /* 0x0000000503057221 */ /* 0x004fc60000010000 */
[----:B-1----:R-:W-:-:S05]  /*0560*/  FADD.FTZ R0, -R11, R0 ;  /* 0x000000000b007221 */ /* 0x002fca0000010100 */
[----:B------:R1:W-:Y:S04]  /*0570*/  STS [R23], R0 ;  /* 0x0000000017007388 */ /* 0x0003e80000000800 */
[----:B------:R1:W-:Y:S02]  /*0580*/  STS [R22], R5 ;  /* 0x0000000516007388 */ /* 0x0003e40000000800 */
.L_x_679:
[----:B----4-:R-:W-:Y:S05]  /*0590*/  BSYNC.RECONVERGENT B7 ;  /* 0x0000000000077941 */ /* 0x010fea0003800200 */
.L_x_678:
[----:B------:R-:W-:-:S04]  /*05a0*/  IMAD.IADD R19, R18, 0x1, R27 ;  /* 0x0000000112137824 */ /* 0x000fc800078e021b */
[--C-:B------:R-:W-:Y:S01]  /*05b0*/  IMAD.MOV.U32 R27, RZ, RZ, R19.reuse ;  /* 0x000000ffff1b7224 */ /* 0x100fe200078e0013 */
[----:B------:R-:W-:Y:S02]  /*05c0*/  ISETP.GE.U32.AND P0, PT, R19, UR46, PT ;  /* 0x0000002e13007c0c */ /* 0x000fe4000bf06070 */
[----:B------:R-:W-:-:S04]  /*05d0*/  SHF.R.S32.HI R2, RZ, 0x1f, R19 ;  /* 0x0000001fff027819 */ /* 0x000fc80000011413 */
[----:B------:R-:W-:-:S13]  /*05e0*/  ISETP.GE.AND.EX P0, PT, R2, UR47, PT, P0 ;  /* 0x0000002f02007c0c */ /* 0x000fda000bf06300 */
[----:B------:R-:W-:Y:S05]  /*05f0*/  @!P0 BRA `(.L_x_683) ;  /* 0xfffffffc00188947 */ /* 0x000fea000383ffff */
[----:B------:R-:W-:Y:S05]  /*0600*/  BRA `(.L_x_676) ;  /* 0x0000000000e47947 */ /* 0x000fea0003800000 */
.L_x_677:
[----:B------:R-:W-:Y:S01]  /*0610*/  IMAD.MOV.U32 R5, RZ, RZ, RZ ;  /* 0x000000ffff057224 */ /* 0x000fe200078e00ff */
[----:B------:R-:W-:Y:S01]  /*0620*/  MOV R0, RZ ;  /* 0x000000ff00007202 */ /* 0x000fe20000000f00 */
[----:B------:R-:W-:-:S07]  /*0630*/  IMAD.MOV.U32 R27, RZ, RZ, R25 ;  /* 0x000000ffff1b7224 */ /* 0x000fce00078e0019 */
.L_x_689:
        /* <DEDUP_REMOVED lines=28> */
[----:B--2-4-:R-:W-:Y:S05]  /*0800*/  CALL.ABS.NOINC R14 ;  /* 0x000000000e007343 */ /* 0x014fea0003c00000 */
.L_x_688:
[----:B------:R0:W1:Y:S04]  /*0810*/  LDS R0, [R23] ;  /* 0x0000000017007984 */ /* 0x0000680000000800 */
[----:B------:R0:W2:Y:S02]  /*0820*/  LDS R5, [R22] ;  /* 0x0000000016057984 */ /* 0x0000a40000000800 */
.L_x_687:
[----:B----4-:R-:W-:Y:S05]  /*0830*/  BSYNC.RECONVERGENT B6 ;  /* 0x0000000000067941 */ /* 0x010fea0003800200 */
.L_x_686:
        /* <DEDUP_REMOVED lines=8> */
[----:B---3--:R-:W-:-:S05]  /*08c0*/  HADD2.F32 R4, -RZ, R2.H0_H0 ;  /* 0x20000002ff047230 */ /* 0x008fca0000004100 */
[----:B------:R-:W-:-:S05]  /*08d0*/  FADD.FTZ R4, R4, -RZ ;  /* 0x800000ff04047221 */ /* 0x000fca0000010000 */
[----:B------:R-:W-:-:S05]  /*08e0*/  F2FP.F16.F32.PACK_AB R4, RZ, R4 ;  /* 0x00000004ff04723e */ /* 0x000fca00000000ff */
[----:B------:R-:W-:-:S05]  /*08f0*/  HADD2.F32 R7, -RZ, R4.H0_H0 ;  /* 0x20000004ff077230 */ /* 0x000fca0000004100 */
[----:B-1----:R-:W-:-:S05]  /*0900*/  FADD.FTZ R0, -R7, R0 ;  /* 0x0000000007007221 */ /* 0x002fca0000010100 */
[----:B------:R1:W-:Y:S04]  /*0910*/  STS [R23], R0 ;  /* 0x0000000017007388 */ /* 0x0003e80000000800 */
[----:B------:R1:W-:Y:S02]  /*0920*/  STS [R22], R5 ;  /* 0x0000000516007388 */ /* 0x0003e40000000800 */
.L_x_685:
[----:B----4-:R-:W-:Y:S05]  /*0930*/  BSYNC.RECONVERGENT B7 ;  /* 0x0000000000077941 */ /* 0x010fea0003800200 */
.L_x_684:
[----:B------:R-:W-:-:S04]  /*0940*/  IMAD.IADD R19, R18, 0x1, R27 ;  /* 0x0000000112137824 */ /* 0x000fc800078e021b */
[--C-:B------:R-:W-:Y:S01]  /*0950*/  IMAD.MOV.U32 R27, RZ, RZ, R19.reuse ;  /* 0x000000ffff1b7224 */ /* 0x100fe200078e0013 */
[----:B------:R-:W-:Y:S02]  /*0960*/  ISETP.GE.U32.AND P0, PT, R19, UR48, PT ;  /* 0x0000003013007c0c */ /* 0x000fe4000bf06070 */
[----:B------:R-:W-:-:S04]  /*0970*/  SHF.R.S32.HI R2, RZ, 0x1f, R19 ;  /* 0x0000001fff027819 */ /* 0x000fc80000011413 */
[----:B------:R-:W-:-:S13]  /*0980*/  ISETP.GE.AND.EX P0, PT, R2, UR49, PT, P0 ;  /* 0x0000003102007c0c */ /* 0x000fda000bf06300 */
[----:B------:R-:W-:Y:S05]  /*0990*/  @!P0 BRA `(.L_x_689) ;  /* 0xfffffffc00288947 */ /* 0x000fea000383ffff */
.L_x_676:
[----:B------:R-:W-:Y:S01]  /*09a0*/  ISETP.GE.U32.AND P0, PT, R18, 0x2, PT ;  /* 0x000000021200780c */ /* 0x000fe20003f06070 */
[----:B------:R-:W-:Y:S05]  /*09b0*/  WARPSYNC.ALL ;  /* 0x0000000000007948 */ /* 0x000fea0003800000 */
[----:B------:R-:W-:Y:S07]  /*09c0*/  BAR.SYNC.DEFER_BLOCKING 0x0 ;  /* 0x0000000000007b1d */ /* 0x000fee0000010000 */
[----:B------:R-:W-:Y:S05]  /*09d0*/  @!P0 BRA `(.L_x_690) ;  /* 0x00000000004c8947 */ /* 0x000fea0003800000 */
.L_x_693:
        /* <DEDUP_REMOVED lines=14> */
.L_x_692:
[----:B0---4-:R-:W-:Y:S05]  /*0ac0*/  BSYNC.RECONVERGENT B0 ;  /* 0x0000000000007941 */ /* 0x011fea0003800200 */
.L_x_691:
[----:B------:R-:W-:Y:S01]  /*0ad0*/  BAR.SYNC.DEFER_BLOCKING 0x0 ;  /* 0x0000000000007b1d */ /* 0x000fe20000010000 */
[----:B------:R-:W-:Y:S01]  /*0ae0*/  ISETP.GT.U32.AND P0, PT, R18, 0x3, PT ;  /* 0x000000031200780c */ /* 0x000fe20003f04070 */
[----:B------:R-:W-:-:S12]  /*0af0*/  IMAD.MOV.U32 R18, RZ, RZ, R4 ;  /* 0x000000ffff127224 */ /* 0x000fd800078e0004 */
[----:B------:R-:W-:Y:S05]  /*0b00*/  @P0 BRA `(.L_x_693) ;  /* 0xfffffffc00b40947 */ /* 0x000fea000383ffff */
.L_x_690:
        /* <DEDUP_REMOVED lines=11> */
[----:B-1----:R-:W-:-:S05]  /*0bc0*/  F2FP.F16.F32.PACK_AB R0, RZ, R24 ;  /* 0x00000018ff00723e */ /* 0x002fca00000000ff */
        /* <DEDUP_REMOVED lines=9> */
[----:B------:R-:W-:-:S05]  /*0c60*/  F2FP.F16.F32.PACK_AB R0, RZ, R0 ;  /* 0x00000000ff00723e */ /* 0x000fca00000000ff */
[----:B0-----:R-:W-:Y:S01]  /*0c70*/  STG.E.U16 desc[UR36][R2.64], R0 ;  /* 0x0000000002007986 */ /* 0x001fe2000c101524 */
[----:B------:R-:W-:Y:S05]  /*0c80*/  EXIT ;  /* 0x000000000000794d */ /* 0x000fea0003800000 */
.L_x_694:
[----:B------:R-:W1:Y:S01]  /*0c90*/  S2UR UR5, SR_CgaCtaId ;  /* 0x00000000000579c3 */ /* 0x000e620000008800 */
[----:B------:R-:W-:-:S07]  /*0ca0*/  UMOV UR4, 0x400 ;  /* 0x0000040000047882 */ /* 0x000fce0000000000 */
[----:B0-----:R-:W0:Y:S01]  /*0cb0*/  LDC.64 R2, c[0x0][0x380] ;  /* 0x0000e000ff027b82 */ /* 0x001e220000000a00 */
[----:B-1----:R-:W-:-:S09]  /*0cc0*/  ULEA UR4, UR5, UR4, 0x18 ;  /* 0x0000000405047291 */ /* 0x002fd2000f8ec0ff */
[----:B------:R-:W1:Y:S02]  /*0cd0*/  LDS R0, [UR4] ;  /* 0x00000004ff007984 */ /* 0x000e640008000800 */
[----:B-1----:R-:W-:-:S05]  /*0ce0*/  F2FP.F16.F32.PACK_AB R0, RZ, R0 ;  /* 0x00000000ff00723e */ /* 0x002fca00000000ff */
[----:B0-----:R-:W-:Y:S01]  /*0cf0*/  STG.E.U16 desc[UR36][R2.64], R0 ;  /* 0x0000000002007986 */ /* 0x001fe2000c101524 */
[----:B------:R-:W-:Y:S05]  /*0d00*/  EXIT ;  /* 0x000000000000794d */ /* 0x000fea0003800000 */
.L_x_695:
        /* <DEDUP_REMOVED lines=15> */
.L_x_10616:


//--------------------- .text._ZN2at6native39_GLOBAL__N__cee6930f_7_Loss_cu_5b0651e138nll_loss_forward_reduce_cuda_kernel_2dIN3c104HalfEfhEEvPT_S6_PKS5_PKT1_S8_bllll --------------------------
	.section	.text._ZN2at6native39_GLOBAL__N__cee6930f_7_Loss_cu_5b0651e138nll_loss_forward_reduce_cuda_kernel_2dIN3c104HalfEfhEEvPT_S6_PKS5_PKT1_S8_bllll,"ax",@progbits
	.align	128
.text._ZN2at6native39_GLOBAL__N__cee6930f_7_Loss_cu_5b0651e138nll_loss_forward_reduce_cuda_kernel_2dIN3c104HalfEfhEEvPT_S6_PKS5_PKT1_S8_bllll:
        .type           _ZN2at6native39_GLOBAL__N__cee6930f_7_Loss_cu_5b0651e138nll_loss_forward_reduce_cuda_kernel_2dIN3c104HalfEfhEEvPT_S6_PKS5_PKT1_S8_bllll,@function
        .size           _ZN2at6native39_GLOBAL__N__cee6930f_7_Loss_cu_5b0651e138nll_loss_forward_reduce_cuda_kernel_2dIN3c104HalfEfhEEvPT_S6_PKS5_PKT1_S8_bllll,(.L_x_10617 - _ZN2at6native39_GLOBAL__N__cee6930f_7_Loss_cu_5b0651e138nll_loss_forward_reduce_cuda_kernel_2dIN3c104HalfEfhEEvPT_S6_PKS5_PKT1_S8_bllll)
        .other          _ZN2at6native39_GLOBAL__N__cee6930f_7_Loss_cu_5b0651e138nll_loss_forward_reduce_cuda_kernel_2dIN3c104HalfEfhEEvPT_S6_PKS5_PKT1_S8_bllll,@"STO_CUDA_ENTRY STV_DEFAULT"
_ZN2at6native39_GLOBAL__N__cee6930f_7_Loss_cu_5b0651e138nll_loss_forward_reduce_cuda_kernel_2dIN3c104HalfEfhEEvPT_S6_PKS5_PKT1_S8_bllll:
        /* <DEDUP_REMOVED lines=38> */
.L_x_703:
        /* <DEDUP_REMOVED lines=27> */
.L_x_702:
[----:B------:R0:W1:Y:S04]  /*0410*/  LDS R3, [R22] ;  /* 0x0000000016037984 */ /* 0x0000680000000800 */
[----:B------:R0:W2:Y:S02]  /*0420*/  LDS R0, [R19] ;  /* 0x0000000013007984 */ /* 0x0000a40000000800 */
.L_x_701:
[----:B------:R-:W-:Y:S05]  /*0430*/  BSYNC.RECONVERGENT B6 ;  /* 0x0000000000067941 */ /* 0x000fea0003800200 */
.L_x_700:
        /* <DEDUP_REMOVED lines=11> */
[----:B---3--:R-:W-:Y:S02]  /*04f0*/  HADD2.F32 R5, -RZ, R26.H0_H0 ;  /* 0x2000001aff057230 */ /* 0x008fe40000004100 */
[----:B----4-:R-:W-:-:S03]  /*0500*/  HADD2.F32 R2, -RZ, R6.H0_H0 ;  /* 0x20000006ff027230 */ /* 0x010fc60000004100 */
[----:B--2---:R-:W-:Y:S02]  /*0510*/  FADD.FTZ R0, R5, R0 ;  /* 0x0000000005007221 */ /* 0x004fe40000010000 */
[----:B------:R-:W-:-:S05]  /*0520*/  FMUL.FTZ R2, R2, R5 ;  /* 0x0000000502027220 */ /* 0x000fca0000410000 */
[----:B------:R-:W-:-:S05]  /*0530*/  F2FP.F16.F32.PACK_AB R2, RZ, R2 ;  /* 0x00000002ff02723e */ /* 0x000fca00000000ff */
[----:B------:R-:W-:-:S05]  /*0540*/  HADD2.F32 R2, -RZ, R2.H0_H0 ;  /* 0x20000002ff027230 */ /* 0x000fca0000004100 */
[----:B-1----:R-:W-:-:S05]  /*0550*/  FADD.FTZ R3, -R2, R3 ;  /* 0x0000000302037221 */ /* 0x002fca0000010100 */
[----:B------:R1:W-:Y:S04]  /*0560*/  STS [R22], R3 ;  /* 0x0000000316007388 */ /* 0x0003e80000000800 */
[----:B------:R1:W-:Y:S02]  /*0570*/  STS [R19], R0 ;  /* 0x0000000013007388 */ /* 0x0003e40000000800 */
.L_x_699:
[----:B----4-:R-:W-:Y:S05]  /*0580*/  BSYNC.RECONVERGENT B7 ;  /* 0x0000000000077941 */ /* 0x010fea0003800200 */
.L_x_698:
[----:B------:R-:W-:-:S04]  /*0590*/  IADD3 R17, PT, PT, R18, R25, RZ ;  /* 0x0000001912117210 */ /* 0x000fc80007ffe0ff */
[----:B------:R-:W-:Y:S01]  /*05a0*/  ISETP.GE.U32.AND P0, PT, R17, UR46, PT ;  /* 0x0000002e11007c0c */ /* 0x000fe2000bf06070 */
[--C-:B------:R-:W-:Y:S01]  /*05b0*/  IMAD.MOV.U32 R25, RZ, RZ, R17.reuse ;  /* 0x000000ffff197224 */ /* 0x100fe200078e0011 */
[----:B------:R-:W-:-:S04]  /*05c0*/  SHF.R.S32.HI R16, RZ, 0x1f, R17 ;  /* 0x0000001fff107819 */ /* 0x000fc80000011411 */
[----:B------:R-:W-:-:S13]  /*05d0*/  ISETP.GE.AND.EX P0, PT, R16, UR47, PT, P0 ;  /* 0x0000002f10007c0c */ /* 0x000fda000bf06300 */
[----:B------:R-:W-:Y:S05]  /*05e0*/  @!P0 BRA `(.L_x_703) ;  /* 0xfffffffc001c8947 */ /* 0x000fea000383ffff */
[----:B------:R-:W-:Y:S05]  /*05f0*/  BRA `(.L_x_696) ;  /* 0x0000000000e07947 */ /* 0x000fea0003800000 */
.L_x_697:
[----:B------:R-:W-:Y:S01]  /*0600*/  IMAD.MOV.U32 R0, RZ, RZ, RZ ;  /* 0x000000ffff007224 */ /* 0x000fe200078e00ff */
[----:B------:R-:W-:Y:S01]  /*0610*/  MOV R25, R24 ;  /* 0x0000001800197202 */ /* 0x000fe20000000f00 */
[----:B------:R-:W-:-:S07]  /*0620*/  IMAD.MOV.U32 R7, RZ, RZ, RZ ;  /* 0x000000ffff077224 */ /* 0x000fce00078e00ff */
.L_x_709:
        /* <DEDUP_REMOVED lines=13> */
[----:B------:R-:W-:Y:S02]  /*0700*/  HFMA2 R8, -RZ, RZ, 0, 1.4603137969970703125e-05 ;  /* 0x000000f5ff087431 */ /* 0x000fe400000001ff */
        /* <DEDUP_REMOVED lines=13> */
.L_x_708:
[----:B------:R0:W1:Y:S04]  /*07e0*/  LDS R7, [R22] ;  /* 0x0000000016077984 */ /* 0x0000680000000800 */
[----:B------:R0:W2:Y:S02]  /*07f0*/  LDS R0, [R19] ;  /* 0x0000000013007984 */ /* 0x0000a40000000800 */
.L_x_707:
[----:B----4-:R-:W-:Y:S05]  /*0800*/  BSYNC.RECONVERGENT B6 ;  /* 0x0000000000067941 */ /* 0x010fea0003800200 */
.L_x_706:
[----:B------:R-:W-:Y:S01]  /*0810*/  MOV R27, RZ ;  /* 0x000000ff001b7202 */ /* 0x000fe20000000f00 */
[----:B------:R-:W-:-:S04]  /*0820*/  IMAD R16, R16, UR58, RZ ;  /* 0x0000003a10107c24 */ /* 0x000fc8000f8e02ff */
[C---:B------:R-:W-:Y:S02]  /*0830*/  IMAD R5, R17.reuse, UR59, R16 ;  /* 0x0000003b11057c24 */ /* 0x040fe4000f8e0210 */
[----:B------:R-:W-:-:S04]  /*0840*/  IMAD.WIDE.U32 R2, R17, UR58, R26 ;  /* 0x0000003a11027c25 */ /* 0x000fc8000f8e001a */
[----:B------:R-:W-:Y:S01]  /*0850*/  IMAD.IADD R3, R3, 0x1, R5 ;  /* 0x0000000103037824 */ /* 0x000fe200078e0205 */
[----:B------:R-:W-:-:S04]  /*0860*/  LEA R4, P0, R2, UR54, 0x1 ;  /* 0x0000003602047c11 */ /* 0x000fc8000f8008ff */
        /* <DEDUP_REMOVED lines=10> */
.L_x_705:
[----:B----4-:R-:W-:Y:S05]  /*0910*/  BSYNC.RECONVERGENT B7 ;  /* 0x0000000000077941 */ /* 0x010fea0003800200 */
.L_x_704:
[----:B------:R-:W-:-:S05]  /*0920*/  IMAD.IADD R17, R18, 0x1, R25 ;  /* 0x0000000112117824 */ /* 0x000fca00078e0219 */
[----:B------:R-:W-:Y:S02]  /*0930*/  ISETP.GE.U32.AND P0, PT, R17, UR48, PT ;  /* 0x0000003011007c0c */ /* 0x000fe4000bf06070 */
[----:B------:R-:W-:Y:S02]  /*0940*/  SHF.R.S32.HI R16, RZ, 0x1f, R17 ;  /* 0x0000001fff107819 */ /* 0x000fe40000011411 */
[----:B------:R-:W-:Y:S02]  /*0950*/  MOV R25, R17 ;  /* 0x0000001100197202 */ /* 0x000fe40000000f00 */
[----:B------:R-:W-:-:S13]  /*0960*/  ISETP.GE.AND.EX P0, PT, R16, UR49, PT, P0 ;  /* 0x0000003110007c0c */ /* 0x000fda000bf06300 */
[----:B------:R-:W-:Y:S05]  /*0970*/  @!P0 BRA `(.L_x_709) ;  /* 0xfffffffc002c8947 */ /* 0x000fea000383ffff */
.L_x_696:
[----:B------:R-:W-:Y:S01]  /*0980*/  ISETP.GE.U32.AND P0, PT, R18, 0x2, PT ;  /* 0x000000021200780c */ /* 0x000fe20003f06070 */
[----:B------:R-:W-:Y:S05]  /*0990*/  WARPSYNC.ALL ;  /* 0x0000000000007948 */ /* 0x000fea0003800000 */
[----:B------:R-:W-:Y:S07]  /*09a0*/  BAR.SYNC.DEFER_BLOCKING 0x0 ;  /* 0x0000000000007b1d */ /* 0x000fee0000010000 */
[----:B------:R-:W-:Y:S05]  /*09b0*/  @!P0 BRA `(.L_x_710) ;  /* 0x00000000004c8947 */ /* 0x000fea0003800000 */
.L_x_713:
        /* <DEDUP_REMOVED lines=14> */
.L_x_712:
[----:B0---4-:R-:W-:Y:S05]  /*0aa0*/  BSYNC.RECONVERGENT B0 ;  /* 0x0000000000007941 */ /* 0x011fea0003800200 */
.L_x_711:
[----:B------:R-:W-:Y:S01]  /*0ab0*/  BAR.SYNC.DEFER_BLOCKING 0x0 ;  /* 0x0000000000007b1d */ /* 0x000fe20000010000 */
[----:B------:R-:W-:Y:S02]  /*0ac0*/  ISETP.GT.U32.AND P0, PT, R18, 0x3, PT ;  /* 0x000000031200780c */ /* 0x000fe40003f04070 */
[----:B------:R-:W-:-:S11]  /*0ad0*/  MOV R18, R7 ;  /* 0x0000000700127202 */ /* 0x000fd60000000f00 */
[----:B------:R-:W-:Y:S05]  /*0ae0*/  @P0 BRA `(.L_x_713) ;  /* 0xfffffffc00b40947 */ /* 0x000fea000383ffff */
.L_x_710:
        /* <DEDUP_REMOVED lines=11> */
[----:B-1----:R-:W-:-:S05]  /*0ba0*/  F2FP.F16.F32.PACK_AB R0, RZ, R23 ;  /* 0x00000017ff00723e */ /* 0x002fca00000000ff */
        /* <DEDUP_REMOVED lines=9> */
[----:B------:R-:W-:-:S05]  /*0c40*/  F2FP.F16.F32.PACK_AB R0, RZ, R0 ;  /* 0x00000000ff00723e */ /* 0x000fca00000000ff */
[----:B0-----:R-:W-:Y:S01]  /*0c50*/  STG.E.U16 desc[UR36][R2.64], R0 ;  /* 0x0000000002007986 */ /* 0x001fe2000c101524 */
[----:B------:R-:W-:Y:S05]  /*0c60*/  EXIT ;  /* 0x000000000000794d */ /* 0x000fea0003800000 */
.L_x_714:
        /* <DEDUP_REMOVED lines=8> */
.L_x_715:
        /* <DEDUP_REMOVED lines=9> */
.L_x_10617:


//--------------------- .text._ZN2at6native39_GLOBAL__N__cee6930f_7_Loss_cu_5b0651e138nll_loss_forward_reduce_cuda_kernel_2dIfflEEvPT_S4_PKS3_PKT1_S6_bllll --------------------------
	.section	.text._ZN2at6native39_GLOBAL__N__cee6930f_7_Loss_cu_5b0651e138nll_loss_forward_reduce_cuda_kernel_2dIfflEEvPT_S4_PKS3_PKT1_S6_bllll,"ax",@progbits
	.align	128
.text._ZN2at6native39_GLOBAL__N__cee6930f_7_Loss_cu_5b0651e138nll_loss_forward_reduce_cuda_kernel_2dIfflEEvPT_S4_PKS3_PKT1_S6_bllll:
        .type           _ZN2at6native39_GLOBAL__N__cee6930f_7_Loss_cu_5b0651e138nll_loss_forward_reduce_cuda_kernel_2dIfflEEvPT_S4_PKS3_PKT1_S6_bllll,@function
        .size           _ZN2at6native39_GLOBAL__N__cee6930f_7_Loss_cu_5b0651e138nll_loss_forward_reduce_cuda_kernel_2dIfflEEvPT_S4_PKS3_PKT1_S6_bllll,(.L_x_10618 - _ZN2at6native39_GLOBAL__N__cee6930f_7_Loss_cu_5b0651e138nll_loss_forward_reduce_cuda_kernel_2dIfflEEvPT_S4_PKS3_PKT1_S6_bllll)
        .other          _ZN2at6native39_GLOBAL__N__cee6930f_7_Loss_cu_5b0651e138nll_loss_forward_reduce_cuda_kernel_2dIfflEEvPT_S4_PKS3_PKT1_S6_bllll,@"STO_CUDA_ENTRY STV_DEFAULT"
_ZN2at6native39_GLOBAL__N__cee6930f_7_Loss_cu_5b0651e138nll_loss_forward_reduce_cuda_kernel_2dIfflEEvPT_S4_PKS3_PKT1_S6_bllll:
        /* <DEDUP_REMOVED lines=35> */
[----:B------:R-:W-:Y:S01]  /*0230*/  IMAD.MOV.U32 R9, RZ, RZ, RZ ;  /* 0x000000ffff097224 */ /* 0x000fe200078e00ff */
[----:B------:R-:W-:Y:S01]  /*0240*/  MOV R27, R25 ;  /* 0x00000019001b7202 */ /* 0x000fe20000000f00 */
[----:B------:R-:W-:-:S07]  /*0250*/  IMAD.MOV.U32 R0, RZ, RZ, RZ ;  /* 0x000000ffff007224 */ /* 0x000fce00078e00ff */
.L_x_723:
        /* <DEDUP_REMOVED lines=29> */
.L_x_722:
[----:B------:R0:W1:Y:S04]  /*0430*/  LDS R0, [R23] ;  /* 0x0000000017007984 */ /* 0x0000680000000800 */
[----:B------:R0:W2:Y:S02]  /*0440*/  LDS R9, [R22] ;  /* 0x0000000016097984 */ /* 0x0000a40000000800 */
.L_x_721:
[----:B------:R-:W-:Y:S05]  /*0450*/  BSYNC.RECONVERGENT B6 ;  /* 0x0000000000067941 */ /* 0x000fea0003800200 */
.L_x_720:
[----:B------:R-:W-:Y:S01]  /*0460*/  IMAD R4, R2, UR60, RZ ;  /* 0x0000003c02047c24 */ /* 0x000fe2000f8e02ff */
[----:B------:R-:W-:Y:S01]  /*0470*/  LEA R6, P0, R16, UR62, 0x2 ;  /* 0x0000003e10067c11 */ /* 0x000fe2000f8010ff */
[----:B------:R-:W-:-:S03]  /*0480*/  IMAD.WIDE.U32 R2, R19, UR60, R16 ;  /* 0x0000003c13027c25 */ /* 0x000fc6000f8e0010 */
[----:B------:R-:W-:Y:S01]  /*0490*/  LEA.HI.X R7, R16, UR63, R17, 0x2, P0 ;  /* 0x0000003f10077c11 */ /* 0x000fe200080f1411 */
[----:B------:R-:W-:Y:S01]  /*04a0*/  IMAD R5, R19, UR61, R4 ;  /* 0x0000003d13057c24 */ /* 0x000fe2000f8e0204 */
[----:B------:R-:W-:-:S03]  /*04b0*/  LEA R4, P1, R2, UR56, 0x2 ;  /* 0x0000003802047c11 */ /* 0x000fc6000f8210ff */
[----:B------:R-:W-:Y:S01]  /*04c0*/  IMAD.IADD R3, R3, 0x1, R5 ;  /* 0x0000000103037824 */ /* 0x000fe200078e0205 */
[----:B------:R-:W2:Y:S04]  /*04d0*/  LDG.E R7, desc[UR36][R6.64] ;  /* 0x0000002406077981 */ /* 0x000ea8000c1e1900 */
[----:B------:R-:W-:-:S05]  /*04e0*/  LEA.HI.X R5, R2, UR57, R3, 0x2, P1 ;  /* 0x0000003902057c11 */ /* 0x000fca00088f1403 */
[----:B------:R-:W1:Y:S01]  /*04f0*/  LDG.E R4, desc[UR36][R4.64] ;  /* 0x0000002404047981 */ /* 0x000e62000c1e1900 */
[C---:B--2---:R-:W-:Y:S01]  /*0500*/  FADD.FTZ R9, R7.reuse, R9 ;  /* 0x0000000907097221 */ /* 0x044fe20000010000 */
[----:B-1----:R-:W-:-:S05]  /*0510*/  FFMA.FTZ R0, -R7, R4, R0 ;  /* 0x0000000407007223 */ /* 0x002fca0000010100 */
[----:B------:R1:W-:Y:S04]  /*0520*/  STS [R23], R0 ;  /* 0x0000000017007388 */ /* 0x0003e80000000800 */
[----:B------:R1:W-:Y:S02]  /*0530*/  STS [R22], R9 ;  /* 0x0000000916007388 */ /* 0x0003e40000000800 */
.L_x_719:
[----:B----4-:R-:W-:Y:S05]  /*0540*/  BSYNC.RECONVERGENT B7 ;  /* 0x0000000000077941 */ /* 0x010fea0003800200 */
.L_x_718:
[----:B------:R-:W-:-:S05]  /*0550*/  IMAD.IADD R19, R18, 0x1, R27 ;  /* 0x0000000112137824 */ /* 0x000fca00078e021b */
[----:B------:R-:W-:Y:S02]  /*0560*/  ISETP.GE.U32.AND P0, PT, R19, UR46, PT ;  /* 0x0000002e13007c0c */ /* 0x000fe4000bf06070 */
[----:B------:R-:W-:Y:S02]  /*0570*/  SHF.R.S32.HI R2, RZ, 0x1f, R19 ;  /* 0x0000001fff027819 */ /* 0x000fe40000011413 */
[----:B------:R-:W-:Y:S02]  /*0580*/  MOV R27, R19 ;  /* 0x00000013001b7202 */ /* 0x000fe40000000f00 */
[----:B------:R-:W-:-:S13]  /*0590*/  ISETP.GE.AND.EX P0, PT, R2, UR47, PT, P0 ;  /* 0x0000002f02007c0c */ /* 0x000fda000bf06300 */
[----:B------:R-:W-:Y:S05]  /*05a0*/  @!P0 BRA `(.L_x_723) ;  /* 0xfffffffc002c8947 */ /* 0x000fea000383ffff */
[----:B------:R-:W-:Y:S05]  /*05b0*/  BRA `(.L_x_716) ;  /* 0x0000000000d47947 */ /* 0x000fea0003800000 */
.L_x_717:
[----:B------:R-:W-:Y:S02]  /*05c0*/  IMAD.MOV.U32 R5, RZ, RZ, RZ ;  /* 0x000000ffff057224 */ /* 0x000fe400078e00ff */
[----:B------:R-:W-:Y:S02]  /*05d0*/  IMAD.MOV.U32 R0, RZ, RZ, RZ ;  /* 0x000000ffff007224 */ /* 0x000fe400078e00ff */
[----:B------:R-:W-:-:S07]  /*05e0*/  IMAD.MOV.U32 R27, RZ, RZ, R25 ;  /* 0x000000ffff1b7224 */ /* 0x000fce00078e0019 */
.L_x_729:
        /* <DEDUP_REMOVED lines=28> */
[----:B--2-4-:R-:W-:Y:S05]  /*07b0*/  CALL.ABS.NOINC R14 ;  /* 0x000000000e007343 */ /* 0x014fea0003c00000 */
.L_x_728:
[----:B------:R0:W1:Y:S04]  /*07c0*/  LDS R0, [R23] ;  /* 0x0000000017007984 */ /* 0x0000680000000800 */
[----:B------:R0:W2:Y:S02]  /*07d0*/  LDS R5, [R22] ;  /* 0x0000000016057984 */ /* 0x0000a40000000800 */
.L_x_727:
[----:B----4-:R-:W-:Y:S05]  /*07e0*/  BSYNC.RECONVERGENT B6 ;  /* 0x0000000000067941 */ /* 0x010fea0003800200 */
.L_x_726:
[----:B------:R-:W-:Y:S02]  /*07f0*/  IMAD R2, R2, UR58, RZ ;  /* 0x0000003a02027c24 */ /* 0x000fe4000f8e02ff */
[----:B------:R-:W-:-:S04]  /*0800*/  IMAD.WIDE.U32 R16, R19, UR58, R16 ;  /* 0x0000003a13107c25 */ /* 0x000fc8000f8e0010 */
[----:B------:R-:W-:Y:S01]  /*0810*/  IMAD R3, R19, UR59, R2 ;  /* 0x0000003b13037c24 */ /* 0x000fe2000f8e0202 */
[----:B------:R-:W-:-:S03]  /*0820*/  LEA R2, P0, R16, UR54, 0x2 ;  /* 0x0000003610027c11 */ /* 0x000fc6000f8010ff */
[----:B------:R-:W-:-:S05]  /*0830*/  IMAD.IADD R3, R17, 0x1, R3 ;  /* 0x0000000111037824 */ /* 0x000fca00078e0203 */
[----:B------:R-:W-:-:S06]  /*0840*/  LEA.HI.X R3, R16, UR55, R3, 0x2, P0 ;  /* 0x0000003710037c11 */ /* 0x000fcc00080f1403 */
[----:B------:R-:W1:Y:S01]  /*0850*/  LDG.E R3, desc[UR36][R2.64] ;  /* 0x0000002402037981 */ /* 0x000e62000c1e1900 */
[----:B--2---:R-:W-:Y:S01]  /*0860*/  FADD.FTZ R5, R5, 1 ;  /* 0x3f80000005057421 */ /* 0x004fe20000010000 */
[----:B-1----:R-:W-:-:S05]  /*0870*/  FADD.FTZ R0, -R3, R0 ;  /* 0x0000000003007221 */ /* 0x002fca0000010100 */
[----:B------:R1:W-:Y:S04]  /*0880*/  STS [R23], R0 ;  /* 0x0000000017007388 */ /* 0x0003e80000000800 */
[----:B------:R1:W-:Y:S02]  /*0890*/  STS [R22], R5 ;  /* 0x0000000516007388 */ /* 0x0003e40000000800 */
.L_x_725:
[----:B----4-:R-:W-:Y:S05]  /*08a0*/  BSYNC.RECONVERGENT B7 ;  /* 0x0000000000077941 */ /* 0x010fea0003800200 */
.L_x_724:
[----:B------:R-:W-:-:S04]  /*08b0*/  IMAD.IADD R19, R18, 0x1, R27 ;  /* 0x0000000112137824 */ /* 0x000fc800078e021b */
[--C-:B------:R-:W-:Y:S01]  /*08c0*/  IMAD.MOV.U32 R27, RZ, RZ, R19.reuse ;  /* 0x000000ffff1b7224 */ /* 0x100fe200078e0013 */
[----:B------:R-:W-:Y:S02]  /*08d0*/  ISETP.GE.U32.AND P0, PT, R19, UR48, PT ;  /* 0x0000003013007c0c */ /* 0x000fe4000bf06070 */
[----:B------:R-:W-:-:S04]  /*08e0*/  SHF.R.S32.HI R2, RZ, 0x1f, R19 ;  /* 0x0000001fff027819 */ /* 0x000fc80000011413 */
[----:B------:R-:W-:-:S13]  /*08f0*/  ISETP.GE.AND.EX P0, PT, R2, UR49, PT, P0 ;  /* 0x0000003102007c0c */ /* 0x000fda000bf06300 */
[----:B------:R-:W-:Y:S05]  /*0900*/  @!P0 BRA `(.L_x_729) ;  /* 0xfffffffc00388947 */ /* 0x000fea000383ffff */
.L_x_716:
[----:B------:R-:W-:Y:S01]  /*0910*/  ISETP.GE.U32.AND P0, PT, R18, 0x2, PT ;  /* 0x000000021200780c */ /* 0x000fe20003f06070 */
[----:B------:R-:W-:Y:S05]  /*0920*/  WARPSYNC.ALL ;  /* 0x0000000000007948 */ /* 0x000fea0003800000 */
[----:B------:R-:W-:Y:S07]  /*0930*/  BAR.SYNC.DEFER_BLOCKING 0x0 ;  /* 0x0000000000007b1d */ /* 0x000fee0000010000 */
[----:B------:R-:W-:Y:S05]  /*0940*/  @!P0 BRA `(.L_x_730) ;  /* 0x00000000004c8947 */ /* 0x000fea0003800000 */
.L_x_733:
[----:B------:R-:W-:Y:S01]  /*0950*/  SHF.R.U32.HI R4, RZ, 0x1, R18 ;  /* 0x00000001ff047819 */ /* 0x000fe20000011612 */
[----:B------:R-:W-:Y:S03]  /*0960*/  BSSY.RECONVERGENT B0, `(.L_x_731) ;  /* 0x000000d000007945 */ /* 0x000fe60003800200 */
[----:B------:R-:W-:-:S13]  /*0970*/  ISETP.GE.U32.AND P0, PT, R25, R4, PT ;  /* 0x000000041900720c */ /* 0x000fda0003f06070 */
[----:B--2---:R-:W-:Y:S05]  /*0980*/  @P0 BRA `(.L_x_732) ;  /* 0x0000000000280947 */ /* 0x004fea0003800000 */
[----:B------:R-:W-:Y:S01]  /*0990*/  LEA R3, R4, R23, 0x2 ;  /* 0x0000001704037211 */ /* 0x000fe200078e10ff */
[----:B-1----:R-:W-:Y:S04]  /*09a0*/  LDS R5, [R23] ;  /* 0x0000000017057984 */ /* 0x002fe80000000800 */
[----:B------:R-:W1:Y:S01]  /*09b0*/  LDS R0, [R3] ;  /* 0x0000000003007984 */ /* 0x000e620000000800 */
[----:B------:R-:W-:Y:S02]  /*09c0*/  IMAD R2, R24, 0x4, R3 ;  /* 0x0000000418027824 */ /* 0x000fe400078e0203 */
[----:B-1----:R-:W-:-:S05]  /*09d0*/  FADD.FTZ R0, R0, R5 ;  /* 0x0000000500007221 */ /* 0x002fca0000010000 */
[----:B------:R-:W-:Y:S04]  /*09e0*/  STS [R23], R0 ;  /* 0x0000000017007388 */ /* 0x000fe80000000800 */
[----:B------:R-:W-:Y:S04]  /*09f0*/  LDS R2, [R2] ;  /* 0x0000000002027984 */ /* 0x000fe80000000800 */
[----:B------:R-:W1:Y:S02]  /*0a00*/  LDS R5, [R22] ;  /* 0x0000000016057984 */ /* 0x000e640000000800 */
[----:B-1----:R-:W-:-:S05]  /*0a10*/  FADD.FTZ R5, R2, R5 ;  /* 0x0000000502057221 */ /* 0x002fca0000010000 */
[----:B------:R2:W-:Y:S02]  /*0a20*/  STS [R22], R5 ;  /* 0x0000000516007388 */ /* 0x0005e40000000800 */
.L_x_732:
[----:B0---4-:R-:W-:Y:S05]  /*0a30*/  BSYNC.RECONVERGENT B0 ;  /* 0x0000000000007941 */ /* 0x011fea0003800200 */
.L_x_731:
[----:B------:R-:W-:Y:S01]  /*0a40*/  BAR.SYNC.DEFER_BLOCKING 0x0 ;  /* 0x0000000000007b1d */ /* 0x000fe20000010000 */
[----:B------:R-:W-:Y:S01]  /*0a50*/  ISETP.GT.U32.AND P0, PT, R18, 0x3, PT ;  /* 0x000000031200780c */ /* 0x000fe20003f04070 */
[----:B------:R-:W-:-:S12]  /*0a60*/  IMAD.MOV.U32 R18, RZ, RZ, R4 ;  /* 0x000000ffff127224 */ /* 0x000fd800078e0004 */
[----:B------:R-:W-:Y:S05]  /*0a70*/  @P0 BRA `(.L_x_733) ;  /* 0xfffffffc00b40947 */ /* 0x000fea000383ffff */
.L_x_730:
        /* <DEDUP_REMOVED lines=9> */
[----:B------:R-:W0:Y:S03]  /*0b10*/  LDC.64 R2, c[0x0][0x388] ;  /* 0x0000e200ff027b82 */ /* 0x000e260000000a00 */
[----:B--2---:R-:W0:Y:S04]  /*0b20*/  LDS R5, [R24] ;  /* 0x0000000018057984 */ /* 0x004e280000000800 */
[----:B0-----:R0:W-:Y:S01]  /*0b30*/  STG.E desc[UR36][R2.64], R5 ;  /* 0x0000000502007986 */ /* 0x0011e2000c101924 */
        /* <DEDUP_REMOVED lines=8> */
[----:B0-----:R-:W-:Y:S01]  /*0bc0*/  STG.E desc[UR36][R2.64], R7 ;  /* 0x0000000702007986 */ /* 0x001fe2000c101924 */
[----:B------:R-:W-:Y:S05]  /*0bd0*/  EXIT ;  /* 0x000000000000794d */ /* 0x000fea0003800000 */
.L_x_734:
[----:B------:R-:W1:Y:S01]  /*0be0*/  S2UR UR5, SR_CgaCtaId ;  /* 0x00000000000579c3 */ /* 0x000e620000008800 */
[----:B------:R-:W-:-:S07]  /*0bf0*/  UMOV UR4, 0x400 ;  /* 0x0000040000047882 */ /* 0x000fce0000000000 */
[----:B0-----:R-:W0:Y:S01]  /*0c00*/  LDC.64 R2, c[0x0][0x380] ;  /* 0x0000e000ff027b82 */ /* 0x001e220000000a00 */
[----:B-1----:R-:W-:-:S09]  /*0c10*/  ULEA UR4, UR5, UR4, 0x18 ;  /* 0x0000000405047291 */ /* 0x002fd2000f8ec0ff */
[----:B------:R-:W0:Y:S04]  /*0c20*/  LDS R5, [UR4] ;  /* 0x00000004ff057984 */ /* 0x000e280008000800 */
[----:B0-----:R-:W-:Y:S01]  /*0c30*/  STG.E desc[UR36][R2.64], R5 ;  /* 0x0000000502007986 */ /* 0x001fe2000c101924 */
[----:B------:R-:W-:Y:S05]  /*0c40*/  EXIT ;  /* 0x000000000000794d */ /* 0x000fea0003800000 */
.L_x_735:
        /* <DEDUP_REMOVED lines=11> */
.L_x_10618:


//--------------------- .text._ZN2at6native39_GLOBAL__N__cee6930f_7_Loss_cu_5b0651e138nll_loss_forward_reduce_cuda_kernel_2dIffhEEvPT_S4_PKS3_PKT1_S6_bllll --------------------------
	.section	.text._ZN2at6native39_GLOBAL__N__cee6930f_7_Loss_cu_5b0651e138nll_loss_forward_reduce_cuda_kernel_2dIffhEEvPT_S4_PKS3_PKT1_S6_bllll,"ax",@progbits
	.align	128
.text._ZN2at6native39_GLOBAL__N__cee6930f_7_Loss_cu_5b0651e138nll_loss_forward_reduce_cuda_kernel_2dIffhEEvPT_S4_PKS3_PKT1_S6_bllll:
        .type           _ZN2at6native39_GLOBAL__N__cee6930f_7_Loss_cu_5b0651e138nll_loss_forward_reduce_cuda_kernel_2dIffhEEvPT_S4_PKS3_PKT1_S6_bllll,@function
        .size           _ZN2at6native39_GLOBAL__N__cee6930f_7_Loss_cu_5b0651e138nll_loss_forward_reduce_cuda_kernel_2dIffhEEvPT_S4_PKS3_PKT1_S6_bllll,(.L_x_10619 - _ZN2at6native39_GLOBAL__N__cee6930f_7_Loss_cu_5b0651e138nll_loss_forward_reduce_cuda_kernel_2dIffhEEvPT_S4_PKS3_PKT1_S6_bllll)
        .other          _ZN2at6native39_GLOBAL__N__cee6930f_7_Loss_cu_5b0651e138nll_loss_forward_reduce_cuda_kernel_2dIffhEEvPT_S4_PKS3_PKT1_S6_bllll,@"STO_CUDA_ENTRY STV_DEFAULT"
_ZN2at6native39_GLOBAL__N__cee6930f_7_Loss_cu_5b0651e138nll_loss_forward_reduce_cuda_kernel_2dIffhEEvPT_S4_PKS3_PKT1_S6_bllll:
        /* <DEDUP_REMOVED lines=38> */
.L_x_743:
        /* <DEDUP_REMOVED lines=27> */
.L_x_742:
[----:B------:R0:W1:Y:S04]  /*0410*/  LDS R7, [R22] ;  /* 0x0000000016077984 */ /* 0x0000680000000800 */
[----:B------:R0:W2:Y:S02]  /*0420*/  LDS R0, [R19] ;  /* 0x0000000013007984 */ /* 0x0000a40000000800 */
.L_x_741:
[----:B------:R-:W-:Y:S05]  /*0430*/  BSYNC.RECONVERGENT B6 ;  /* 0x0000000000067941 */ /* 0x000fea0003800200 */
.L_x_740:
[----:B------:R-:W-:Y:S02]  /*0440*/  HFMA2 R27, -RZ, RZ, 0, 0 ;  /* 0x00000000ff1b7431 */ /* 0x000fe400000001ff */
[----:B------:R-:W-:-:S04]  /*0450*/  IMAD R16, R16, UR60, RZ ;  /* 0x0000003c10107c24 */ /* 0x000fc8000f8e02ff */
[C---:B------:R-:W-:Y:S02]  /*0460*/  IMAD R5, R17.reuse, UR61, R16 ;  /* 0x0000003d11057c24 */ /* 0x040fe4000f8e0210 */
[----:B------:R-:W-:Y:S01]  /*0470*/  IMAD.WIDE.U32 R2, R17, UR60, R26 ;  /* 0x0000003c11027c25 */ /* 0x000fe2000f8e001a */
[----:B------:R-:W-:-:S03]  /*0480*/  LEA R26, P0, R26, UR62, 0x2 ;  /* 0x0000003e1a1a7c11 */ /* 0x000fc6000f8010ff */
[----:B------:R-:W-:Y:S01]  /*0490*/  IMAD.IADD R3, R3, 0x1, R5 ;  /* 0x0000000103037824 */ /* 0x000fe200078e0205 */
[----:B------:R-:W-:Y:S01]  /*04a0*/  LEA R4, P1, R2, UR56, 0x2 ;  /* 0x0000003802047c11 */ /* 0x000fe2000f8210ff */
[----:B------:R-:W-:-:S03]  /*04b0*/  IMAD.X R27, RZ, RZ, UR63, P0 ;  /* 0x0000003fff1b7e24 */ /* 0x000fc600080e06ff */
[----:B------:R-:W-:Y:S02]  /*04c0*/  LEA.HI.X R5, R2, UR57, R3, 0x2, P1 ;  /* 0x0000003902057c11 */ /* 0x000fe400088f1403 */
[----:B------:R-:W2:Y:S04]  /*04d0*/  LDG.E R26, desc[UR36][R26.64] ;  /* 0x000000241a1a7981 */ /* 0x000ea8000c1e1900 */
[----:B------:R-:W1:Y:S01]  /*04e0*/  LDG.E R4, desc[UR36][R4.64] ;  /* 0x0000002404047981 */ /* 0x000e62000c1e1900 */
[C---:B--2---:R-:W-:Y:S01]  /*04f0*/  FADD.FTZ R0, R26.reuse, R0 ;  /* 0x000000001a007221 */ /* 0x044fe20000010000 */
[----:B-1----:R-:W-:-:S05]  /*0500*/  FFMA.FTZ R7, -R26, R4, R7 ;  /* 0x000000041a077223 */ /* 0x002fca0000010107 */
[----:B------:R1:W-:Y:S04]  /*0510*/  STS [R22], R7 ;  /* 0x0000000716007388 */ /* 0x0003e80000000800 */
[----:B------:R1:W-:Y:S02]  /*0520*/  STS [R19], R0 ;  /* 0x0000000013007388 */ /* 0x0003e40000000800 */
.L_x_739:
[----:B----4-:R-:W-:Y:S05]  /*0530*/  BSYNC.RECONVERGENT B7 ;  /* 0x0000000000077941 */ /* 0x010fea0003800200 */
.L_x_738:
[----:B------:R-:W-:-:S05]  /*0540*/  IMAD.IADD R17, R18, 0x1, R25 ;  /* 0x0000000112117824 */ /* 0x000fca00078e0219 */
[----:B------:R-:W-:Y:S02]  /*0550*/  ISETP.GE.U32.AND P0, PT, R17, UR46, PT ;  /* 0x0000002e11007c0c */ /* 0x000fe4000bf06070 */
[----:B------:R-:W-:Y:S02]  /*0560*/  SHF.R.S32.HI R16, RZ, 0x1f, R17 ;  /* 0x0000001fff107819 */ /* 0x000fe40000011411 */
[----:B------:R-:W-:Y:S02]  /*0570*/  MOV R25, R17 ;  /* 0x0000001100197202 */ /* 0x000fe40000000f00 */
[----:B------:R-:W-:-:S13]  /*0580*/  ISETP.GE.AND.EX P0, PT, R16, UR47, PT, P0 ;  /* 0x0000002f10007c0c */ /* 0x000fda000bf06300 */
[----:B------:R-:W-:Y:S05]  /*0590*/  @!P0 BRA `(.L_x_743) ;  /* 0xfffffffc00308947 */ /* 0x000fea000383ffff */
[----:B------:R-:W-:Y:S05]  /*05a0*/  BRA `(.L_x_736) ;  /* 0x0000000000d07947 */ /* 0x000fea0003800000 */
.L_x_737:
[----:B------:R-:W-:Y:S02]  /*05b0*/  IMAD.MOV.U32 R0, RZ, RZ, RZ ;  /* 0x000000ffff007224 */ /* 0x000fe400078e00ff */
[----:B------:R-:W-:Y:S02]  /*05c0*/  IMAD.MOV.U32 R7, RZ, RZ, RZ ;  /* 0x000000ffff077224 */ /* 0x000fe400078e00ff */
[----:B------:R-:W-:-:S07]  /*05d0*/  IMAD.MOV.U32 R25, RZ, RZ, R24 ;  /* 0x000000ffff197224 */ /* 0x000fce00078e0018 */
.L_x_749:
        /* <DEDUP_REMOVED lines=27> */
.L_x_748:
[----:B------:R0:W1:Y:S04]  /*0790*/  LDS R7, [R22] ;  /* 0x0000000016077984 */ /* 0x0000680000000800 */
[----:B------:R0:W2:Y:S02]  /*07a0*/  LDS R0, [R19] ;  /* 0x0000000013007984 */ /* 0x0000a40000000800 */
.L_x_747:
[----:B----4-:R-:W-:Y:S05]  /*07b0*/  BSYNC.RECONVERGENT B6 ;  /* 0x0000000000067941 */ /* 0x010fea0003800200 */
.L_x_746:
[----:B------:R-:W-:Y:S02]  /*07c0*/  IMAD R16, R16, UR58, RZ ;  /* 0x0000003a10107c24 */ /* 0x000fe4000f8e02ff */
[----:B------:R-:W-:Y:S02]  /*07d0*/  IMAD.MOV.U32 R27, RZ, RZ, RZ ;  /* 0x000000ffff1b7224 */ /* 0x000fe400078e00ff */
[C---:B------:R-:W-:Y:S02]  /*07e0*/  IMAD R5, R17.reuse, UR59, R16 ;  /* 0x0000003b11057c24 */ /* 0x040fe4000f8e0210 */
[----:B------:R-:W-:-:S04]  /*07f0*/  IMAD.WIDE.U32 R2, R17, UR58, R26 ;  /* 0x0000003a11027c25 */ /* 0x000fc8000f8e001a */
[----:B------:R-:W-:Y:S01]  /*0800*/  IMAD.IADD R3, R3, 0x1, R5 ;  /* 0x0000000103037824 */ /* 0x000fe200078e0205 */
[----:B------:R-:W-:-:S04]  /*0810*/  LEA R4, P0, R2, UR54, 0x2 ;  /* 0x0000003602047c11 */ /* 0x000fc8000f8010ff */
[----:B------:R-:W-:-:S05]  /*0820*/  LEA.HI.X R5, R2, UR55, R3, 0x2, P0 ;  /* 0x0000003702057c11 */ /* 0x000fca00080f1403 */
[----:B------:R-:W1:Y:S01]  /*0830*/  LDG.E R4, desc[UR36][R4.64] ;  /* 0x0000002404047981 */ /* 0x000e62000c1e1900 */
[----:B--2---:R-:W-:Y:S01]  /*0840*/  FADD.FTZ R0, R0, 1 ;  /* 0x3f80000000007421 */ /* 0x004fe20000010000 */
[----:B-1----:R-:W-:-:S05]  /*0850*/  FADD.FTZ R7, -R4, R7 ;  /* 0x0000000704077221 */ /* 0x002fca0000010100 */
[----:B------:R1:W-:Y:S04]  /*0860*/  STS [R22], R7 ;  /* 0x0000000716007388 */ /* 0x0003e80000000800 */
[----:B------:R1:W-:Y:S02]  /*0870*/  STS [R19], R0 ;  /* 0x0000000013007388 */ /* 0x0003e40000000800 */
.L_x_745:
[----:B----4-:R-:W-:Y:S05]  /*0880*/  BSYNC.RECONVERGENT B7 ;  /* 0x0000000000077941 */ /* 0x010fea0003800200 */
.L_x_744:
[----:B------:R-:W-:-:S05]  /*0890*/  IMAD.IADD R17, R18, 0x1, R25 ;  /* 0x0000000112117824 */ /* 0x000fca00078e0219 */
[----:B------:R-:W-:Y:S02]  /*08a0*/  ISETP.GE.U32.AND P0, PT, R17, UR48, PT ;  /* 0x0000003011007c0c */ /* 0x000fe4000bf06070 */
[----:B------:R-:W-:Y:S02]  /*08b0*/  SHF.R.S32.HI R16, RZ, 0x1f, R17 ;  /* 0x0000001fff107819 */ /* 0x000fe40000011411 */
[----:B------:R-:W-:Y:S02]  /*08c0*/  MOV R25, R17 ;  /* 0x0000001100197202 */ /* 0x000fe40000000f00 */
[----:B------:R-:W-:-:S13]  /*08d0*/  ISETP.GE.AND.EX P0, PT, R16, UR49, PT, P0 ;  /* 0x0000003110007c0c */ /* 0x000fda000bf06300 */
[----:B------:R-:W-:Y:S05]  /*08e0*/  @!P0 BRA `(.L_x_749) ;  /* 0xfffffffc003c8947 */ /* 0x000fea000383ffff */
.L_x_736:
[----:B------:R-:W-:Y:S01]  /*08f0*/  ISETP.GE.U32.AND P0, PT, R18, 0x2, PT ;  /* 0x000000021200780c */ /* 0x000fe20003f06070 */
[----:B------:R-:W-:Y:S05]  /*0900*/  WARPSYNC.ALL ;  /* 0x0000000000007948 */ /* 0x000fea0003800000 */
[----:B------:R-:W-:Y:S07]  /*0910*/  BAR.SYNC.DEFER_BLOCKING 0x0 ;  /* 0x0000000000007b1d */ /* 0x000fee0000010000 */
[----:B------:R-:W-:Y:S05]  /*0920*/  @!P0 BRA `(.L_x_750) ;  /* 0x00000000004c8947 */ /* 0x000fea0003800000 */
.L_x_753:
        /* <DEDUP_REMOVED lines=14> */
.L_x_752:
[----:B0---4-:R-:W-:Y:S05]  /*0a10*/  BSYNC.RECONVERGENT B0 ;  /* 0x0000000000007941 */ /* 0x011fea0003800200 */
.L_x_751:
[----:B------:R-:W-:Y:S01]  /*0a20*/  BAR.SYNC.DEFER_BLOCKING 0x0 ;  /* 0x0000000000007b1d */ /* 0x000fe20000010000 */
[----:B------:R-:W-:Y:S02]  /*0a30*/  ISETP.GT.U32.AND P0, PT, R18, 0x3, PT ;  /* 0x000000031200780c */ /* 0x000fe40003f04070 */
[----:B------:R-:W-:-:S11]  /*0a40*/  MOV R18, R7 ;  /* 0x0000000700127202 */ /* 0x000fd60000000f00 */
[----:B------:R-:W-:Y:S05]  /*0a50*/  @P0 BRA `(.L_x_753) ;  /* 0xfffffffc00b40947 */ /* 0x000fea000383ffff */
.L_x_750:
[----:B------:R-:W-:-:S13]  /*0a60*/  ISETP.NE.AND P0, PT, R24, RZ, PT ;  /* 0x000000ff1800720c */ /* 0x000fda0003f05270 */
[----:B0---4-:R-:W-:Y:S05]  /*0a70*/  @P0 EXIT ;  /* 0x000000000000094d */ /* 0x011fea0003800000 */
[----:B------:R-:W0:Y:S01]  /*0a80*/  S2R R3, SR_CgaCtaId ;  /* 0x0000000000037919 */ /* 0x000e220000008800 */
[----:B-1----:R-:W-:Y:S01]  /*0a90*/  MOV R0, 0x400 ;  /* 0x0000040000007802 */ /* 0x002fe20000000f00 */
[----:B------:R-:W1:Y:S02]  /*0aa0*/  LDCU.U8 UR4, c[0x0][0x3a8] ;  /* 0x00007500ff0477ac */ /* 0x000e640008000000 */
[----:B-1----:R-:W-:-:S04]  /*0ab0*/  UPRMT UR4, UR4, 0x8880, URZ ;  /* 0x0000888004047896 */ /* 0x002fc800080000ff */
[----:B------:R-:W-:Y:S01]  /*0ac0*/  UISETP.NE.AND UP0, UPT, UR4, URZ, UPT ;  /* 0x000000ff0400728c */ /* 0x000fe2000bf05270 */
[----:B0-----:R-:W-:Y:S02]  /*0ad0*/  LEA R0, R3, R0, 0x18 ;  /* 0x0000000003007211 */ /* 0x001fe400078ec0ff */
[----:B------:R-:W0:Y:S03]  /*0ae0*/  LDC.64 R2, c[0x0][0x388] ;  /* 0x0000e200ff027b82 */ /* 0x000e260000000a00 */
[----:B------:R-:W-:-:S06]  /*0af0*/  IMAD R23, R23, 0x4, R0 ;  /* 0x0000000417177824 */ /* 0x000fcc00078e0200 */
[----:B------:R-:W0:Y:S04]  /*0b00*/  LDS R23, [R23] ;  /* 0x0000000017177984 */ /* 0x000e280000000800 */
        /* <DEDUP_REMOVED lines=11> */
.L_x_754:
[----:B------:R-:W1:Y:S01]  /*0bc0*/  S2UR UR5, SR_CgaCtaId ;  /* 0x00000000000579c3 */ /* 0x000e620000008800 */
[----:B------:R-:W-:-:S07]  /*0bd0*/  UMOV UR4, 0x400 ;  /* 0x0000040000047882 */ /* 0x000fce0000000000 */
[----:B0-----:R-:W0:Y:S01]  /*0be0*/  LDC.64 R2, c[0x0][0x380] ;  /* 0x0000e000ff027b82 */ /* 0x001e220000000a00 */
[----:B-1----:R-:W-:-:S09]  /*0bf0*/  ULEA UR4, UR5, UR4, 0x18 ;  /* 0x0000000405047291 */ /* 0x002fd2000f8ec0ff */
[----:B------:R-:W0:Y:S04]  /*0c00*/  LDS R5, [UR4] ;  /* 0x00000004ff057984 */ /* 0x000e280008000800 */
[----:B0-----:R-:W-:Y:S01]  /*0c10*/  STG.E desc[UR36][R2.64], R5 ;  /* 0x0000000502007986 */ /* 0x001fe2000c101924 */
[----:B------:R-:W-:Y:S05]  /*0c20*/  EXIT ;  /* 0x000000000000794d */ /* 0x000fea0003800000 */
.L_x_755:
        /* <DEDUP_REMOVED lines=13> */
.L_x_10619:


//--------------------- .text._ZN2at6native39_GLOBAL__N__cee6930f_7_Loss_cu_5b0651e138nll_loss_forward_reduce_cuda_kernel_2dIddlEEvPT_S4_PKS3_PKT1_S6_bllll --------------------------
	.section	.text._ZN2at6native39_GLOBAL__N__cee6930f_7_Loss_cu_5b0651e138nll_loss_forward_reduce_cuda_kernel_2dIddlEEvPT_S4_PKS3_PKT1_S6_bllll,"ax",@progbits
	.align	128
.text._ZN2at6native39_GLOBAL__N__cee6930f_7_Loss_cu_5b0651e138nll_loss_forward_reduce_cuda_kernel_2dIddlEEvPT_S4_PKS3_PKT1_S6_bllll:
        .type           _ZN2at6native39_GLOBAL__N__cee6930f_7_Loss_cu_5b0651e138nll_loss_forward_reduce_cuda_kernel_2dIddlEEvPT_S4_PKS3_PKT1_S6_bllll,@function
        .size           _ZN2at6native39_GLOBAL__N__cee6930f_7_Loss_cu_5b0651e138nll_loss_forward_reduce_cuda_kernel_2dIddlEEvPT_S4_PKS3_PKT1_S6_bllll,(.L_x_10620 - _ZN2at6native39_GLOBAL__N__cee6930f_7_Loss_cu_5b0651e138nll_loss_forward_reduce_cuda_kernel_2dIddlEEvPT_S4_PKS3_PKT1_S6_bllll)
        .other          _ZN2at6native39_GLOBAL__N__cee6930f_7_Loss_cu_5b0651e138nll_loss_forward_reduce_cuda_kernel_2dIddlEEvPT_S4_PKS3_PKT1_S6_bllll,@"STO_CUDA_ENTRY STV_DEFAULT"
_ZN2at6native39_GLOBAL__N__cee6930f_7_Loss_cu_5b0651e138nll_loss_forward_reduce_cuda_kernel_2dIddlEEvPT_S4_PKS3_PKT1_S6_bllll:
        /* <DEDUP_REMOVED lines=20> */
[----:B------:R0:W-:Y:S01]  /*0140*/  STS.64 [R23], RZ ;  /* 0x000000ff17007388 */ /* 0x0001e20000000a00 */
[----:B------:R-:W0:Y:S03]  /*0150*/  LDCU.64 UR50, c[0x0][0x3c0] ;  /* 0x00007800ff3277ac */ /* 0x000e260008000a00 */
[----:B------:R0:W-:Y:S01]  /*0160*/  STS.64 [R22], RZ ;  /* 0x000000ff16007388 */ /* 0x0001e20000000a00 */
        /* <DEDUP_REMOVED lines=12> */
[----:B------:R-:W-:Y:S01]  /*0230*/  IMAD.MOV.U32 R27, RZ, RZ, R25 ;  /* 0x000000ffff1b7224 */ /* 0x000fe200078e0019 */
[----:B------:R-:W-:Y:S02]  /*0240*/  CS2R R4, SRZ ;  /* 0x0000000000047805 */ /* 0x000fe4000001ff00 */
[----:B------:R-:W-:-:S07]  /*0250*/  CS2R R6, SRZ ;  /* 0x0000000000067805 */ /* 0x000fce000001ff00 */
.L_x_763:
        /* <DEDUP_REMOVED lines=29> */
.L_x_762:
[----:B------:R0:W1:Y:S04]  /*0430*/  LDS.64 R6, [R23] ;  /* 0x0000000017067984 */ /* 0x0000680000000a00 */
[----:B------:R0:W2:Y:S02]  /*0440*/  LDS.64 R4, [R22] ;  /* 0x0000000016047984 */ /* 0x0000a40000000a00 */
.L_x_761:
[----:B------:R-:W-:Y:S05]  /*0450*/  BSYNC.RECONVERGENT B6 ;  /* 0x0000000000067941 */ /* 0x000fea0003800200 */
.L_x_760:
[----:B------:R-:W-:Y:S01]  /*0460*/  IMAD R0, R2, UR60, RZ ;  /* 0x0000003c02007c24 */ /* 0x000fe2000f8e02ff */
[----:B------:R-:W-:Y:S01]  /*0470*/  LEA R10, P0, R16, UR62, 0x3 ;  /* 0x0000003e100a7c11 */ /* 0x000fe2000f8018ff */
[----:B------:R-:W-:-:S03]  /*0480*/  IMAD.WIDE.U32 R2, R19, UR60, R16 ;  /* 0x0000003c13027c25 */ /* 0x000fc6000f8e0010 */
[----:B------:R-:W-:Y:S01]  /*0490*/  LEA.HI.X R11, R16, UR63, R17, 0x3, P0 ;  /* 0x0000003f100b7c11 */ /* 0x000fe200080f1c11 */
[----:B------:R-:W-:Y:S01]  /*04a0*/  IMAD R9, R19, UR61, R0 ;  /* 0x0000003d13097c24 */ /* 0x000fe2000f8e0200 */
[----:B------:R-:W-:-:S03]  /*04b0*/  LEA R8, P1, R2, UR56, 0x3 ;  /* 0x0000003802087c11 */ /* 0x000fc6000f8218ff */
[----:B------:R-:W-:-:S05]  /*04c0*/  IMAD.IADD R3, R3, 0x1, R9 ;  /* 0x0000000103037824 */ /* 0x000fca00078e0209 */
[----:B------:R-:W-:Y:S02]  /*04d0*/  LEA.HI.X R9, R2, UR57, R3, 0x3, P1 ;  /* 0x0000003902097c11 */ /* 0x000fe400088f1c03 */
[----:B------:R-:W2:Y:S04]  /*04e0*/  LDG.E.64 R2, desc[UR36][R10.64] ;  /* 0x000000240a027981 */ /* 0x000ea8000c1e1b00 */
[----:B------:R-:W1:Y:S01]  /*04f0*/  LDG.E.64 R8, desc[UR36][R8.64] ;  /* 0x0000002408087981 */ /* 0x000e62000c1e1b00 */
[----:B--2---:R-:W-:-:S15]  /*0500*/  DADD R4, R2, R4 ;  /* 0x0000000002047229 */ /* 0x004fde0000000004 */
[----:B------:R-:W-:-:S15]  /*0510*/  NOP ;  /* 0x0000000000007918 */ /* 0x000fde0000000000 */
[----:B------:R-:W-:-:S15]  /*0520*/  NOP ;  /* 0x0000000000007918 */ /* 0x000fde0000000000 */
[----:B------:R-:W-:-:S15]  /*0530*/  NOP ;  /* 0x0000000000007918 */ /* 0x000fde0000000000 */
[----:B------:R-:W-:-:S04]  /*0540*/  NOP ;  /* 0x0000000000007918 */ /* 0x000fc80000000000 */
[----:B-1----:R-:W1:Y:S02]  /*0550*/  DFMA R6, -R2, R8, R6 ;  /* 0x000000080206722b */ /* 0x002e640000000106 */
[----:B-1----:R1:W-:Y:S04]  /*0560*/  STS.64 [R23], R6 ;  /* 0x0000000617007388 */ /* 0x0023e80000000a00 */
[----:B------:R1:W-:Y:S02]  /*0570*/  STS.64 [R22], R4 ;  /* 0x0000000416007388 */ /* 0x0003e40000000a00 */
.L_x_759:
[----:B----4-:R-:W-:Y:S05]  /*0580*/  BSYNC.RECONVERGENT B7 ;  /* 0x0000000000077941 */ /* 0x010fea0003800200 */
.L_x_758:
[----:B------:R-:W-:-:S04]  /*0590*/  IMAD.IADD R19, R18, 0x1, R27 ;  /* 0x0000000112137824 */ /* 0x000fc800078e021b */
[--C-:B------:R-:W-:Y:S01]  /*05a0*/  IMAD.MOV.U32 R27, RZ, RZ, R19.reuse ;  /* 0x000000ffff1b7224 */ /* 0x100fe200078e0013 */
[----:B------:R-:W-:Y:S02]  /*05b0*/  ISETP.GE.U32.AND P0, PT, R19, UR46, PT ;  /* 0x0000002e13007c0c */ /* 0x000fe4000bf06070 */
[----:B------:R-:W-:-:S04]  /*05c0*/  SHF.R.S32.HI R2, RZ, 0x1f, R19 ;  /* 0x0000001fff027819 */ /* 0x000fc80000011413 */
[----:B------:R-:W-:-:S13]  /*05d0*/  ISETP.GE.AND.EX P0, PT, R2, UR47, PT, P0 ;  /* 0x0000002f02007c0c */ /* 0x000fda000bf06300 */
[----:B------:R-:W-:Y:S05]  /*05e0*/  @!P0 BRA `(.L_x_763) ;  /* 0xfffffffc001c8947 */ /* 0x000fea000383ffff */
[----:B------:R-:W-:Y:S05]  /*05f0*/  BRA `(.L_x_756) ;  /* 0x0000000000e47947 */ /* 0x000fea0003800000 */
.L_x_757:
[----:B------:R-:W-:Y:S01]  /*0600*/  IMAD.MOV.U32 R27, RZ, RZ, R25 ;  /* 0x000000ffff1b7224 */ /* 0x000fe200078e0019 */
[----:B------:R-:W-:Y:S02]  /*0610*/  CS2R R4, SRZ ;  /* 0x0000000000047805 */ /* 0x000fe4000001ff00 */
[----:B------:R-:W-:-:S07]  /*0620*/  CS2R R6, SRZ ;  /* 0x0000000000067805 */ /* 0x000fce000001ff00 */
.L_x_769:
        /* <DEDUP_REMOVED lines=29> */
.L_x_768:
[----:B------:R0:W1:Y:S04]  /*0800*/  LDS.64 R6, [R23] ;  /* 0x0000000017067984 */ /* 0x0000680000000a00 */
[----:B------:R0:W2:Y:S02]  /*0810*/  LDS.64 R4, [R22] ;  /* 0x0000000016047984 */ /* 0x0000a40000000a00 */
.L_x_767:
[----:B----4-:R-:W-:Y:S05]  /*0820*/  BSYNC.RECONVERGENT B6 ;  /* 0x0000000000067941 */ /* 0x010fea0003800200 */
.L_x_766:
[----:B------:R-:W-:Y:S02]  /*0830*/  IMAD R2, R2, UR58, RZ ;  /* 0x0000003a02027c24 */ /* 0x000fe4000f8e02ff */
[----:B------:R-:W-:-:S04]  /*0840*/  IMAD.WIDE.U32 R16, R19, UR58, R16 ;  /* 0x0000003a13107c25 */ /* 0x000fc8000f8e0010 */
[----:B------:R-:W-:Y:S01]  /*0850*/  IMAD R3, R19, UR59, R2 ;  /* 0x0000003b13037c24 */ /* 0x000fe2000f8e0202 */
[----:B------:R-:W-:-:S03]  /*0860*/  LEA R2, P0, R16, UR54, 0x3 ;  /* 0x0000003610027c11 */ /* 0x000fc6000f8018ff */
[----:B------:R-:W-:-:S05]  /*0870*/  IMAD.IADD R3, R17, 0x1, R3 ;  /* 0x0000000111037824 */ /* 0x000fca00078e0203 */
[----:B------:R-:W-:-:S06]  /*0880*/  LEA.HI.X R3, R16, UR55, R3, 0x3, P0 ;  /* 0x0000003710037c11 */ /* 0x000fcc00080f1c03 */
[----:B------:R-:W1:Y:S01]  /*0890*/  LDG.E.64 R2, desc[UR36][R2.64] ;  /* 0x0000002402027981 */ /* 0x000e62000c1e1b00 */
[----:B--2---:R-:W-:-:S15]  /*08a0*/  DADD R4, R4, 1 ;  /* 0x3ff0000004047429 */ /* 0x004fde0000000000 */
[----:B------:R-:W-:-:S15]  /*08b0*/  NOP ;  /* 0x0000000000007918 */ /* 0x000fde0000000000 */
[----:B------:R-:W-:-:S15]  /*08c0*/  NOP ;  /* 0x0000000000007918 */ /* 0x000fde0000000000 */
[----:B------:R-:W-:-:S15]  /*08d0*/  NOP ;  /* 0x0000000000007918 */ /* 0x000fde0000000000 */
[----:B------:R-:W-:-:S04]  /*08e0*/  NOP ;  /* 0x0000000000007918 */ /* 0x000fc80000000000 */
[----:B-1----:R-:W1:Y:S02]  /*08f0*/  DADD R6, -R2, R6 ;  /* 0x0000000002067229 */ /* 0x002e640000000106 */
[----:B-1----:R1:W-:Y:S04]  /*0900*/  STS.64 [R23], R6 ;  /* 0x0000000617007388 */ /* 0x0023e80000000a00 */
[----:B------:R1:W-:Y:S02]  /*0910*/  STS.64 [R22], R4 ;  /* 0x0000000416007388 */ /* 0x0003e40000000a00 */
.L_x_765:
[----:B----4-:R-:W-:Y:S05]  /*0920*/  BSYNC.RECONVERGENT B7 ;  /* 0x0000000000077941 */ /* 0x010fea0003800200 */
.L_x_764:
[----:B------:R-:W-:-:S04]  /*0930*/  IMAD.IADD R19, R18, 0x1, R27 ;  /* 0x0000000112137824 */ /* 0x000fc800078e021b */
[--C-:B------:R-:W-:Y:S01]  /*0940*/  IMAD.MOV.U32 R27, RZ, RZ, R19.reuse ;  /* 0x000000ffff1b7224 */ /* 0x100fe200078e0013 */
[----:B------:R-:W-:Y:S02]  /*0950*/  ISETP.GE.U32.AND P0, PT, R19, UR48, PT ;  /* 0x0000003013007c0c */ /* 0x000fe4000bf06070 */
[----:B------:R-:W-:-:S04]  /*0960*/  SHF.R.S32.HI R2, RZ, 0x1f, R19 ;  /* 0x0000001fff027819 */ /* 0x000fc80000011413 */
[----:B------:R-:W-:-:S13]  /*0970*/  ISETP.GE.AND.EX P0, PT, R2, UR49, PT, P0 ;  /* 0x0000003102007c0c */ /* 0x000fda000bf06300 */
[----:B------:R-:W-:Y:S05]  /*0980*/  @!P0 BRA `(.L_x_769) ;  /* 0xfffffffc00288947 */ /* 0x000fea000383ffff */
.L_x_756:
[----:B------:R-:W-:Y:S01]  /*0990*/  ISETP.GE.U32.AND P0, PT, R18, 0x2, PT ;  /* 0x000000021200780c */ /* 0x000fe20003f06070 */
[----:B------:R-:W-:Y:S05]  /*09a0*/  WARPSYNC.ALL ;  /* 0x0000000000007948 */ /* 0x000fea0003800000 */
[----:B------:R-:W-:Y:S07]  /*09b0*/  BAR.SYNC.DEFER_BLOCKING 0x0 ;  /* 0x0000000000007b1d */ /* 0x000fee0000010000 */
[----:B------:R-:W-:Y:S05]  /*09c0*/  @!P0 BRA `(.L_x_770) ;  /* 0x0000000000588947 */ /* 0x000fea0003800000 */
.L_x_773:
[----:B------:R-:W-:Y:S01]  /*09d0*/  SHF.R.U32.HI R8, RZ, 0x1, R18 ;  /* 0x00000001ff087819 */ /* 0x000fe20000011612 */
[----:B------:R-:W-:Y:S03]  /*09e0*/  BSSY.RECONVERGENT B0, `(.L_x_771) ;  /* 0x0000010000007945 */ /* 0x000fe60003800200 */
[----:B------:R-:W-:-:S13]  /*09f0*/  ISETP.GE.U32.AND P0, PT, R25, R8, PT ;  /* 0x000000081900720c */ /* 0x000fda0003f06070 */
[----:B--2---:R-:W-:Y:S05]  /*0a00*/  @P0 BRA `(.L_x_772) ;  /* 0x0000000000340947 */ /* 0x004fea0003800000 */
[----:B------:R-:W-:Y:S01]  /*0a10*/  IMAD R9, R8, 0x8, R23 ;  /* 0x0000000808097824 */ /* 0x000fe200078e0217 */
[----:B-1----:R-:W-:Y:S03]  /*0a20*/  LDS.64 R4, [R23] ;  /* 0x0000000017047984 */ /* 0x002fe60000000a00 */
[----:B------:R-:W-:Y:S01]  /*0a30*/  IMAD R0, R24, 0x8, R9 ;  /* 0x0000000818007824 */ /* 0x000fe200078e0209 */
[----:B------:R-:W1:Y:S02]  /*0a40*/  LDS.64 R2, [R9] ;  /* 0x0000000009027984 */ /* 0x000e640000000a00 */
[----:B-1----:R-:W1:Y:S02]  /*0a50*/  DADD R2, R2, R4 ;  /* 0x0000000002027229 */ /* 0x002e640000000004 */
[----:B-1----:R-:W-:Y:S04]  /*0a60*/  STS.64 [R23], R2 ;  /* 0x0000000217007388 */ /* 0x002fe80000000a00 */
[----:B------:R-:W-:Y:S04]  /*0a70*/  LDS.64 R4, [R0] ;  /* 0x0000000000047984 */ /* 0x000fe80000000a00 */
[----:B------:R-:W1:-:S15]  /*0a80*/  LDS.64 R6, [R22] ;  /* 0x0000000016067984 */ /* 0x000e5e0000000a00 */
[----:B------:R-:W-:-:S15]  /*0a90*/  NOP ;  /* 0x0000000000007918 */ /* 0x000fde0000000000 */
[----:B------:R-:W-:-:S15]  /*0aa0*/  NOP ;  /* 0x0000000000007918 */ /* 0x000fde0000000000 */
[----:B------:R-:W-:-:S09]  /*0ab0*/  NOP ;  /* 0x0000000000007918 */ /* 0x000fd20000000000 */
[----:B-1----:R-:W1:Y:S02]  /*0ac0*/  DADD R4, R4, R6 ;  /* 0x0000000004047229 */ /* 0x002e640000000006 */
[----:B-1----:R2:W-:Y:S02]  /*0ad0*/  STS.64 [R22], R4 ;  /* 0x0000000416007388 */ /* 0x0025e40000000a00 */
.L_x_772:
[----:B0---4-:R-:W-:Y:S05]  /*0ae0*/  BSYNC.RECONVERGENT B0 ;  /* 0x0000000000007941 */ /* 0x011fea0003800200 */
.L_x_771:
[----:B------:R-:W-:Y:S01]  /*0af0*/  BAR.SYNC.DEFER_BLOCKING 0x0 ;  /* 0x0000000000007b1d */ /* 0x000fe20000010000 */
[----:B------:R-:W-:Y:S01]  /*0b00*/  ISETP.GT.U32.AND P0, PT, R18, 0x3, PT ;  /* 0x000000031200780c */ /* 0x000fe20003f04070 */
[----:B------:R-:W-:-:S12]  /*0b10*/  IMAD.MOV.U32 R18, RZ, RZ, R8 ;  /* 0x000000ffff127224 */ /* 0x000fd800078e0008 */
[----:B------:R-:W-:Y:S05]  /*0b20*/  @P0 BRA `(.L_x_773) ;  /* 0xfffffffc00a80947 */ /* 0x000fea000383ffff */
.L_x_770:
[----:B------:R-:W-:-:S13]  /*0b30*/  ISETP.NE.AND P0, PT, R25, RZ, PT ;  /* 0x000000ff1900720c */ /* 0x000fda0003f05270 */
[----:B0---4-:R-:W-:Y:S05]  /*0b40*/  @P0 EXIT ;  /* 0x000000000000094d */ /* 0x011fea0003800000 */
[----:B------:R-:W0:Y:S01]  /*0b50*/  S2R R3, SR_CgaCtaId ;  /* 0x0000000000037919 */ /* 0x000e220000008800 */
[----:B------:R-:W-:Y:S01]  /*0b60*/  MOV R0, 0x400 ;  /* 0x0000040000007802 */ /* 0x000fe20000000f00 */
[----:B------:R-:W3:Y:S02]  /*0b70*/  LDCU.U8 UR4, c[0x0][0x3a8] ;  /* 0x00007500ff0477ac */ /* 0x000ee40008000000 */
[----:B---3--:R-:W-:-:S04]  /*0b80*/  UPRMT UR4, UR4, 0x8880, URZ ;  /* 0x0000888004047896 */ /* 0x008fc800080000ff */
[----:B------:R-:W-:Y:S01]  /*0b90*/  UISETP.NE.AND UP0, UPT, UR4, URZ, UPT ;  /* 0x000000ff0400728c */ /* 0x000fe2000bf05270 */
[----:B0-----:R-:W-:-:S05]  /*0ba0*/  LEA R3, R3, R0, 0x18 ;  /* 0x0000000003037211 */ /* 0x001fca00078ec0ff */
[----:B-12---:R-:W-:Y:S02]  /*0bb0*/  IMAD R4, R24, 0x8, R3 ;  /* 0x0000000818047824 */ /* 0x006fe400078e0203 */
[----:B------:R-:W0:Y:S04]  /*0bc0*/  LDC.64 R2, c[0x0][0x388] ;  /* 0x0000e200ff027b82 */ /* 0x000e280000000a00 */
[----:B------:R-:W0:Y:S04]  /*0bd0*/  LDS.64 R4, [R4] ;  /* 0x0000000004047984 */ /* 0x000e280000000a00 */
[----:B0-----:R0:W-:Y:S01]  /*0be0*/  STG.E.64 desc[UR36][R2.64], R4 ;  /* 0x0000000402007986 */ /* 0x0011e2000c101b24 */
[----:B------:R-:W-:Y:S05]  /*0bf0*/  BRA.U !UP0, `(.L_x_774) ;  /* 0x0000000108d07547 */ /* 0x000fea000b800000 */
[----:B------:R-:W1:Y:S01]  /*0c00*/  S2UR UR5, SR_CgaCtaId ;  /* 0x00000000000579c3 */ /* 0x000e620000008800 */
[----:B0-----:R-:W0:Y:S01]  /*0c10*/  MUFU.RCP64H R3, R5 ;  /* 0x0000000500037308 */ /* 0x001e220000001800 */
[----:B------:R-:W-:Y:S01]  /*0c20*/  IMAD.MOV.U32 R2, RZ, RZ, 0x1 ;  /* 0x00000001ff027424 */ /* 0x000fe200078e00ff */
[----:B------:R-:W-:-:S05]  /*0c30*/  UMOV UR4, 0x400 ;  /* 0x0000040000047882 */ /* 0x000fca0000000000 */
[----:B0-----:R-:W0:Y:S01]  /*0c40*/  DFMA R6, -R4, R2, 1 ;  /* 0x3ff000000406742b */ /* 0x001e220000000102 */
[----:B-1----:R-:W-:-:S15]  /*0c50*/  ULEA UR4, UR5, UR4, 0x18 ;  /* 0x0000000405047291 */ /* 0x002fde000f8ec0ff */
[----:B------:R-:W-:-:S15]  /*0c60*/  NOP ;  /* 0x0000000000007918 */ /* 0x000fde0000000000 */
[----:B------:R-:W-:-:S15]  /*0c70*/  NOP ;  /* 0x0000000000007918 */ /* 0x000fde0000000000 */
[----:B------:R-:W-:-:S15]  /*0c80*/  NOP ;  /* 0x0000000000007918 */ /* 0x000fde0000000000 */
[----:B------:R-:W-:-:S03]  /*0c90*/  NOP ;  /* 0x0000000000007918 */ /* 0x000fc60000000000 */
        /* <DEDUP_REMOVED lines=15> */
[----:B0-----:R0:W1:Y:S02]  /*0d90*/  DFMA R2, R6, R2, R6 ;  /* 0x000000020602722b */ /* 0x0010640000000006 */
[----:B0-----:R-:W0:Y:S02]  /*0da0*/  LDS.64 R6, [UR4] ;  /* 0x00000004ff067984 */ /* 0x001e240008000a00 */
[----:B0-----:R-:W-:-:S15]  /*0db0*/  FSETP.GEU.AND P1, PT, |R7|, 6.5827683646048100446e-37, PT ;  /* 0x036000000700780b */ /* 0x001fde0003f2e200 */
[----:B------:R-:W-:-:S15]  /*0dc0*/  NOP ;  /* 0x0000000000007918 */ /* 0x000fde0000000000 */
[----:B------:R-:W-:-:S15]  /*0dd0*/  NOP ;  /* 0x0000000000007918 */ /* 0x000fde0000000000 */
[----:B------:R-:W-:-:S15]  /*0de0*/  NOP ;  /* 0x0000000000007918 */ /* 0x000fde0000000000 */
[----:B-1----:R-:W0:-:S15]  /*0df0*/  DMUL R8, R6, R2 ;  /* 0x0000000206087228 */ /* 0x002e1e0000000000 */
        /* <DEDUP_REMOVED lines=14> */
[----:B------:R-:W-:Y:S05]  /*0ee0*/  CALL.REL.NOINC `($__internal_12_$__cuda_sm20_div_rn_f64_full) ;  /* 0x0000000000307944 */ /* 0x000fea0003c00000 */
[----:B------:R-:W-:Y:S02]  /*0ef0*/  IMAD.MOV.U32 R2, RZ, RZ, R12 ;  /* 0x000000ffff027224 */ /* 0x000fe400078e000c */
[----:B------:R-:W-:-:S07]  /*0f00*/  IMAD.MOV.U32 R3, RZ, RZ, R13 ;  /* 0x000000ffff037224 */ /* 0x000fce00078e000d */
.L_x_775:
[----:B------:R-:W0:Y:S02]  /*0f10*/  LDC.64 R4, c[0x0][0x380] ;  /* 0x0000e000ff047b82 */ /* 0x000e240000000a00 */
[----:B0-----:R-:W-:Y:S01]  /*0f20*/  STG.E.64 desc[UR36][R4.64], R2 ;  /* 0x0000000204007986 */ /* 0x001fe2000c101b24 */
[----:B------:R-:W-:Y:S05]  /*0f30*/  EXIT ;  /* 0x000000000000794d */ /* 0x000fea0003800000 */
.L_x_774:
[----:B------:R-:W1:Y:S01]  /*0f40*/  S2UR UR5, SR_CgaCtaId ;  /* 0x00000000000579c3 */ /* 0x000e620000008800 */
[----:B------:R-:W-:-:S07]  /*0f50*/  UMOV UR4, 0x400 ;  /* 0x0000040000047882 */ /* 0x000fce0000000000 */
[----:B0-----:R-:W0:Y:S01]  /*0f60*/  LDC.64 R4, c[0x0][0x380] ;  /* 0x0000e000ff047b82 */ /* 0x001e220000000a00 */
[----:B-1----:R-:W-:-:S09]  /*0f70*/  ULEA UR4, UR5, UR4, 0x18 ;  /* 0x0000000405047291 */ /* 0x002fd2000f8ec0ff */
[----:B------:R-:W0:Y:S04]  /*0f80*/  LDS.64 R2, [UR4] ;  /* 0x00000004ff027984 */ /* 0x000e280008000a00 */
[----:B0-----:R-:W-:Y:S01]  /*0f90*/  STG.E.64 desc[UR36][R4.64], R2 ;  /* 0x0000000204007986 */ /* 0x001fe2000c101b24 */
[----:B------:R-:W-:Y:S05]  /*0fa0*/  EXIT ;  /* 0x000000000000794d */ /* 0x000fea0003800000 */
        .weak           $__internal_12_$__cuda_sm20_div_rn_f64_full
        .type           $__internal_12_$__cuda_sm20_div_rn_f64_full,@function
        .size           $__internal_12_$__cuda_sm20_div_rn_f64_full,(.L_x_10620 - $__internal_12_$__cuda_sm20_div_rn_f64_full)
$__internal_12_$__cuda_sm20_div_rn_f64_full:
        /* <DEDUP_REMOVED lines=52> */
.L_x_776:
        /* <DEDUP_REMOVED lines=47> */
.L_x_777:
        /* <DEDUP_REMOVED lines=16> */
.L_x_780:
[----:B------:R-:W-:Y:S01]  /*16e0*/  LOP3.LUT R13, R5, 0x80000, RZ, 0xfc, !PT ;  /* 0x00080000050d7812 */ /* 0x000fe200078efcff */
[----:B------:R-:W-:Y:S01]  /*16f0*/  IMAD.MOV.U32 R12, RZ, RZ, R4 ;  /* 0x000000ffff0c7224 */ /* 0x000fe200078e0004 */
[----:B------:R-:W-:Y:S06]  /*1700*/  BRA `(.L_x_778) ;  /* 0x0000000000087947 */ /* 0x000fec0003800000 */
.L_x_779:
[----:B------:R-:W-:Y:S01]  /*1710*/  LOP3.LUT R13, R9, 0x80000, RZ, 0xfc, !PT ;  /* 0x00080000090d7812 */ /* 0x000fe200078efcff */
[----:B------:R-:W-:-:S07]  /*1720*/  IMAD.MOV.U32 R12, RZ, RZ, R8 ;  /* 0x000000ffff0c7224 */ /* 0x000fce00078e0008 */
.L_x_778:
[----:B------:R-:W-:Y:S02]  /*1730*/  IMAD.MOV.U32 R2, RZ, RZ, R0 ;  /* 0x000000ffff027224 */ /* 0x000fe400078e0000 */
[----:B------:R-:W-:-:S04]  /*1740*/  IMAD.MOV.U32 R3, RZ, RZ, 0x0 ;  /* 0x00000000ff037424 */ /* 0x000fc800078e00ff */
[----:B------:R-:W-:Y:S05]  /*1750*/  RET.REL.NODEC R2 `(_ZN2at6native39_GLOBAL__N__cee6930f_7_Loss_cu_5b0651e138nll_loss_forward_reduce_cuda_kernel_2dIddlEEvPT_S4_PKS3_PKT1_S6_bllll) ;  /* 0xffffffe802287950 */ /* 0x000fea0003c3ffff */
.L_x_781:
        /* <DEDUP_REMOVED lines=10> */
.L_x_10620:


//--------------------- .text._ZN2at6native39_GLOBAL__N__cee6930f_7_Loss_cu_5b0651e138nll_loss_forward_reduce_cuda_kernel_2dIddhEEvPT_S4_PKS3_PKT1_S6_bllll --------------------------
	.section	.text._ZN2at6native39_GLOBAL__N__cee6930f_7_Loss_cu_5b0651e138nll_loss_forward_reduce_cuda_kernel_2dIddhEEvPT_S4_PKS3_PKT1_S6_bllll,"ax",@progbits
	.align	128
.text._ZN2at6native39_GLOBAL__N__cee6930f_7_Loss_cu_5b0651e138nll_loss_forward_reduce_cuda_kernel_2dIddhEEvPT_S4_PKS3_PKT1_S6_bllll:
        .type           _ZN2at6native39_GLOBAL__N__cee6930f_7_Loss_cu_5b0651e138nll_loss_forward_reduce_cuda_kernel_2dIddhEEvPT_S4_PKS3_PKT1_S6_bllll,@function
        .size           _ZN2at6native39_GLOBAL__N__cee6930f_7_Loss_cu_5b0651e138nll_loss_forward_reduce_cuda_kernel_2dIddhEEvPT_S4_PKS3_PKT1_S6_bllll,(.L_x_10622 - _ZN2at6native39_GLOBAL__N__cee6930f_7_Loss_cu_5b0651e138nll_loss_forward_reduce_cuda_kernel_2dIddhEEvPT_S4_PKS3_PKT1_S6_bllll)
        .other          _ZN2at6native39_GLOBAL__N__cee6930f_7_Loss_cu_5b0651e138nll_loss_forward_reduce_cuda_kernel_2dIddhEEvPT_S4_PKS3_PKT1_S6_bllll,@"STO_CUDA_ENTRY STV_DEFAULT"
_ZN2at6native39_GLOBAL__N__cee6930f_7_Loss_cu_5b0651e138nll_loss_forward_reduce_cuda_kernel_2dIddhEEvPT_S4_PKS3_PKT1_S6_bllll:
        /* <DEDUP_REMOVED lines=38> */
.L_x_789:
        /* <DEDUP_REMOVED lines=27> */
.L_x_788:
[----:B------:R0:W1:Y:S04]  /*0410*/  LDS.64 R4, [R22] ;  /* 0x0000000016047984 */ /* 0x0000680000000a00 */
[----:B------:R0:W2:Y:S02]  /*0420*/  LDS.64 R2, [R19] ;  /* 0x0000000013027984 */ /* 0x0000a40000000a00 */
.L_x_787:
[----:B------:R-:W-:Y:S05]  /*0430*/  BSYNC.RECONVERGENT B6 ;  /* 0x0000000000067941 */ /* 0x000fea0003800200 */
.L_x_786:
[----:B------:R-:W-:Y:S01]  /*0440*/  IMAD R16, R16, UR60, RZ ;  /* 0x0000003c10107c24 */ /* 0x000fe2000f8e02ff */
[----:B------:R-:W-:Y:S01]  /*0450*/  LEA R6, P0, R26, UR62, 0x3 ;  /* 0x0000003e1a067c11 */ /* 0x000fe2000f8018ff */
[----:B------:R-:W-:Y:S02]  /*0460*/  IMAD.MOV.U32 R27, RZ, RZ, RZ ;  /* 0x000000ffff1b7224 */ /* 0x000fe400078e00ff */
[C---:B------:R-:W-:Y:S02]  /*0470*/  IMAD R7, R17.reuse, UR61, R16 ;  /* 0x0000003d11077c24 */ /* 0x040fe4000f8e0210 */
[----:B------:R-:W-:-:S04]  /*0480*/  IMAD.WIDE.U32 R8, R17, UR60, R26 ;  /* 0x0000003c11087c25 */ /* 0x000fc8000f8e001a */
[----:B------:R-:W-:Y:S01]  /*0490*/  IMAD.IADD R9, R9, 0x1, R7 ;  /* 0x0000000109097824 */ /* 0x000fe200078e0207 */
[----:B------:R-:W-:Y:S01]  /*04a0*/  LEA R10, P1, R8, UR56, 0x3 ;  /* 0x00000038080a7c11 */ /* 0x000fe2000f8218ff */
[----:B------:R-:W-:-:S03]  /*04b0*/  IMAD.X R7, RZ, RZ, UR63, P0 ;  /* 0x0000003fff077e24 */ /* 0x000fc600080e06ff */
[----:B------:R-:W-:-:S03]  /*04c0*/  LEA.HI.X R11, R8, UR57, R9, 0x3, P1 ;  /* 0x00000039080b7c11 */ /* 0x000fc600088f1c09 */
        /* <DEDUP_REMOVED lines=10> */
.L_x_785:
[----:B----4-:R-:W-:Y:S05]  /*0570*/  BSYNC.RECONVERGENT B7 ;  /* 0x0000000000077941 */ /* 0x010fea0003800200 */
.L_x_784:
[----:B------:R-:W-:-:S04]  /*0580*/  IMAD.IADD R17, R18, 0x1, R25 ;  /* 0x0000000112117824 */ /* 0x000fc800078e0219 */
[--C-:B------:R-:W-:Y:S01]  /*0590*/  IMAD.MOV.U32 R25, RZ, RZ, R17.reuse ;  /* 0x000000ffff197224 */ /* 0x100fe200078e0011 */
[----:B------:R-:W-:Y:S02]  /*05a0*/  ISETP.GE.U32.AND P0, PT, R17, UR46, PT ;  /* 0x0000002e11007c0c */ /* 0x000fe4000bf06070 */
[----:B------:R-:W-:-:S04]  /*05b0*/  SHF.R.S32.HI R16, RZ, 0x1f, R17 ;  /* 0x0000001fff107819 */ /* 0x000fc80000011411 */
[----:B------:R-:W-:-:S13]  /*05c0*/  ISETP.GE.AND.EX P0, PT, R16, UR47, PT, P0 ;  /* 0x0000002f10007c0c */ /* 0x000fda000bf06300 */
[----:B------:R-:W-:Y:S05]  /*05d0*/  @!P0 BRA `(.L_x_789) ;  /* 0xfffffffc00208947 */ /* 0x000fea000383ffff */
[----:B------:R-:W-:Y:S05]  /*05e0*/  BRA `(.L_x_782) ;  /* 0x0000000000e07947 */ /* 0x000fea0003800000 */
.L_x_783:
[----:B------:R-:W-:Y:S01]  /*05f0*/  IMAD.MOV.U32 R25, RZ, RZ, R24 ;  /* 0x000000ffff197224 */ /* 0x000fe200078e0018 */
[----:B------:R-:W-:Y:S02]  /*0600*/  CS2R R2, SRZ ;  /* 0x0000000000027805 */ /* 0x000fe4000001ff00 */
[----:B------:R-:W-:-:S07]  /*0610*/  CS2R R4, SRZ ;  /* 0x0000000000047805 */ /* 0x000fce000001ff00 */
.L_x_795:
        /* <DEDUP_REMOVED lines=27> */
.L_x_794:
[----:B------:R0:W1:Y:S04]  /*07d0*/  LDS.64 R4, [R22] ;  /* 0x0000000016047984 */ /* 0x0000680000000a00 */
[----:B------:R0:W2:Y:S02]  /*07e0*/  LDS.64 R2, [R19] ;  /* 0x0000000013027984 */ /* 0x0000a40000000a00 */
.L_x_793:
[----:B----4-:R-:W-:Y:S05]  /*07f0*/  BSYNC.RECONVERGENT B6 ;  /* 0x0000000000067941 */ /* 0x010fea0003800200 */
.L_x_792:
[----:B------:R-:W-:Y:S02]  /*0800*/  IMAD R16, R16, UR58, RZ ;  /* 0x0000003a10107c24 */ /* 0x000fe4000f8e02ff */
[----:B------:R-:W-:Y:S02]  /*0810*/  IMAD.MOV.U32 R27, RZ, RZ, RZ ;  /* 0x000000ffff1b7224 */ /* 0x000fe400078e00ff */
[C---:B------:R-:W-:Y:S02]  /*0820*/  IMAD R9, R17.reuse, UR59, R16 ;  /* 0x0000003b11097c24 */ /* 0x040fe4000f8e0210 */
[----:B------:R-:W-:-:S04]  /*0830*/  IMAD.WIDE.U32 R6, R17, UR58, R26 ;  /* 0x0000003a11067c25 */ /* 0x000fc8000f8e001a */
[----:B------:R-:W-:Y:S01]  /*0840*/  IMAD.IADD R7, R7, 0x1, R9 ;  /* 0x0000000107077824 */ /* 0x000fe200078e0209 */
[----:B------:R-:W-:-:S04]  /*0850*/  LEA R8, P0, R6, UR54, 0x3 ;  /* 0x0000003606087c11 */ /* 0x000fc8000f8018ff */
[----:B------:R-:W-:-:S05]  /*0860*/  LEA.HI.X R9, R6, UR55, R7, 0x3, P0 ;  /* 0x0000003706097c11 */ /* 0x000fca00080f1c07 */
        /* <DEDUP_REMOVED lines=9> */
.L_x_791:
[----:B----4-:R-:W-:Y:S05]  /*0900*/  BSYNC.RECONVERGENT B7 ;  /* 0x0000000000077941 */ /* 0x010fea0003800200 */
.L_x_790:
[----:B------:R-:W-:-:S04]  /*0910*/  IMAD.IADD R17, R18, 0x1, R25 ;  /* 0x0000000112117824 */ /* 0x000fc800078e0219 */
[--C-:B------:R-:W-:Y:S01]  /*0920*/  IMAD.MOV.U32 R25, RZ, RZ, R17.reuse ;  /* 0x000000ffff197224 */ /* 0x100fe200078e0011 */
[----:B------:R-:W-:Y:S02]  /*0930*/  ISETP.GE.U32.AND P0, PT, R17, UR48, PT ;  /* 0x0000003011007c0c */ /* 0x000fe4000bf06070 */
[----:B------:R-:W-:-:S04]  /*0940*/  SHF.R.S32.HI R16, RZ, 0x1f, R17 ;  /* 0x0000001fff107819 */ /* 0x000fc80000011411 */
[----:B------:R-:W-:-:S13]  /*0950*/  ISETP.GE.AND.EX P0, PT, R16, UR49, PT, P0 ;  /* 0x0000003110007c0c */ /* 0x000fda000bf06300 */
[----:B------:R-:W-:Y:S05]  /*0960*/  @!P0 BRA `(.L_x_795) ;  /* 0xfffffffc002c8947 */ /* 0x000fea000383ffff */
.L_x_782:
[----:B------:R-:W-:Y:S01]  /*0970*/  ISETP.GE.U32.AND P0, PT, R18, 0x2, PT ;  /* 0x000000021200780c */ /* 0x000fe20003f06070 */
[----:B------:R-:W-:Y:S05]  /*0980*/  WARPSYNC.ALL ;  /* 0x0000000000007948 */ /* 0x000fea0003800000 */
[----:B------:R-:W-:Y:S07]  /*0990*/  BAR.SYNC.DEFER_BLOCKING 0x0 ;  /* 0x0000000000007b1d */ /* 0x000fee0000010000 */
[----:B------:R-:W-:Y:S05]  /*09a0*/  @!P0 BRA `(.L_x_796) ;  /* 0x0000000000588947 */ /* 0x000fea0003800000 */
.L_x_799:
        /* <DEDUP_REMOVED lines=17> */
.L_x_798:
[----:B0---4-:R-:W-:Y:S05]  /*0ac0*/  BSYNC.RECONVERGENT B0 ;  /* 0x0000000000007941 */ /* 0x011fea0003800200 */
.L_x_797:
[----:B------:R-:W-:Y:S01]  /*0ad0*/  BAR.SYNC.DEFER_BLOCKING 0x0 ;  /* 0x0000000000007b1d */ /* 0x000fe20000010000 */
[----:B------:R-:W-:Y:S01]  /*0ae0*/  ISETP.GT.U32.AND P0, PT, R18, 0x3, PT ;  /* 0x000000031200780c */ /* 0x000fe20003f04070 */
[----:B------:R-:W-:-:S12]  /*0af0*/  IMAD.MOV.U32 R18, RZ, RZ, R9 ;  /* 0x000000ffff127224 */ /* 0x000fd800078e0009 */
[----:B------:R-:W-:Y:S05]  /*0b00*/  @P0 BRA `(.L_x_799) ;  /* 0xfffffffc00a80947 */ /* 0x000fea000383ffff */
.L_x_796:
        /* <DEDUP_REMOVED lines=9> */
[----:B--2---:R-:W-:-:S06]  /*0ba0*/  IMAD R4, R23, 0x8, R0 ;  /* 0x0000000817047824 */ /* 0x004fcc00078e0200 */
        /* <DEDUP_REMOVED lines=49> */
[----:B------:R-:W-:Y:S05]  /*0ec0*/  CALL.REL.NOINC `($__internal_13_$__cuda_sm20_div_rn_f64_full) ;  /* 0x0000000000307944 */ /* 0x000fea0003c00000 */
[----:B------:R-:W-:Y:S02]  /*0ed0*/  IMAD.MOV.U32 R2, RZ, RZ, R12 ;  /* 0x000000ffff027224 */ /* 0x000fe400078e000c */
[----:B------:R-:W-:-:S07]  /*0ee0*/  IMAD.MOV.U32 R3, RZ, RZ, R13 ;  /* 0x000000ffff037224 */ /* 0x000fce00078e000d */
.L_x_801:
[----:B------:R-:W0:Y:S02]  /*0ef0*/  LDC.64 R4, c[0x0][0x380] ;  /* 0x0000e000ff047b82 */ /* 0x000e240000000a00 */
[----:B0-----:R-:W-:Y:S01]  /*0f00*/  STG.E.64 desc[UR36][R4.64], R2 ;  /* 0x0000000204007986 */ /* 0x001fe2000c101b24 */
[----:B------:R-:W-:Y:S05]  /*0f10*/  EXIT ;  /* 0x000000000000794d */ /* 0x000fea0003800000 */
.L_x_800:
[----:B------:R-:W1:Y:S01]  /*0f20*/  S2UR UR5, SR_CgaCtaId ;  /* 0x00000000000579c3 */ /* 0x000e620000008800 */
[----:B------:R-:W-:-:S07]  /*0f30*/  UMOV UR4, 0x400 ;  /* 0x0000040000047882 */ /* 0x000fce0000000000 */
[----:B0-----:R-:W0:Y:S01]  /*0f40*/  LDC.64 R4, c[0x0][0x380] ;  /* 0x0000e000ff047b82 */ /* 0x001e220000000a00 */
[----:B-1----:R-:W-:-:S09]  /*0f50*/  ULEA UR4, UR5, UR4, 0x18 ;  /* 0x0000000405047291 */ /* 0x002fd2000f8ec0ff */
[----:B------:R-:W0:Y:S04]  /*0f60*/  LDS.64 R2, [UR4] ;  /* 0x00000004ff027984 */ /* 0x000e280008000a00 */
[----:B0-----:R-:W-:Y:S01]  /*0f70*/  STG.E.64 desc[UR36][R4.64], R2 ;  /* 0x0000000204007986 */ /* 0x001fe2000c101b24 */
[----:B------:R-:W-:Y:S05]  /*0f80*/  EXIT ;  /* 0x000000000000794d */ /* 0x000fea0003800000 */
        .weak           $__internal_13_$__cuda_sm20_div_rn_f64_full
        .type           $__internal_13_$__cuda_sm20_div_rn_f64_full,@function
        .size           $__internal_13_$__cuda_sm20_div_rn_f64_full,(.L_x_10622 - $__internal_13_$__cuda_sm20_div_rn_f64_full)
$__internal_13_$__cuda_sm20_div_rn_f64_full:
        /* <DEDUP_REMOVED lines=52> */
.L_x_802:
        /* <DEDUP_REMOVED lines=47> */
.L_x_803:
        /* <DEDUP_REMOVED lines=16> */
.L_x_806:
[----:B------:R-:W-:Y:S01]  /*16c0*/  LOP3.LUT R13, R5, 0x80000, RZ, 0xfc, !PT ;  /* 0x00080000050d7812 */ /* 0x000fe200078efcff */
[----:B------:R-:W-:Y:S01]  /*16d0*/  IMAD.MOV.U32 R12, RZ, RZ, R4 ;  /* 0x000000ffff0c7224 */ /* 0x000fe200078e0004 */
[----:B------:R-:W-:Y:S06]  /*16e0*/  BRA `(.L_x_804) ;  /* 0x0000000000087947 */ /* 0x000fec0003800000 */
.L_x_805:
[----:B------:R-:W-:Y:S01]  /*16f0*/  LOP3.LUT R13, R9, 0x80000, RZ, 0xfc, !PT ;  /* 0x00080000090d7812 */ /* 0x000fe200078efcff */
[----:B------:R-:W-:-:S07]  /*1700*/  IMAD.MOV.U32 R12, RZ, RZ, R8 ;  /* 0x000000ffff0c7224 */ /* 0x000fce00078e0008 */
.L_x_804:
[----:B------:R-:W-:Y:S02]  /*1710*/  IMAD.MOV.U32 R2, RZ, RZ, R0 ;  /* 0x000000ffff027224 */ /* 0x000fe400078e0000 */
[----:B------:R-:W-:-:S04]  /*1720*/  IMAD.MOV.U32 R3, RZ, RZ, 0x0 ;  /* 0x00000000ff037424 */ /* 0x000fc800078e00ff */
[----:B------:R-:W-:Y:S05]  /*1730*/  RET.REL.NODEC R2 `(_ZN2at6native39_GLOBAL__N__cee6930f_7_Loss_cu_5b0651e138nll_loss_forward_reduce_cuda_kernel_2dIddhEEvPT_S4_PKS3_PKT1_S6_bllll) ;  /* 0xffffffe802307950 */ /* 0x000fea0003c3ffff */
.L_x_807:
        /* <DEDUP_REMOVED lines=12> */
.L_x_10622:


//--------------------- .text._ZN2at6native39_GLOBAL__N__cee6930f_7_Loss_cu_5b0651e138nll_loss_forward_reduce_cuda_kernel_1dIN3c108BFloat16ElEEvPT_S6_PKS5_PKT0_S8_bll --------------------------
	.section	.text._ZN2at6native39_GLOBAL__N__cee6930f_7_Loss_cu_5b0651e138nll_loss_forward_reduce_cuda_kernel_1dIN3c108BFloat16ElEEvPT_S6_PKS5_PKT0_S8_bll,"ax",@progbits
	.align	128
.text._ZN2at6native39_GLOBAL__N__cee6930f_7_Loss_cu_5b0651e138nll_loss_forward_reduce_cuda_kernel_1dIN3c108BFloat16ElEEvPT_S6_PKS5_PKT0_S8_bll:
        .type           _ZN2at6native39_GLOBAL__N__cee6930f_7_Loss_cu_5b0651e138nll_loss_forward_reduce_cuda_kernel_1dIN3c108BFloat16ElEEvPT_S6_PKS5_PKT0_S8_bll,@function
        .size           _ZN2at6native39_GLOBAL__N__cee6930f_7_Loss_cu_5b0651e138nll_loss_forward_reduce_cuda_kernel_1dIN3c108BFloat16ElEEvPT_S6_PKS5_PKT0_S8_bll,(.L_x_10624 - _ZN2at6native39_GLOBAL__N__cee6930f_7_Loss_cu_5b0651e138nll_loss_forward_reduce_cuda_kernel_1dIN3c108BFloat16ElEEvPT_S6_PKS5_PKT0_S8_bll)
        .other          _ZN2at6native39_GLOBAL__N__cee6930f_7_Loss_cu_5b0651e138nll_loss_forward_reduce_cuda_kernel_1dIN3c108BFloat16ElEEvPT_S6_PKS5_PKT0_S8_bll,@"STO_CUDA_ENTRY STV_DEFAULT"
_ZN2at6native39_GLOBAL__N__cee6930f_7_Loss_cu_5b0651e138nll_loss_forward_reduce_cuda_kernel_1dIN3c108BFloat16ElEEvPT_S6_PKS5_PKT0_S8_bll:
[----:B------:R-:W0:Y:S01]  /*0000*/  LDC R1, c[0x0][0x37c] ;  /* 0x0000df00ff017b82 */ /* 0x000e220000000800 */
[----:B------:R-:W1:Y:S01]  /*0010*/  S2R R0, SR_TID.X ;  /* 0x0000000000007919 */ /* 0x000e620000002100 */
[----:B------:R-:W2:Y:S01]  /*0020*/  LDCU.64 UR36, c[0x0][0x358] ;  /* 0x00006b00ff2477ac */ /* 0x000ea20008000a00 */
[----:B------:R-:W-:Y:S01]  /*0030*/  BSSY.RECONVERGENT B6, `(.L_x_808) ;  /* 0x0000015000067945 */ /* 0x000fe20003800200 */
[----:B------:R-:W1:Y:S01]  /*0040*/  S2R R3, SR_TID.Y ;  /* 0x0000000000037919 */ /* 0x000e620000002200 */
[----:B------:R-:W1:Y:S02]  /*0050*/  S2R R2, SR_TID.Z ;  /* 0x0000000000027919 */ /* 0x000e640000002300 */
[----:B-1----:R-:W-:-:S13]  /*0060*/  LOP3.LUT P0, RZ, R2, R0, R3, 0xfe, !PT ;  /* 0x0000000002ff7212 */ /* 0x002fda000780fe03 */
[----:B0-2---:R-:W-:Y:S05]  /*0070*/  @!P0 BRA `(.L_x_809) ;  /* 0x0000000000408947 */ /* 0x005fea0003800000 */
        /* <DEDUP_REMOVED lines=11> */
[----:B------:R-:W-:Y:S01]  /*0130*/  IMAD.U32 R7, RZ, RZ, UR7 ;  /* 0x00000007ff077e24 */ /* 0x000fe2000f8e00ff */
[----:B----4-:R-:W-:Y:S01]  /*0140*/  MOV R10, UR8 ;  /* 0x00000008000a7c02 */ /* 0x010fe20008000f00 */
[----:B-1----:R-:W-:-:S07]  /*0150*/  IMAD.U32 R11, RZ, RZ, UR9 ;  /* 0x00000009ff0b7e24 */ /* 0x002fce000f8e00ff */
[----:B------:R-:W-:-:S07]  /*0160*/  LEPC R20, `(.L_x_809) ;  /* 0x000000001014794e */ /* 0x000fce0000000000 */
[----:B--2---:R-:W-:Y:S05]  /*0170*/  CALL.ABS.NOINC R2 ;  /* 0x0000000002007343 */ /* 0x004fea0003c00000 */
.L_x_809:
[----:B------:R-:W-:Y:S05]  /*0180*/  BSYNC.RECONVERGENT B6 ;  /* 0x0000000000067941 */ /* 0x000fea0003800200 */
.L_x_808:
[----:B------:R-:W0:Y:S01]  /*0190*/  LDC.64 R16, c[0x0][0x398] ;  /* 0x0000e600ff107b82 */ /* 0x000e220000000a00 */
[----:B------:R-:W1:Y:S01]  /*01a0*/  LDCU.64 UR4, c[0x0][0x3b8] ;  /* 0x00007700ff0477ac */ /* 0x000e620008000a00 */
[----:B0-----:R-:W1:Y:S02]  /*01b0*/  LDG.E.64 R16, desc[UR36][R16.64] ;  /* 0x0000002410107981 */ /* 0x001e64000c1e1b00 */
[----:B-1----:R-:W-:-:S04]  /*01c0*/  ISETP.NE.U32.AND P0, PT, R16, UR4, PT ;  /* 0x0000000410007c0c */ /* 0x002fc8000bf05070 */
[----:B------:R-:W-:-:S13]  /*01d0*/  ISETP.NE.AND.EX P0, PT, R17, UR5, PT, P0 ;  /* 0x0000000511007c0c */ /* 0x000fda000bf05300 */
[----:B------:R-:W-:Y:S05]  /*01e0*/  @!P0 BRA `(.L_x_810) ;  /* 0x00000004000c8947 */ /* 0x000fea0003800000 */
        /* <DEDUP_REMOVED lines=14> */
[----:B0-----:R-:W-:Y:S01]  /*02d0*/  MOV R4, UR4 ;  /* 0x0000000400047c02 */ /* 0x001fe20008000f00 */
[----:B------:R-:W-:-:S02]  /*02e0*/  IMAD.U32 R5, RZ, RZ, UR5 ;  /* 0x00000005ff057e24 */ /* 0x000fc4000f8e00ff */
[----:B---3--:R-:W-:Y:S02]  /*02f0*/  IMAD.U32 R6, RZ, RZ, UR6 ;  /* 0x00000006ff067e24 */ /* 0x008fe4000f8e00ff */
[----:B------:R-:W-:Y:S01]  /*0300*/  IMAD.U32 R7, RZ, RZ, UR7 ;  /* 0x00000007ff077e24 */ /* 0x000fe2000f8e00ff */
[----:B----4-:R-:W-:Y:S01]  /*0310*/  MOV R10, UR8 ;  /* 0x00000008000a7c02 */ /* 0x010fe20008000f00 */
[----:B-1----:R-:W-:-:S07]  /*0320*/  IMAD.U32 R11, RZ, RZ, UR9 ;  /* 0x00000009ff0b7e24 */ /* 0x002fce000f8e00ff */
[----:B------:R-:W-:-:S07]  /*0330*/  LEPC R20, `(.L_x_811) ;  /* 0x000000001014794e */ /* 0x000fce0000000000 */
[----:B--2---:R-:W-:Y:S05]  /*0340*/  CALL.ABS.NOINC R2 ;  /* 0x0000000002007343 */ /* 0x004fea0003c00000 */
.L_x_811:
[----:B------:R-:W0:Y:S02]  /*0350*/  LDCU.64 UR4, c[0x0][0x3a0] ;  /* 0x00007400ff0477ac */ /* 0x000e240008000a00 */
[----:B0-----:R-:W-:-:S04]  /*0360*/  UISETP.NE.U32.AND UP0, UPT, UR4, URZ, UPT ;  /* 0x000000ff0400728c */ /* 0x001fc8000bf05070 */
[----:B------:R-:W-:-:S09]  /*0370*/  UISETP.NE.AND.EX UP0, UPT, UR5, URZ, UPT, UP0 ;  /* 0x000000ff0500728c */ /* 0x000fd2000bf05300 */
[----:B------:R-:W-:Y:S05]  /*0380*/  BRA.U !UP0, `(.L_x_812) ;  /* 0x0000000108107547 */ /* 0x000fea000b800000 */
[----:B------:R-:W-:-:S04]  /*0390*/  LEA R2, P0, R16, UR4, 0x1 ;  /* 0x0000000410027c11 */ /* 0x000fc8000f8008ff */
[----:B------:R-:W-:-:S05]  /*03a0*/  LEA.HI.X R3, R16, UR5, R17, 0x1, P0 ;  /* 0x0000000510037c11 */ /* 0x000fca00080f0c11 */
[----:B------:R0:W5:Y:S01]  /*03b0*/  LDG.E.U16 R5, desc[UR36][R2.64] ;  /* 0x0000002402057981 */ /* 0x000162000c1e1500 */
[----:B------:R-:W-:Y:S05]  /*03c0*/  BRA `(.L_x_813) ;  /* 0x0000000000047947 */ /* 0x000fea0003800000 */
.L_x_812:
[----:B------:R-:W-:-:S07]  /*03d0*/  HADD2 R5, -RZ.H0_H0, 1.875, 1.875 ;  /* 0x3f803f80ff057430 */ /* 0x000fce0000000900 */
.L_x_813:
[----:B0-----:R-:W0:Y:S01]  /*03e0*/  LDC.64 R2, c[0x0][0x388] ;  /* 0x0000e200ff027b82 */ /* 0x001e220000000a00 */
[----:B------:R-:W1:Y:S02]  /*03f0*/  LDCU.U8 UR4, c[0x0][0x3a8] ;  /* 0x00007500ff0477ac */ /* 0x000e640008000000 */
[----:B-1----:R-:W-:-:S04]  /*0400*/  UPRMT UR4, UR4, 0x8880, URZ ;  /* 0x0000888004047896 */ /* 0x002fc800080000ff */
[----:B------:R-:W-:Y:S01]  /*0410*/  UISETP.NE.AND UP0, UPT, UR4, URZ, UPT ;  /* 0x000000ff0400728c */ /* 0x000fe2000bf05270 */
[----:B0----5:R0:W-:Y:S08]  /*0420*/  STG.E.U16 desc[UR36][R2.64], R5 ;  /* 0x0000000502007986 */ /* 0x0211f0000c101524 */
[----:B------:R-:W-:Y:S05]  /*0430*/  BRA.U !UP0, `(.L_x_814) ;  /* 0x0000000108407547 */ /* 0x000fea000b800000 */
[----:B0-----:R-:W-:Y:S02]  /*0440*/  IMAD.U32 R5, R5, 0x10000, RZ ;  /* 0x0001000005057824 */ /* 0x001fe400078e00ff */
[----:B------:R-:W-:-:S03]  /*0450*/  IMAD.MOV.U32 R0, RZ, RZ, 0x7fc0 ;  /* 0x00007fc0ff007424 */ /* 0x000fc600078e00ff */
[----:B------:R-:W-:-:S13]  /*0460*/  FSETP.NEU.FTZ.AND P0, PT, R5, RZ, PT ;  /* 0x000000ff0500720b */ /* 0x000fda0003f1d000 */
[----:B------:R-:W0:Y:S02]  /*0470*/  @!P0 LDC.64 R2, c[0x0][0x380] ;  /* 0x0000e000ff028b82 */ /* 0x000e240000000a00 */
[----:B0-----:R0:W-:Y:S01]  /*0480*/  @!P0 STG.E.U16 desc[UR36][R2.64], R0 ;  /* 0x0000000002008986 */ /* 0x0011e2000c101524 */
[----:B------:R-:W-:Y:S05]  /*0490*/  @!P0 EXIT ;  /* 0x000000000000894d */ /* 0x000fea0003800000 */
[----:B------:R-:W0:Y:S02]  /*04a0*/  LDCU.64 UR4, c[0x0][0x390] ;  /* 0x00007200ff0477ac */ /* 0x000e240008000a00 */
[----:B0-----:R-:W-:-:S04]  /*04b0*/  LEA R2, P0, R16, UR4, 0x1 ;  /* 0x0000000410027c11 */ /* 0x001fc8000f8008ff */
[----:B------:R-:W-:-:S05]  /*04c0*/  LEA.HI.X R3, R16, UR5, R17, 0x1, P0 ;  /* 0x0000000510037c11 */ /* 0x000fca00080f0c11 */
[----:B------:R-:W2:Y:S01]  /*04d0*/  LDG.E.U16 R2, desc[UR36][R2.64] ;  /* 0x0000002402027981 */ /* 0x000ea2000c1e1500 */
[----:B------:R-:W0:Y:S01]  /*04e0*/  LDC.64 R4, c[0x0][0x380] ;  /* 0x0000e000ff047b82 */ /* 0x000e220000000a00 */
[----:B--2---:R-:W-:-:S04]  /*04f0*/  IMAD.U32 R0, R2, 0x10000, RZ ;  /* 0x0001000002007824 */ /* 0x004fc800078e00ff */
[----:B------:R-:W-:-:S05]  /*0500*/  FADD.FTZ R0, -R0, -RZ ;  /* 0x800000ff00007221 */ /* 0x000fca0000010100 */
[----:B------:R-:W-:-:S05]  /*0510*/  F2FP.BF16.F32.PACK_AB R0, RZ, R0 ;  /* 0x00000000ff00723e */ /* 0x000fca00000010ff */
[----:B0-----:R-:W-:Y:S01]  /*0520*/  STG.E.U16 desc[UR36][R4.64], R0 ;  /* 0x0000000004007986 */ /* 0x001fe2000c101524 */
[----:B------:R-:W-:Y:S05]  /*0530*/  EXIT ;  /* 0x000000000000794d */ /* 0x000fea0003800000 */
.L_x_814:
[----:B------:R-:W0:Y:S02]  /*0540*/  LDCU.64 UR4, c[0x0][0x390] ;  /* 0x00007200ff0477ac */ /* 0x000e240008000a00 */
[----:B0-----:R-:W-:-:S04]  /*0550*/  LEA R2, P0, R16, UR4, 0x1 ;  /* 0x0000000410027c11 */ /* 0x001fc8000f8008ff */
[----:B------:R-:W-:-:S05]  /*0560*/  LEA.HI.X R3, R16, UR5, R17, 0x1, P0 ;  /* 0x0000000510037c11 */ /* 0x000fca00080f0c11 */
[----:B------:R-:W2:Y:S01]  /*0570*/  LDG.E.U16 R2, desc[UR36][R2.64] ;  /* 0x0000002402027981 */ /* 0x000ea2000c1e1500 */
[----:B------:R-:W-:Y:S02]  /*0580*/  SHF.L.U32 R0, R5, 0x10, RZ ;  /* 0x0000001005007819 */ /* 0x000fe400000006ff */
[----:B------:R-:W0:Y:S03]  /*0590*/  LDC.64 R4, c[0x0][0x380] ;  /* 0x0000e000ff047b82 */ /* 0x000e260000000a00 */
[----:B------:R-:W-:-:S06]  /*05a0*/  FADD.FTZ R0, -R0, -RZ ;  /* 0x800000ff00007221 */ /* 0x000fcc0000010100 */
[----:B------:R-:W1:Y:S02]  /*05b0*/  F2F.BF16.F32 R0, R0 ;  /* 0x0000000000007304 */ /* 0x000e640000202000 */
[----:B-1----:R-:W-:Y:S02]  /*05c0*/  IMAD.U32 R6, R0, 0x10000, RZ ;  /* 0x0001000000067824 */ /* 0x002fe400078e00ff */
[----:B--2---:R-:W-:-:S04]  /*05d0*/  IMAD.U32 R7, R2, 0x10000, RZ ;  /* 0x0001000002077824 */ /* 0x004fc800078e00ff */
[----:B------:R-:W-:-:S05]  /*05e0*/  FMUL.FTZ R6, R6, R7 ;  /* 0x0000000706067220 */ /* 0x000fca0000410000 */
[----:B------:R-:W-:-:S05]  /*05f0*/  F2FP.BF16.F32.PACK_AB R6, RZ, R6 ;  /* 0x00000006ff06723e */ /* 0x000fca00000010ff */
[----:B0-----:R-:W-:Y:S01]  /*0600*/  STG.E.U16 desc[UR36][R4.64], R6 ;  /* 0x0000000604007986 */ /* 0x001fe2000c101524 */
[----:B------:R-:W-:Y:S05]  /*0610*/  EXIT ;  /* 0x000000000000794d */ /* 0x000fea0003800000 */
.L_x_810:
[----:B------:R-:W0:Y:S08]  /*0620*/  LDC.64 R2, c[0x0][0x380] ;  /* 0x0000e000ff027b82 */ /* 0x000e300000000a00 */
[----:B------:R-:W1:Y:S01]  /*0630*/  LDC.64 R4, c[0x0][0x388] ;  /* 0x0000e200ff047b82 */ /* 0x000e620000000a00 */
[----:B0-----:R-:W-:Y:S04]  /*0640*/  STG.E.U16 desc[UR36][R2.64], RZ ;  /* 0x000000ff02007986 */ /* 0x001fe8000c101524 */
[----:B-1----:R-:W-:Y:S01]  /*0650*/  STG.E.U16 desc[UR36][R4.64], RZ ;  /* 0x000000ff04007986 */ /* 0x002fe2000c101524 */
[----:B------:R-:W-:Y:S05]  /*0660*/  EXIT ;  /* 0x000000000000794d */ /* 0x000fea0003800000 */
.L_x_815:
        /* <DEDUP_REMOVED lines=9> */
.L_x_10624:


//--------------------- .text._ZN2at6native39_GLOBAL__N__cee6930f_7_Loss_cu_5b0651e138nll_loss_forward_reduce_cuda_kernel_1dIN3c108BFloat16EhEEvPT_S6_PKS5_PKT0_S8_bll --------------------------
	.section	.text._ZN2at6native39_GLOBAL__N__cee6930f_7_Loss_cu_5b0651e138nll_loss_forward_reduce_cuda_kernel_1dIN3c108BFloat16EhEEvPT_S6_PKS5_PKT0_S8_bll,"ax",@progbits
	.align	128
.text._ZN2at6native39_GLOBAL__N__cee6930f_7_Loss_cu_5b0651e138nll_loss_forward_reduce_cuda_kernel_1dIN3c108BFloat16EhEEvPT_S6_PKS5_PKT0_S8_bll:
        .type           _ZN2at6native39_GLOBAL__N__cee6930f_7_Loss_cu_5b0651e138nll_loss_forward_reduce_cuda_kernel_1dIN3c108BFloat16EhEEvPT_S6_PKS5_PKT0_S8_bll,@function
        .size           _ZN2at6native39_GLOBAL__N__cee6930f_7_Loss_cu_5b0651e138nll_loss_forward_reduce_cuda_kernel_1dIN3c108BFloat16EhEEvPT_S6_PKS5_PKT0_S8_bll,(.L_x_10625 - _ZN2at6native39_GLOBAL__N__cee6930f_7_Loss_cu_5b0651e138nll_loss_forward_reduce_cuda_kernel_1dIN3c108BFloat16EhEEvPT_S6_PKS5_PKT0_S8_bll)
        .other          _ZN2at6native39_GLOBAL__N__cee6930f_7_Loss_cu_5b0651e138nll_loss_forward_reduce_cuda_kernel_1dIN3c108BFloat16EhEEvPT_S6_PKS5_PKT0_S8_bll,@"STO_CUDA_ENTRY STV_DEFAULT"
_ZN2at6native39_GLOBAL__N__cee6930f_7_Loss_cu_5b0651e138nll_loss_forward_reduce_cuda_kernel_1dIN3c108BFloat16EhEEvPT_S6_PKS5_PKT0_S8_bll:
        /* <DEDUP_REMOVED lines=10> */
[----:B------:R-:W-:Y:S02]  /*00a0*/  HFMA2 R8, -RZ, RZ, 0, 1.1742115020751953125e-05 ;  /* 0x000000c5ff087431 */ /* 0x000fe400000001ff */
        /* <DEDUP_REMOVED lines=13> */
.L_x_817:
[----:B------:R-:W-:Y:S05]  /*0180*/  BSYNC.RECONVERGENT B6 ;  /* 0x0000000000067941 */ /* 0x000fea0003800200 */
.L_x_816:
[----:B------:R-:W0:Y:S01]  /*0190*/  LDC.64 R16, c[0x0][0x398] ;  /* 0x0000e600ff107b82 */ /* 0x000e220000000a00 */
[----:B------:R-:W1:Y:S01]  /*01a0*/  LDCU.64 UR4, c[0x0][0x3b8] ;  /* 0x00007700ff0477ac */ /* 0x000e620008000a00 */
[----:B0-----:R-:W1:Y:S02]  /*01b0*/  LDG.E.U8 R16, desc[UR36][R16.64] ;  /* 0x0000002410107981 */ /* 0x001e64000c1e1100 */
[----:B-1----:R-:W-:-:S04]  /*01c0*/  ISETP.NE.U32.AND P0, PT, R16, UR4, PT ;  /* 0x0000000410007c0c */ /* 0x002fc8000bf05070 */
[----:B------:R-:W-:-:S13]  /*01d0*/  ISETP.NE.AND.EX P0, PT, RZ, UR5, PT, P0 ;  /* 0x00000005ff007c0c */ /* 0x000fda000bf05300 */
[----:B------:R-:W-:Y:S05]  /*01e0*/  @!P0 BRA `(.L_x_818) ;  /* 0x0000000400048947 */ /* 0x000fea0003800000 */
[----:B------:R-:W0:Y:S02]  /*01f0*/  LDCU.64 UR4, c[0x0][0x3b0] ;  /* 0x00007600ff0477ac */ /* 0x000e240008000a00 */
[----:B0-----:R-:W-:-:S04]  /*0200*/  ISETP.GE.U32.AND P0, PT, R16, UR4, PT ;  /* 0x0000000410007c0c */ /* 0x001fc8000bf06070 */
[----:B------:R-:W-:-:S13]  /*0210*/  ISETP.GE.AND.EX P0, PT, RZ, UR5, PT, P0 ;  /* 0x00000005ff007c0c */ /* 0x000fda000bf06300 */
[----:B------:R-:W-:Y:S05]  /*0220*/  @!P0 BRA `(.L_x_819) ;  /* 0x0000000000408947 */ /* 0x000fea0003800000 */
[----:B------:R-:W-:Y:S01]  /*0230*/  MOV R0, 0x0 ;  /* 0x0000000000007802 */ /* 0x000fe20000000f00 */
[----:B------:R-:W0:Y:S01]  /*0240*/  LDCU.64 UR4, c[0x4][0x2e8] ;  /* 0x01005d00ff0477ac */ /* 0x000e220008000a00 */
[----:B------:R-:W-:Y:S02]  /*0250*/  HFMA2 R8, -RZ, RZ, 0, 1.1980533599853515625e-05 ;  /* 0x000000c9ff087431 */ /* 0x000fe400000001ff */
[----:B------:R-:W-:Y:S01]  /*0260*/  IMAD.MOV.U32 R12, RZ, RZ, 0x1 ;  /* 0x00000001ff0c7424 */ /* 0x000fe200078e00ff */
[----:B------:R1:W2:Y:S01]  /*0270*/  LDC.64 R2, c[0x4][R0] ;  /* 0x0100000000027b82 */ /* 0x0002a20000000a00 */
[----:B------:R-:W3:Y:S01]  /*0280*/  LDCU.64 UR6, c[0x4][0x2d0] ;  /* 0x01005a00ff0677ac */ /* 0x000ee20008000a00 */
[----:B------:R-:W-:Y:S01]  /*0290*/  IMAD.MOV.U32 R13, RZ, RZ, RZ ;  /* 0x000000ffff0d7224 */ /* 0x000fe200078e00ff */
[----:B------:R-:W4:Y:S01]  /*02a0*/  LDCU.64 UR8, c[0x4][0xd8] ;  /* 0x01001b00ff0877ac */ /* 0x000f220008000a00 */
[----:B0-----:R-:W-:Y:S01]  /*02b0*/  MOV R4, UR4 ;  /* 0x0000000400047c02 */ /* 0x001fe20008000f00 */
[----:B------:R-:W-:-:S02]  /*02c0*/  IMAD.U32 R5, RZ, RZ, UR5 ;  /* 0x00000005ff057e24 */ /* 0x000fc4000f8e00ff */
[----:B---3--:R-:W-:Y:S01]  /*02d0*/  IMAD.U32 R6, RZ, RZ, UR6 ;  /* 0x00000006ff067e24 */ /* 0x008fe2000f8e00ff */
[----:B------:R-:W-:Y:S01]  /*02e0*/  MOV R7, UR7 ;  /* 0x0000000700077c02 */ /* 0x000fe20008000f00 */
[----:B----4-:R-:W-:Y:S02]  /*02f0*/  IMAD.U32 R10, RZ, RZ, UR8 ;  /* 0x00000008ff0a7e24 */ /* 0x010fe4000f8e00ff */
[----:B-1----:R-:W-:-:S07]  /*0300*/  IMAD.U32 R11, RZ, RZ, UR9 ;  /* 0x00000009ff0b7e24 */ /* 0x002fce000f8e00ff */
[----:B------:R-:W-:-:S07]  /*0310*/  LEPC R20, `(.L_x_819) ;  /* 0x000000001014794e */ /* 0x000fce0000000000 */
[----:B--2---:R-:W-:Y:S05]  /*0320*/  CALL.ABS.NOINC R2 ;  /* 0x0000000002007343 */ /* 0x004fea0003c00000 */
.L_x_819:
[----:B------:R-:W0:Y:S02]  /*0330*/  LDCU.64 UR4, c[0x0][0x3a0] ;  /* 0x00007400ff0477ac */ /* 0x000e240008000a00 */
[----:B0-----:R-:W-:-:S04]  /*0340*/  UISETP.NE.U32.AND UP0, UPT, UR4, URZ, UPT ;  /* 0x000000ff0400728c */ /* 0x001fc8000bf05070 */
[----:B------:R-:W-:-:S09]  /*0350*/  UISETP.NE.AND.EX UP0, UPT, UR5, URZ, UPT, UP0 ;  /* 0x000000ff0500728c */ /* 0x000fd2000bf05300 */
[----:B------:R-:W-:Y:S05]  /*0360*/  BRA.U !UP0, `(.L_x_820) ;  /* 0x0000000108107547 */ /* 0x000fea000b800000 */
[----:B------:R-:W-:-:S04]  /*0370*/  LEA R2, P0, R16, UR4, 0x1 ;  /* 0x0000000410027c11 */ /* 0x000fc8000f8008ff */
[----:B------:R-:W-:-:S05]  /*0380*/  IADD3.X R3, PT, PT, RZ, UR5, RZ, P0, !PT ;  /* 0x00000005ff037c10 */ /* 0x000fca00087fe4ff */
[----:B------:R0:W5:Y:S01]  /*0390*/  LDG.E.U16 R5, desc[UR36][R2.64] ;  /* 0x0000002402057981 */ /* 0x000162000c1e1500 */
[----:B------:R-:W-:Y:S05]  /*03a0*/  BRA `(.L_x_821) ;  /* 0x0000000000047947 */ /* 0x000fea0003800000 */
.L_x_820:
[----:B------:R-:W-:-:S07]  /*03b0*/  HADD2 R5, -RZ.H0_H0, 1.875, 1.875 ;  /* 0x3f803f80ff057430 */ /* 0x000fce0000000900 */
.L_x_821:
        /* <DEDUP_REMOVED lines=12> */
[----:B------:R-:W1:Y:S02]  /*0480*/  LDCU.64 UR4, c[0x0][0x390] ;  /* 0x00007200ff0477ac */ /* 0x000e640008000a00 */
[----:B-1----:R-:W-:-:S04]  /*0490*/  LEA R16, P0, R16, UR4, 0x1 ;  /* 0x0000000410107c11 */ /* 0x002fc8000f8008ff */
[----:B------:R-:W-:-:S05]  /*04a0*/  IADD3.X R17, PT, PT, RZ, UR5, RZ, P0, !PT ;  /* 0x00000005ff117c10 */ /* 0x000fca00087fe4ff */
[----:B------:R-:W2:Y:S01]  /*04b0*/  LDG.E.U16 R16, desc[UR36][R16.64] ;  /* 0x0000002410107981 */ /* 0x000ea2000c1e1500 */
[----:B0-----:R-:W0:Y:S01]  /*04c0*/  LDC.64 R2, c[0x0][0x380] ;  /* 0x0000e000ff027b82 */ /* 0x001e220000000a00 */
[----:B--2---:R-:W-:-:S04]  /*04d0*/  IMAD.U32 R0, R16, 0x10000, RZ ;  /* 0x0001000010007824 */ /* 0x004fc800078e00ff */
[----:B------:R-:W-:-:S05]  /*04e0*/  FADD.FTZ R0, -R0, -RZ ;  /* 0x800000ff00007221 */ /* 0x000fca0000010100 */
[----:B------:R-:W-:-:S05]  /*04f0*/  F2FP.BF16.F32.PACK_AB R0, RZ, R0 ;  /* 0x00000000ff00723e */ /* 0x000fca00000010ff */
[----:B0-----:R-:W-:Y:S01]  /*0500*/  STG.E.U16 desc[UR36][R2.64], R0 ;  /* 0x0000000002007986 */ /* 0x001fe2000c101524 */
[----:B------:R-:W-:Y:S05]  /*0510*/  EXIT ;  /* 0x000000000000794d */ /* 0x000fea0003800000 */
.L_x_822:
[----:B------:R-:W1:Y:S02]  /*0520*/  LDCU.64 UR4, c[0x0][0x390] ;  /* 0x00007200ff0477ac */ /* 0x000e640008000a00 */
[----:B-1----:R-:W-:-:S05]  /*0530*/  LEA R16, P0, R16, UR4, 0x1 ;  /* 0x0000000410107c11 */ /* 0x002fca000f8008ff */
[----:B------:R-:W-:-:S05]  /*0540*/  IMAD.X R17, RZ, RZ, UR5, P0 ;  /* 0x00000005ff117e24 */ /* 0x000fca00080e06ff */
[----:B------:R-:W2:Y:S01]  /*0550*/  LDG.E.U16 R16, desc[UR36][R16.64] ;  /* 0x0000002410107981 */ /* 0x000ea2000c1e1500 */
[----:B------:R-:W-:Y:S01]  /*0560*/  SHF.L.U32 R0, R5, 0x10, RZ ;  /* 0x0000001005007819 */ /* 0x000fe200000006ff */
[----:B0-----:R-:W0:Y:S04]  /*0570*/  LDC.64 R2, c[0x0][0x380] ;  /* 0x0000e000ff027b82 */ /* 0x001e280000000a00 */
[----:B------:R-:W-:-:S06]  /*0580*/  FADD.FTZ R0, -R0, -RZ ;  /* 0x800000ff00007221 */ /* 0x000fcc0000010100 */
[----:B------:R-:W1:Y:S02]  /*0590*/  F2F.BF16.F32 R0, R0 ;  /* 0x0000000000007304 */ /* 0x000e640000202000 */
[----:B-1----:R-:W-:Y:S01]  /*05a0*/  IMAD.U32 R4, R0, 0x10000, RZ ;  /* 0x0001000000047824 */ /* 0x002fe200078e00ff */
[----:B--2---:R-:W-:-:S05]  /*05b0*/  SHF.L.U32 R5, R16, 0x10, RZ ;  /* 0x0000001010057819 */ /* 0x004fca00000006ff */
[----:B------:R-:W-:-:S05]  /*05c0*/  FMUL.FTZ R4, R4, R5 ;  /* 0x0000000504047220 */ /* 0x000fca0000410000 */
[----:B------:R-:W-:-:S05]  /*05d0*/  F2FP.BF16.F32.PACK_AB R4, RZ, R4 ;  /* 0x00000004ff04723e */ /* 0x000fca00000010ff */
[----:B0-----:R-:W-:Y:S01]  /*05e0*/  STG.E.U16 desc[UR36][R2.64], R4 ;  /* 0x0000000402007986 */ /* 0x001fe2000c101524 */
[----:B------:R-:W-:Y:S05]  /*05f0*/  EXIT ;  /* 0x000000000000794d */ /* 0x000fea0003800000 */
.L_x_818:
[----:B------:R-:W0:Y:S08]  /*0600*/  LDC.64 R2, c[0x0][0x380] ;  /* 0x0000e000ff027b82 */ /* 0x000e300000000a00 */
[----:B------:R-:W1:Y:S01]  /*0610*/  LDC.64 R4, c[0x0][0x388] ;  /* 0x0000e200ff047b82 */ /* 0x000e620000000a00 */
[----:B0-----:R-:W-:Y:S04]  /*0620*/  STG.E.U16 desc[UR36][R2.64], RZ ;  /* 0x000000ff02007986 */ /* 0x001fe8000c101524 */
[----:B-1----:R-:W-:Y:S01]  /*0630*/  STG.E.U16 desc[UR36][R4.64], RZ ;  /* 0x000000ff04007986 */ /* 0x002fe2000c101524 */
[----:B------:R-:W-:Y:S05]  /*0640*/  EXIT ;  /* 0x000000000000794d */ /* 0x000fea0003800000 */
.L_x_823:
        /* <DEDUP_REMOVED lines=11> */
.L_x_10625:


//--------------------- .text._ZN2at6native39_GLOBAL__N__cee6930f_7_Loss_cu_5b0651e138nll_loss_forward_reduce_cuda_kernel_1dIN3c104HalfElEEvPT_S6_PKS5_PKT0_S8_bll --------------------------
	.section	.text._ZN2at6native39_GLOBAL__N__cee6930f_7_Loss_cu_5b0651e138nll_loss_forward_reduce_cuda_kernel_1dIN3c104HalfElEEvPT_S6_PKS5_PKT0_S8_bll,"ax",@progbits
	.align	128
.text._ZN2at6native39_GLOBAL__N__cee6930f_7_Loss_cu_5b0651e138nll_loss_forward_reduce_cuda_kernel_1dIN3c104HalfElEEvPT_S6_PKS5_PKT0_S8_bll:
        .type           _ZN2at6native39_GLOBAL__N__cee6930f_7_Loss_cu_5b0651e138nll_loss_forward_reduce_cuda_kernel_1dIN3c104HalfElEEvPT_S6_PKS5_PKT0_S8_bll,@function
        .size           _ZN2at6native39_GLOBAL__N__cee6930f_7_Loss_cu_5b0651e138nll_loss_forward_reduce_cuda_kernel_1dIN3c104HalfElEEvPT_S6_PKS5_PKT0_S8_bll,(.L_x_10626 - _ZN2at6native39_GLOBAL__N__cee6930f_7_Loss_cu_5b0651e138nll_loss_forward_reduce_cuda_kernel_1dIN3c104HalfElEEvPT_S6_PKS5_PKT0_S8_bll)
        .other          _ZN2at6native39_GLOBAL__N__cee6930f_7_Loss_cu_5b0651e138nll_loss_forward_reduce_cuda_kernel_1dIN3c104HalfElEEvPT_S6_PKS5_PKT0_S8_bll,@"STO_CUDA_ENTRY STV_DEFAULT"
_ZN2at6native39_GLOBAL__N__cee6930f_7_Loss_cu_5b0651e138nll_loss_forward_reduce_cuda_kernel_1dIN3c104HalfElEEvPT_S6_PKS5_PKT0_S8_bll:
        /* <DEDUP_REMOVED lines=19> */
[----:B------:R-:W-:Y:S01]  /*0130*/  IMAD.U32 R7, RZ, RZ, UR7 ;  /* 0x00000007ff077e24 */ /* 0x000fe2000f8e00ff */
[----:B----4-:R-:W-:Y:S01]  /*0140*/  MOV R10, UR8 ;  /* 0x00000008000a7c02 */ /* 0x010fe20008000f00 */
[----:B-1----:R-:W-:-:S07]  /*0150*/  IMAD.U32 R11, RZ, RZ, UR9 ;  /* 0x00000009ff0b7e24 */ /* 0x002fce000f8e00ff */
[----:B------:R-:W-:-:S07]  /*0160*/  LEPC R20, `(.L_x_825) ;  /* 0x000000001014794e */ /* 0x000fce0000000000 */
[----:B--2---:R-:W-:Y:S05]  /*0170*/  CALL.ABS.NOINC R2 ;  /* 0x0000000002007343 */ /* 0x004fea0003c00000 */
.L_x_825:
[----:B------:R-:W-:Y:S05]  /*0180*/  BSYNC.RECONVERGENT B6 ;  /* 0x0000000000067941 */ /* 0x000fea0003800200 */
.L_x_824:
        /* <DEDUP_REMOVED lines=14> */
[----:B------:R-:W-:Y:S02]  /*0270*/  HFMA2 R12, -RZ, RZ, 0, 5.9604644775390625e-08 ;  /* 0x00000001ff0c7431 */ /* 0x000fe400000001ff */
        /* <DEDUP_REMOVED lines=13> */
.L_x_827:
        /* <DEDUP_REMOVED lines=8> */
.L_x_828:
[----:B------:R-:W-:-:S07]  /*03d0*/  HADD2 R7, -RZ.H0_H0, 1, 1 ;  /* 0x3c003c00ff077430 */ /* 0x000fce0000000900 */
.L_x_829:
[----:B0-----:R-:W0:Y:S01]  /*03e0*/  LDC.64 R2, c[0x0][0x388] ;  /* 0x0000e200ff027b82 */ /* 0x001e220000000a00 */
[----:B------:R-:W1:Y:S02]  /*03f0*/  LDCU.U8 UR4, c[0x0][0x3a8] ;  /* 0x00007500ff0477ac */ /* 0x000e640008000000 */
[----:B-1----:R-:W-:-:S04]  /*0400*/  UPRMT UR4, UR4, 0x8880, URZ ;  /* 0x0000888004047896 */ /* 0x002fc800080000ff */
[----:B------:R-:W-:Y:S01]  /*0410*/  UISETP.NE.AND UP0, UPT, UR4, URZ, UPT ;  /* 0x000000ff0400728c */ /* 0x000fe2000bf05270 */
[----:B0----5:R0:W-:Y:S08]  /*0420*/  STG.E.U16 desc[UR36][R2.64], R7 ;  /* 0x0000000702007986 */ /* 0x0211f0000c101524 */
[----:B------:R-:W-:Y:S05]  /*0430*/  BRA.U !UP0, `(.L_x_830) ;  /* 0x00000001083c7547 */ /* 0x000fea000b800000 */
[----:B0-----:R-:W-:Y:S02]  /*0440*/  HADD2.F32 R7, -RZ, R7.H0_H0 ;  /* 0x20000007ff077230 */ /* 0x001fe40000004100 */
        /* <DEDUP_REMOVED lines=10> */
[----:B--2---:R-:W-:-:S05]  /*04f0*/  HADD2 R3, -R2.H0_H0, -RZ.H0_H0 ;  /* 0xa00000ff02037230 */ /* 0x004fca0000000900 */
[----:B------:R-:W-:-:S05]  /*0500*/  PRMT R3, R3, 0x5410, RZ ;  /* 0x0000541003037816 */ /* 0x000fca00000000ff */
[----:B0-----:R-:W-:Y:S01]  /*0510*/  STG.E.U16 desc[UR36][R4.64], R3 ;  /* 0x0000000304007986 */ /* 0x001fe2000c101524 */
[----:B------:R-:W-:Y:S05]  /*0520*/  EXIT ;  /* 0x000000000000794d */ /* 0x000fea0003800000 */
.L_x_830:
[----:B------:R-:W0:Y:S02]  /*0530*/  LDCU.64 UR4, c[0x0][0x390] ;  /* 0x00007200ff0477ac */ /* 0x000e240008000a00 */
[----:B0-----:R-:W-:-:S04]  /*0540*/  LEA R2, P0, R16, UR4, 0x1 ;  /* 0x0000000410027c11 */ /* 0x001fc8000f8008ff */
[----:B------:R-:W-:-:S05]  /*0550*/  LEA.HI.X R3, R16, UR5, R17, 0x1, P0 ;  /* 0x0000000510037c11 */ /* 0x000fca00080f0c11 */
[----:B------:R-:W2:Y:S01]  /*0560*/  LDG.E.U16 R2, desc[UR36][R2.64] ;  /* 0x0000002402027981 */ /* 0x000ea2000c1e1500 */
[----:B------:R-:W0:Y:S01]  /*0570*/  LDC.64 R4, c[0x0][0x380] ;  /* 0x0000e000ff047b82 */ /* 0x000e220000000a00 */
[----:B------:R-:W-:Y:S02]  /*0580*/  HADD2.F32 R7, -RZ, -R7.H0_H0 ;  /* 0xa0000007ff077230 */ /* 0x000fe40000004100 */
[----:B--2---:R-:W-:-:S05]  /*0590*/  HADD2.F32 R0, -RZ, R2.H0_H0 ;  /* 0x20000002ff007230 */ /* 0x004fca0000004100 */
[----:B------:R-:W-:-:S05]  /*05a0*/  FMUL.FTZ R0, R7, R0 ;  /* 0x0000000007007220 */ /* 0x000fca0000410000 */
[----:B------:R-:W-:-:S05]  /*05b0*/  F2FP.F16.F32.PACK_AB R0, RZ, R0 ;  /* 0x00000000ff00723e */ /* 0x000fca00000000ff */
[----:B0-----:R-:W-:Y:S01]  /*05c0*/  STG.E.U16 desc[UR36][R4.64], R0 ;  /* 0x0000000004007986 */ /* 0x001fe2000c101524 */
[----:B------:R-:W-:Y:S05]  /*05d0*/  EXIT ;  /* 0x000000000000794d */ /* 0x000fea0003800000 */
.L_x_826:
[----:B------:R-:W0:Y:S08]  /*05e0*/  LDC.64 R2, c[0x0][0x380] ;  /* 0x0000e000ff027b82 */ /* 0x000e300000000a00 */
[----:B------:R-:W1:Y:S01]  /*05f0*/  LDC.64 R4, c[0x0][0x388] ;  /* 0x0000e200ff047b82 */ /* 0x000e620000000a00 */
[----:B0-----:R-:W-:Y:S04]  /*0600*/  STG.E.U16 desc[UR36][R2.64], RZ ;  /* 0x000000ff02007986 */ /* 0x001fe8000c101524 */
[----:B-1----:R-:W-:Y:S01]  /*0610*/  STG.E.U16 desc[UR36][R4.64], RZ ;  /* 0x000000ff04007986 */ /* 0x002fe2000c101524 */
[----:B------:R-:W-:Y:S05]  /*0620*/  EXIT ;  /* 0x000000000000794d */ /* 0x000fea0003800000 */
.L_x_831:
        /* <DEDUP_REMOVED lines=13> */
.L_x_10626:


//--------------------- .text._ZN2at6native39_GLOBAL__N__cee6930f_7_Loss_cu_5b0651e138nll_loss_forward_reduce_cuda_kernel_1dIN3c104HalfEhEEvPT_S6_PKS5_PKT0_S8_bll --------------------------
	.section	.text._ZN2at6native39_GLOBAL__N__cee6930f_7_Loss_cu_5b0651e138nll_loss_forward_reduce_cuda_kernel_1dIN3c104HalfEhEEvPT_S6_PKS5_PKT0_S8_bll,"ax",@progbits
	.align	128
.text._ZN2at6native39_GLOBAL__N__cee6930f_7_Loss_cu_5b0651e138nll_loss_forward_reduce_cuda_kernel_1dIN3c104HalfEhEEvPT_S6_PKS5_PKT0_S8_bll:
        .type           _ZN2at6native39_GLOBAL__N__cee6930f_7_Loss_cu_5b0651e138nll_loss_forward_reduce_cuda_kernel_1dIN3c104HalfEhEEvPT_S6_PKS5_PKT0_S8_bll,@function
        .size           _ZN2at6native39_GLOBAL__N__cee6930f_7_Loss_cu_5b0651e138nll_loss_forward_reduce_cuda_kernel_1dIN3c104HalfEhEEvPT_S6_PKS5_PKT0_S8_bll,(.L_x_10627 - _ZN2at6native39_GLOBAL__N__cee6930f_7_Loss_cu_5b0651e138nll_loss_forward_reduce_cuda_kernel_1dIN3c104HalfEhEEvPT_S6_PKS5_PKT0_S8_bll)
        .other          _ZN2at6native39_GLOBAL__N__cee6930f_7_Loss_cu_5b0651e138nll_loss_forward_reduce_cuda_kernel_1dIN3c104HalfEhEEvPT_S6_PKS5_PKT0_S8_bll,@"STO_CUDA_ENTRY STV_DEFAULT"
_ZN2at6native39_GLOBAL__N__cee6930f_7_Loss_cu_5b0651e138nll_loss_forward_reduce_cuda_kernel_1dIN3c104HalfEhEEvPT_S6_PKS5_PKT0_S8_bll:
        /* <DEDUP_REMOVED lines=17> */
[----:B------:R-:W-:Y:S01]  /*0110*/  IMAD.U32 R5, RZ, RZ, UR5 ;  /* 0x00000005ff057e24 */ /* 0x000fe2000f8e00ff */
[----:B---3--:R-:W-:Y:S01]  /*0120*/  MOV R6, UR6 ;  /* 0x0000000600067c02 */ /* 0x008fe20008000f00 */
[----:B------:R-:W-:-:S02]  /*0130*/  IMAD.U32 R7, RZ, RZ, UR7 ;  /* 0x00000007ff077e24 */ /* 0x000fc4000f8e00ff */
[----:B----4-:R-:W-:Y:S01]  /*0140*/  IMAD.U32 R10, RZ, RZ, UR8 ;  /* 0x00000008ff0a7e24 */ /* 0x010fe2000f8e00ff */
[----:B-1----:R-:W-:-:S07]  /*0150*/  MOV R11, UR9 ;  /* 0x00000009000b7c02 */ /* 0x002fce0008000f00 */
[----:B------:R-:W-:-:S07]  /*0160*/  LEPC R20, `(.L_x_833) ;  /* 0x000000001014794e */ /* 0x000fce0000000000 */
[----:B--2---:R-:W-:Y:S05]  /*0170*/  CALL.ABS.NOINC R2 ;  /* 0x0000000002007343 */ /* 0x004fea0003c00000 */
.L_x_833:
[----:B------:R-:W-:Y:S05]  /*0180*/  BSYNC.RECONVERGENT B6 ;  /* 0x0000000000067941 */ /* 0x000fea0003800200 */
.L_x_832:
        /* <DEDUP_REMOVED lines=26> */
.L_x_835:
[----:B------:R-:W0:Y:S02]  /*0330*/  LDCU.64 UR4, c[0x0][0x3a0] ;  /* 0x00007400ff0477ac */ /* 0x000e240008000a00 */
[----:B0-----:R-:W-:-:S04]  /*0340*/  UISETP.NE.U32.AND UP0, UPT, UR4, URZ, UPT ;  /* 0x000000ff0400728c */ /* 0x001fc8000bf05070 */
[----:B------:R-:W-:-:S09]  /*0350*/  UISETP.NE.AND.EX UP0, UPT, UR5, URZ, UPT, UP0 ;  /* 0x000000ff0500728c */ /* 0x000fd2000bf05300 */
[----:B------:R-:W-:Y:S05]  /*0360*/  BRA.U !UP0, `(.L_x_836) ;  /* 0x0000000108107547 */ /* 0x000fea000b800000 */
[----:B------:R-:W-:-:S05]  /*0370*/  LEA R2, P0, R16, UR4, 0x1 ;  /* 0x0000000410027c11 */ /* 0x000fca000f8008ff */
[----:B------:R-:W-:-:S05]  /*0380*/  IMAD.X R3, RZ, RZ, UR5, P0 ;  /* 0x00000005ff037e24 */ /* 0x000fca00080e06ff */
[----:B------:R0:W5:Y:S01]  /*0390*/  LDG.E.U16 R5, desc[UR36][R2.64] ;  /* 0x0000002402057981 */ /* 0x000162000c1e1500 */
[----:B------:R-:W-:Y:S05]  /*03a0*/  BRA `(.L_x_837) ;  /* 0x0000000000047947 */ /* 0x000fea0003800000 */
.L_x_836:
[----:B------:R-:W-:-:S07]  /*03b0*/  HADD2 R5, -RZ.H0_H0, 1, 1 ;  /* 0x3c003c00ff057430 */ /* 0x000fce0000000900 */
.L_x_837:
[----:B0-----:R-:W0:Y:S01]  /*03c0*/  LDC.64 R2, c[0x0][0x388] ;  /* 0x0000e200ff027b82 */ /* 0x001e220000000a00 */
[----:B------:R-:W1:Y:S02]  /*03d0*/  LDCU.U8 UR4, c[0x0][0x3a8] ;  /* 0x00007500ff0477ac */ /* 0x000e640008000000 */
[----:B-1----:R-:W-:-:S04]  /*03e0*/  UPRMT UR4, UR4, 0x8880, URZ ;  /* 0x0000888004047896 */ /* 0x002fc800080000ff */
[----:B------:R-:W-:Y:S01]  /*03f0*/  UISETP.NE.AND UP0, UPT, UR4, URZ, UPT ;  /* 0x000000ff0400728c */ /* 0x000fe2000bf05270 */
[----:B0----5:R0:W-:Y:S08]  /*0400*/  STG.E.U16 desc[UR36][R2.64], R5 ;  /* 0x0000000502007986 */ /* 0x0211f0000c101524 */
[----:B------:R-:W-:Y:S05]  /*0410*/  BRA.U !UP0, `(.L_x_838) ;  /* 0x00000001083c7547 */ /* 0x000fea000b800000 */
[----:B0-----:R-:W-:Y:S01]  /*0420*/  HADD2.F32 R5, -RZ, R5.H0_H0 ;  /* 0x20000005ff057230 */ /* 0x001fe20000004100 */
[----:B------:R-:W-:-:S04]  /*0430*/  MOV R0, 0x7e00 ;  /* 0x00007e0000007802 */ /* 0x000fc80000000f00 */
[----:B------:R-:W-:-:S13]  /*0440*/  FSETP.NEU.FTZ.AND P0, PT, R5, RZ, PT ;  /* 0x000000ff0500720b */ /* 0x000fda0003f1d000 */
[----:B------:R-:W0:Y:S02]  /*0450*/  @!P0 LDC.64 R2, c[0x0][0x380] ;  /* 0x0000e000ff028b82 */ /* 0x000e240000000a00 */
[----:B0-----:R0:W-:Y:S01]  /*0460*/  @!P0 STG.E.U16 desc[UR36][R2.64], R0 ;  /* 0x0000000002008986 */ /* 0x0011e2000c101524 */
[----:B------:R-:W-:Y:S05]  /*0470*/  @!P0 EXIT ;  /* 0x000000000000894d */ /* 0x000fea0003800000 */
[----:B------:R-:W1:Y:S02]  /*0480*/  LDCU.64 UR4, c[0x0][0x390] ;  /* 0x00007200ff0477ac */ /* 0x000e640008000a00 */
[----:B-1----:R-:W-:-:S05]  /*0490*/  LEA R16, P0, R16, UR4, 0x1 ;  /* 0x0000000410107c11 */ /* 0x002fca000f8008ff */
[----:B------:R-:W-:-:S05]  /*04a0*/  IMAD.X R17, RZ, RZ, UR5, P0 ;  /* 0x00000005ff117e24 */ /* 0x000fca00080e06ff */
[----:B------:R-:W2:Y:S01]  /*04b0*/  LDG.E.U16 R16, desc[UR36][R16.64] ;  /* 0x0000002410107981 */ /* 0x000ea2000c1e1500 */
[----:B0-----:R-:W0:Y:S01]  /*04c0*/  LDC.64 R2, c[0x0][0x380] ;  /* 0x0000e000ff027b82 */ /* 0x001e220000000a00 */
[----:B--2---:R-:W-:-:S05]  /*04d0*/  HADD2 R5, -R16.H0_H0, -RZ.H0_H0 ;  /* 0xa00000ff10057230 */ /* 0x004fca0000000900 */
[----:B------:R-:W-:-:S05]  /*04e0*/  PRMT R5, R5, 0x5410, RZ ;  /* 0x0000541005057816 */ /* 0x000fca00000000ff */
[----:B0-----:R-:W-:Y:S01]  /*04f0*/  STG.E.U16 desc[UR36][R2.64], R5 ;  /* 0x0000000502007986 */ /* 0x001fe2000c101524 */
[----:B------:R-:W-:Y:S05]  /*0500*/  EXIT ;  /* 0x000000000000794d */ /* 0x000fea0003800000 */
.L_x_838:
[----:B------:R-:W1:Y:S02]  /*0510*/  LDCU.64 UR4, c[0x0][0x390] ;  /* 0x00007200ff0477ac */ /* 0x000e640008000a00 */
[----:B-1----:R-:W-:-:S04]  /*0520*/  LEA R16, P0, R16, UR4, 0x1 ;  /* 0x0000000410107c11 */ /* 0x002fc8000f8008ff */
[----:B------:R-:W-:-:S05]  /*0530*/  IADD3.X R17, PT, PT, RZ, UR5, RZ, P0, !PT ;  /* 0x00000005ff117c10 */ /* 0x000fca00087fe4ff */
[----:B------:R-:W2:Y:S01]  /*0540*/  LDG.E.U16 R16, desc[UR36][R16.64] ;  /* 0x0000002410107981 */ /* 0x000ea2000c1e1500 */
[----:B0-----:R-:W0:Y:S01]  /*0550*/  LDC.64 R2, c[0x0][0x380] ;  /* 0x0000e000ff027b82 */ /* 0x001e220000000a00 */
[----:B------:R-:W-:Y:S02]  /*0560*/  HADD2.F32 R5, -RZ, -R5.H0_H0 ;  /* 0xa0000005ff057230 */ /* 0x000fe40000004100 */
[----:B--2---:R-:W-:-:S05]  /*0570*/  HADD2.F32 R0, -RZ, R16.H0_H0 ;  /* 0x20000010ff007230 */ /* 0x004fca0000004100 */
[----:B------:R-:W-:-:S05]  /*0580*/  FMUL.FTZ R0, R5, R0 ;  /* 0x0000000005007220 */ /* 0x000fca0000410000 */
[----:B------:R-:W-:-:S05]  /*0590*/  F2FP.F16.F32.PACK_AB R0, RZ, R0 ;  /* 0x00000000ff00723e */ /* 0x000fca00000000ff */
[----:B0-----:R-:W-:Y:S01]  /*05a0*/  STG.E.U16 desc[UR36][R2.64], R0 ;  /* 0x0000000002007986 */ /* 0x001fe2000c101524 */
[----:B------:R-:W-:Y:S05]  /*05b0*/  EXIT ;  /* 0x000000000000794d */ /* 0x000fea0003800000 */
.L_x_834:
[----:B------:R-:W0:Y:S08]  /*05c0*/  LDC.64 R2, c[0x0][0x380] ;  /* 0x0000e000ff027b82 */ /* 0x000e300000000a00 */
[----:B------:R-:W1:Y:S01]  /*05d0*/  LDC.64 R4, c[0x0][0x388] ;  /* 0x0000e200ff047b82 */ /* 0x000e620000000a00 */
[----:B0-----:R-:W-:Y:S04]  /*05e0*/  STG.E.U16 desc[UR36][R2.64], RZ ;  /* 0x000000ff02007986 */ /* 0x001fe8000c101524 */
[----:B-1----:R-:W-:Y:S01]  /*05f0*/  STG.E.U16 desc[UR36][R4.64], RZ ;  /* 0x000000ff04007986 */ /* 0x002fe2000c101524 */
[----:B------:R-:W-:Y:S05]  /*0600*/  EXIT ;  /* 0x000000000000794d */ /* 0x000fea0003800000 */
.L_x_839:
        /* <DEDUP_REMOVED lines=15> */
.L_x_10627:


//--------------------- .text._ZN2at6native39_GLOBAL__N__cee6930f_7_Loss_cu_5b0651e138nll_loss_forward_reduce_cuda_kernel_1dIflEEvPT_S4_PKS3_PKT0_S6_bll --------------------------
	.section	.text._ZN2at6native39_GLOBAL__N__cee6930f_7_Loss_cu_5b0651e138nll_loss_forward_reduce_cuda_kernel_1dIflEEvPT_S4_PKS3_PKT0_S6_bll,"ax",@progbits
	.align	128
.text._ZN2at6native39_GLOBAL__N__cee6930f_7_Loss_cu_5b0651e138nll_loss_forward_reduce_cuda_kernel_1dIflEEvPT_S4_PKS3_PKT0_S6_bll:
        .type           _ZN2at6native39_GLOBAL__N__cee6930f_7_Loss_cu_5b0651e138nll_loss_forward_reduce_cuda_kernel_1dIflEEvPT_S4_PKS3_PKT0_S6_bll,@function
        .size           _ZN2at6native39_GLOBAL__N__cee6930f_7_Loss_cu_5b0651e138nll_loss_forward_reduce_cuda_kernel_1dIflEEvPT_S4_PKS3_PKT0_S6_bll,(.L_x_10628 - _ZN2at6native39_GLOBAL__N__cee6930f_7_Loss_cu_5b0651e138nll_loss_forward_reduce_cuda_kernel_1dIflEEvPT_S4_PKS3_PKT0_S6_bll)
        .other          _ZN2at6native39_GLOBAL__N__cee6930f_7_Loss_cu_5b0651e138nll_loss_forward_reduce_cuda_kernel_1dIflEEvPT_S4_PKS3_PKT0_S6_bll,@"STO_CUDA_ENTRY STV_DEFAULT"
_ZN2at6native39_GLOBAL__N__cee6930f_7_Loss_cu_5b0651e138nll_loss_forward_reduce_cuda_kernel_1dIflEEvPT_S4_PKS3_PKT0_S6_bll:
        /* <DEDUP_REMOVED lines=24> */
.L_x_841:
[----:B------:R-:W-:Y:S05]  /*0180*/  BSYNC.RECONVERGENT B6 ;  /* 0x0000000000067941 */ /* 0x000fea0003800200 */
.L_x_840:
        /* <DEDUP_REMOVED lines=20> */
[----:B0-----:R-:W-:Y:S01]  /*02d0*/  IMAD.U32 R4, RZ, RZ, UR4 ;  /* 0x00000004ff047e24 */ /* 0x001fe2000f8e00ff */
[----:B------:R-:W-:Y:S01]  /*02e0*/  MOV R5, UR5 ;  /* 0x0000000500057c02 */ /* 0x000fe20008000f00 */
[----:B---3--:R-:W-:-:S02]  /*02f0*/  IMAD.U32 R6, RZ, RZ, UR6 ;  /* 0x00000006ff067e24 */ /* 0x008fc4000f8e00ff */
[----:B------:R-:W-:Y:S02]  /*0300*/  IMAD.U32 R7, RZ, RZ, UR7 ;  /* 0x00000007ff077e24 */ /* 0x000fe4000f8e00ff */
[----:B----4-:R-:W-:Y:S02]  /*0310*/  IMAD.U32 R10, RZ, RZ, UR8 ;  /* 0x00000008ff0a7e24 */ /* 0x010fe4000f8e00ff */
[----:B-1----:R-:W-:-:S07]  /*0320*/  IMAD.U32 R11, RZ, RZ, UR9 ;  /* 0x00000009ff0b7e24 */ /* 0x002fce000f8e00ff */
[----:B------:R-:W-:-:S07]  /*0330*/  LEPC R20, `(.L_x_843) ;  /* 0x000000001014794e */ /* 0x000fce0000000000 */
[----:B--2---:R-:W-:Y:S05]  /*0340*/  CALL.ABS.NOINC R2 ;  /* 0x0000000002007343 */ /* 0x004fea0003c00000 */
.L_x_843:
[----:B------:R-:W0:Y:S01]  /*0350*/  LDCU.64 UR4, c[0x0][0x3a0] ;  /* 0x00007400ff0477ac */ /* 0x000e220008000a00 */
[----:B------:R-:W-:Y:S01]  /*0360*/  IMAD.MOV.U32 R7, RZ, RZ, 0x3f800000 ;  /* 0x3f800000ff077424 */ /* 0x000fe200078e00ff */
[----:B0-----:R-:W-:-:S04]  /*0370*/  ISETP.NE.U32.AND P0, PT, RZ, UR4, PT ;  /* 0x00000004ff007c0c */ /* 0x001fc8000bf05070 */
[----:B------:R-:W-:-:S13]  /*0380*/  ISETP.NE.AND.EX P0, PT, RZ, UR5, PT, P0 ;  /* 0x00000005ff007c0c */ /* 0x000fda000bf05300 */
[C---:B------:R-:W-:Y:S01]  /*0390*/  @P0 LEA R4, P1, R16.reuse, UR4, 0x2 ;  /* 0x0000000410040c11 */ /* 0x040fe2000f8210ff */
[----:B------:R-:W0:Y:S01]  /*03a0*/  LDC.64 R2, c[0x0][0x388] ;  /* 0x0000e200ff027b82 */ /* 0x000e220000000a00 */
[----:B------:R-:W1:Y:S02]  /*03b0*/  LDCU.U8 UR4, c[0x0][0x3a8] ;  /* 0x00007500ff0477ac */ /* 0x000e640008000000 */
[----:B------:R-:W-:-:S05]  /*03c0*/  @P0 LEA.HI.X R5, R16, UR5, R17, 0x2, P1 ;  /* 0x0000000510050c11 */ /* 0x000fca00088f1411 */
[----:B------:R-:W0:Y:S01]  /*03d0*/  @P0 LDG.E R7, desc[UR36][R4.64] ;  /* 0x0000002404070981 */ /* 0x000e22000c1e1900 */
[----:B-1----:R-:W-:-:S04]  /*03e0*/  UPRMT UR4, UR4, 0x8880, URZ ;  /* 0x0000888004047896 */ /* 0x002fc800080000ff */
[----:B------:R-:W-:Y:S01]  /*03f0*/  UISETP.NE.AND UP0, UPT, UR4, URZ, UPT ;  /* 0x000000ff0400728c */ /* 0x000fe2000bf05270 */
[----:B0-----:R0:W-:Y:S08]  /*0400*/  STG.E desc[UR36][R2.64], R7 ;  /* 0x0000000702007986 */ /* 0x0011f0000c101924 */
[----:B------:R-:W-:Y:S05]  /*0410*/  BRA.U !UP0, `(.L_x_844) ;  /* 0x0000000108347547 */ /* 0x000fea000b800000 */
[----:B------:R-:W-:-:S13]  /*0420*/  FSETP.NEU.FTZ.AND P0, PT, R7, RZ, PT ;  /* 0x000000ff0700720b */ /* 0x000fda0003f1d000 */
[----:B0-----:R-:W0:Y:S01]  /*0430*/  @!P0 LDC.64 R2, c[0x0][0x380] ;  /* 0x0000e000ff028b82 */ /* 0x001e220000000a00 */
[----:B------:R-:W-:-:S05]  /*0440*/  @!P0 IMAD.MOV.U32 R5, RZ, RZ, 0x7fc00000 ;  /* 0x7fc00000ff058424 */ /* 0x000fca00078e00ff */
[----:B0-----:R0:W-:Y:S01]  /*0450*/  @!P0 STG.E desc[UR36][R2.64], R5 ;  /* 0x0000000502008986 */ /* 0x0011e2000c101924 */
[----:B------:R-:W-:Y:S05]  /*0460*/  @!P0 EXIT ;  /* 0x000000000000894d */ /* 0x000fea0003800000 */
[----:B------:R-:W0:Y:S02]  /*0470*/  LDCU.64 UR4, c[0x0][0x390] ;  /* 0x00007200ff0477ac */ /* 0x000e240008000a00 */
[----:B0-----:R-:W-:-:S04]  /*0480*/  LEA R2, P0, R16, UR4, 0x2 ;  /* 0x0000000410027c11 */ /* 0x001fc8000f8010ff */
[----:B------:R-:W-:-:S05]  /*0490*/  LEA.HI.X R3, R16, UR5, R17, 0x2, P0 ;  /* 0x0000000510037c11 */ /* 0x000fca00080f1411 */
[----:B------:R-:W2:Y:S01]  /*04a0*/  LDG.E R2, desc[UR36][R2.64] ;  /* 0x0000002402027981 */ /* 0x000ea2000c1e1900 */
[----:B------:R-:W0:Y:S01]  /*04b0*/  LDC.64 R4, c[0x0][0x380] ;  /* 0x0000e000ff047b82 */ /* 0x000e220000000a00 */
[----:B--2---:R-:W-:-:S05]  /*04c0*/  FADD.FTZ R7, -R2, -RZ ;  /* 0x800000ff02077221 */ /* 0x004fca0000010100 */
[----:B0-----:R-:W-:Y:S01]  /*04d0*/  STG.E desc[UR36][R4.64], R7 ;  /* 0x0000000704007986 */ /* 0x001fe2000c101924 */
[----:B------:R-:W-:Y:S05]  /*04e0*/  EXIT ;  /* 0x000000000000794d */ /* 0x000fea0003800000 */
.L_x_844:
[----:B------:R-:W0:Y:S02]  /*04f0*/  LDCU.64 UR4, c[0x0][0x390] ;  /* 0x00007200ff0477ac */ /* 0x000e240008000a00 */
[----:B0-----:R-:W-:-:S04]  /*0500*/  LEA R2, P0, R16, UR4, 0x2 ;  /* 0x0000000410027c11 */ /* 0x001fc8000f8010ff */
[----:B------:R-:W-:-:S05]  /*0510*/  LEA.HI.X R3, R16, UR5, R17, 0x2, P0 ;  /* 0x0000000510037c11 */ /* 0x000fca00080f1411 */
[----:B------:R-:W2:Y:S01]  /*0520*/  LDG.E R2, desc[UR36][R2.64] ;  /* 0x0000002402027981 */ /* 0x000ea2000c1e1900 */
[----:B------:R-:W0:Y:S01]  /*0530*/  LDC.64 R4, c[0x0][0x380] ;  /* 0x0000e000ff047b82 */ /* 0x000e220000000a00 */
[----:B--2---:R-:W-:-:S05]  /*0540*/  FMUL.FTZ R7, R2, -R7 ;  /* 0x8000000702077220 */ /* 0x004fca0000410000 */
[----:B0-----:R-:W-:Y:S01]  /*0550*/  STG.E desc[UR36][R4.64], R7 ;  /* 0x0000000704007986 */ /* 0x001fe2000c101924 */
[----:B------:R-:W-:Y:S05]  /*0560*/  EXIT ;  /* 0x000000000000794d */ /* 0x000fea0003800000 */
.L_x_842:
[----:B------:R-:W0:Y:S08]  /*0570*/  LDC.64 R2, c[0x0][0x380] ;  /* 0x0000e000ff027b82 */ /* 0x000e300000000a00 */
[----:B------:R-:W1:Y:S01]  /*0580*/  LDC.64 R4, c[0x0][0x388] ;  /* 0x0000e200ff047b82 */ /* 0x000e620000000a00 */
[----:B0-----:R-:W-:Y:S04]  /*0590*/  STG.E desc[UR36][R2.64], RZ ;  /* 0x000000ff02007986 */ /* 0x001fe8000c101924 */
[----:B-1----:R-:W-:Y:S01]  /*05a0*/  STG.E desc[UR36][R4.64], RZ ;  /* 0x000000ff04007986 */ /* 0x002fe2000c101924 */
[----:B------:R-:W-:Y:S05]  /*05b0*/  EXIT ;  /* 0x000000000000794d */ /* 0x000fea0003800000 */
.L_x_845:
        /* <DEDUP_REMOVED lines=12> */
.L_x_10628:


//--------------------- .text._ZN2at6native39_GLOBAL__N__cee6930f_7_Loss_cu_5b0651e138nll_loss_forward_reduce_cuda_kernel_1dIfhEEvPT_S4_PKS3_PKT0_S6_bll --------------------------
	.section	.text._ZN2at6native39_GLOBAL__N__cee6930f_7_Loss_cu_5b0651e138nll_loss_forward_reduce_cuda_kernel_1dIfhEEvPT_S4_PKS3_PKT0_S6_bll,"ax",@progbits
	.align	128
.text._ZN2at6native39_GLOBAL__N__cee6930f_7_Loss_cu_5b0651e138nll_loss_forward_reduce_cuda_kernel_1dIfhEEvPT_S4_PKS3_PKT0_S6_bll:
        .type           _ZN2at6native39_GLOBAL__N__cee6930f_7_Loss_cu_5b0651e138nll_loss_forward_reduce_cuda_kernel_1dIfhEEvPT_S4_PKS3_PKT0_S6_bll,@function
        .size           _ZN2at6native39_GLOBAL__N__cee6930f_7_Loss_cu_5b0651e138nll_loss_forward_reduce_cuda_kernel_1dIfhEEvPT_S4_PKS3_PKT0_S6_bll,(.L_x_10629 - _ZN2at6native39_GLOBAL__N__cee6930f_7_Loss_cu_5b0651e138nll_loss_forward_reduce_cuda_kernel_1dIfhEEvPT_S4_PKS3_PKT0_S6_bll)
        .other          _ZN2at6native39_GLOBAL__N__cee6930f_7_Loss_cu_5b0651e138nll_loss_forward_reduce_cuda_kernel_1dIfhEEvPT_S4_PKS3_PKT0_S6_bll,@"STO_CUDA_ENTRY STV_DEFAULT"
_ZN2at6native39_GLOBAL__N__cee6930f_7_Loss_cu_5b0651e138nll_loss_forward_reduce_cuda_kernel_1dIfhEEvPT_S4_PKS3_PKT0_S6_bll:
        /* <DEDUP_REMOVED lines=24> */
.L_x_847:
[----:B------:R-:W-:Y:S05]  /*0180*/  BSYNC.RECONVERGENT B6 ;  /* 0x0000000000067941 */ /* 0x000fea0003800200 */
.L_x_846:
        /* <DEDUP_REMOVED lines=18> */
[----:B0-----:R-:W-:Y:S02]  /*02b0*/  IMAD.U32 R4, RZ, RZ, UR4 ;  /* 0x00000004ff047e24 */ /* 0x001fe4000f8e00ff */
[----:B------:R-:W-:Y:S01]  /*02c0*/  IMAD.U32 R5, RZ, RZ, UR5 ;  /* 0x00000005ff057e24 */ /* 0x000fe2000f8e00ff */
[----:B---3--:R-:W-:Y:S01]  /*02d0*/  MOV R6, UR6 ;  /* 0x0000000600067c02 */ /* 0x008fe20008000f00 */
[----:B------:R-:W-:-:S02]  /*02e0*/  IMAD.U32 R7, RZ, RZ, UR7 ;  /* 0x00000007ff077e24 */ /* 0x000fc4000f8e00ff */
[----:B----4-:R-:W-:Y:S02]  /*02f0*/  IMAD.U32 R10, RZ, RZ, UR8 ;  /* 0x00000008ff0a7e24 */ /* 0x010fe4000f8e00ff */
[----:B-1----:R-:W-:-:S07]  /*0300*/  IMAD.U32 R11, RZ, RZ, UR9 ;  /* 0x00000009ff0b7e24 */ /* 0x002fce000f8e00ff */
[----:B------:R-:W-:-:S07]  /*0310*/  LEPC R20, `(.L_x_849) ;  /* 0x000000001014794e */ /* 0x000fce0000000000 */
[----:B--2---:R-:W-:Y:S05]  /*0320*/  CALL.ABS.NOINC R2 ;  /* 0x0000000002007343 */ /* 0x004fea0003c00000 */
.L_x_849:
[----:B------:R-:W0:Y:S01]  /*0330*/  LDCU.64 UR4, c[0x0][0x3a0] ;  /* 0x00007400ff0477ac */ /* 0x000e220008000a00 */
[----:B------:R-:W-:Y:S01]  /*0340*/  IMAD.MOV.U32 R7, RZ, RZ, 0x3f800000 ;  /* 0x3f800000ff077424 */ /* 0x000fe200078e00ff */
[----:B0-----:R-:W-:-:S04]  /*0350*/  ISETP.NE.U32.AND P0, PT, RZ, UR4, PT ;  /* 0x00000004ff007c0c */ /* 0x001fc8000bf05070 */
[----:B------:R-:W-:-:S13]  /*0360*/  ISETP.NE.AND.EX P0, PT, RZ, UR5, PT, P0 ;  /* 0x00000005ff007c0c */ /* 0x000fda000bf05300 */
[----:B------:R-:W-:Y:S01]  /*0370*/  @P0 LEA R4, P1, R16, UR4, 0x2 ;  /* 0x0000000410040c11 */ /* 0x000fe2000f8210ff */
[----:B------:R-:W0:Y:S01]  /*0380*/  LDC.64 R2, c[0x0][0x388] ;  /* 0x0000e200ff027b82 */ /* 0x000e220000000a00 */
[----:B------:R-:W1:Y:S02]  /*0390*/  LDCU.U8 UR4, c[0x0][0x3a8] ;  /* 0x00007500ff0477ac */ /* 0x000e640008000000 */
[----:B------:R-:W-:-:S05]  /*03a0*/  @P0 IADD3.X R5, PT, PT, RZ, UR5, RZ, P1, !PT ;  /* 0x00000005ff050c10 */ /* 0x000fca0008ffe4ff */
        /* <DEDUP_REMOVED lines=10> */
[----:B------:R-:W1:Y:S02]  /*0450*/  LDCU.64 UR4, c[0x0][0x390] ;  /* 0x00007200ff0477ac */ /* 0x000e640008000a00 */
[----:B-1----:R-:W-:-:S04]  /*0460*/  LEA R16, P0, R16, UR4, 0x2 ;  /* 0x0000000410107c11 */ /* 0x002fc8000f8010ff */
[----:B------:R-:W-:-:S05]  /*0470*/  IADD3.X R17, PT, PT, RZ, UR5, RZ, P0, !PT ;  /* 0x00000005ff117c10 */ /* 0x000fca00087fe4ff */
[----:B------:R-:W2:Y:S01]  /*0480*/  LDG.E R16, desc[UR36][R16.64] ;  /* 0x0000002410107981 */ /* 0x000ea2000c1e1900 */
[----:B0-----:R-:W0:Y:S01]  /*0490*/  LDC.64 R2, c[0x0][0x380] ;  /* 0x0000e000ff027b82 */ /* 0x001e220000000a00 */
[----:B--2---:R-:W-:-:S05]  /*04a0*/  FADD.FTZ R5, -R16, -RZ ;  /* 0x800000ff10057221 */ /* 0x004fca0000010100 */
[----:B0-----:R-:W-:Y:S01]  /*04b0*/  STG.E desc[UR36][R2.64], R5 ;  /* 0x0000000502007986 */ /* 0x001fe2000c101924 */
[----:B------:R-:W-:Y:S05]  /*04c0*/  EXIT ;  /* 0x000000000000794d */ /* 0x000fea0003800000 */
.L_x_850:
[----:B------:R-:W1:Y:S02]  /*04d0*/  LDCU.64 UR4, c[0x0][0x390] ;  /* 0x00007200ff0477ac */ /* 0x000e640008000a00 */
[----:B-1----:R-:W-:-:S05]  /*04e0*/  LEA R16, P0, R16, UR4, 0x2 ;  /* 0x0000000410107c11 */ /* 0x002fca000f8010ff */
[----:B------:R-:W-:-:S05]  /*04f0*/  IMAD.X R17, RZ, RZ, UR5, P0 ;  /* 0x00000005ff117e24 */ /* 0x000fca00080e06ff */
[----:B------:R-:W2:Y:S01]  /*0500*/  LDG.E R16, desc[UR36][R16.64] ;  /* 0x0000002410107981 */ /* 0x000ea2000c1e1900 */
[----:B0-----:R-:W0:Y:S01]  /*0510*/  LDC.64 R2, c[0x0][0x380] ;  /* 0x0000e000ff027b82 */ /* 0x001e220000000a00 */
[----:B--2---:R-:W-:-:S05]  /*0520*/  FMUL.FTZ R7, R16, -R7 ;  /* 0x8000000710077220 */ /* 0x004fca0000410000 */
[----:B0-----:R-:W-:Y:S01]  /*0530*/  STG.E desc[UR36][R2.64], R7 ;  /* 0x0000000702007986 */ /* 0x001fe2000c101924 */
[----:B------:R-:W-:Y:S05]  /*0540*/  EXIT ;  /* 0x000000000000794d */ /* 0x000fea0003800000 */
.L_x_848:
[----:B------:R-:W0:Y:S08]  /*0550*/  LDC.64 R2, c[0x0][0x380] ;  /* 0x0000e000ff027b82 */ /* 0x000e300000000a00 */
[----:B------:R-:W1:Y:S01]  /*0560*/  LDC.64 R4, c[0x0][0x388] ;  /* 0x0000e200ff047b82 */ /* 0x000e620000000a00 */
[----:B0-----:R-:W-:Y:S04]  /*0570*/  STG.E desc[UR36][R2.64], RZ ;  /* 0x000000ff02007986 */ /* 0x001fe8000c101924 */
[----:B-1----:R-:W-:Y:S01]  /*0580*/  STG.E desc[UR36][R4.64], RZ ;  /* 0x000000ff04007986 */ /* 0x002fe2000c101924 */
[----:B------:R-:W-:Y:S05]  /*0590*/  EXIT ;  /* 0x000000000000794d */ /* 0x000fea0003800000 */
.L_x_851:
        /* <DEDUP_REMOVED lines=14> */
.L_x_10629:


//--------------------- .text._ZN2at6native39_GLOBAL__N__cee6930f_7_Loss_cu_5b0651e138nll_loss_forward_reduce_cuda_kernel_1dIdlEEvPT_S4_PKS3_PKT0_S6_bll --------------------------
	.section	.text._ZN2at6native39_GLOBAL__N__cee6930f_7_Loss_cu_5b0651e138nll_loss_forward_reduce_cuda_kernel_1dIdlEEvPT_S4_PKS3_PKT0_S6_bll,"ax",@progbits
	.align	128
.text._ZN2at6native39_GLOBAL__N__cee6930f_7_Loss_cu_5b0651e138nll_loss_forward_reduce_cuda_kernel_1dIdlEEvPT_S4_PKS3_PKT0_S6_bll:
        .type           _ZN2at6native39_GLOBAL__N__cee6930f_7_Loss_cu_5b0651e138nll_loss_forward_reduce_cuda_kernel_1dIdlEEvPT_S4_PKS3_PKT0_S6_bll,@function
        .size           _ZN2at6native39_GLOBAL__N__cee6930f_7_Loss_cu_5b0651e138nll_loss_forward_reduce_cuda_kernel_1dIdlEEvPT_S4_PKS3_PKT0_S6_bll,(.L_x_10630 - _ZN2at6native39_GLOBAL__N__cee6930f_7_Loss_cu_5b0651e138nll_loss_forward_reduce_cuda_kernel_1dIdlEEvPT_S4_PKS3_PKT0_S6_bll)
        .other          _ZN2at6native39_GLOBAL__N__cee6930f_7_Loss_cu_5b0651e138nll_loss_forward_reduce_cuda_kernel_1dIdlEEvPT_S4_PKS3_PKT0_S6_bll,@"STO_CUDA_ENTRY STV_DEFAULT"
_ZN2at6native39_GLOBAL__N__cee6930f_7_Loss_cu_5b0651e138nll_loss_forward_reduce_cuda_kernel_1dIdlEEvPT_S4_PKS3_PKT0_S6_bll:
        /* <DEDUP_REMOVED lines=24> */
.L_x_853:
[----:B------:R-:W-:Y:S05]  /*0180*/  BSYNC.RECONVERGENT B6 ;  /* 0x0000000000067941 */ /* 0x000fea0003800200 */
.L_x_852:
        /* <DEDUP_REMOVED lines=28> */
.L_x_855:
[----:B------:R-:W0:Y:S01]  /*0350*/  LDCU.64 UR4, c[0x0][0x3a0] ;  /* 0x00007400ff0477ac */ /* 0x000e220008000a00 */
[----:B------:R-:W-:Y:S02]  /*0360*/  HFMA2 R2, -RZ, RZ, 0, 0 ;  /* 0x00000000ff027431 */ /* 0x000fe400000001ff */
[----:B------:R-:W-:Y:S01]  /*0370*/  IMAD.MOV.U32 R3, RZ, RZ, 0x3ff00000 ;  /* 0x3ff00000ff037424 */ /* 0x000fe200078e00ff */
[----:B0-----:R-:W-:-:S04]  /*0380*/  ISETP.NE.U32.AND P0, PT, RZ, UR4, PT ;  /* 0x00000004ff007c0c */ /* 0x001fc8000bf05070 */
[----:B------:R-:W-:-:S13]  /*0390*/  ISETP.NE.AND.EX P0, PT, RZ, UR5, PT, P0 ;  /* 0x00000005ff007c0c */ /* 0x000fda000bf05300 */
[C---:B------:R-:W-:Y:S01]  /*03a0*/  @P0 LEA R6, P1, R16.reuse, UR4, 0x3 ;  /* 0x0000000410060c11 */ /* 0x040fe2000f8218ff */
[----:B------:R-:W0:Y:S01]  /*03b0*/  LDC.64 R4, c[0x0][0x388] ;  /* 0x0000e200ff047b82 */ /* 0x000e220000000a00 */
[----:B------:R-:W1:Y:S02]  /*03c0*/  LDCU.U8 UR4, c[0x0][0x3a8] ;  /* 0x00007500ff0477ac */ /* 0x000e640008000000 */
[----:B------:R-:W-:-:S05]  /*03d0*/  @P0 LEA.HI.X R7, R16, UR5, R17, 0x3, P1 ;  /* 0x0000000510070c11 */ /* 0x000fca00088f1c11 */
[----:B------:R-:W0:Y:S01]  /*03e0*/  @P0 LDG.E.64 R2, desc[UR36][R6.64] ;  /* 0x0000002406020981 */ /* 0x000e22000c1e1b00 */
[----:B-1----:R-:W-:-:S04]  /*03f0*/  UPRMT UR4, UR4, 0x8880, URZ ;  /* 0x0000888004047896 */ /* 0x002fc800080000ff */
[----:B------:R-:W-:Y:S01]  /*0400*/  UISETP.NE.AND UP0, UPT, UR4, URZ, UPT ;  /* 0x000000ff0400728c */ /* 0x000fe2000bf05270 */
[----:B0-----:R0:W-:Y:S08]  /*0410*/  STG.E.64 desc[UR36][R4.64], R2 ;  /* 0x0000000204007986 */ /* 0x0011f0000c101b24 */
[----:B------:R-:W-:Y:S05]  /*0420*/  BRA.U !UP0, `(.L_x_856) ;  /* 0x0000000108387547 */ /* 0x000fea000b800000 */
[----:B------:R-:W0:Y:S02]  /*0430*/  DSETP.NEU.AND P0, PT, R2, RZ, PT ;  /* 0x000000ff0200722a */ /* 0x000e240003f0d000 */
[----:B0-----:R-:W0:Y:S01]  /*0440*/  @!P0 LDC.64 R2, c[0x0][0x380] ;  /* 0x0000e000ff028b82 */ /* 0x001e220000000a00 */
[----:B------:R-:W-:Y:S02]  /*0450*/  @!P0 IMAD.MOV.U32 R4, RZ, RZ, 0x0 ;  /* 0x00000000ff048424 */ /* 0x000fe400078e00ff */
[----:B------:R-:W-:-:S05]  /*0460*/  @!P0 IMAD.MOV.U32 R5, RZ, RZ, 0x7ff80000 ;  /* 0x7ff80000ff058424 */ /* 0x000fca00078e00ff */
[----:B0-----:R0:W-:Y:S01]  /*0470*/  @!P0 STG.E.64 desc[UR36][R2.64], R4 ;  /* 0x0000000402008986 */ /* 0x0011e2000c101b24 */
[----:B------:R-:W-:Y:S05]  /*0480*/  @!P0 EXIT ;  /* 0x000000000000894d */ /* 0x000fea0003800000 */
[----:B------:R-:W0:Y:S02]  /*0490*/  LDCU.64 UR4, c[0x0][0x390] ;  /* 0x00007200ff0477ac */ /* 0x000e240008000a00 */
[----:B0-----:R-:W-:-:S04]  /*04a0*/  LEA R2, P0, R16, UR4, 0x3 ;  /* 0x0000000410027c11 */ /* 0x001fc8000f8018ff */
[----:B------:R-:W-:-:S06]  /*04b0*/  LEA.HI.X R3, R16, UR5, R17, 0x3, P0 ;  /* 0x0000000510037c11 */ /* 0x000fcc00080f1c11 */
[----:B------:R-:W2:Y:S01]  /*04c0*/  LDG.E.64 R2, desc[UR36][R2.64] ;  /* 0x0000002402027981 */ /* 0x000ea2000c1e1b00 */
[----:B------:R-:W0:Y:S01]  /*04d0*/  LDC.64 R6, c[0x0][0x380] ;  /* 0x0000e000ff067b82 */ /* 0x000e220000000a00 */
[----:B--2---:R-:W0:Y:S02]  /*04e0*/  DADD R4, -RZ, -R2 ;  /* 0x00000000ff047229 */ /* 0x004e240000000902 */
[----:B0-----:R-:W-:Y:S01]  /*04f0*/  STG.E.64 desc[UR36][R6.64], R4 ;  /* 0x0000000406007986 */ /* 0x001fe2000c101b24 */
[----:B------:R-:W-:Y:S05]  /*0500*/  EXIT ;  /* 0x000000000000794d */ /* 0x000fea0003800000 */
.L_x_856:
[----:B------:R-:W1:Y:S02]  /*0510*/  LDCU.64 UR4, c[0x0][0x390] ;  /* 0x00007200ff0477ac */ /* 0x000e640008000a00 */
[----:B-1----:R-:W-:-:S04]  /*0520*/  LEA R6, P0, R16, UR4, 0x3 ;  /* 0x0000000410067c11 */ /* 0x002fc8000f8018ff */
[----:B------:R-:W-:-:S05]  /*0530*/  LEA.HI.X R7, R16, UR5, R17, 0x3, P0 ;  /* 0x0000000510077c11 */ /* 0x000fca00080f1c11 */
[----:B0-----:R-:W2:Y:S01]  /*0540*/  LDG.E.64 R4, desc[UR36][R6.64] ;  /* 0x0000002406047981 */ /* 0x001ea2000c1e1b00 */
[----:B------:R-:W0:Y:S01]  /*0550*/  LDC.64 R8, c[0x0][0x380] ;  /* 0x0000e000ff087b82 */ /* 0x000e220000000a00 */
[----:B--2---:R-:W0:Y:S02]  /*0560*/  DMUL R4, R4, -R2 ;  /* 0x8000000204047228 */ /* 0x004e240000000000 */
[----:B0-----:R-:W-:Y:S01]  /*0570*/  STG.E.64 desc[UR36][R8.64], R4 ;  /* 0x0000000408007986 */ /* 0x001fe2000c101b24 */
[----:B------:R-:W-:Y:S05]  /*0580*/  EXIT ;  /* 0x000000000000794d */ /* 0x000fea0003800000 */
.L_x_854:
[----:B------:R-:W0:Y:S08]  /*0590*/  LDC.64 R2, c[0x0][0x380] ;  /* 0x0000e000ff027b82 */ /* 0x000e300000000a00 */
[----:B------:R-:W1:Y:S01]  /*05a0*/  LDC.64 R4, c[0x0][0x388] ;  /* 0x0000e200ff047b82 */ /* 0x000e620000000a00 */
[----:B0-----:R-:W-:Y:S04]  /*05b0*/  STG.E.64 desc[UR36][R2.64], RZ ;  /* 0x000000ff02007986 */ /* 0x001fe8000c101b24 */
[----:B-1----:R-:W-:Y:S01]  /*05c0*/  STG.E.64 desc[UR36][R4.64], RZ ;  /* 0x000000ff04007986 */ /* 0x002fe2000c101b24 */
[----:B------:R-:W-:Y:S05]  /*05d0*/  EXIT ;  /* 0x000000000000794d */ /* 0x000fea0003800000 */
.L_x_857:
        /* <DEDUP_REMOVED lines=10> */
.L_x_10630:


//--------------------- .text._ZN2at6native39_GLOBAL__N__cee6930f_7_Loss_cu_5b0651e138nll_loss_forward_reduce_cuda_kernel_1dIdhEEvPT_S4_PKS3_PKT0_S6_bll --------------------------
	.section	.text._ZN2at6native39_GLOBAL__N__cee6930f_7_Loss_cu_5b0651e138nll_loss_forward_reduce_cuda_kernel_1dIdhEEvPT_S4_PKS3_PKT0_S6_bll,"ax",@progbits
	.align	128
.text._ZN2at6native39_GLOBAL__N__cee6930f_7_Loss_cu_5b0651e138nll_loss_forward_reduce_cuda_kernel_1dIdhEEvPT_S4_PKS3_PKT0_S6_bll:
        .type           _ZN2at6native39_GLOBAL__N__cee6930f_7_Loss_cu_5b0651e138nll_loss_forward_reduce_cuda_kernel_1dIdhEEvPT_S4_PKS3_PKT0_S6_bll,@function
        .size           _ZN2at6native39_GLOBAL__N__cee6930f_7_Loss_cu_5b0651e138nll_loss_forward_reduce_cuda_kernel_1dIdhEEvPT_S4_PKS3_PKT0_S6_bll,(.L_x_10631 - _ZN2at6native39_GLOBAL__N__cee6930f_7_Loss_cu_5b0651e138nll_loss_forward_reduce_cuda_kernel_1dIdhEEvPT_S4_PKS3_PKT0_S6_bll)
        .other          _ZN2at6native39_GLOBAL__N__cee6930f_7_Loss_cu_5b0651e138nll_loss_forward_reduce_cuda_kernel_1dIdhEEvPT_S4_PKS3_PKT0_S6_bll,@"STO_CUDA_ENTRY STV_DEFAULT"
_ZN2at6native39_GLOBAL__N__cee6930f_7_Loss_cu_5b0651e138nll_loss_forward_reduce_cuda_kernel_1dIdhEEvPT_S4_PKS3_PKT0_S6_bll:
        /* <DEDUP_REMOVED lines=24> */
.L_x_859:
[----:B------:R-:W-:Y:S05]  /*0180*/  BSYNC.RECONVERGENT B6 ;  /* 0x0000000000067941 */ /* 0x000fea0003800200 */
.L_x_858:
        /* <DEDUP_REMOVED lines=26> */
.L_x_861:
[----:B------:R-:W0:Y:S01]  /*0330*/  LDCU.64 UR4, c[0x0][0x3a0] ;  /* 0x00007400ff0477ac */ /* 0x000e220008000a00 */
[----:B------:R-:W-:Y:S01]  /*0340*/  IMAD.MOV.U32 R2, RZ, RZ, 0x0 ;  /* 0x00000000ff027424 */ /* 0x000fe200078e00ff */
[----:B------:R-:W-:Y:S02]  /*0350*/  MOV R3, 0x3ff00000 ;  /* 0x3ff0000000037802 */ /* 0x000fe40000000f00 */
[----:B0-----:R-:W-:-:S04]  /*0360*/  ISETP.NE.U32.AND P0, PT, RZ, UR4, PT ;  /* 0x00000004ff007c0c */ /* 0x001fc8000bf05070 */
[----:B------:R-:W-:-:S13]  /*0370*/  ISETP.NE.AND.EX P0, PT, RZ, UR5, PT, P0 ;  /* 0x00000005ff007c0c */ /* 0x000fda000bf05300 */
[----:B------:R-:W-:Y:S01]  /*0380*/  @P0 LEA R6, P1, R16, UR4, 0x3 ;  /* 0x0000000410060c11 */ /* 0x000fe2000f8218ff */
[----:B------:R-:W0:Y:S01]  /*0390*/  LDC.64 R4, c[0x0][0x388] ;  /* 0x0000e200ff047b82 */ /* 0x000e220000000a00 */
[----:B------:R-:W1:Y:S03]  /*03a0*/  LDCU.U8 UR4, c[0x0][0x3a8] ;  /* 0x00007500ff0477ac */ /* 0x000e660008000000 */
[----:B------:R-:W-:-:S05]  /*03b0*/  @P0 IMAD.X R7, RZ, RZ, UR5, P1 ;  /* 0x00000005ff070e24 */ /* 0x000fca00088e06ff */
        /* <DEDUP_REMOVED lines=13> */
[----:B------:R-:W-:-:S06]  /*0490*/  IADD3.X R3, PT, PT, RZ, UR5, RZ, P0, !PT ;  /* 0x00000005ff037c10 */ /* 0x000fcc00087fe4ff */
[----:B------:R-:W2:Y:S01]  /*04a0*/  LDG.E.64 R2, desc[UR36][R2.64] ;  /* 0x0000002402027981 */ /* 0x000ea2000c1e1b00 */
[----:B------:R-:W0:Y:S01]  /*04b0*/  LDC.64 R6, c[0x0][0x380] ;  /* 0x0000e000ff067b82 */ /* 0x000e220000000a00 */
[----:B--2---:R-:W0:Y:S02]  /*04c0*/  DADD R4, -RZ, -R2 ;  /* 0x00000000ff047229 */ /* 0x004e240000000902 */
[----:B0-----:R-:W-:Y:S01]  /*04d0*/  STG.E.64 desc[UR36][R6.64], R4 ;  /* 0x0000000406007986 */ /* 0x001fe2000c101b24 */
[----:B------:R-:W-:Y:S05]  /*04e0*/  EXIT ;  /* 0x000000000000794d */ /* 0x000fea0003800000 */
.L_x_862:
[----:B------:R-:W1:Y:S02]  /*04f0*/  LDCU.64 UR4, c[0x0][0x390] ;  /* 0x00007200ff0477ac */ /* 0x000e640008000a00 */
[----:B-1----:R-:W-:-:S05]  /*0500*/  LEA R16, P0, R16, UR4, 0x3 ;  /* 0x0000000410107c11 */ /* 0x002fca000f8018ff */
[----:B------:R-:W-:-:S05]  /*0510*/  IMAD.X R17, RZ, RZ, UR5, P0 ;  /* 0x00000005ff117e24 */ /* 0x000fca00080e06ff */
[----:B0-----:R-:W2:Y:S01]  /*0520*/  LDG.E.64 R4, desc[UR36][R16.64] ;  /* 0x0000002410047981 */ /* 0x001ea2000c1e1b00 */
[----:B------:R-:W0:Y:S01]  /*0530*/  LDC.64 R6, c[0x0][0x380] ;  /* 0x0000e000ff067b82 */ /* 0x000e220000000a00 */
[----:B--2---:R-:W0:Y:S02]  /*0540*/  DMUL R4, R4, -R2 ;  /* 0x8000000204047228 */ /* 0x004e240000000000 */
[----:B0-----:R-:W-:Y:S01]  /*0550*/  STG.E.64 desc[UR36][R6.64], R4 ;  /* 0x0000000406007986 */ /* 0x001fe2000c101b24 */
[----:B------:R-:W-:Y:S05]  /*0560*/  EXIT ;  /* 0x000000000000794d */ /* 0x000fea0003800000 */
.L_x_860:
[----:B------:R-:W0:Y:S08]  /*0570*/  LDC.64 R2, c[0x0][0x380] ;  /* 0x0000e000ff027b82 */ /* 0x000e300000000a00 */
[----:B------:R-:W1:Y:S01]  /*0580*/  LDC.64 R4, c[0x0][0x388] ;  /* 0x0000e200ff047b82 */ /* 0x000e620000000a00 */
[----:B0-----:R-:W-:Y:S04]  /*0590*/  STG.E.64 desc[UR36][R2.64], RZ ;  /* 0x000000ff02007986 */ /* 0x001fe8000c101b24 */
[----:B-1----:R-:W-:Y:S01]  /*05a0*/  STG.E.64 desc[UR36][R4.64], RZ ;  /* 0x000000ff04007986 */ /* 0x002fe2000c101b24 */
[----:B------:R-:W-:Y:S05]  /*05b0*/  EXIT ;  /* 0x000000000000794d */ /* 0x000fea0003800000 */
.L_x_863:
        /* <DEDUP_REMOVED lines=12> */
.L_x_10631:


//--------------------- .text._ZN2at6native39_GLOBAL__N__cee6930f_7_Loss_cu_5b0651e138nll_loss_forward_no_reduce_cuda_kernelIN3c108BFloat16ElEEvlNS_27GenericPackedTensorAccessorIT_Lm2ENS_16DefaultPtrTraitsElEEPKT0_PS6_PKS6_ll --------------------------
	.section	.text._ZN2at6native39_GLOBAL__N__cee6930f_7_Loss_cu_5b0651e138nll_loss_forward_no_reduce_cuda_kernelIN3c108BFloat16ElEEvlNS_27GenericPackedTensorAccessorIT_Lm2ENS_16DefaultPtrTraitsElEEPKT0_PS6_PKS6_ll,"ax",@progbits
	.align	128
.text._ZN2at6native39_GLOBAL__N__cee6930f_7_Loss_cu_5b0651e138nll_loss_forward_no_reduce_cuda_kernelIN3c108BFloat16ElEEvlNS_27GenericPackedTensorAccessorIT_Lm2ENS_16DefaultPtrTraitsElEEPKT0_PS6_PKS6_ll:
        .type           _ZN2at6native39_GLOBAL__N__cee6930f_7_Loss_cu_5b0651e138nll_loss_forward_no_reduce_cuda_kernelIN3c108BFloat16ElEEvlNS_27GenericPackedTensorAccessorIT_Lm2ENS_16DefaultPtrTraitsElEEPKT0_PS6_PKS6_ll,@function
        .size           _ZN2at6native39_GLOBAL__N__cee6930f_7_Loss_cu_5b0651e138nll_loss_forward_no_reduce_cuda_kernelIN3c108BFloat16ElEEvlNS_27GenericPackedTensorAccessorIT_Lm2ENS_16DefaultPtrTraitsElEEPKT0_PS6_PKS6_ll,(.L_x_10632 - _ZN2at6native39_GLOBAL__N__cee6930f_7_Loss_cu_5b0651e138nll_loss_forward_no_reduce_cuda_kernelIN3c108BFloat16ElEEvlNS_27GenericPackedTensorAccessorIT_Lm2ENS_16DefaultPtrTraitsElEEPKT0_PS6_PKS6_ll)
        .other          _ZN2at6native39_GLOBAL__N__cee6930f_7_Loss_cu_5b0651e138nll_loss_forward_no_reduce_cuda_kernelIN3c108BFloat16ElEEvlNS_27GenericPackedTensorAccessorIT_Lm2ENS_16DefaultPtrTraitsElEEPKT0_PS6_PKS6_ll,@"STO_CUDA_ENTRY STV_DEFAULT"
_ZN2at6native39_GLOBAL__N__cee6930f_7_Loss_cu_5b0651e138nll_loss_forward_no_reduce_cuda_kernelIN3c108BFloat16ElEEvlNS_27GenericPackedTensorAccessorIT_Lm2ENS_16DefaultPtrTraitsElEEPKT0_PS6_PKS6_ll:
[----:B------:R-:W0:Y:S01]  /*0000*/  LDC R1, c[0x0][0x37c] ;  /* 0x0000df00ff017b82 */ /* 0x000e220000000800 */
[----:B------:R-:W1:Y:S07]  /*0010*/  S2R R2, SR_TID.X ;  /* 0x0000000000027919 */ /* 0x000e6e0000002100 */
[----:B------:R-:W1:Y:S01]  /*0020*/  S2UR UR4, SR_CTAID.X ;  /* 0x00000000000479c3 */ /* 0x000e620000002500 */
[----:B------:R-:W2:Y:S01]  /*0030*/  LDCU.64 UR6, c[0x0][0x380] ;  /* 0x00007000ff0677ac */ /* 0x000ea20008000a00 */
[----:B------:R-:W-:-:S06]  /*0040*/  IMAD.MOV.U32 R3, RZ, RZ, RZ ;  /* 0x000000ffff037224 */ /* 0x000fcc00078e00ff */
[----:B------:R-:W1:Y:S02]  /*0050*/  LDC R5, c[0x0][0x360] ;  /* 0x0000d800ff057b82 */ /* 0x000e640000000800 */
[----:B-1----:R-:W-:-:S03]  /*0060*/  IMAD.WIDE.U32 R24, R5, UR4, R2 ;  /* 0x0000000405187c25 */ /* 0x002fc6000f8e0002 */
[----:B--2---:R-:W-:-:S04]  /*0070*/  ISETP.GE.U32.AND P0, PT, R24, UR6, PT ;  /* 0x0000000618007c0c */ /* 0x004fc8000bf06070 */
        /* <DEDUP_REMOVED lines=12> */
[----:B------:R-:W-:Y:S03]  /*0140*/  BSSY.RECONVERGENT B0, `(.L_x_865) ;  /* 0x0000024000007945 */ /* 0x000fe60003800200 */
        /* <DEDUP_REMOVED lines=32> */
.L_x_866:
[----:B------:R-:W-:Y:S01]  /*0350*/  IMAD.MOV.U32 R2, RZ, RZ, R6 ;  /* 0x000000ffff027224 */ /* 0x000fe200078e0006 */
[----:B------:R-:W-:-:S07]  /*0360*/  MOV R0, 0x380 ;  /* 0x0000038000007802 */ /* 0x000fce0000000f00 */
[----:B------:R-:W-:Y:S05]  /*0370*/  CALL.REL.NOINC `($__internal_14_$__cuda_sm20_div_u64) ;  /* 0x0000002c00ac7944 */ /* 0x000fea0003c00000 */
.L_x_867:
[----:B------:R-:W-:Y:S05]  /*0380*/  BSYNC.RECONVERGENT B0 ;  /* 0x0000000000007941 */ /* 0x000fea0003800200 */
.L_x_865:
        /* <DEDUP_REMOVED lines=14> */
[----:B-1----:R-:W-:Y:S02]  /*0470*/  IMAD.U32 R18, RZ, RZ, UR8 ;  /* 0x00000008ff127e24 */ /* 0x002fe4000f8e00ff */
[----:B------:R-:W-:Y:S01]  /*0480*/  IMAD.U32 R2, RZ, RZ, UR9 ;  /* 0x00000009ff027e24 */ /* 0x000fe2000f8e00ff */
[----:B------:R-:W1:Y:S01]  /*0490*/  LDCU.64 UR42, c[0x0][0x3c8] ;  /* 0x00007900ff2a77ac */ /* 0x000e620008000a00 */
[----:B--2---:R-:W-:Y:S02]  /*04a0*/  IMAD.U32 R35, RZ, RZ, UR6 ;  /* 0x00000006ff237e24 */ /* 0x004fe4000f8e00ff */
[----:B------:R-:W-:Y:S01]  /*04b0*/  IMAD.U32 R34, RZ, RZ, UR7 ;  /* 0x00000007ff227e24 */ /* 0x000fe2000f8e00ff */
[----:B------:R-:W2:Y:S01]  /*04c0*/  LDCU.64 UR40, c[0x0][0x3c8] ;  /* 0x00007900ff2877ac */ /* 0x000ea20008000a00 */
[----:B------:R-:W1:Y:S01]  /*04d0*/  LDCU.64 UR38, c[0x0][0x388] ;  /* 0x00007100ff2677ac */ /* 0x000e620008000a00 */
[----:B------:R-:W1:Y:S01]  /*04e0*/  LDCU.64 UR60, c[0x0][0x3b8] ;  /* 0x00007700ff3c77ac */ /* 0x000e620008000a00 */
[----:B0-----:R-:W-:Y:S01]  /*04f0*/  IMAD.U32 R32, RZ, RZ, UR4 ;  /* 0x00000004ff207e24 */ /* 0x001fe2000f8e00ff */
[----:B------:R-:W0:Y:S01]  /*0500*/  LDCU.64 UR62, c[0x0][0x380] ;  /* 0x00007000ff3e77ac */ /* 0x000e220008000a00 */
[----:B------:R-:W-:Y:S01]  /*0510*/  IMAD.U32 R33, RZ, RZ, UR5 ;  /* 0x00000005ff217e24 */ /* 0x000fe2000f8e00ff */
[----:B------:R-:W0:Y:S01]  /*0520*/  LDCU.128 UR44, c[0x0][0x3a0] ;  /* 0x00007400ff2c77ac */ /* 0x000e220008000c00 */
[----:B------:R-:W0:Y:S01]  /*0530*/  LDCU.128 UR48, c[0x0][0x3a0] ;  /* 0x00007400ff3077ac */ /* 0x000e220008000c00 */
[----:B------:R-:W0:Y:S01]  /*0540*/  LDCU.128 UR52, c[0x0][0x3b0] ;  /* 0x00007600ff3477ac */ /* 0x000e220008000c00 */
[----:B---34-:R-:W-:Y:S05]  /*0550*/  @!P0 BRA `(.L_x_869) ;  /* 0x0000000400248947 */ /* 0x018fea0003800000 */
[----:B------:R-:W-:Y:S02]  /*0560*/  VIADD R19, R29, 0x1 ;  /* 0x000000011d137836 */ /* 0x000fe40000000000 */
[----:B------:R-:W-:Y:S02]  /*0570*/  IMAD.MOV.U32 R24, RZ, RZ, RZ ;  /* 0x000000ffff187224 */ /* 0x000fe400078e00ff */
[----:B------:R-:W-:Y:S01]  /*0580*/  IMAD.MOV.U32 R23, RZ, RZ, R27 ;  /* 0x000000ffff177224 */ /* 0x000fe200078e001b */
[----:B------:R-:W-:Y:S01]  /*0590*/  LOP3.LUT R19, R19, 0x3, RZ, 0xc0, !PT ;  /* 0x0000000313137812 */ /* 0x000fe200078ec0ff */
[----:B------:R-:W-:-:S07]  /*05a0*/  IMAD.MOV.U32 R22, RZ, RZ, RZ ;  /* 0x000000ffff167224 */ /* 0x000fce00078e00ff */
.L_x_875:
[----:B------:R-:W-:Y:S02]  /*05b0*/  R2UR UR5, R18 ;  /* 0x00000000120572ca */ /* 0x000fe400000e0000 */
[----:B------:R-:W-:Y:S02]  /*05c0*/  R2UR UR4, R2 ;  /* 0x00000000020472ca */ /* 0x000fe400000e0000 */
[----:B------:R-:W-:-:S09]  /*05d0*/  SHF.R.S64 R16, R24, 0x1d, R23 ;  /* 0x0000001d18107819 */ /* 0x000fd20000001017 */
[----:B------:R-:W-:-:S04]  /*05e0*/  IADD3 R16, P0, PT, R16, UR5, RZ ;  /* 0x0000000510107c10 */ /* 0x000fc8000ff1e0ff */
[----:B------:R-:W-:-:S06]  /*05f0*/  LEA.HI.X.SX32 R17, R23, UR4, 0x3, P0 ;  /* 0x0000000417117c11 */ /* 0x000fcc00080f1eff */
[----:B------:R-:W3:Y:S01]  /*0600*/  LDG.E.64 R16, desc[UR36][R16.64] ;  /* 0x0000002410107981 */ /* 0x000ee2000c1e1b00 */
[----:B------:R-:W-:Y:S01]  /*0610*/  BSSY.RECONVERGENT B7, `(.L_x_870) ;  /* 0x000002e000077945 */ /* 0x000fe20003800200 */
[----:B---3--:R-:W-:-:S04]  /*0620*/  ISETP.NE.U32.AND P0, PT, R16, UR58, PT ;  /* 0x0000003a10007c0c */ /* 0x008fc8000bf05070 */
[----:B------:R-:W-:-:S13]  /*0630*/  ISETP.NE.AND.EX P0, PT, R17, UR59, PT, P0 ;  /* 0x0000003b11007c0c */ /* 0x000fda000bf05300 */
[----:B------:R-:W-:Y:S05]  /*0640*/  @!P0 BRA `(.L_x_871) ;  /* 0x0000000000a48947 */ /* 0x000fea0003800000 */
[C---:B-1----:R-:W-:Y:S01]  /*0650*/  ISETP.GE.U32.AND P0, PT, R16.reuse, UR42, PT ;  /* 0x0000002a10007c0c */ /* 0x042fe2000bf06070 */
        /* <DEDUP_REMOVED lines=9> */
[----:B------:R-:W3:Y:S01]  /*06f0*/  LDCU.64 UR6, c[0x4][0x2d0] ;  /* 0x01005a00ff0677ac */ /* 0x000ee20008000a00 */
[----:B------:R-:W4:Y:S01]  /*0700*/  LDC.64 R14, c[0x4][R14] ;  /* 0x010000000e0e7b82 */ /* 0x000f220000000a00 */
[----:B------:R-:W-:Y:S01]  /*0710*/  IMAD.MOV.U32 R13, RZ, RZ, RZ ;  /* 0x000000ffff0d7224 */ /* 0x000fe200078e00ff */
[----:B------:R-:W5:Y:S01]  /*0720*/  LDCU.64 UR8, c[0x4][0xa0] ;  /* 0x01001400ff0877ac */ /* 0x000f620008000a00 */
[----:B-1----:R-:W-:Y:S02]  /*0730*/  IMAD.U32 R4, RZ, RZ, UR4 ;  /* 0x00000004ff047e24 */ /* 0x002fe4000f8e00ff */
[----:B------:R-:W-:-:S02]  /*0740*/  IMAD.U32 R5, RZ, RZ, UR5 ;  /* 0x00000005ff057e24 */ /* 0x000fc4000f8e00ff */
[----:B---3--:R-:W-:Y:S02]  /*0750*/  IMAD.U32 R6, RZ, RZ, UR6 ;  /* 0x00000006ff067e24 */ /* 0x008fe4000f8e00ff */
[----:B------:R-:W-:Y:S02]  /*0760*/  IMAD.U32 R7, RZ, RZ, UR7 ;  /* 0x00000007ff077e24 */ /* 0x000fe4000f8e00ff */
[----:B-----5:R-:W-:Y:S02]  /*0770*/  IMAD.U32 R10, RZ, RZ, UR8 ;  /* 0x00000008ff0a7e24 */ /* 0x020fe4000f8e00ff */
[----:B------:R-:W-:-:S07]  /*0780*/  IMAD.U32 R11, RZ, RZ, UR9 ;  /* 0x00000009ff0b7e24 */ /* 0x000fce000f8e00ff */
[----:B------:R-:W-:-:S07]  /*0790*/  LEPC R20, `(.L_x_873) ;  /* 0x000000001014794e */ /* 0x000fce0000000000 */
[----:B0-2-4-:R-:W-:Y:S05]  /*07a0*/  CALL.ABS.NOINC R14 ;  /* 0x000000000e007343 */ /* 0x015fea0003c00000 */
.L_x_873:
[----:B0-2---:R-:W-:Y:S05]  /*07b0*/  BSYNC.RECONVERGENT B6 ;  /* 0x0000000000067941 */ /* 0x005fea0003800200 */
.L_x_872:
[----:B------:R-:W-:Y:S01]  /*07c0*/  SHF.R.S32.HI R0, RZ, 0x1f, R23 ;  /* 0x0000001fff007819 */ /* 0x000fe20000011417 */
[----:B------:R-:W-:Y:S01]  /*07d0*/  IMAD.WIDE.U32 R4, R23, UR44, RZ ;  /* 0x0000002c17047c25 */ /* 0x000fe2000f8e00ff */
[----:B------:R-:W-:Y:S02]  /*07e0*/  R2UR UR5, R30 ;  /* 0x000000001e0572ca */ /* 0x000fe400000e0000 */
[----:B------:R-:W-:Y:S01]  /*07f0*/  R2UR UR4, R31 ;  /* 0x000000001f0472ca */ /* 0x000fe200000e0000 */
[----:B------:R-:W-:Y:S02]  /*0800*/  IMAD R0, R0, UR44, RZ ;  /* 0x0000002c00007c24 */ /* 0x000fe4000f8e02ff */
[----:B------:R-:W-:Y:S02]  /*0810*/  IMAD R7, R17, UR46, RZ ;  /* 0x0000002e11077c24 */ /* 0x000fe4000f8e02ff */
[----:B------:R-:W-:-:S04]  /*0820*/  IMAD R3, R23, UR45, R0 ;  /* 0x0000002d17037c24 */ /* 0x000fc8000f8e0200 */
[----:B------:R-:W-:Y:S02]  /*0830*/  IMAD.IADD R5, R5, 0x1, R3 ;  /* 0x0000000105057824 */ /* 0x000fe400078e0203 */
[C---:B------:R-:W-:Y:S02]  /*0840*/  IMAD R3, R16.reuse, UR47, R7 ;  /* 0x0000002f10037c24 */ /* 0x040fe4000f8e0207 */
[----:B------:R-:W-:-:S04]  /*0850*/  IMAD.WIDE.U32 R16, R16, UR46, R4 ;  /* 0x0000002e10107c25 */ /* 0x000fc8000f8e0004 */
[----:B------:R-:W-:Y:S01]  /*0860*/  IMAD.IADD R3, R17, 0x1, R3 ;  /* 0x0000000111037824 */ /* 0x000fe200078e0203 */
[----:B------:R-:W-:-:S04]  /*0870*/  LEA R4, P0, R16, UR5, 0x1 ;  /* 0x0000000510047c11 */ /* 0x000fc8000f8008ff */
[----:B------:R-:W-:-:S05]  /*0880*/  LEA.HI.X R5, R16, UR4, R3, 0x1, P0 ;  /* 0x0000000410057c11 */ /* 0x000fca00080f0c03 */
[----:B------:R-:W2:Y:S02]  /*0890*/  LDG.E.U16 R4, desc[UR36][R4.64] ;  /* 0x0000002404047981 */ /* 0x000ea4000c1e1500 */
[----:B--2---:R-:W-:-:S04]  /*08a0*/  IMAD.U32 R0, R4, 0x10000, RZ ;  /* 0x0001000004007824 */ /* 0x004fc800078e00ff */
[----:B------:R-:W-:-:S05]  /*08b0*/  FADD.FTZ R0, -R0, -RZ ;  /* 0x800000ff00007221 */ /* 0x000fca0000010100 */
[----:B------:R-:W-:Y:S01]  /*08c0*/  F2FP.BF16.F32.PACK_AB R0, RZ, R0 ;  /* 0x00000000ff00723e */ /* 0x000fe200000010ff */
[----:B------:R-:W-:Y:S06]  /*08d0*/  BRA `(.L_x_874) ;  /* 0x0000000000047947 */ /* 0x000fec0003800000 */
.L_x_871:
[----:B------:R-:W-:-:S07]  /*08e0*/  PRMT R0, RZ, 0x7610, R0 ;  /* 0x00007610ff007816 */ /* 0x000fce0000000000 */
.L_x_874:
[----:B012---:R-:W-:Y:S05]  /*08f0*/  BSYNC.RECONVERGENT B7 ;  /* 0x0000000000077941 */ /* 0x007fea0003800200 */
.L_x_870:
[----:B------:R-:W-:Y:S02]  /*0900*/  R2UR UR5, R32 ;  /* 0x00000000200572ca */ /* 0x000fe400000e0000 */
[----:B------:R-:W-:Y:S02]  /*0910*/  R2UR UR4, R33 ;  /* 0x00000000210472ca */ /* 0x000fe400000e0000 */
[----:B------:R-:W-:Y:S02]  /*0920*/  SHF.R.S64 R4, R24, 0x1f, R23 ;  /* 0x0000001f18047819 */ /* 0x000fe40000001017 */
[----:B------:R-:W-:Y:S02]  /*0930*/  IADD3 R27, P1, PT, R26, R27, RZ ;  /* 0x0000001b1a1b7210 */ /* 0x000fe40007f3e0ff */
[----:B------:R-:W-:-:S03]  /*0940*/  IADD3 R24, P2, PT, RZ, R24, RZ ;  /* 0x00000018ff187210 */ /* 0x000fc60007f5e0ff */
[----:B------:R-:W-:Y:S02]  /*0950*/  IMAD.X R25, RZ, RZ, R25, P1 ;  /* 0x000000ffff197224 */ /* 0x000fe400008e0619 */
[----:B------:R-:W-:-:S04]  /*0960*/  IADD3 R4, P0, PT, R4, UR5, RZ ;  /* 0x0000000504047c10 */ /* 0x000fc8000ff1e0ff */
[----:B------:R-:W-:Y:S01]  /*0970*/  LEA.HI.X.SX32 R5, R23, UR4, 0x1, P0 ;  /* 0x0000000417057c11 */ /* 0x000fe200080f0eff */
[----:B------:R-:W-:Y:S01]  /*0980*/  IMAD.X R23, R26, 0x1, R23, P2 ;  /* 0x000000011a177824 */ /* 0x000fe200010e0617 */
[----:B------:R-:W-:-:S03]  /*0990*/  IADD3 R19, P0, PT, R19, -0x1, RZ ;  /* 0xffffffff13137810 */ /* 0x000fc60007f1e0ff */
[----:B------:R3:W-:Y:S01]  /*09a0*/  STG.E.U16 desc[UR36][R4.64], R0 ;  /* 0x0000000004007986 */ /* 0x0007e2000c101524 */
[----:B------:R-:W-:Y:S02]  /*09b0*/  IADD3.X R22, PT, PT, R22, -0x1, RZ, P0, !PT ;  /* 0xffffffff16167810 */ /* 0x000fe400007fe4ff */
[----:B------:R-:W-:-:S04]  /*09c0*/  ISETP.NE.U32.AND P0, PT, R19, RZ, PT ;  /* 0x000000ff1300720c */ /* 0x000fc80003f05070 */
[----:B------:R-:W-:-:S13]  /*09d0*/  ISETP.NE.AND.EX P0, PT, R22, RZ, PT, P0 ;  /* 0x000000ff1600720c */ /* 0x000fda0003f05300 */
[----:B---3--:R-:W-:Y:S05]  /*09e0*/  @P0 BRA `(.L_x_875) ;  /* 0xfffffff800f00947 */ /* 0x008fea000383ffff */
.L_x_869:
[----:B012---:R-:W-:Y:S05]  /*09f0*/  BSYNC.RECONVERGENT B8 ;  /* 0x0000000000087941 */ /* 0x007fea0003800200 */
.L_x_868:
[----:B------:R-:W-:-:S04]  /*0a00*/  ISETP.GE.U32.AND P0, PT, R29, 0x3, PT ;  /* 0x000000031d00780c */ /* 0x000fc80003f06070 */
[----:B------:R-:W-:-:S13]  /*0a10*/  ISETP.GE.U32.AND.EX P0, PT, R28, RZ, PT, P0 ;  /* 0x000000ff1c00720c */ /* 0x000fda0003f06100 */
[----:B------:R-:W-:Y:S05]  /*0a20*/  @!P0 EXIT ;  /* 0x000000000000894d */ /* 0x000fea0003800000 */
[----:B------:R-:W-:Y:S01]  /*0a30*/  BSSY.RECONVERGENT B8, `(.L_x_876) ;  /* 0x00000e2000087945 */ /* 0x000fe20003800200 */
.L_x_897:
[----:B------:R-:W-:Y:S02]  /*0a40*/  R2UR UR5, R35 ;  /* 0x00000000230572ca */ /* 0x000fe400000e0000 */
[----:B------:R-:W-:Y:S02]  /*0a50*/  R2UR UR4, R34 ;  /* 0x00000000220472ca */ /* 0x000fe400000e0000 */
[----:B------:R-:W-:-:S09]  /*0a60*/  SHF.R.S64 R16, RZ, 0x1d, R27 ;  /* 0x0000001dff107819 */ /* 0x000fd2000000101b */
[----:B------:R-:W-:-:S04]  /*0a70*/  IADD3 R16, P0, PT, R16, UR5, RZ ;  /* 0x0000000510107c10 */ /* 0x000fc8000ff1e0ff */
[----:B------:R-:W-:-:S06]  /*0a80*/  LEA.HI.X.SX32 R17, R27, UR4, 0x3, P0 ;  /* 0x000000041b117c11 */ /* 0x000fcc00080f1eff */
        /* <DEDUP_REMOVED lines=27> */
.L_x_880:
[----:B------:R-:W-:Y:S05]  /*0c40*/  BSYNC.RECONVERGENT B6 ;  /* 0x0000000000067941 */ /* 0x000fea0003800200 */
.L_x_879:
[----:B------:R-:W-:Y:S01]  /*0c50*/  SHF.R.S32.HI R0, RZ, 0x1f, R27 ;  /* 0x0000001fff007819 */ /* 0x000fe2000001141b */
[----:B------:R-:W-:-:S04]  /*0c60*/  IMAD.WIDE.U32 R4, R27, UR48, RZ ;  /* 0x000000301b047c25 */ /* 0x000fc8000f8e00ff */
        /* <DEDUP_REMOVED lines=14> */
.L_x_878:
[----:B------:R-:W-:-:S07]  /*0d50*/  PRMT R0, RZ, 0x7610, R0 ;  /* 0x00007610ff007816 */ /* 0x000fce0000000000 */
.L_x_881:
[----:B------:R-:W-:Y:S05]  /*0d60*/  BSYNC.RECONVERGENT B7 ;  /* 0x0000000000077941 */ /* 0x000fea0003800200 */
.L_x_877:
[----:B------:R-:W-:Y:S02]  /*0d70*/  IADD3 R19, P1, PT, R26, R27, RZ ;  /* 0x0000001b1a137210 */ /* 0x000fe40007f3e0ff */
[----:B------:R-:W-:Y:S02]  /*0d80*/  SHF.R.S64 R4, RZ, 0x1f, R27 ;  /* 0x0000001fff047819 */ /* 0x000fe4000000101b */
[----:B------:R-:W-:Y:S02]  /*0d90*/  SHF.R.S64 R16, RZ, 0x1d, R19 ;  /* 0x0000001dff107819 */ /* 0x000fe40000001013 */
[----:B------:R-:W-:Y:S02]  /*0da0*/  IADD3 R4, P0, PT, R4, UR54, RZ ;  /* 0x0000003604047c10 */ /* 0x000fe4000ff1e0ff */
[----:B------:R-:W-:Y:S02]  /*0db0*/  IADD3 R16, P2, PT, R16, UR52, RZ ;  /* 0x0000003410107c10 */ /* 0x000fe4000ff5e0ff */
[----:B------:R-:W-:-:S02]  /*0dc0*/  LEA.HI.X.SX32 R5, R27, UR55, 0x1, P0 ;  /* 0x000000371b057c11 */ /* 0x000fc400080f0eff */
[----:B------:R-:W-:-:S03]  /*0dd0*/  LEA.HI.X.SX32 R17, R19, UR53, 0x3, P2 ;  /* 0x0000003513117c11 */ /* 0x000fc600090f1eff */
[----:B------:R0:W-:Y:S04]  /*0de0*/  STG.E.U16 desc[UR36][R4.64], R0 ;  /* 0x0000000004007986 */ /* 0x0001e8000c101524 */
[----:B------:R-:W2:Y:S01]  /*0df0*/  LDG.E.64 R16, desc[UR36][R16.64] ;  /* 0x0000002410107981 */ /* 0x000ea2000c1e1b00 */
[----:B------:R-:W-:Y:S01]  /*0e00*/  BSSY.RECONVERGENT B7, `(.L_x_882) ;  /* 0x000002d000077945 */ /* 0x000fe20003800200 */
[----:B------:R-:W-:Y:S01]  /*0e10*/  IMAD.X R25, RZ, RZ, R25, P1 ;  /* 0x000000ffff197224 */ /* 0x000fe200008e0619 */
        /* <DEDUP_REMOVED lines=25> */
.L_x_885:
[----:B------:R-:W-:Y:S05]  /*0fb0*/  BSYNC.RECONVERGENT B6 ;  /* 0x0000000000067941 */ /* 0x000fea0003800200 */
.L_x_884:
        /* <DEDUP_REMOVED lines=16> */
.L_x_883:
[----:B------:R-:W-:-:S07]  /*10c0*/  PRMT R0, RZ, 0x7610, R0 ;  /* 0x00007610ff007816 */ /* 0x000fce0000000000 */
.L_x_886:
[----:B------:R-:W-:Y:S05]  /*10d0*/  BSYNC.RECONVERGENT B7 ;  /* 0x0000000000077941 */ /* 0x000fea0003800200 */
.L_x_882:
        /* <DEDUP_REMOVED lines=36> */
.L_x_890:
[----:B------:R-:W-:Y:S05]  /*1320*/  BSYNC.RECONVERGENT B6 ;  /* 0x0000000000067941 */ /* 0x000fea0003800200 */
.L_x_889:
        /* <DEDUP_REMOVED lines=16> */
.L_x_888:
[----:B------:R-:W-:-:S07]  /*1430*/  PRMT R0, RZ, 0x7610, R0 ;  /* 0x00007610ff007816 */ /* 0x000fce0000000000 */
.L_x_891:
[----:B------:R-:W-:Y:S05]  /*1440*/  BSYNC.RECONVERGENT B7 ;  /* 0x0000000000077941 */ /* 0x000fea0003800200 */
.L_x_887:
        /* <DEDUP_REMOVED lines=36> */
.L_x_895:
[----:B------:R-:W-:Y:S05]  /*1690*/  BSYNC.RECONVERGENT B6 ;  /* 0x0000000000067941 */ /* 0x000fea0003800200 */
.L_x_894:
        /* <DEDUP_REMOVED lines=16> */
.L_x_893:
[----:B------:R-:W-:-:S07]  /*17a0*/  PRMT R0, RZ, 0x7610, R0 ;  /* 0x00007610ff007816 */ /* 0x000fce0000000000 */
.L_x_896:
[----:B------:R-:W-:Y:S05]  /*17b0*/  BSYNC.RECONVERGENT B7 ;  /* 0x0000000000077941 */ /* 0x000fea0003800200 */
.L_x_892:
[----:B------:R-:W-:-:S04]  /*17c0*/  SHF.R.S64 R4, RZ, 0x1f, R27 ;  /* 0x0000001fff047819 */ /* 0x000fc8000000101b */
[----:B------:R-:W-:-:S04]  /*17d0*/  IADD3 R4, P0, PT, R4, UR60, RZ ;  /* 0x0000003c04047c10 */ /* 0x000fc8000ff1e0ff */
[----:B------:R-:W-:Y:S02]  /*17e0*/  LEA.HI.X.SX32 R5, R27, UR61, 0x1, P0 ;  /* 0x0000003d1b057c11 */ /* 0x000fe400080f0eff */
[----:B------:R-:W-:-:S03]  /*17f0*/  IADD3 R27, P0, PT, R26, R27, RZ ;  /* 0x0000001b1a1b7210 */ /* 0x000fc60007f1e0ff */
[----:B------:R0:W-:Y:S02]  /*1800*/  STG.E.U16 desc[UR36][R4.64], R0 ;  /* 0x0000000004007986 */ /* 0x0001e4000c101524 */
[----:B------:R-:W-:Y:S01]  /*1810*/  IMAD.X R25, RZ, RZ, R25, P0 ;  /* 0x000000ffff197224 */ /* 0x000fe200000e0619 */
[----:B------:R-:W-:-:S04]  /*1820*/  ISETP.GE.U32.AND P0, PT, R27, UR62, PT ;  /* 0x0000003e1b007c0c */ /* 0x000fc8000bf06070 */
[----:B------:R-:W-:-:S13]  /*1830*/  ISETP.GE.AND.EX P0, PT, R25, UR63, PT, P0 ;  /* 0x0000003f19007c0c */ /* 0x000fda000bf06300 */
[----:B0-----:R-:W-:Y:S05]  /*1840*/  @!P0 BRA `(.L_x_897) ;  /* 0xfffffff0007c8947 */ /* 0x001fea000383ffff */
[----:B------:R-:W-:Y:S05]  /*1850*/  BSYNC.RECONVERGENT B8 ;  /* 0x0000000000087941 */ /* 0x000fea0003800200 */
.L_x_876:
[----:B------:R-:W-:Y:S05]  /*1860*/  EXIT ;  /* 0x000000000000794d */ /* 0x000fea0003800000 */
.L_x_864:
[----:B------:R-:W-:Y:S01]  /*1870*/  IADD3 R3, P1, PT, R26, R27, RZ ;  /* 0x0000001b1a037210 */ /* 0x000fe20007f3e0ff */
[----:B------:R-:W-:Y:S03]  /*1880*/  BSSY.RECONVERGENT B0, `(.L_x_898) ;  /* 0x0000024000007945 */ /* 0x000fe60003800200 */
        /* <DEDUP_REMOVED lines=16> */
[----:B0-----:R-:W-:Y:S02]  /*1990*/  VIADD R2, R5, 0xffffffe ;  /* 0x0ffffffe05027836 */ /* 0x001fe40000000000 */
[----:B------:R-:W-:-:S04]  /*19a0*/  IMAD.MOV.U32 R5, RZ, RZ, RZ ;  /* 0x000000ffff057224 */ /* 0x000fc800078e00ff */
        /* <DEDUP_REMOVED lines=14> */
.L_x_899:
[----:B------:R-:W-:Y:S01]  /*1a90*/  IMAD.MOV.U32 R2, RZ, RZ, R0 ;  /* 0x000000ffff027224 */ /* 0x000fe200078e0000 */
[----:B------:R-:W-:-:S07]  /*1aa0*/  MOV R0, 0x1ac0 ;  /* 0x00001ac000007802 */ /* 0x000fce0000000f00 */
[----:B------:R-:W-:Y:S05]  /*1ab0*/  CALL.REL.NOINC `($__internal_14_$__cuda_sm20_div_u64) ;  /* 0x0000001400dc7944 */ /* 0x000fea0003c00000 */
.L_x_900:
[----:B------:R-:W-:Y:S05]  /*1ac0*/  BSYNC.RECONVERGENT B0 ;  /* 0x0000000000007941 */ /* 0x000fea0003800200 */
.L_x_898:
        /* <DEDUP_REMOVED lines=23> */
[----:B------:R-:W-:Y:S01]  /*1c40*/  MOV R29, UR5 ;  /* 0x00000005001d7c02 */ /* 0x000fe20008000f00 */
[----:B------:R-:W0:Y:S01]  /*1c50*/  LDCU.64 UR4, c[0x0][0x3b8] ;  /* 0x00007700ff0477ac */ /* 0x000e220008000a00 */
[----:B------:R-:W1:Y:S01]  /*1c60*/  LDCU.64 UR62, c[0x0][0x3b8] ;  /* 0x00007700ff3e77ac */ /* 0x000e620008000a00 */
[----:B------:R-:W1:Y:S01]  /*1c70*/  LDCU.128 UR44, c[0x0][0x3a0] ;  /* 0x00007400ff2c77ac */ /* 0x000e620008000c00 */
[----:B------:R-:W1:Y:S01]  /*1c80*/  LDCU.128 UR48, c[0x0][0x3a0] ;  /* 0x00007400ff3077ac */ /* 0x000e620008000c00 */
[----:B------:R-:W1:Y:S01]  /*1c90*/  LDCU.128 UR52, c[0x0][0x3b0] ;  /* 0x00007600ff3477ac */ /* 0x000e620008000c00 */
[----:B0-----:R-:W-:-:S02]  /*1ca0*/  IMAD.U32 R32, RZ, RZ, UR4 ;  /* 0x00000004ff207e24 */ /* 0x001fc4000f8e00ff */
[----:B------:R-:W-:Y:S01]  /*1cb0*/  IMAD.U32 R33, RZ, RZ, UR5 ;  /* 0x00000005ff217e24 */ /* 0x000fe2000f8e00ff */
[----:B--234-:R-:W-:Y:S06]  /*1cc0*/  @!P0 BRA `(.L_x_902) ;  /* 0x0000000400488947 */ /* 0x01cfec0003800000 */
[----:B------:R-:W-:Y:S02]  /*1cd0*/  VIADD R17, R24, 0x1 ;  /* 0x0000000118117836 */ /* 0x000fe40000000000 */
[----:B------:R-:W-:Y:S02]  /*1ce0*/  IMAD.MOV.U32 R22, RZ, RZ, RZ ;  /* 0x000000ffff167224 */ /* 0x000fe400078e00ff */
[----:B------:R-:W-:Y:S01]  /*1cf0*/  IMAD.MOV.U32 R19, RZ, RZ, R27 ;  /* 0x000000ffff137224 */ /* 0x000fe200078e001b */
[----:B------:R-:W-:Y:S01]  /*1d00*/  LOP3.LUT R17, R17, 0x3, RZ, 0xc0, !PT ;  /* 0x0000000311117812 */ /* 0x000fe200078ec0ff */
[----:B------:R-:W-:-:S07]  /*1d10*/  IMAD.MOV.U32 R18, RZ, RZ, RZ ;  /* 0x000000ffff127224 */ /* 0x000fce00078e00ff */
.L_x_908:
[----:B------:R-:W-:Y:S02]  /*1d20*/  R2UR UR5, R16 ;  /* 0x00000000100572ca */ /* 0x000fe400000e0000 */
[----:B------:R-:W-:Y:S02]  /*1d30*/  R2UR UR4, R2 ;  /* 0x00000000020472ca */ /* 0x000fe400000e0000 */
[----:B------:R-:W-:-:S09]  /*1d40*/  SHF.R.S64 R36, R22, 0x1d, R19 ;  /* 0x0000001d16247819 */ /* 0x000fd20000001013 */
[----:B------:R-:W-:-:S04]  /*1d50*/  IADD3 R36, P0, PT, R36, UR5, RZ ;  /* 0x0000000524247c10 */ /* 0x000fc8000ff1e0ff */
[----:B------:R-:W-:-:S06]  /*1d60*/  LEA.HI.X.SX32 R37, R19, UR4, 0x3, P0 ;  /* 0x0000000413257c11 */ /* 0x000fcc00080f1eff */
[----:B------:R-:W2:Y:S01]  /*1d70*/  LDG.E.64 R36, desc[UR36][R36.64] ;  /* 0x0000002424247981 */ /* 0x000ea2000c1e1b00 */
[----:B------:R-:W-:Y:S01]  /*1d80*/  BSSY.RECONVERGENT B7, `(.L_x_903) ;  /* 0x0000037000077945 */ /* 0x000fe20003800200 */
[----:B--2---:R-:W-:-:S04]  /*1d90*/  ISETP.NE.U32.AND P0, PT, R36, UR60, PT ;  /* 0x0000003c24007c0c */ /* 0x004fc8000bf05070 */
        /* <DEDUP_REMOVED lines=24> */
.L_x_906:
[----:B------:R-:W-:Y:S05]  /*1f20*/  BSYNC.RECONVERGENT B6 ;  /* 0x0000000000067941 */ /* 0x000fea0003800200 */
.L_x_905:
[----:B------:R-:W-:Y:S01]  /*1f30*/  R2UR UR7, R28 ;  /* 0x000000001c0772ca */ /* 0x000fe200000e0000 */
[----:B------:R-:W-:Y:S01]  /*1f40*/  IMAD.WIDE.U32 R4, R19, UR44, RZ ;  /* 0x0000002c13047c25 */ /* 0x000fe2000f8e00ff */
[----:B------:R-:W-:Y:S02]  /*1f50*/  R2UR UR6, R29 ;  /* 0x000000001d0672ca */ /* 0x000fe400000e0000 */
[----:B------:R-:W-:Y:S02]  /*1f60*/  SHF.R.S32.HI R0, RZ, 0x1f, R19 ;  /* 0x0000001fff007819 */ /* 0x000fe40000011413 */
[----:B------:R-:W-:Y:S02]  /*1f70*/  R2UR UR5, R30 ;  /* 0x000000001e0572ca */ /* 0x000fe400000e0000 */
[----:B------:R-:W-:Y:S01]  /*1f80*/  R2UR UR4, R31 ;  /* 0x000000001f0472ca */ /* 0x000fe200000e0000 */
[----:B------:R-:W-:-:S04]  /*1f90*/  IMAD R0, R0, UR44, RZ ;  /* 0x0000002c00007c24 */ /* 0x000fc8000f8e02ff */
[----:B------:R-:W-:Y:S01]  /*1fa0*/  LEA R6, P0, R36, UR7, 0x1 ;  /* 0x0000000724067c11 */ /* 0x000fe2000f8008ff */
[----:B------:R-:W-:-:S03]  /*1fb0*/  IMAD R3, R19, UR45, R0 ;  /* 0x0000002d13037c24 */ /* 0x000fc6000f8e0200 */
[----:B------:R-:W-:-:S05]  /*1fc0*/  LEA.HI.X R7, R36, UR6, R37, 0x1, P0 ;  /* 0x0000000624077c11 */ /* 0x000fca00080f0c25 */
[----:B------:R-:W2:Y:S01]  /*1fd0*/  LDG.E.U16 R6, desc[UR36][R6.64] ;  /* 0x0000002406067981 */ /* 0x000ea2000c1e1500 */
[----:B------:R-:W-:Y:S02]  /*1fe0*/  IMAD R9, R37, UR46, RZ ;  /* 0x0000002e25097c24 */ /* 0x000fe4000f8e02ff */
[----:B------:R-:W-:Y:S02]  /*1ff0*/  IMAD.IADD R5, R5, 0x1, R3 ;  /* 0x0000000105057824 */ /* 0x000fe400078e0203 */
[C---:B------:R-:W-:Y:S02]  /*2000*/  IMAD R3, R36.reuse, UR47, R9 ;  /* 0x0000002f24037c24 */ /* 0x040fe4000f8e0209 */
[----:B------:R-:W-:-:S04]  /*2010*/  IMAD.WIDE.U32 R36, R36, UR46, R4 ;  /* 0x0000002e24247c25 */ /* 0x000fc8000f8e0004 */
[----:B------:R-:W-:Y:S01]  /*2020*/  IMAD.IADD R3, R37, 0x1, R3 ;  /* 0x0000000125037824 */ /* 0x000fe200078e0203 */
[----:B------:R-:W-:-:S04]  /*2030*/  LEA R4, P0, R36, UR5, 0x1 ;  /* 0x0000000524047c11 */ /* 0x000fc8000f8008ff */
[----:B------:R-:W-:-:S05]  /*2040*/  LEA.HI.X R5, R36, UR4, R3, 0x1, P0 ;  /* 0x0000000424057c11 */ /* 0x000fca00080f0c03 */
[----:B------:R-:W3:Y:S01]  /*2050*/  LDG.E.U16 R4, desc[UR36][R4.64] ;  /* 0x0000002404047981 */ /* 0x000ee2000c1e1500 */
[----:B--2---:R-:W-:-:S04]  /*2060*/  IMAD.U32 R0, R6, 0x10000, RZ ;  /* 0x0001000006007824 */ /* 0x004fc800078e00ff */
[----:B------:R-:W-:-:S06]  /*2070*/  FADD.FTZ R0, -R0, -RZ ;  /* 0x800000ff00007221 */ /* 0x000fcc0000010100 */
[----:B------:R-:W0:Y:S01]  /*2080*/  F2F.BF16.F32 R0, R0 ;  /* 0x0000000000007304 */ /* 0x000e220000202000 */
[----:B---3--:R-:W-:Y:S02]  /*2090*/  IMAD.U32 R6, R4, 0x10000, RZ ;  /* 0x0001000004067824 */ /* 0x008fe400078e00ff */
[----:B0-----:R-:W-:-:S04]  /*20a0*/  IMAD.U32 R3, R0, 0x10000, RZ ;  /* 0x0001000000037824 */ /* 0x001fc800078e00ff */
[----:B------:R-:W-:-:S05]  /*20b0*/  FMUL.FTZ R3, R3, R6 ;  /* 0x0000000603037220 */ /* 0x000fca0000410000 */
[----:B------:R-:W-:Y:S01]  /*20c0*/  F2FP.BF16.F32.PACK_AB R3, RZ, R3 ;  /* 0x00000003ff03723e */ /* 0x000fe200000010ff */
[----:B------:R-:W-:Y:S06]  /*20d0*/  BRA `(.L_x_907) ;  /* 0x0000000000047947 */ /* 0x000fec0003800000 */
.L_x_904:
[----:B------:R-:W-:-:S07]  /*20e0*/  PRMT R3, RZ, 0x7610, R3 ;  /* 0x00007610ff037816 */ /* 0x000fce0000000003 */
.L_x_907:
[----:B-1----:R-:W-:Y:S05]  /*20f0*/  BSYNC.RECONVERGENT B7 ;  /* 0x0000000000077941 */ /* 0x002fea0003800200 */
.L_x_903:
        /* <DEDUP_REMOVED lines=14> */
[----:B0-----:R-:W-:Y:S05]  /*21e0*/  @P0 BRA `(.L_x_908) ;  /* 0xfffffff800cc0947 */ /* 0x001fea000383ffff */
.L_x_902:
[----:B-1----:R-:W-:Y:S05]  /*21f0*/  BSYNC.RECONVERGENT B8 ;  /* 0x0000000000087941 */ /* 0x002fea0003800200 */
.L_x_901:
[----:B------:R-:W-:-:S04]  /*2200*/  ISETP.GE.U32.AND P0, PT, R24, 0x3, PT ;  /* 0x000000031800780c */ /* 0x000fc80003f06070 */
[----:B------:R-:W-:-:S13]  /*2210*/  ISETP.GE.U32.AND.EX P0, PT, R23, RZ, PT, P0 ;  /* 0x000000ff1700720c */ /* 0x000fda0003f06100 */
[----:B------:R-:W-:Y:S05]  /*2220*/  @!P0 EXIT ;  /* 0x000000000000894d */ /* 0x000fea0003800000 */
[----:B------:R-:W-:Y:S01]  /*2230*/  BSSY.RECONVERGENT B8, `(.L_x_909) ;  /* 0x00000fe000087945 */ /* 0x000fe20003800200 */
.L_x_929:
        /* <DEDUP_REMOVED lines=9> */
[----:B------:R-:W-:Y:S01]  /*22d0*/  @!P0 PRMT R0, RZ, 0x7610, R0 ;  /* 0x00007610ff008816 */ /* 0x000fe20000000000 */
[----:B------:R-:W-:Y:S06]  /*22e0*/  @!P0 BRA `(.L_x_911) ;  /* 0x0000000000b48947 */ /* 0x000fec0003800000 */
        /* <DEDUP_REMOVED lines=22> */
.L_x_913:
[----:B------:R-:W-:Y:S05]  /*2450*/  BSYNC.RECONVERGENT B6 ;  /* 0x0000000000067941 */ /* 0x000fea0003800200 */
.L_x_912:
[C---:B------:R-:W-:Y:S01]  /*2460*/  LEA R6, P0, R18.reuse, UR38, 0x1 ;  /* 0x0000002612067c11 */ /* 0x040fe2000f8008ff */
[----:B------:R-:W-:Y:S01]  /*2470*/  IMAD.WIDE.U32 R4, R27, UR48, RZ ;  /* 0x000000301b047c25 */ /* 0x000fe2000f8e00ff */
[----:B------:R-:W-:Y:S02]  /*2480*/  SHF.R.S32.HI R0, RZ, 0x1f, R27 ;  /* 0x0000001fff007819 */ /* 0x000fe4000001141b */
[----:B------:R-:W-:-:S03]  /*2490*/  LEA.HI.X R7, R18, UR39, R19, 0x1, P0 ;  /* 0x0000002712077c11 */ /* 0x000fc600080f0c13 */
[----:B------:R-:W-:Y:S02]  /*24a0*/  IMAD R0, R0, UR48, RZ ;  /* 0x0000003000007c24 */ /* 0x000fe4000f8e02ff */
[----:B------:R-:W2:Y:S02]  /*24b0*/  LDG.E.U16 R6, desc[UR36][R6.64] ;  /* 0x0000002406067981 */ /* 0x000ea4000c1e1500 */
[----:B------:R-:W-:Y:S02]  /*24c0*/  IMAD R3, R27, UR49, R0 ;  /* 0x000000311b037c24 */ /* 0x000fe4000f8e0200 */
[----:B------:R-:W-:Y:S02]  /*24d0*/  IMAD R9, R19, UR50, RZ ;  /* 0x0000003213097c24 */ /* 0x000fe4000f8e02ff */
[----:B------:R-:W-:Y:S02]  /*24e0*/  IMAD.IADD R5, R5, 0x1, R3 ;  /* 0x0000000105057824 */ /* 0x000fe400078e0203 */
[----:B------:R-:W-:-:S02]  /*24f0*/  IMAD R3, R18, UR51, R9 ;  /* 0x0000003312037c24 */ /* 0x000fc4000f8e0209 */
        /* <DEDUP_REMOVED lines=11> */
[----:B------:R-:W-:-:S07]  /*25b0*/  F2FP.BF16.F32.PACK_AB R0, RZ, R0 ;  /* 0x00000000ff00723e */ /* 0x000fce00000010ff */
.L_x_911:
[----:B------:R-:W-:Y:S05]  /*25c0*/  BSYNC.RECONVERGENT B7 ;  /* 0x0000000000077941 */ /* 0x000fea0003800200 */
.L_x_910:
        /* <DEDUP_REMOVED lines=36> */
.L_x_917:
[----:B------:R-:W-:Y:S05]  /*2810*/  BSYNC.RECONVERGENT B6 ;  /* 0x0000000000067941 */ /* 0x000fea0003800200 */
.L_x_916:
        /* <DEDUP_REMOVED lines=10> */
[----:B------:R-:W-:-:S05]  /*28c0*/  IMAD.WIDE.U32 R18, R18, UR50, R4 ;  /* 0x0000003212127c25 */ /* 0x000fca000f8e0004 */
[----:B------:R-:W-:Y:S02]  /*28d0*/  IADD3 R3, PT, PT, R19, R3, RZ ;  /* 0x0000000313037210 */ /* 0x000fe40007ffe0ff */
[----:B------:R-:W-:-:S04]  /*28e0*/  LEA R4, P0, R18, UR40, 0x1 ;  /* 0x0000002812047c11 */ /* 0x000fc8000f8008ff */
[----:B------:R-:W-:-:S05]  /*28f0*/  LEA.HI.X R5, R18, UR41, R3, 0x1, P0 ;  /* 0x0000002912057c11 */ /* 0x000fca00080f0c03 */
[----:B------:R-:W3:Y:S01]  /*2900*/  LDG.E.U16 R4, desc[UR36][R4.64] ;  /* 0x0000002404047981 */ /* 0x000ee2000c1e1500 */
[----:B--2---:R-:W-:-:S04]  /*2910*/  IMAD.U32 R0, R6, 0x10000, RZ ;  /* 0x0001000006007824 */ /* 0x004fc800078e00ff */
[----:B------:R-:W-:-:S06]  /*2920*/  FADD.FTZ R0, -R0, -RZ ;  /* 0x800000ff00007221 */ /* 0x000fcc0000010100 */
[----:B------:R-:W0:Y:S02]  /*2930*/  F2F.BF16.F32 R0, R0 ;  /* 0x0000000000007304 */ /* 0x000e240000202000 */
[----:B0-----:R-:W-:Y:S02]  /*2940*/  IMAD.U32 R3, R0, 0x10000, RZ ;  /* 0x0001000000037824 */ /* 0x001fe400078e00ff */
[----:B---3--:R-:W-:-:S04]  /*2950*/  IMAD.U32 R6, R4, 0x10000, RZ ;  /* 0x0001000004067824 */ /* 0x008fc800078e00ff */
[----:B------:R-:W-:-:S05]  /*2960*/  FMUL.FTZ R3, R3, R6 ;  /* 0x0000000603037220 */ /* 0x000fca0000410000 */
[----:B------:R-:W-:Y:S01]  /*2970*/  F2FP.BF16.F32.PACK_AB R3, RZ, R3 ;  /* 0x00000003ff03723e */ /* 0x000fe200000010ff */
[----:B------:R-:W-:Y:S06]  /*2980*/  BRA `(.L_x_918) ;  /* 0x0000000000047947 */ /* 0x000fec0003800000 */
.L_x_915:
[----:B------:R-:W-:-:S07]  /*2990*/  PRMT R3, RZ, 0x7610, R3 ;  /* 0x00007610ff037816 */ /* 0x000fce0000000003 */
.L_x_918:
[----:B------:R-:W-:Y:S05]  /*29a0*/  BSYNC.RECONVERGENT B7 ;  /* 0x0000000000077941 */ /* 0x000fea0003800200 */
.L_x_914:
        /* <DEDUP_REMOVED lines=36> */
.L_x_922:
[----:B------:R-:W-:Y:S05]  /*2bf0*/  BSYNC.RECONVERGENT B6 ;  /* 0x0000000000067941 */ /* 0x000fea0003800200 */
.L_x_921:
        /* <DEDUP_REMOVED lines=23> */
.L_x_920:
[----:B------:R-:W-:-:S07]  /*2d70*/  PRMT R3, RZ, 0x7610, R3 ;  /* 0x00007610ff037816 */ /* 0x000fce0000000003 */
.L_x_923:
[----:B------:R-:W-:Y:S05]  /*2d80*/  BSYNC.RECONVERGENT B7 ;  /* 0x0000000000077941 */ /* 0x000fea0003800200 */
.L_x_919:
        /* <DEDUP_REMOVED lines=36> */
.L_x_927:
[----:B------:R-:W-:Y:S05]  /*2fd0*/  BSYNC.RECONVERGENT B6 ;  /* 0x0000000000067941 */ /* 0x000fea0003800200 */
.L_x_926:
        /* <DEDUP_REMOVED lines=23> */
.L_x_925:
[----:B------:R-:W-:-:S07]  /*3150*/  PRMT R3, RZ, 0x7610, R3 ;  /* 0x00007610ff037816 */ /* 0x000fce0000000003 */
.L_x_928:
[----:B------:R-:W-:Y:S05]  /*3160*/  BSYNC.RECONVERGENT B7 ;  /* 0x0000000000077941 */ /* 0x000fea0003800200 */
.L_x_924:
[----:B------:R-:W0:Y:S01]  /*3170*/  LDCU.64 UR4, c[0x0][0x380] ;  /* 0x00007000ff0477ac */ /* 0x000e220008000a00 */
[----:B------:R-:W-:-:S04]  /*3180*/  SHF.R.S64 R4, RZ, 0x1f, R27 ;  /* 0x0000001fff047819 */ /* 0x000fc8000000101b */
[----:B------:R-:W-:-:S04]  /*3190*/  IADD3 R4, P0, PT, R4, UR62, RZ ;  /* 0x0000003e04047c10 */ /* 0x000fc8000ff1e0ff */
[----:B------:R-:W-:Y:S02]  /*31a0*/  LEA.HI.X.SX32 R5, R27, UR63, 0x1, P0 ;  /* 0x0000003f1b057c11 */ /* 0x000fe400080f0eff */
[----:B------:R-:W-:-:S03]  /*31b0*/  IADD3 R27, P0, PT, R26, R27, RZ ;  /* 0x0000001b1a1b7210 */ /* 0x000fc60007f1e0ff */
[----:B------:R1:W-:Y:S02]  /*31c0*/  STG.E.U16 desc[UR36][R4.64], R3 ;  /* 0x0000000304007986 */ /* 0x0003e4000c101524 */
[----:B------:R-:W-:Y:S01]  /*31d0*/  IMAD.X R25, RZ, RZ, R25, P0 ;  /* 0x000000ffff197224 */ /* 0x000fe200000e0619 */
[----:B0-----:R-:W-:-:S04]  /*31e0*/  ISETP.GE.U32.AND P0, PT, R27, UR4, PT ;  /* 0x000000041b007c0c */ /* 0x001fc8000bf06070 */
[----:B------:R-:W-:-:S13]  /*31f0*/  ISETP.GE.AND.EX P0, PT, R25, UR5, PT, P0 ;  /* 0x0000000519007c0c */ /* 0x000fda000bf06300 */
[----:B-1----:R-:W-:Y:S05]  /*3200*/  @!P0 BRA `(.L_x_929) ;  /* 0xfffffff0000c8947 */ /* 0x002fea000383ffff */
[----:B------:R-:W-:Y:S05]  /*3210*/  BSYNC.RECONVERGENT B8 ;  /* 0x0000000000087941 */ /* 0x000fea0003800200 */
.L_x_909:
[----:B------:R-:W-:Y:S05]  /*3220*/  EXIT ;  /* 0x000000000000794d */ /* 0x000fea0003800000 */
        .weak           $__internal_14_$__cuda_sm20_div_u64
        .type           $__internal_14_$__cuda_sm20_div_u64,@function
        .size           $__internal_14_$__cuda_sm20_div_u64,(.L_x_10632 - $__internal_14_$__cuda_sm20_div_u64)
$__internal_14_$__cuda_sm20_div_u64:
[----:B------:R-:W-:Y:S02]  /*3230*/  IMAD.MOV.U32 R8, RZ, RZ, R26 ;  /* 0x000000ffff087224 */ /* 0x000fe400078e001a */
[----:B------:R-:W-:-:S04]  /*3240*/  IMAD.U32 R9, RZ, RZ, UR4 ;  /* 0x00000004ff097e24 */ /* 0x000fc8000f8e00ff */
        /* <DEDUP_REMOVED lines=18> */
[----:B------:R-:W-:Y:S01]  /*3370*/  IADD3 R7, P2, PT, R9, R6, RZ ;  /* 0x0000000609077210 */ /* 0x000fe20007f5e0ff */
[----:B------:R-:W-:-:S04]  /*3380*/  IMAD.X R6, R13, 0x1, R5, P0 ;  /* 0x000000010d067824 */ /* 0x000fc800000e0605 */
[----:B------:R-:W-:Y:S01]  /*3390*/  IMAD.WIDE.U32 R4, R7, R26, RZ ;  /* 0x0000001a07047225 */ /* 0x000fe200078e00ff */
[----:B------:R-:W-:-:S03]  /*33a0*/  IADD3.X R9, PT, PT, RZ, RZ, R6, P2, P1 ;  /* 0x000000ffff097210 */ /* 0x000fc600017e2406 */
[----:B------:R-:W-:Y:S01]  /*33b0*/  IMAD R5, R7, UR4, R5 ;  /* 0x0000000407057c24 */ /* 0x000fe2000f8e0205 */
[----:B------:R-:W-:-:S03]  /*33c0*/  IADD3 R11, P0, PT, RZ, -R4, RZ ;  /* 0x80000004ff0b7210 */ /* 0x000fc60007f1e0ff */
[----:B------:R-:W-:Y:S02]  /*33d0*/  IMAD R5, R9, R26, R5 ;  /* 0x0000001a09057224 */ /* 0x000fe400078e0205 */
[----:B------:R-:W-:-:S04]  /*33e0*/  IMAD.HI.U32 R6, R7, R11, RZ ;  /* 0x0000000b07067227 */ /* 0x000fc800078e00ff */
[----:B------:R-:W-:Y:S02]  /*33f0*/  IMAD.X R4, RZ, RZ, ~R5, P0 ;  /* 0x000000ffff047224 */ /* 0x000fe400000e0e05 */
[----:B------:R-:W-:Y:S02]  /*3400*/  IMAD.MOV.U32 R5, RZ, RZ, RZ ;  /* 0x000000ffff057224 */ /* 0x000fe400078e00ff */
        /* <DEDUP_REMOVED lines=31> */
[----:B------:R-:W-:Y:S01]  /*3600*/  IMAD.MOV.U32 R3, RZ, RZ, 0x0 ;  /* 0x00000000ff037424 */ /* 0x000fe200078e00ff */
[----:B------:R-:W-:Y:S02]  /*3610*/  IADD3 R4, P2, PT, R7, 0x1, RZ ;  /* 0x0000000107047810 */ /* 0x000fe40007f5e0ff */
[----:B------:R-:W-:Y:S02]  /*3620*/  ISETP.GE.U32.AND.EX P0, PT, R5, UR4, PT, P0 ;  /* 0x0000000405007c0c */ /* 0x000fe4000bf06100 */
[----:B------:R-:W-:Y:S01]  /*3630*/  ISETP.NE.U32.AND P1, PT, R26, RZ, PT ;  /* 0x000000ff1a00720c */ /* 0x000fe20003f25070 */
[----:B------:R-:W-:Y:S01]  /*3640*/  IMAD.X R5, RZ, RZ, R2, P2 ;  /* 0x000000ffff057224 */ /* 0x000fe200010e0602 */
[----:B------:R-:W-:-:S02]  /*3650*/  SEL R4, R4, R7, P0 ;  /* 0x0000000704047207 */ /* 0x000fc40000000000 */
[----:B------:R-:W-:Y:S02]  /*3660*/  ISETP.NE.AND.EX P1, PT, RZ, UR4, PT, P1 ;  /* 0x00000004ff007c0c */ /* 0x000fe4000bf25310 */
[----:B------:R-:W-:Y:S01]  /*3670*/  SEL R5, R5, R2, P0 ;  /* 0x0000000205057207 */ /* 0x000fe20000000000 */
[----:B------:R-:W-:Y:S01]  /*3680*/  IMAD.MOV.U32 R2, RZ, RZ, R0 ;  /* 0x000000ffff027224 */ /* 0x000fe200078e0000 */
[----:B------:R-:W-:Y:S02]  /*3690*/  SEL R4, R4, 0xffffffff, P1 ;  /* 0xffffffff04047807 */ /* 0x000fe40000800000 */
[----:B------:R-:W-:Y:S01]  /*36a0*/  SEL R5, R5, 0xffffffff, P1 ;  /* 0xffffffff05057807 */ /* 0x000fe20000800000 */
[----:B------:R-:W-:Y:S06]  /*36b0*/  RET.REL.NODEC R2 `(_ZN2at6native39_GLOBAL__N__cee6930f_7_Loss_cu_5b0651e138nll_loss_forward_no_reduce_cuda_kernelIN3c108BFloat16ElEEvlNS_27GenericPackedTensorAccessorIT_Lm2ENS_16DefaultPtrTraitsElEEPKT0_PS6_PKS6_ll) ;  /* 0xffffffc802507950 */ /* 0x000fec0003c3ffff */
.L_x_930:
        /* <DEDUP_REMOVED lines=12> */
.L_x_10632:


//--------------------- .text._ZN2at6native39_GLOBAL__N__cee6930f_7_Loss_cu_5b0651e138nll_loss_forward_no_reduce_cuda_kernelIN3c108BFloat16EhEEvlNS_27GenericPackedTensorAccessorIT_Lm2ENS_16DefaultPtrTraitsElEEPKT0_PS6_PKS6_ll --------------------------
	.section	.text._ZN2at6native39_GLOBAL__N__cee6930f_7_Loss_cu_5b0651e138nll_loss_forward_no_reduce_cuda_kernelIN3c108BFloat16EhEEvlNS_27GenericPackedTensorAccessorIT_Lm2ENS_16DefaultPtrTraitsElEEPKT0_PS6_PKS6_ll,"ax",@progbits
	.align	128
.text._ZN2at6native39_GLOBAL__N__cee6930f_7_Loss_cu_5b0651e138nll_loss_forward_no_reduce_cuda_kernelIN3c108BFloat16EhEEvlNS_27GenericPackedTensorAccessorIT_Lm2ENS_16DefaultPtrTraitsElEEPKT0_PS6_PKS6_ll:
        .type           _ZN2at6native39_GLOBAL__N__cee6930f_7_Loss_cu_5b0651e138nll_loss_forward_no_reduce_cuda_kernelIN3c108BFloat16EhEEvlNS_27GenericPackedTensorAccessorIT_Lm2ENS_16DefaultPtrTraitsElEEPKT0_PS6_PKS6_ll,@function
        .size           _ZN2at6native39_GLOBAL__N__cee6930f_7_Loss_cu_5b0651e138nll_loss_forward_no_reduce_cuda_kernelIN3c108BFloat16EhEEvlNS_27GenericPackedTensorAccessorIT_Lm2ENS_16DefaultPtrTraitsElEEPKT0_PS6_PKS6_ll,(.L_x_10634 - _ZN2at6native39_GLOBAL__N__cee6930f_7_Loss_cu_5b0651e138nll_loss_forward_no_reduce_cuda_kernelIN3c108BFloat16EhEEvlNS_27GenericPackedTensorAccessorIT_Lm2ENS_16DefaultPtrTraitsElEEPKT0_PS6_PKS6_ll)
        .other          _ZN2at6native39_GLOBAL__N__cee6930f_7_Loss_cu_5b0651e138nll_loss_forward_no_reduce_cuda_kernelIN3c108BFloat16EhEEvlNS_27GenericPackedTensorAccessorIT_Lm2ENS_16DefaultPtrTraitsElEEPKT0_PS6_PKS6_ll,@"STO_CUDA_ENTRY STV_DEFAULT"
_ZN2at6native39_GLOBAL__N__cee6930f_7_Loss_cu_5b0651e138nll_loss_forward_no_reduce_cuda_kernelIN3c108BFloat16EhEEvlNS_27GenericPackedTensorAccessorIT_Lm2ENS_16DefaultPtrTraitsElEEPKT0_PS6_PKS6_ll:
        /* <DEDUP_REMOVED lines=48> */
[----:B------:R-:W-:Y:S01]  /*0300*/  ISETP.GE.U32.AND P1, PT, R3, R24, PT ;  /* 0x000000180300720c */ /* 0x000fe20003f26070 */
[----:B------:R-:W-:-:S12]  /*0310*/  IMAD.MOV.U32 R3, RZ, RZ, RZ ;  /* 0x000000ffff037224 */ /* 0x000fd800078e00ff */
[----:B------:R-:W-:Y:S01]  /*0320*/  @P1 VIADD R2, R2, 0x1 ;  /* 0x0000000102021836 */ /* 0x000fe20000000000 */
[----:B------:R-:W-:Y:S01]  /*0330*/  @!P2 LOP3.LUT R2, RZ, R24, RZ, 0x33, !PT ;  /* 0x00000018ff02a212 */ /* 0x000fe200078e33ff */
[----:B------:R-:W-:Y:S06]  /*0340*/  BRA `(.L_x_934) ;  /* 0x0000000000147947 */ /* 0x000fec0003800000 */
.L_x_933:
[----:B------:R-:W-:Y:S01]  /*0350*/  IMAD.MOV.U32 R2, RZ, RZ, R4 ;  /* 0x000000ffff027224 */ /* 0x000fe200078e0004 */
[----:B------:R-:W-:-:S07]  /*0360*/  MOV R0, 0x380 ;  /* 0x0000038000007802 */ /* 0x000fce0000000f00 */
[----:B------:R-:W-:Y:S05]  /*0370*/  CALL.REL.NOINC `($__internal_15_$__cuda_sm20_div_u64) ;  /* 0x0000002800f47944 */ /* 0x000fea0003c00000 */
[----:B------:R-:W-:Y:S02]  /*0380*/  IMAD.MOV.U32 R2, RZ, RZ, R4 ;  /* 0x000000ffff027224 */ /* 0x000fe400078e0004 */
[----:B------:R-:W-:-:S07]  /*0390*/  IMAD.MOV.U32 R3, RZ, RZ, R5 ;  /* 0x000000ffff037224 */ /* 0x000fce00078e0005 */
.L_x_934:
[----:B------:R-:W-:Y:S05]  /*03a0*/  BSYNC.RECONVERGENT B0 ;  /* 0x0000000000007941 */ /* 0x000fea0003800200 */
.L_x_932:
        /* <DEDUP_REMOVED lines=16> */
[----:B------:R-:W-:-:S02]  /*04b0*/  IMAD.U32 R17, RZ, RZ, UR9 ;  /* 0x00000009ff117e24 */ /* 0x000fc4000f8e00ff */
[----:B--2---:R-:W-:Y:S01]  /*04c0*/  IMAD.U32 R35, RZ, RZ, UR6 ;  /* 0x00000006ff237e24 */ /* 0x004fe2000f8e00ff */
[----:B------:R-:W2:Y:S01]  /*04d0*/  LDCU.64 UR40, c[0x0][0x3c8] ;  /* 0x00007900ff2877ac */ /* 0x000ea20008000a00 */
[----:B------:R-:W-:Y:S01]  /*04e0*/  IMAD.U32 R34, RZ, RZ, UR7 ;  /* 0x00000007ff227e24 */ /* 0x000fe2000f8e00ff */
        /* <DEDUP_REMOVED lines=8> */
[----:B--234-:R-:W-:Y:S05]  /*0570*/  @!P0 BRA `(.L_x_936) ;  /* 0x0000000400108947 */ /* 0x01cfea0003800000 */
[----:B------:R-:W-:Y:S02]  /*0580*/  VIADD R19, R29, 0x1 ;  /* 0x000000011d137836 */ /* 0x000fe40000000000 */
[----:B------:R-:W-:Y:S02]  /*0590*/  IMAD.MOV.U32 R26, RZ, RZ, RZ ;  /* 0x000000ffff1a7224 */ /* 0x000fe400078e00ff */
[----:B------:R-:W-:Y:S01]  /*05a0*/  IMAD.MOV.U32 R27, RZ, RZ, R25 ;  /* 0x000000ffff1b7224 */ /* 0x000fe200078e0019 */
[----:B------:R-:W-:Y:S01]  /*05b0*/  LOP3.LUT R19, R19, 0x3, RZ, 0xc0, !PT ;  /* 0x0000000313137812 */ /* 0x000fe200078ec0ff */
[----:B------:R-:W-:-:S07]  /*05c0*/  IMAD.MOV.U32 R22, RZ, RZ, RZ ;  /* 0x000000ffff167224 */ /* 0x000fce00078e00ff */
.L_x_942:
[----:B------:R-:W-:Y:S02]  /*05d0*/  R2UR UR5, R18 ;  /* 0x00000000120572ca */ /* 0x000fe400000e0000 */
[----:B------:R-:W-:Y:S02]  /*05e0*/  R2UR UR4, R17 ;  /* 0x00000000110472ca */ /* 0x000fe400000e0000 */
[----:B------:R-:W-:-:S09]  /*05f0*/  SHF.R.S32.HI R16, RZ, 0x1f, R27 ;  /* 0x0000001fff107819 */ /* 0x000fd2000001141b */
[----:B------:R-:W-:-:S04]  /*0600*/  IADD3 R2, P0, PT, R27, UR5, RZ ;  /* 0x000000051b027c10 */ /* 0x000fc8000ff1e0ff */
[----:B------:R-:W-:-:S05]  /*0610*/  IADD3.X R3, PT, PT, R16, UR4, RZ, P0, !PT ;  /* 0x0000000410037c10 */ /* 0x000fca00087fe4ff */
[----:B------:R-:W2:Y:S01]  /*0620*/  LDG.E.U8 R2, desc[UR36][R2.64] ;  /* 0x0000002402027981 */ /* 0x000ea2000c1e1100 */
[----:B------:R-:W-:Y:S01]  /*0630*/  BSSY.RECONVERGENT B7, `(.L_x_937) ;  /* 0x0000029000077945 */ /* 0x000fe20003800200 */
[----:B--2---:R-:W-:-:S04]  /*0640*/  ISETP.NE.U32.AND P0, PT, R2, UR58, PT ;  /* 0x0000003a02007c0c */ /* 0x004fc8000bf05070 */
[----:B------:R-:W-:-:S13]  /*0650*/  ISETP.NE.AND.EX P0, PT, RZ, UR59, PT, P0 ;  /* 0x0000003bff007c0c */ /* 0x000fda000bf05300 */
[----:B------:R-:W-:Y:S05]  /*0660*/  @!P0 BRA `(.L_x_938) ;  /* 0x0000000000908947 */ /* 0x000fea0003800000 */
[----:B-1----:R-:W-:Y:S01]  /*0670*/  ISETP.GE.U32.AND P0, PT, R2, UR42, PT ;  /* 0x0000002a02007c0c */ /* 0x002fe2000bf06070 */
        /* <DEDUP_REMOVED lines=15> */
[----:B----4-:R-:W-:Y:S02]  /*0770*/  IMAD.U32 R10, RZ, RZ, UR8 ;  /* 0x00000008ff0a7e24 */ /* 0x010fe4000f8e00ff */
[----:B------:R-:W-:-:S07]  /*0780*/  IMAD.U32 R11, RZ, RZ, UR9 ;  /* 0x00000009ff0b7e24 */ /* 0x000fce000f8e00ff */
[----:B------:R-:W-:-:S07]  /*0790*/  LEPC R20, `(.L_x_940) ;  /* 0x000000001014794e */ /* 0x000fce0000000000 */
[----:B0--3--:R-:W-:Y:S05]  /*07a0*/  CALL.ABS.NOINC R14 ;  /* 0x000000000e007343 */ /* 0x009fea0003c00000 */
.L_x_940:
[----:B0-----:R-:W-:Y:S05]  /*07b0*/  BSYNC.RECONVERGENT B6 ;  /* 0x0000000000067941 */ /* 0x001fea0003800200 */
.L_x_939:
[----:B------:R-:W-:Y:S01]  /*07c0*/  IMAD R16, R16, UR44, RZ ;  /* 0x0000002c10107c24 */ /* 0x000fe2000f8e02ff */
[----:B------:R-:W-:Y:S01]  /*07d0*/  R2UR UR5, R30 ;  /* 0x000000001e0572ca */ /* 0x000fe200000e0000 */
[----:B------:R-:W-:Y:S01]  /*07e0*/  IMAD.WIDE.U32 R4, R27, UR44, RZ ;  /* 0x0000002c1b047c25 */ /* 0x000fe2000f8e00ff */
[----:B------:R-:W-:-:S03]  /*07f0*/  R2UR UR4, R31 ;  /* 0x000000001f0472ca */ /* 0x000fc600000e0000 */
[----:B------:R-:W-:-:S04]  /*0800*/  IMAD R3, R27, UR45, R16 ;  /* 0x0000002d1b037c24 */ /* 0x000fc8000f8e0210 */
[----:B------:R-:W-:Y:S02]  /*0810*/  IMAD.IADD R5, R5, 0x1, R3 ;  /* 0x0000000105057824 */ /* 0x000fe400078e0203 */
[----:B------:R-:W-:-:S04]  /*0820*/  IMAD.WIDE.U32 R4, R2, UR46, R4 ;  /* 0x0000002e02047c25 */ /* 0x000fc8000f8e0004 */
[----:B------:R-:W-:Y:S01]  /*0830*/  IMAD R3, R2, UR47, R5 ;  /* 0x0000002f02037c24 */ /* 0x000fe2000f8e0205 */
[----:B------:R-:W-:-:S04]  /*0840*/  LEA R2, P0, R4, UR5, 0x1 ;  /* 0x0000000504027c11 */ /* 0x000fc8000f8008ff */
[----:B------:R-:W-:-:S05]  /*0850*/  LEA.HI.X R3, R4, UR4, R3, 0x1, P0 ;  /* 0x0000000404037c11 */ /* 0x000fca00080f0c03 */
[----:B------:R-:W2:Y:S02]  /*0860*/  LDG.E.U16 R2, desc[UR36][R2.64] ;  /* 0x0000002402027981 */ /* 0x000ea4000c1e1500 */
[----:B--2---:R-:W-:-:S04]  /*0870*/  IMAD.U32 R0, R2, 0x10000, RZ ;  /* 0x0001000002007824 */ /* 0x004fc800078e00ff */
[----:B------:R-:W-:-:S05]  /*0880*/  FADD.FTZ R0, -R0, -RZ ;  /* 0x800000ff00007221 */ /* 0x000fca0000010100 */
[----:B------:R-:W-:Y:S01]  /*0890*/  F2FP.BF16.F32.PACK_AB R0, RZ, R0 ;  /* 0x00000000ff00723e */ /* 0x000fe200000010ff */
[----:B------:R-:W-:Y:S06]  /*08a0*/  BRA `(.L_x_941) ;  /* 0x0000000000047947 */ /* 0x000fec0003800000 */
.L_x_938:
[----:B------:R-:W-:-:S07]  /*08b0*/  PRMT R0, RZ, 0x7610, R0 ;  /* 0x00007610ff007816 */ /* 0x000fce0000000000 */
.L_x_941:
[----:B01----:R-:W-:Y:S05]  /*08c0*/  BSYNC.RECONVERGENT B7 ;  /* 0x0000000000077941 */ /* 0x003fea0003800200 */
.L_x_937:
        /* <DEDUP_REMOVED lines=14> */
[----:B--2---:R-:W-:Y:S05]  /*09b0*/  @P0 BRA `(.L_x_942) ;  /* 0xfffffffc00040947 */ /* 0x004fea000383ffff */
.L_x_936:
[----:B01----:R-:W-:Y:S05]  /*09c0*/  BSYNC.RECONVERGENT B8 ;  /* 0x0000000000087941 */ /* 0x003fea0003800200 */
.L_x_935:
[----:B------:R-:W-:-:S04]  /*09d0*/  ISETP.GE.U32.AND P0, PT, R29, 0x3, PT ;  /* 0x000000031d00780c */ /* 0x000fc80003f06070 */
[----:B------:R-:W-:-:S13]  /*09e0*/  ISETP.GE.U32.AND.EX P0, PT, R28, RZ, PT, P0 ;  /* 0x000000ff1c00720c */ /* 0x000fda0003f06100 */
[----:B------:R-:W-:Y:S05]  /*09f0*/  @!P0 EXIT ;  /* 0x000000000000894d */ /* 0x000fea0003800000 */
[----:B------:R-:W-:Y:S01]  /*0a00*/  BSSY.RECONVERGENT B8, `(.L_x_943) ;  /* 0x00000ce000087945 */ /* 0x000fe20003800200 */
.L_x_964:
        /* <DEDUP_REMOVED lines=30> */
.L_x_947:
[----:B------:R-:W-:Y:S05]  /*0bf0*/  BSYNC.RECONVERGENT B6 ;  /* 0x0000000000067941 */ /* 0x000fea0003800200 */
.L_x_946:
[----:B------:R-:W-:Y:S02]  /*0c00*/  IMAD R0, R19, UR48, RZ ;  /* 0x0000003013007c24 */ /* 0x000fe4000f8e02ff */
[----:B------:R-:W-:-:S04]  /*0c10*/  IMAD.WIDE.U32 R2, R25, UR48, RZ ;  /* 0x0000003019027c25 */ /* 0x000fc8000f8e00ff */
        /* <DEDUP_REMOVED lines=11> */
.L_x_945:
[----:B------:R-:W-:-:S07]  /*0cd0*/  PRMT R0, RZ, 0x7610, R0 ;  /* 0x00007610ff007816 */ /* 0x000fce0000000000 */
.L_x_948:
[----:B------:R-:W-:Y:S05]  /*0ce0*/  BSYNC.RECONVERGENT B7 ;  /* 0x0000000000077941 */ /* 0x000fea0003800200 */
.L_x_944:
[----:B------:R-:W-:Y:S02]  /*0cf0*/  SHF.R.S64 R2, RZ, 0x1f, R25 ;  /* 0x0000001fff027819 */ /* 0x000fe40000001019 */
[----:B------:R-:W-:Y:S02]  /*0d00*/  IADD3 R19, P1, PT, R24, R25, RZ ;  /* 0x0000001918137210 */ /* 0x000fe40007f3e0ff */
[----:B------:R-:W-:Y:S02]  /*0d10*/  IADD3 R2, P0, PT, R2, UR54, RZ ;  /* 0x0000003602027c10 */ /* 0x000fe4000ff1e0ff */
[----:B------:R-:W-:Y:S02]  /*0d20*/  SHF.R.S32.HI R16, RZ, 0x1f, R19 ;  /* 0x0000001fff107819 */ /* 0x000fe40000011413 */
[----:B------:R-:W-:Y:S02]  /*0d30*/  IADD3 R4, P2, PT, R19, UR52, RZ ;  /* 0x0000003413047c10 */ /* 0x000fe4000ff5e0ff */
[----:B------:R-:W-:-:S02]  /*0d40*/  LEA.HI.X.SX32 R3, R25, UR55, 0x1, P0 ;  /* 0x0000003719037c11 */ /* 0x000fc400080f0eff */
[----:B------:R-:W-:-:S03]  /*0d50*/  IADD3.X R5, PT, PT, R16, UR53, RZ, P2, !PT ;  /* 0x0000003510057c10 */ /* 0x000fc600097fe4ff */
[----:B------:R0:W-:Y:S04]  /*0d60*/  STG.E.U16 desc[UR36][R2.64], R0 ;  /* 0x0000000002007986 */ /* 0x0001e8000c101524 */
[----:B------:R-:W2:Y:S01]  /*0d70*/  LDG.E.U8 R25, desc[UR36][R4.64] ;  /* 0x0000002404197981 */ /* 0x000ea2000c1e1100 */
[----:B------:R-:W-:Y:S01]  /*0d80*/  BSSY.RECONVERGENT B7, `(.L_x_949) ;  /* 0x0000028000077945 */ /* 0x000fe20003800200 */
[----:B------:R-:W-:Y:S01]  /*0d90*/  IMAD.X R22, RZ, RZ, R23, P1 ;  /* 0x000000ffff167224 */ /* 0x000fe200008e0617 */
        /* <DEDUP_REMOVED lines=23> */
.L_x_952:
[----:B------:R-:W-:Y:S05]  /*0f10*/  BSYNC.RECONVERGENT B6 ;  /* 0x0000000000067941 */ /* 0x000fea0003800200 */
.L_x_951:
        /* <DEDUP_REMOVED lines=13> */
.L_x_950:
[----:B------:R-:W-:-:S07]  /*0ff0*/  PRMT R0, RZ, 0x7610, R0 ;  /* 0x00007610ff007816 */ /* 0x000fce0000000000 */
.L_x_953:
[----:B------:R-:W-:Y:S05]  /*1000*/  BSYNC.RECONVERGENT B7 ;  /* 0x0000000000077941 */ /* 0x000fea0003800200 */
.L_x_949:
        /* <DEDUP_REMOVED lines=20> */
[----:B------:R-:W-:Y:S02]  /*1150*/  HFMA2 R8, -RZ, RZ, 0, 1.07288360595703125e-05 ;  /* 0x000000b4ff087431 */ /* 0x000fe400000001ff */
        /* <DEDUP_REMOVED lines=13> */
.L_x_957:
[----:B------:R-:W-:Y:S05]  /*1230*/  BSYNC.RECONVERGENT B6 ;  /* 0x0000000000067941 */ /* 0x000fea0003800200 */
.L_x_956:
        /* <DEDUP_REMOVED lines=13> */
.L_x_955:
[----:B------:R-:W-:-:S07]  /*1310*/  PRMT R0, RZ, 0x7610, R0 ;  /* 0x00007610ff007816 */ /* 0x000fce0000000000 */
.L_x_958:
[----:B------:R-:W-:Y:S05]  /*1320*/  BSYNC.RECONVERGENT B7 ;  /* 0x0000000000077941 */ /* 0x000fea0003800200 */
.L_x_954:
        /* <DEDUP_REMOVED lines=34> */
.L_x_962:
[----:B------:R-:W-:Y:S05]  /*1550*/  BSYNC.RECONVERGENT B6 ;  /* 0x0000000000067941 */ /* 0x000fea0003800200 */
.L_x_961:
        /* <DEDUP_REMOVED lines=13> */
.L_x_960:
[----:B------:R-:W-:-:S07]  /*1630*/  PRMT R0, RZ, 0x7610, R0 ;  /* 0x00007610ff007816 */ /* 0x000fce0000000000 */
.L_x_963:
[----:B------:R-:W-:Y:S05]  /*1640*/  BSYNC.RECONVERGENT B7 ;  /* 0x0000000000077941 */ /* 0x000fea0003800200 */
.L_x_959:
        /* <DEDUP_REMOVED lines=10> */
.L_x_943:
[----:B------:R-:W-:Y:S05]  /*16f0*/  EXIT ;  /* 0x000000000000794d */ /* 0x000fea0003800000 */
.L_x_931:
        /* <DEDUP_REMOVED lines=19> */
[----:B0-----:R-:W-:-:S06]  /*1830*/  VIADD R5, R4, 0xffffffe ;  /* 0x0ffffffe04057836 */ /* 0x001fcc0000000000 */
[----:B------:R-:W0:Y:S02]  /*1840*/  F2I.FTZ.U32.TRUNC.NTZ R3, R5 ;  /* 0x0000000500037305 */ /* 0x000e24000021f000 */
[----:B0-----:R-:W-:-:S04]  /*1850*/  IMAD R7, R7, R3, RZ ;  /* 0x0000000307077224 */ /* 0x001fc800078e02ff */
        /* <DEDUP_REMOVED lines=12> */
.L_x_966:
[----:B------:R-:W-:Y:S01]  /*1920*/  IMAD.MOV.U32 R2, RZ, RZ, R0 ;  /* 0x000000ffff027224 */ /* 0x000fe200078e0000 */
[----:B------:R-:W-:-:S07]  /*1930*/  MOV R0, 0x1950 ;  /* 0x0000195000007802 */ /* 0x000fce0000000f00 */
[----:B------:R-:W-:Y:S05]  /*1940*/  CALL.REL.NOINC `($__internal_15_$__cuda_sm20_div_u64) ;  /* 0x0000001400807944 */ /* 0x000fea0003c00000 */
[----:B------:R-:W-:Y:S01]  /*1950*/  MOV R2, R4 ;  /* 0x0000000400027202 */ /* 0x000fe20000000f00 */
[----:B------:R-:W-:-:S07]  /*1960*/  IMAD.MOV.U32 R3, RZ, RZ, R5 ;  /* 0x000000ffff037224 */ /* 0x000fce00078e0005 */
.L_x_967:
[----:B------:R-:W-:Y:S05]  /*1970*/  BSYNC.RECONVERGENT B0 ;  /* 0x0000000000007941 */ /* 0x000fea0003800200 */
.L_x_965:
        /* <DEDUP_REMOVED lines=22> */
[----:B0-----:R-:W-:-:S02]  /*1ae0*/  IMAD.U32 R28, RZ, RZ, UR4 ;  /* 0x00000004ff1c7e24 */ /* 0x001fc4000f8e00ff */
[----:B------:R-:W-:Y:S01]  /*1af0*/  IMAD.U32 R29, RZ, RZ, UR5 ;  /* 0x00000005ff1d7e24 */ /* 0x000fe2000f8e00ff */
[----:B------:R-:W0:Y:S01]  /*1b00*/  LDCU.64 UR4, c[0x0][0x3b8] ;  /* 0x00007700ff0477ac */ /* 0x000e220008000a00 */
[----:B------:R-:W1:Y:S01]  /*1b10*/  LDCU.64 UR62, c[0x0][0x3b8] ;  /* 0x00007700ff3e77ac */ /* 0x000e620008000a00 */
[----:B------:R-:W1:Y:S01]  /*1b20*/  LDCU.128 UR44, c[0x0][0x3a0] ;  /* 0x00007400ff2c77ac */ /* 0x000e620008000c00 */
[----:B------:R-:W1:Y:S01]  /*1b30*/  LDCU.128 UR48, c[0x0][0x3a0] ;  /* 0x00007400ff3077ac */ /* 0x000e620008000c00 */
[----:B------:R-:W1:Y:S01]  /*1b40*/  LDCU.128 UR52, c[0x0][0x3b0] ;  /* 0x00007600ff3477ac */ /* 0x000e620008000c00 */
[----:B0-----:R-:W-:Y:S02]  /*1b50*/  IMAD.U32 R32, RZ, RZ, UR4 ;  /* 0x00000004ff207e24 */ /* 0x001fe4000f8e00ff */
[----:B------:R-:W-:Y:S01]  /*1b60*/  IMAD.U32 R33, RZ, RZ, UR5 ;  /* 0x00000005ff217e24 */ /* 0x000fe2000f8e00ff */
[----:B--234-:R-:W-:Y:S06]  /*1b70*/  @!P0 BRA `(.L_x_969) ;  /* 0x0000000400348947 */ /* 0x01cfec0003800000 */
[----:B------:R-:W-:Y:S02]  /*1b80*/  VIADD R2, R22, 0x1 ;  /* 0x0000000116027836 */ /* 0x000fe40000000000 */
[----:B------:R-:W-:Y:S02]  /*1b90*/  HFMA2 R18, -RZ, RZ, 0, 0 ;  /* 0x00000000ff127431 */ /* 0x000fe400000001ff */
[----:B------:R-:W-:Y:S02]  /*1ba0*/  IMAD.MOV.U32 R17, RZ, RZ, R25 ;  /* 0x000000ffff117224 */ /* 0x000fe400078e0019 */
[----:B------:R-:W-:Y:S01]  /*1bb0*/  IMAD.MOV.U32 R16, RZ, RZ, RZ ;  /* 0x000000ffff107224 */ /* 0x000fe200078e00ff */
[----:B------:R-:W-:-:S07]  /*1bc0*/  LOP3.LUT R2, R2, 0x3, RZ, 0xc0, !PT ;  /* 0x0000000302027812 */ /* 0x000fce00078ec0ff */
.L_x_975:
        /* <DEDUP_REMOVED lines=30> */
.L_x_973:
[----:B------:R-:W-:Y:S05]  /*1db0*/  BSYNC.RECONVERGENT B6 ;  /* 0x0000000000067941 */ /* 0x000fea0003800200 */
.L_x_972:
[----:B------:R-:W-:Y:S01]  /*1dc0*/  R2UR UR7, R28 ;  /* 0x000000001c0772ca */ /* 0x000fe200000e0000 */
[----:B------:R-:W-:Y:S01]  /*1dd0*/  IMAD R26, R26, UR44, RZ ;  /* 0x0000002c1a1a7c24 */ /* 0x000fe2000f8e02ff */
[----:B------:R-:W-:Y:S01]  /*1de0*/  R2UR UR6, R29 ;  /* 0x000000001d0672ca */ /* 0x000fe200000e0000 */
[----:B------:R-:W-:Y:S01]  /*1df0*/  IMAD.WIDE.U32 R6, R17, UR44, RZ ;  /* 0x0000002c11067c25 */ /* 0x000fe2000f8e00ff */
[----:B------:R-:W-:Y:S02]  /*1e00*/  R2UR UR5, R30 ;  /* 0x000000001e0572ca */ /* 0x000fe400000e0000 */
[----:B------:R-:W-:Y:S01]  /*1e10*/  R2UR UR4, R31 ;  /* 0x000000001f0472ca */ /* 0x000fe200000e0000 */
[----:B------:R-:W-:-:S06]  /*1e20*/  IMAD R3, R17, UR45, R26 ;  /* 0x0000002d11037c24 */ /* 0x000fcc000f8e021a */
[----:B------:R-:W-:-:S05]  /*1e30*/  LEA R4, P0, R27, UR7, 0x1 ;  /* 0x000000071b047c11 */ /* 0x000fca000f8008ff */
[----:B------:R-:W-:-:S05]  /*1e40*/  IMAD.X R5, RZ, RZ, UR6, P0 ;  /* 0x00000006ff057e24 */ /* 0x000fca00080e06ff */
[----:B------:R-:W2:Y:S01]  /*1e50*/  LDG.E.U16 R4, desc[UR36][R4.64] ;  /* 0x0000002404047981 */ /* 0x000ea2000c1e1500 */
[----:B------:R-:W-:Y:S02]  /*1e60*/  IMAD.IADD R7, R7, 0x1, R3 ;  /* 0x0000000107077824 */ /* 0x000fe400078e0203 */
[----:B------:R-:W-:-:S04]  /*1e70*/  IMAD.WIDE.U32 R6, R27, UR46, R6 ;  /* 0x0000002e1b067c25 */ /* 0x000fc8000f8e0006 */
[----:B------:R-:W-:Y:S01]  /*1e80*/  IMAD R27, R27, UR47, R7 ;  /* 0x0000002f1b1b7c24 */ /* 0x000fe2000f8e0207 */
[----:B------:R-:W-:-:S04]  /*1e90*/  LEA R8, P0, R6, UR5, 0x1 ;  /* 0x0000000506087c11 */ /* 0x000fc8000f8008ff */
[----:B------:R-:W-:-:S05]  /*1ea0*/  LEA.HI.X R9, R6, UR4, R27, 0x1, P0 ;  /* 0x0000000406097c11 */ /* 0x000fca00080f0c1b */
[----:B------:R-:W3:Y:S01]  /*1eb0*/  LDG.E.U16 R8, desc[UR36][R8.64] ;  /* 0x0000002408087981 */ /* 0x000ee2000c1e1500 */
[----:B--2---:R-:W-:-:S05]  /*1ec0*/  SHF.L.U32 R0, R4, 0x10, RZ ;  /* 0x0000001004007819 */ /* 0x004fca00000006ff */
[----:B------:R-:W-:-:S06]  /*1ed0*/  FADD.FTZ R0, -R0, -RZ ;  /* 0x800000ff00007221 */ /* 0x000fcc0000010100 */
[----:B------:R-:W0:Y:S01]  /*1ee0*/  F2F.BF16.F32 R0, R0 ;  /* 0x0000000000007304 */ /* 0x000e220000202000 */
[----:B---3--:R-:W-:Y:S02]  /*1ef0*/  IMAD.U32 R4, R8, 0x10000, RZ ;  /* 0x0001000008047824 */ /* 0x008fe400078e00ff */
[----:B0-----:R-:W-:-:S04]  /*1f00*/  IMAD.U32 R3, R0, 0x10000, RZ ;  /* 0x0001000000037824 */ /* 0x001fc800078e00ff */
[----:B------:R-:W-:-:S05]  /*1f10*/  FMUL.FTZ R3, R3, R4 ;  /* 0x0000000403037220 */ /* 0x000fca0000410000 */
[----:B------:R-:W-:Y:S01]  /*1f20*/  F2FP.BF16.F32.PACK_AB R3, RZ, R3 ;  /* 0x00000003ff03723e */ /* 0x000fe200000010ff */
[----:B------:R-:W-:Y:S06]  /*1f30*/  BRA `(.L_x_974) ;  /* 0x0000000000047947 */ /* 0x000fec0003800000 */
.L_x_971:
[----:B------:R-:W-:-:S07]  /*1f40*/  PRMT R3, RZ, 0x7610, R3 ;  /* 0x00007610ff037816 */ /* 0x000fce0000000003 */
.L_x_974:
[----:B-1----:R-:W-:Y:S05]  /*1f50*/  BSYNC.RECONVERGENT B7 ;  /* 0x0000000000077941 */ /* 0x002fea0003800200 */
.L_x_970:
        /* <DEDUP_REMOVED lines=15> */
.L_x_969:
[----:B-1----:R-:W-:Y:S05]  /*2050*/  BSYNC.RECONVERGENT B8 ;  /* 0x0000000000087941 */ /* 0x002fea0003800200 */
.L_x_968:
[----:B------:R-:W-:-:S04]  /*2060*/  ISETP.GE.U32.AND P0, PT, R22, 0x3, PT ;  /* 0x000000031600780c */ /* 0x000fc80003f06070 */
[----:B------:R-:W-:-:S13]  /*2070*/  ISETP.GE.U32.AND.EX P0, PT, R19, RZ, PT, P0 ;  /* 0x000000ff1300720c */ /* 0x000fda0003f06100 */
[----:B------:R-:W-:Y:S05]  /*2080*/  @!P0 EXIT ;  /* 0x000000000000894d */ /* 0x000fea0003800000 */
[----:B------:R-:W-:Y:S01]  /*2090*/  BSSY.RECONVERGENT B8, `(.L_x_976) ;  /* 0x00000ea000087945 */ /* 0x000fe20003800200 */
.L_x_996:
        /* <DEDUP_REMOVED lines=9> */
[----:B------:R-:W-:Y:S01]  /*2130*/  @!P0 PRMT R0, RZ, 0x7610, R0 ;  /* 0x00007610ff008816 */ /* 0x000fe20000000000 */
[----:B------:R-:W-:Y:S06]  /*2140*/  @!P0 BRA `(.L_x_978) ;  /* 0x0000000000a08947 */ /* 0x000fec0003800000 */
        /* <DEDUP_REMOVED lines=20> */
.L_x_980:
[----:B------:R-:W-:Y:S05]  /*2290*/  BSYNC.RECONVERGENT B6 ;  /* 0x0000000000067941 */ /* 0x000fea0003800200 */
.L_x_979:
[----:B------:R-:W-:Y:S01]  /*22a0*/  LEA R4, P0, R16, UR38, 0x1 ;  /* 0x0000002610047c11 */ /* 0x000fe2000f8008ff */
[----:B------:R-:W-:Y:S02]  /*22b0*/  IMAD R0, R17, UR48, RZ ;  /* 0x0000003011007c24 */ /* 0x000fe4000f8e02ff */
[----:B------:R-:W-:Y:S01]  /*22c0*/  IMAD.WIDE.U32 R2, R25, UR48, RZ ;  /* 0x0000003019027c25 */ /* 0x000fe2000f8e00ff */
[----:B------:R-:W-:-:S03]  /*22d0*/  IADD3.X R5, PT, PT, RZ, UR39, RZ, P0, !PT ;  /* 0x00000027ff057c10 */ /* 0x000fc600087fe4ff */
[----:B------:R-:W-:Y:S02]  /*22e0*/  IMAD R7, R25, UR49, R0 ;  /* 0x0000003119077c24 */ /* 0x000fe4000f8e0200 */
[----:B------:R-:W2:Y:S02]  /*22f0*/  LDG.E.U16 R4, desc[UR36][R4.64] ;  /* 0x0000002404047981 */ /* 0x000ea4000c1e1500 */
[----:B------:R-:W-:Y:S02]  /*2300*/  IMAD.IADD R3, R3, 0x1, R7 ;  /* 0x0000000103037824 */ /* 0x000fe400078e0207 */
[----:B------:R-:W-:-:S04]  /*2310*/  IMAD.WIDE.U32 R2, R16, UR50, R2 ;  /* 0x0000003210027c25 */ /* 0x000fc8000f8e0002 */
[----:B------:R-:W-:Y:S01]  /*2320*/  IMAD R3, R16, UR51, R3 ;  /* 0x0000003310037c24 */ /* 0x000fe2000f8e0203 */
        /* <DEDUP_REMOVED lines=10> */
.L_x_978:
[----:B------:R-:W-:Y:S05]  /*23d0*/  BSYNC.RECONVERGENT B7 ;  /* 0x0000000000077941 */ /* 0x000fea0003800200 */
.L_x_977:
        /* <DEDUP_REMOVED lines=34> */
.L_x_984:
[----:B------:R-:W-:Y:S05]  /*2600*/  BSYNC.RECONVERGENT B6 ;  /* 0x0000000000067941 */ /* 0x000fea0003800200 */
.L_x_983:
[----:B------:R-:W-:Y:S01]  /*2610*/  LEA R4, P0, R18, UR38, 0x1 ;  /* 0x0000002612047c11 */ /* 0x000fe2000f8008ff */
[----:B------:R-:W-:Y:S02]  /*2620*/  IMAD R16, R16, UR48, RZ ;  /* 0x0000003010107c24 */ /* 0x000fe4000f8e02ff */
[----:B------:R-:W-:-:S04]  /*2630*/  IMAD.WIDE.U32 R2, R17, UR48, RZ ;  /* 0x0000003011027c25 */ /* 0x000fc8000f8e00ff */
[----:B------:R-:W-:Y:S02]  /*2640*/  IMAD.X R5, RZ, RZ, UR39, P0 ;  /* 0x00000027ff057e24 */ /* 0x000fe400080e06ff */
[----:B------:R-:W-:-:S03]  /*2650*/  IMAD R7, R17, UR49, R16 ;  /* 0x0000003111077c24 */ /* 0x000fc6000f8e0210 */
[----:B------:R-:W2:Y:S01]  /*2660*/  LDG.E.U16 R4, desc[UR36][R4.64] ;  /* 0x0000002404047981 */ /* 0x000ea2000c1e1500 */
        /* <DEDUP_REMOVED lines=14> */
.L_x_982:
[----:B------:R-:W-:-:S07]  /*2750*/  PRMT R7, RZ, 0x7610, R7 ;  /* 0x00007610ff077816 */ /* 0x000fce0000000007 */
.L_x_985:
[----:B------:R-:W-:Y:S05]  /*2760*/  BSYNC.RECONVERGENT B7 ;  /* 0x0000000000077941 */ /* 0x000fea0003800200 */
.L_x_981:
        /* <DEDUP_REMOVED lines=34> */
.L_x_989:
[----:B------:R-:W-:Y:S05]  /*2990*/  BSYNC.RECONVERGENT B6 ;  /* 0x0000000000067941 */ /* 0x000fea0003800200 */
.L_x_988:
        /* <DEDUP_REMOVED lines=20> */
.L_x_987:
[----:B------:R-:W-:-:S07]  /*2ae0*/  PRMT R7, RZ, 0x7610, R7 ;  /* 0x00007610ff077816 */ /* 0x000fce0000000007 */
.L_x_990:
[----:B------:R-:W-:Y:S05]  /*2af0*/  BSYNC.RECONVERGENT B7 ;  /* 0x0000000000077941 */ /* 0x000fea0003800200 */
.L_x_986:
        /* <DEDUP_REMOVED lines=34> */
.L_x_994:
[----:B------:R-:W-:Y:S05]  /*2d20*/  BSYNC.RECONVERGENT B6 ;  /* 0x0000000000067941 */ /* 0x000fea0003800200 */
.L_x_993:
        /* <DEDUP_REMOVED lines=20> */
.L_x_992:
[----:B------:R-:W-:-:S07]  /*2e70*/  PRMT R4, RZ, 0x7610, R4 ;  /* 0x00007610ff047816 */ /* 0x000fce0000000004 */
.L_x_995:
[----:B------:R-:W-:Y:S05]  /*2e80*/  BSYNC.RECONVERGENT B7 ;  /* 0x0000000000077941 */ /* 0x000fea0003800200 */
.L_x_991:
        /* <DEDUP_REMOVED lines=11> */
.L_x_976:
[----:B------:R-:W-:Y:S05]  /*2f40*/  EXIT ;  /* 0x000000000000794d */ /* 0x000fea0003800000 */
        .weak           $__internal_15_$__cuda_sm20_div_u64
        .type           $__internal_15_$__cuda_sm20_div_u64,@function
        .size           $__internal_15_$__cuda_sm20_div_u64,(.L_x_10634 - $__internal_15_$__cuda_sm20_div_u64)
$__internal_15_$__cuda_sm20_div_u64:
        /* <DEDUP_REMOVED lines=14> */
[----:B------:R-:W-:Y:S01]  /*3030*/  IMAD.X R13, RZ, RZ, ~R7, P0 ;  /* 0x000000ffff0d7224 */ /* 0x000fe200000e0e07 */
[----:B------:R-:W-:-:S03]  /*3040*/  MOV R7, R4 ;  /* 0x0000000400077202 */ /* 0x000fc60000000f00 */
        /* <DEDUP_REMOVED lines=56> */
[----:B------:R-:W-:Y:S06]  /*33d0*/  RET.REL.NODEC R2 `(_ZN2at6native39_GLOBAL__N__cee6930f_7_Loss_cu_5b0651e138nll_loss_forward_no_reduce_cuda_kernelIN3c108BFloat16EhEEvlNS_27GenericPackedTensorAccessorIT_Lm2ENS_16DefaultPtrTraitsElEEPKT0_PS6_PKS6_ll) ;  /* 0xffffffcc02087950 */ /* 0x000fec0003c3ffff */
.L_x_997:
        /* <DEDUP_REMOVED lines=10> */
.L_x_10634:


//--------------------- .text._ZN2at6native39_GLOBAL__N__cee6930f_7_Loss_cu_5b0651e138nll_loss_forward_no_reduce_cuda_kernelIN3c104HalfElEEvlNS_27GenericPackedTensorAccessorIT_Lm2ENS_16DefaultPtrTraitsElEEPKT0_PS6_PKS6_ll --------------------------
	.section	.text._ZN2at6native39_GLOBAL__N__cee6930f_7_Loss_cu_5b0651e138nll_loss_forward_no_reduce_cuda_kernelIN3c104HalfElEEvlNS_27GenericPackedTensorAccessorIT_Lm2ENS_16DefaultPtrTraitsElEEPKT0_PS6_PKS6_ll,"ax",@progbits
	.align	128
.text._ZN2at6native39_GLOBAL__N__cee6930f_7_Loss_cu_5b0651e138nll_loss_forward_no_reduce_cuda_kernelIN3c104HalfElEEvlNS_27GenericPackedTensorAccessorIT_Lm2ENS_16DefaultPtrTraitsElEEPKT0_PS6_PKS6_ll:
        .type           _ZN2at6native39_GLOBAL__N__cee6930f_7_Loss_cu_5b0651e138nll_loss_forward_no_reduce_cuda_kernelIN3c104HalfElEEvlNS_27GenericPackedTensorAccessorIT_Lm2ENS_16DefaultPtrTraitsElEEPKT0_PS6_PKS6_ll,@function
        .size           _ZN2at6native39_GLOBAL__N__cee6930f_7_Loss_cu_5b0651e138nll_loss_forward_no_reduce_cuda_kernelIN3c104HalfElEEvlNS_27GenericPackedTensorAccessorIT_Lm2ENS_16DefaultPtrTraitsElEEPKT0_PS6_PKS6_ll,(.L_x_10636 - _ZN2at6native39_GLOBAL__N__cee6930f_7_Loss_cu_5b0651e138nll_loss_forward_no_reduce_cuda_kernelIN3c104HalfElEEvlNS_27GenericPackedTensorAccessorIT_Lm2ENS_16DefaultPtrTraitsElEEPKT0_PS6_PKS6_ll)
        .other          _ZN2at6native39_GLOBAL__N__cee6930f_7_Loss_cu_5b0651e138nll_loss_forward_no_reduce_cuda_kernelIN3c104HalfElEEvlNS_27GenericPackedTensorAccessorIT_Lm2ENS_16DefaultPtrTraitsElEEPKT0_PS6_PKS6_ll,@"STO_CUDA_ENTRY STV_DEFAULT"
_ZN2at6native39_GLOBAL__N__cee6930f_7_Loss_cu_5b0651e138nll_loss_forward_no_reduce_cuda_kernelIN3c104HalfElEEvlNS_27GenericPackedTensorAccessorIT_Lm2ENS_16DefaultPtrTraitsElEEPKT0_PS6_PKS6_ll:
        /* <DEDUP_REMOVED lines=53> */
.L_x_1000:
[----:B------:R-:W-:Y:S01]  /*0350*/  IMAD.MOV.U32 R2, RZ, RZ, R6 ;  /* 0x000000ffff027224 */ /* 0x000fe200078e0006 */
[----:B------:R-:W-:-:S07]  /*0360*/  MOV R0, 0x380 ;  /* 0x0000038000007802 */ /* 0x000fce0000000f00 */
[----:B------:R-:W-:Y:S05]  /*0370*/  CALL.REL.NOINC `($__internal_16_$__cuda_sm20_div_u64) ;  /* 0x0000002c00707944 */ /* 0x000fea0003c00000 */
.L_x_1001:
[----:B------:R-:W-:Y:S05]  /*0380*/  BSYNC.RECONVERGENT B0 ;  /* 0x0000000000007941 */ /* 0x000fea0003800200 */
.L_x_999:
        /* <DEDUP_REMOVED lines=34> */
.L_x_1009:
        /* <DEDUP_REMOVED lines=32> */
.L_x_1007:
[----:B0-2---:R-:W-:Y:S05]  /*07b0*/  BSYNC.RECONVERGENT B6 ;  /* 0x0000000000067941 */ /* 0x005fea0003800200 */
.L_x_1006:
        /* <DEDUP_REMOVED lines=14> */
[----:B--2---:R-:W-:-:S05]  /*08a0*/  HADD2.F32 R0, -RZ, R4.H0_H0 ;  /* 0x20000004ff007230 */ /* 0x004fca0000004100 */
[----:B------:R-:W-:-:S05]  /*08b0*/  FADD.FTZ R0, -R0, -RZ ;  /* 0x800000ff00007221 */ /* 0x000fca0000010100 */
[----:B------:R-:W-:Y:S01]  /*08c0*/  F2FP.F16.F32.PACK_AB R0, RZ, R0 ;  /* 0x00000000ff00723e */ /* 0x000fe200000000ff */
[----:B------:R-:W-:Y:S06]  /*08d0*/  BRA `(.L_x_1008) ;  /* 0x0000000000047947 */ /* 0x000fec0003800000 */
.L_x_1005:
[----:B------:R-:W-:-:S07]  /*08e0*/  PRMT R0, RZ, 0x7610, R0 ;  /* 0x00007610ff007816 */ /* 0x000fce0000000000 */
.L_x_1008:
[----:B012---:R-:W-:Y:S05]  /*08f0*/  BSYNC.RECONVERGENT B7 ;  /* 0x0000000000077941 */ /* 0x007fea0003800200 */
.L_x_1004:
        /* <DEDUP_REMOVED lines=15> */
.L_x_1003:
[----:B012---:R-:W-:Y:S05]  /*09f0*/  BSYNC.RECONVERGENT B8 ;  /* 0x0000000000087941 */ /* 0x007fea0003800200 */
.L_x_1002:
[----:B------:R-:W-:-:S04]  /*0a00*/  ISETP.GE.U32.AND P0, PT, R29, 0x3, PT ;  /* 0x000000031d00780c */ /* 0x000fc80003f06070 */
[----:B------:R-:W-:-:S13]  /*0a10*/  ISETP.GE.U32.AND.EX P0, PT, R28, RZ, PT, P0 ;  /* 0x000000ff1c00720c */ /* 0x000fda0003f06100 */
[----:B------:R-:W-:Y:S05]  /*0a20*/  @!P0 EXIT ;  /* 0x000000000000894d */ /* 0x000fea0003800000 */
[----:B------:R-:W-:Y:S01]  /*0a30*/  BSSY.RECONVERGENT B8, `(.L_x_1010) ;  /* 0x00000e2000087945 */ /* 0x000fe20003800200 */
.L_x_1031:
        /* <DEDUP_REMOVED lines=32> */
.L_x_1014:
[----:B------:R-:W-:Y:S05]  /*0c40*/  BSYNC.RECONVERGENT B6 ;  /* 0x0000000000067941 */ /* 0x000fea0003800200 */
.L_x_1013:
        /* <DEDUP_REMOVED lines=16> */
.L_x_1012:
[----:B------:R-:W-:-:S07]  /*0d50*/  PRMT R0, RZ, 0x7610, R0 ;  /* 0x00007610ff007816 */ /* 0x000fce0000000000 */
.L_x_1015:
[----:B------:R-:W-:Y:S05]  /*0d60*/  BSYNC.RECONVERGENT B7 ;  /* 0x0000000000077941 */ /* 0x000fea0003800200 */
.L_x_1011:
        /* <DEDUP_REMOVED lines=36> */
.L_x_1019:
[----:B------:R-:W-:Y:S05]  /*0fb0*/  BSYNC.RECONVERGENT B6 ;  /* 0x0000000000067941 */ /* 0x000fea0003800200 */
.L_x_1018:
        /* <DEDUP_REMOVED lines=16> */
.L_x_1017:
[----:B------:R-:W-:-:S07]  /*10c0*/  PRMT R0, RZ, 0x7610, R0 ;  /* 0x00007610ff007816 */ /* 0x000fce0000000000 */
.L_x_1020:
[----:B------:R-:W-:Y:S05]  /*10d0*/  BSYNC.RECONVERGENT B7 ;  /* 0x0000000000077941 */ /* 0x000fea0003800200 */
.L_x_1016:
        /* <DEDUP_REMOVED lines=36> */
.L_x_1024:
[----:B------:R-:W-:Y:S05]  /*1320*/  BSYNC.RECONVERGENT B6 ;  /* 0x0000000000067941 */ /* 0x000fea0003800200 */
.L_x_1023:
        /* <DEDUP_REMOVED lines=16> */
.L_x_1022:
[----:B------:R-:W-:-:S07]  /*1430*/  PRMT R0, RZ, 0x7610, R0 ;  /* 0x00007610ff007816 */ /* 0x000fce0000000000 */
.L_x_1025:
[----:B------:R-:W-:Y:S05]  /*1440*/  BSYNC.RECONVERGENT B7 ;  /* 0x0000000000077941 */ /* 0x000fea0003800200 */
.L_x_1021:
        /* <DEDUP_REMOVED lines=36> */
.L_x_1029:
[----:B------:R-:W-:Y:S05]  /*1690*/  BSYNC.RECONVERGENT B6 ;  /* 0x0000000000067941 */ /* 0x000fea0003800200 */
.L_x_1028:
        /* <DEDUP_REMOVED lines=16> */
.L_x_1027:
[----:B------:R-:W-:-:S07]  /*17a0*/  PRMT R0, RZ, 0x7610, R0 ;  /* 0x00007610ff007816 */ /* 0x000fce0000000000 */
.L_x_1030:
[----:B------:R-:W-:Y:S05]  /*17b0*/  BSYNC.RECONVERGENT B7 ;  /* 0x0000000000077941 */ /* 0x000fea0003800200 */
.L_x_1026:
        /* <DEDUP_REMOVED lines=10> */
.L_x_1010:
[----:B------:R-:W-:Y:S05]  /*1860*/  EXIT ;  /* 0x000000000000794d */ /* 0x000fea0003800000 */
.L_x_998:
        /* <DEDUP_REMOVED lines=34> */
.L_x_1033:
[----:B------:R-:W-:Y:S01]  /*1a90*/  IMAD.MOV.U32 R2, RZ, RZ, R0 ;  /* 0x000000ffff027224 */ /* 0x000fe200078e0000 */
[----:B------:R-:W-:-:S07]  /*1aa0*/  MOV R0, 0x1ac0 ;  /* 0x00001ac000007802 */ /* 0x000fce0000000f00 */
[----:B------:R-:W-:Y:S05]  /*1ab0*/  CALL.REL.NOINC `($__internal_16_$__cuda_sm20_div_u64) ;  /* 0x0000001400a07944 */ /* 0x000fea0003c00000 */
.L_x_1034:
[----:B------:R-:W-:Y:S05]  /*1ac0*/  BSYNC.RECONVERGENT B0 ;  /* 0x0000000000007941 */ /* 0x000fea0003800200 */
.L_x_1032:
        /* <DEDUP_REMOVED lines=33> */
[----:B------:R-:W-:Y:S02]  /*1ce0*/  IMAD.MOV.U32 R22, RZ, RZ, RZ ;  /* 0x000000ffff167224 */ /* 0x000fe400078e00ff */
[----:B------:R-:W-:Y:S01]  /*1cf0*/  IMAD.MOV.U32 R19, RZ, RZ, R27 ;  /* 0x000000ffff137224 */ /* 0x000fe200078e001b */
[----:B------:R-:W-:Y:S01]  /*1d00*/  LOP3.LUT R17, R17, 0x3, RZ, 0xc0, !PT ;  /* 0x0000000311117812 */ /* 0x000fe200078ec0ff */
[----:B------:R-:W-:-:S07]  /*1d10*/  IMAD.MOV.U32 R18, RZ, RZ, RZ ;  /* 0x000000ffff127224 */ /* 0x000fce00078e00ff */
.L_x_1042:
        /* <DEDUP_REMOVED lines=32> */
.L_x_1040:
[----:B------:R-:W-:Y:S05]  /*1f20*/  BSYNC.RECONVERGENT B6 ;  /* 0x0000000000067941 */ /* 0x000fea0003800200 */
.L_x_1039:
[----:B------:R-:W-:Y:S01]  /*1f30*/  SHF.R.S32.HI R0, RZ, 0x1f, R19 ;  /* 0x0000001fff007819 */ /* 0x000fe20000011413 */
[----:B------:R-:W-:Y:S01]  /*1f40*/  IMAD.WIDE.U32 R6, R19, UR44, RZ ;  /* 0x0000002c13067c25 */ /* 0x000fe2000f8e00ff */
[----:B------:R-:W-:Y:S02]  /*1f50*/  R2UR UR7, R28 ;  /* 0x000000001c0772ca */ /* 0x000fe400000e0000 */
[----:B------:R-:W-:Y:S01]  /*1f60*/  R2UR UR6, R29 ;  /* 0x000000001d0672ca */ /* 0x000fe200000e0000 */
[----:B------:R-:W-:Y:S01]  /*1f70*/  IMAD R0, R0, UR44, RZ ;  /* 0x0000002c00007c24 */ /* 0x000fe2000f8e02ff */
[----:B------:R-:W-:Y:S01]  /*1f80*/  R2UR UR5, R30 ;  /* 0x000000001e0572ca */ /* 0x000fe200000e0000 */
[----:B------:R-:W-:Y:S01]  /*1f90*/  IMAD R5, R37, UR46, RZ ;  /* 0x0000002e25057c24 */ /* 0x000fe2000f8e02ff */
[----:B------:R-:W-:Y:S01]  /*1fa0*/  R2UR UR4, R31 ;  /* 0x000000001f0472ca */ /* 0x000fe200000e0000 */
[----:B------:R-:W-:-:S04]  /*1fb0*/  IMAD R3, R19, UR45, R0 ;  /* 0x0000002d13037c24 */ /* 0x000fc8000f8e0200 */
[----:B------:R-:W-:Y:S02]  /*1fc0*/  IMAD.IADD R7, R7, 0x1, R3 ;  /* 0x0000000107077824 */ /* 0x000fe400078e0203 */
[C---:B------:R-:W-:Y:S01]  /*1fd0*/  IMAD R3, R36.reuse, UR47, R5 ;  /* 0x0000002f24037c24 */ /* 0x040fe2000f8e0205 */
[C---:B------:R-:W-:Y:S01]  /*1fe0*/  LEA R8, P0, R36.reuse, UR7, 0x1 ;  /* 0x0000000724087c11 */ /* 0x040fe2000f8008ff */
[----:B------:R-:W-:-:S03]  /*1ff0*/  IMAD.WIDE.U32 R6, R36, UR46, R6 ;  /* 0x0000002e24067c25 */ /* 0x000fc6000f8e0006 */
[----:B------:R-:W-:Y:S01]  /*2000*/  LEA.HI.X R9, R36, UR5, R37, 0x1, P0 ;  /* 0x0000000524097c11 */ /* 0x000fe200080f0c25 */
[----:B------:R-:W-:Y:S01]  /*2010*/  IMAD.IADD R3, R7, 0x1, R3 ;  /* 0x0000000107037824 */ /* 0x000fe200078e0203 */
[----:B------:R-:W-:-:S03]  /*2020*/  LEA R4, P1, R6, UR6, 0x1 ;  /* 0x0000000606047c11 */ /* 0x000fc6000f8208ff */
[----:B------:R-:W2:Y:S01]  /*2030*/  LDG.E.U16 R8, desc[UR36][R8.64] ;  /* 0x0000002408087981 */ /* 0x000ea2000c1e1500 */
[----:B------:R-:W-:-:S05]  /*2040*/  LEA.HI.X R5, R6, UR4, R3, 0x1, P1 ;  /* 0x0000000406057c11 */ /* 0x000fca00088f0c03 */
[----:B------:R-:W3:Y:S01]  /*2050*/  LDG.E.U16 R4, desc[UR36][R4.64] ;  /* 0x0000002404047981 */ /* 0x000ee2000c1e1500 */
[----:B--2---:R-:W-:Y:S02]  /*2060*/  HADD2.F32 R0, -RZ, -R8.H0_H0 ;  /* 0xa0000008ff007230 */ /* 0x004fe40000004100 */
[----:B---3--:R-:W-:-:S05]  /*2070*/  HADD2.F32 R3, -RZ, R4.H0_H0 ;  /* 0x20000004ff037230 */ /* 0x008fca0000004100 */
[----:B------:R-:W-:-:S05]  /*2080*/  FMUL.FTZ R0, R0, R3 ;  /* 0x0000000300007220 */ /* 0x000fca0000410000 */
[----:B------:R-:W-:Y:S01]  /*2090*/  F2FP.F16.F32.PACK_AB R0, RZ, R0 ;  /* 0x00000000ff00723e */ /* 0x000fe200000000ff */
[----:B------:R-:W-:Y:S06]  /*20a0*/  BRA `(.L_x_1041) ;  /* 0x0000000000047947 */ /* 0x000fec0003800000 */
.L_x_1038:
[----:B------:R-:W-:-:S07]  /*20b0*/  PRMT R0, RZ, 0x7610, R0 ;  /* 0x00007610ff007816 */ /* 0x000fce0000000000 */
.L_x_1041:
[----:B-1----:R-:W-:Y:S05]  /*20c0*/  BSYNC.RECONVERGENT B7 ;  /* 0x0000000000077941 */ /* 0x002fea0003800200 */
.L_x_1037:
        /* <DEDUP_REMOVED lines=15> */
.L_x_1036:
[----:B-1----:R-:W-:Y:S05]  /*21c0*/  BSYNC.RECONVERGENT B8 ;  /* 0x0000000000087941 */ /* 0x002fea0003800200 */
.L_x_1035:
[----:B------:R-:W-:-:S04]  /*21d0*/  ISETP.GE.U32.AND P0, PT, R24, 0x3, PT ;  /* 0x000000031800780c */ /* 0x000fc80003f06070 */
[----:B------:R-:W-:-:S13]  /*21e0*/  ISETP.GE.U32.AND.EX P0, PT, R23, RZ, PT, P0 ;  /* 0x000000ff1700720c */ /* 0x000fda0003f06100 */
[----:B------:R-:W-:Y:S05]  /*21f0*/  @!P0 EXIT ;  /* 0x000000000000894d */ /* 0x000fea0003800000 */
[----:B------:R-:W-:Y:S01]  /*2200*/  BSSY.RECONVERGENT B8, `(.L_x_1043) ;  /* 0x00000f2000087945 */ /* 0x000fe20003800200 */
.L_x_1063:
        /* <DEDUP_REMOVED lines=33> */
.L_x_1047:
[----:B------:R-:W-:Y:S05]  /*2420*/  BSYNC.RECONVERGENT B6 ;  /* 0x0000000000067941 */ /* 0x000fea0003800200 */
.L_x_1046:
[----:B------:R-:W-:Y:S01]  /*2430*/  SHF.R.S32.HI R0, RZ, 0x1f, R27 ;  /* 0x0000001fff007819 */ /* 0x000fe2000001141b */
[----:B------:R-:W-:Y:S01]  /*2440*/  IMAD.WIDE.U32 R4, R27, UR48, RZ ;  /* 0x000000301b047c25 */ /* 0x000fe2000f8e00ff */
[----:B------:R-:W-:-:S03]  /*2450*/  LEA R8, P0, R18, UR38, 0x1 ;  /* 0x0000002612087c11 */ /* 0x000fc6000f8008ff */
[----:B------:R-:W-:Y:S01]  /*2460*/  IMAD R0, R0, UR48, RZ ;  /* 0x0000003000007c24 */ /* 0x000fe2000f8e02ff */
[C---:B------:R-:W-:Y:S01]  /*2470*/  LEA.HI.X R9, R18.reuse, UR39, R19, 0x1, P0 ;  /* 0x0000002712097c11 */ /* 0x040fe200080f0c13 */
[----:B------:R-:W-:Y:S02]  /*2480*/  IMAD R7, R19, UR50, RZ ;  /* 0x0000003213077c24 */ /* 0x000fe4000f8e02ff */
[----:B------:R-:W-:Y:S02]  /*2490*/  IMAD R3, R27, UR49, R0 ;  /* 0x000000311b037c24 */ /* 0x000fe4000f8e0200 */
[----:B------:R-:W2:Y:S02]  /*24a0*/  LDG.E.U16 R8, desc[UR36][R8.64] ;  /* 0x0000002408087981 */ /* 0x000ea4000c1e1500 */
[----:B------:R-:W-:Y:S02]  /*24b0*/  IMAD.IADD R5, R5, 0x1, R3 ;  /* 0x0000000105057824 */ /* 0x000fe400078e0203 */
[----:B------:R-:W-:-:S02]  /*24c0*/  IMAD R3, R18, UR51, R7 ;  /* 0x0000003312037c24 */ /* 0x000fc4000f8e0207 */
[----:B------:R-:W-:-:S04]  /*24d0*/  IMAD.WIDE.U32 R6, R18, UR50, R4 ;  /* 0x0000003212067c25 */ /* 0x000fc8000f8e0004 */
[----:B------:R-:W-:Y:S01]  /*24e0*/  IMAD.IADD R3, R7, 0x1, R3 ;  /* 0x0000000107037824 */ /* 0x000fe200078e0203 */
[----:B------:R-:W-:-:S04]  /*24f0*/  LEA R4, P1, R6, UR40, 0x1 ;  /* 0x0000002806047c11 */ /* 0x000fc8000f8208ff */
[----:B------:R-:W-:-:S05]  /*2500*/  LEA.HI.X R5, R6, UR41, R3, 0x1, P1 ;  /* 0x0000002906057c11 */ /* 0x000fca00088f0c03 */
[----:B------:R-:W3:Y:S01]  /*2510*/  LDG.E.U16 R4, desc[UR36][R4.64] ;  /* 0x0000002404047981 */ /* 0x000ee2000c1e1500 */
[----:B--2---:R-:W-:Y:S02]  /*2520*/  HADD2.F32 R0, -RZ, -R8.H0_H0 ;  /* 0xa0000008ff007230 */ /* 0x004fe40000004100 */
[----:B---3--:R-:W-:-:S05]  /*2530*/  HADD2.F32 R3, -RZ, R4.H0_H0 ;  /* 0x20000004ff037230 */ /* 0x008fca0000004100 */
[----:B------:R-:W-:-:S05]  /*2540*/  FMUL.FTZ R0, R0, R3 ;  /* 0x0000000300007220 */ /* 0x000fca0000410000 */
[----:B------:R-:W-:-:S07]  /*2550*/  F2FP.F16.F32.PACK_AB R0, RZ, R0 ;  /* 0x00000000ff00723e */ /* 0x000fce00000000ff */
.L_x_1045:
[----:B------:R-:W-:Y:S05]  /*2560*/  BSYNC.RECONVERGENT B7 ;  /* 0x0000000000077941 */ /* 0x000fea0003800200 */
.L_x_1044:
        /* <DEDUP_REMOVED lines=36> */
.L_x_1051:
[----:B------:R-:W-:Y:S05]  /*27b0*/  BSYNC.RECONVERGENT B6 ;  /* 0x0000000000067941 */ /* 0x000fea0003800200 */
.L_x_1050:
        /* <DEDUP_REMOVED lines=18> */
[----:B------:R-:W-:Y:S01]  /*28e0*/  F2FP.F16.F32.PACK_AB R0, RZ, R0 ;  /* 0x00000000ff00723e */ /* 0x000fe200000000ff */
[----:B------:R-:W-:Y:S06]  /*28f0*/  BRA `(.L_x_1052) ;  /* 0x0000000000047947 */ /* 0x000fec0003800000 */
.L_x_1049:
[----:B------:R-:W-:-:S07]  /*2900*/  PRMT R0, RZ, 0x7610, R0 ;  /* 0x00007610ff007816 */ /* 0x000fce0000000000 */
.L_x_1052:
[----:B------:R-:W-:Y:S05]  /*2910*/  BSYNC.RECONVERGENT B7 ;  /* 0x0000000000077941 */ /* 0x000fea0003800200 */
.L_x_1048:
        /* <DEDUP_REMOVED lines=36> */
.L_x_1056:
[----:B------:R-:W-:Y:S05]  /*2b60*/  BSYNC.RECONVERGENT B6 ;  /* 0x0000000000067941 */ /* 0x000fea0003800200 */
.L_x_1055:
        /* <DEDUP_REMOVED lines=20> */
.L_x_1054:
[----:B------:R-:W-:-:S07]  /*2cb0*/  PRMT R0, RZ, 0x7610, R0 ;  /* 0x00007610ff007816 */ /* 0x000fce0000000000 */
.L_x_1057:
[----:B------:R-:W-:Y:S05]  /*2cc0*/  BSYNC.RECONVERGENT B7 ;  /* 0x0000000000077941 */ /* 0x000fea0003800200 */
.L_x_1053:
        /* <DEDUP_REMOVED lines=36> */
.L_x_1061:
[----:B------:R-:W-:Y:S05]  /*2f10*/  BSYNC.RECONVERGENT B6 ;  /* 0x0000000000067941 */ /* 0x000fea0003800200 */
.L_x_1060:
        /* <DEDUP_REMOVED lines=20> */
.L_x_1059:
[----:B------:R-:W-:-:S07]  /*3060*/  PRMT R0, RZ, 0x7610, R0 ;  /* 0x00007610ff007816 */ /* 0x000fce0000000000 */
.L_x_1062:
[----:B------:R-:W-:Y:S05]  /*3070*/  BSYNC.RECONVERGENT B7 ;  /* 0x0000000000077941 */ /* 0x000fea0003800200 */
.L_x_1058:
        /* <DEDUP_REMOVED lines=11> */
.L_x_1043:
[----:B------:R-:W-:Y:S05]  /*3130*/  EXIT ;  /* 0x000000000000794d */ /* 0x000fea0003800000 */
        .weak           $__internal_16_$__cuda_sm20_div_u64
        .type           $__internal_16_$__cuda_sm20_div_u64,@function
        .size           $__internal_16_$__cuda_sm20_div_u64,(.L_x_10636 - $__internal_16_$__cuda_sm20_div_u64)
$__internal_16_$__cuda_sm20_div_u64:
        /* <DEDUP_REMOVED lines=72> */
[----:B------:R-:W-:Y:S06]  /*35c0*/  RET.REL.NODEC R2 `(_ZN2at6native39_GLOBAL__N__cee6930f_7_Loss_cu_5b0651e138nll_loss_forward_no_reduce_cuda_kernelIN3c104HalfElEEvlNS_27GenericPackedTensorAccessorIT_Lm2ENS_16DefaultPtrTraitsElEEPKT0_PS6_PKS6_ll) ;  /* 0xffffffc8028c7950 */ /* 0x000fec0003c3ffff */
.L_x_1064:
        /* <DEDUP_REMOVED lines=11> */
.L_x_10636:


//--------------------- .text._ZN2at6native39_GLOBAL__N__cee6930f_7_Loss_cu_5b0651e138nll_loss_forward_no_reduce_cuda_kernelIN3c104HalfEhEEvlNS_27GenericPackedTensorAccessorIT_Lm2ENS_16DefaultPtrTraitsElEEPKT0_PS6_PKS6_ll --------------------------
	.section	.text._ZN2at6native39_GLOBAL__N__cee6930f_7_Loss_cu_5b0651e138nll_loss_forward_no_reduce_cuda_kernelIN3c104HalfEhEEvlNS_27GenericPackedTensorAccessorIT_Lm2ENS_16DefaultPtrTraitsElEEPKT0_PS6_PKS6_ll,"ax",@progbits
	.align	128
.text._ZN2at6native39_GLOBAL__N__cee6930f_7_Loss_cu_5b0651e138nll_loss_forward_no_reduce_cuda_kernelIN3c104HalfEhEEvlNS_27GenericPackedTensorAccessorIT_Lm2ENS_16DefaultPtrTraitsElEEPKT0_PS6_PKS6_ll:
        .type           _ZN2at6native39_GLOBAL__N__cee6930f_7_Loss_cu_5b0651e138nll_loss_forward_no_reduce_cuda_kernelIN3c104HalfEhEEvlNS_27GenericPackedTensorAccessorIT_Lm2ENS_16DefaultPtrTraitsElEEPKT0_PS6_PKS6_ll,@function
        .size           _ZN2at6native39_GLOBAL__N__cee6930f_7_Loss_cu_5b0651e138nll_loss_forward_no_reduce_cuda_kernelIN3c104HalfEhEEvlNS_27GenericPackedTensorAccessorIT_Lm2ENS_16DefaultPtrTraitsElEEPKT0_PS6_PKS6_ll,(.L_x_10638 - _ZN2at6native39_GLOBAL__N__cee6930f_7_Loss_cu_5b0651e138nll_loss_forward_no_reduce_cuda_kernelIN3c104HalfEhEEvlNS_27GenericPackedTensorAccessorIT_Lm2ENS_16DefaultPtrTraitsElEEPKT0_PS6_PKS6_ll)
        .other          _ZN2at6native39_GLOBAL__N__cee6930f_7_Loss_cu_5b0651e138nll_loss_forward_no_reduce_cuda_kernelIN3c104HalfEhEEvlNS_27GenericPackedTensorAccessorIT_Lm2ENS_16DefaultPtrTraitsElEEPKT0_PS6_PKS6_ll,@"STO_CUDA_ENTRY STV_DEFAULT"
_ZN2at6native39_GLOBAL__N__cee6930f_7_Loss_cu_5b0651e138nll_loss_forward_no_reduce_cuda_kernelIN3c104HalfEhEEvlNS_27GenericPackedTensorAccessorIT_Lm2ENS_16DefaultPtrTraitsElEEPKT0_PS6_PKS6_ll:
        /* <DEDUP_REMOVED lines=53> */
.L_x_1067:
[----:B------:R-:W-:Y:S01]  /*0350*/  IMAD.MOV.U32 R2, RZ, RZ, R4 ;  /* 0x000000ffff027224 */ /* 0x000fe200078e0004 */
[----:B------:R-:W-:-:S07]  /*0360*/  MOV R0, 0x380 ;  /* 0x0000038000007802 */ /* 0x000fce0000000f00 */
[----:B------:R-:W-:Y:S05]  /*0370*/  CALL.REL.NOINC `($__internal_17_$__cuda_sm20_div_u64) ;  /* 0x0000002800b87944 */ /* 0x000fea0003c00000 */
[----:B------:R-:W-:Y:S02]  /*0380*/  IMAD.MOV.U32 R2, RZ, RZ, R4 ;  /* 0x000000ffff027224 */ /* 0x000fe400078e0004 */
[----:B------:R-:W-:-:S07]  /*0390*/  IMAD.MOV.U32 R3, RZ, RZ, R5 ;  /* 0x000000ffff037224 */ /* 0x000fce00078e0005 */
.L_x_1068:
[----:B------:R-:W-:Y:S05]  /*03a0*/  BSYNC.RECONVERGENT B0 ;  /* 0x0000000000007941 */ /* 0x000fea0003800200 */
.L_x_1066:
        /* <DEDUP_REMOVED lines=22> */
[----:B0-----:R-:W-:Y:S01]  /*0510*/  MOV R32, UR4 ;  /* 0x0000000400207c02 */ /* 0x001fe20008000f00 */
[----:B------:R-:W-:Y:S01]  /*0520*/  IMAD.U32 R33, RZ, RZ, UR5 ;  /* 0x00000005ff217e24 */ /* 0x000fe2000f8e00ff */
[----:B------:R-:W0:Y:S01]  /*0530*/  LDCU.64 UR62, c[0x0][0x380] ;  /* 0x00007000ff3e77ac */ /* 0x000e220008000a00 */
        /* <DEDUP_REMOVED lines=9> */
.L_x_1076:
[----:B------:R-:W-:Y:S02]  /*05d0*/  R2UR UR5, R18 ;  /* 0x00000000120572ca */ /* 0x000fe400000e0000 */
[----:B------:R-:W-:Y:S02]  /*05e0*/  R2UR UR4, R17 ;  /* 0x00000000110472ca */ /* 0x000fe400000e0000 */
[----:B------:R-:W-:-:S09]  /*05f0*/  SHF.R.S32.HI R16, RZ, 0x1f, R27 ;  /* 0x0000001fff107819 */ /* 0x000fd2000001141b */
[----:B------:R-:W-:-:S04]  /*0600*/  IADD3 R2, P0, PT, R27, UR5, RZ ;  /* 0x000000051b027c10 */ /* 0x000fc8000ff1e0ff */
[----:B------:R-:W-:-:S05]  /*0610*/  IADD3.X R3, PT, PT, R16, UR4, RZ, P0, !PT ;  /* 0x0000000410037c10 */ /* 0x000fca00087fe4ff */
[----:B------:R-:W3:Y:S01]  /*0620*/  LDG.E.U8 R2, desc[UR36][R2.64] ;  /* 0x0000002402027981 */ /* 0x000ee2000c1e1100 */
[----:B------:R-:W-:Y:S01]  /*0630*/  BSSY.RECONVERGENT B7, `(.L_x_1071) ;  /* 0x0000029000077945 */ /* 0x000fe20003800200 */
[----:B---3--:R-:W-:-:S04]  /*0640*/  ISETP.NE.U32.AND P0, PT, R2, UR58, PT ;  /* 0x0000003a02007c0c */ /* 0x008fc8000bf05070 */
        /* <DEDUP_REMOVED lines=22> */
.L_x_1074:
[----:B0-2---:R-:W-:Y:S05]  /*07b0*/  BSYNC.RECONVERGENT B6 ;  /* 0x0000000000067941 */ /* 0x005fea0003800200 */
.L_x_1073:
        /* <DEDUP_REMOVED lines=11> */
[----:B--2---:R-:W-:-:S05]  /*0870*/  HADD2.F32 R0, -RZ, R2.H0_H0 ;  /* 0x20000002ff007230 */ /* 0x004fca0000004100 */
[----:B------:R-:W-:-:S05]  /*0880*/  FADD.FTZ R0, -R0, -RZ ;  /* 0x800000ff00007221 */ /* 0x000fca0000010100 */
[----:B------:R-:W-:Y:S01]  /*0890*/  F2FP.F16.F32.PACK_AB R0, RZ, R0 ;  /* 0x00000000ff00723e */ /* 0x000fe200000000ff */
[----:B------:R-:W-:Y:S06]  /*08a0*/  BRA `(.L_x_1075) ;  /* 0x0000000000047947 */ /* 0x000fec0003800000 */
.L_x_1072:
[----:B------:R-:W-:-:S07]  /*08b0*/  PRMT R0, RZ, 0x7610, R0 ;  /* 0x00007610ff007816 */ /* 0x000fce0000000000 */
.L_x_1075:
[----:B012---:R-:W-:Y:S05]  /*08c0*/  BSYNC.RECONVERGENT B7 ;  /* 0x0000000000077941 */ /* 0x007fea0003800200 */
.L_x_1071:
        /* <DEDUP_REMOVED lines=15> */
.L_x_1070:
[----:B012---:R-:W-:Y:S05]  /*09c0*/  BSYNC.RECONVERGENT B8 ;  /* 0x0000000000087941 */ /* 0x007fea0003800200 */
.L_x_1069:
[----:B------:R-:W-:-:S04]  /*09d0*/  ISETP.GE.U32.AND P0, PT, R29, 0x3, PT ;  /* 0x000000031d00780c */ /* 0x000fc80003f06070 */
[----:B------:R-:W-:-:S13]  /*09e0*/  ISETP.GE.U32.AND.EX P0, PT, R28, RZ, PT, P0 ;  /* 0x000000ff1c00720c */ /* 0x000fda0003f06100 */
[----:B------:R-:W-:Y:S05]  /*09f0*/  @!P0 EXIT ;  /* 0x000000000000894d */ /* 0x000fea0003800000 */
[----:B------:R-:W-:Y:S01]  /*0a00*/  BSSY.RECONVERGENT B8, `(.L_x_1077) ;  /* 0x00000ce000087945 */ /* 0x000fe20003800200 */
.L_x_1098:
        /* <DEDUP_REMOVED lines=29> */
[----:B--2---:R-:W-:Y:S05]  /*0be0*/  CALL.ABS.NOINC R2 ;  /* 0x0000000002007343 */ /* 0x004fea0003c00000 */
.L_x_1081:
[----:B------:R-:W-:Y:S05]  /*0bf0*/  BSYNC.RECONVERGENT B6 ;  /* 0x0000000000067941 */ /* 0x000fea0003800200 */
.L_x_1080:
        /* <DEDUP_REMOVED lines=13> */
.L_x_1079:
[----:B------:R-:W-:-:S07]  /*0cd0*/  PRMT R0, RZ, 0x7610, R0 ;  /* 0x00007610ff007816 */ /* 0x000fce0000000000 */
.L_x_1082:
[----:B------:R-:W-:Y:S05]  /*0ce0*/  BSYNC.RECONVERGENT B7 ;  /* 0x0000000000077941 */ /* 0x000fea0003800200 */
.L_x_1078:
        /* <DEDUP_REMOVED lines=34> */
.L_x_1086:
[----:B------:R-:W-:Y:S05]  /*0f10*/  BSYNC.RECONVERGENT B6 ;  /* 0x0000000000067941 */ /* 0x000fea0003800200 */
.L_x_1085:
        /* <DEDUP_REMOVED lines=13> */
.L_x_1084:
[----:B------:R-:W-:-:S07]  /*0ff0*/  PRMT R0, RZ, 0x7610, R0 ;  /* 0x00007610ff007816 */ /* 0x000fce0000000000 */
.L_x_1087:
[----:B------:R-:W-:Y:S05]  /*1000*/  BSYNC.RECONVERGENT B7 ;  /* 0x0000000000077941 */ /* 0x000fea0003800200 */
.L_x_1083:
        /* <DEDUP_REMOVED lines=34> */
.L_x_1091:
[----:B------:R-:W-:Y:S05]  /*1230*/  BSYNC.RECONVERGENT B6 ;  /* 0x0000000000067941 */ /* 0x000fea0003800200 */
.L_x_1090:
        /* <DEDUP_REMOVED lines=13> */
.L_x_1089:
[----:B------:R-:W-:-:S07]  /*1310*/  PRMT R0, RZ, 0x7610, R0 ;  /* 0x00007610ff007816 */ /* 0x000fce0000000000 */
.L_x_1092:
[----:B------:R-:W-:Y:S05]  /*1320*/  BSYNC.RECONVERGENT B7 ;  /* 0x0000000000077941 */ /* 0x000fea0003800200 */
.L_x_1088:
        /* <DEDUP_REMOVED lines=34> */
.L_x_1096:
[----:B------:R-:W-:Y:S05]  /*1550*/  BSYNC.RECONVERGENT B6 ;  /* 0x0000000000067941 */ /* 0x000fea0003800200 */
.L_x_1095:
        /* <DEDUP_REMOVED lines=13> */
.L_x_1094:
[----:B------:R-:W-:-:S07]  /*1630*/  PRMT R0, RZ, 0x7610, R0 ;  /* 0x00007610ff007816 */ /* 0x000fce0000000000 */
.L_x_1097:
[----:B------:R-:W-:Y:S05]  /*1640*/  BSYNC.RECONVERGENT B7 ;  /* 0x0000000000077941 */ /* 0x000fea0003800200 */
.L_x_1093:
        /* <DEDUP_REMOVED lines=10> */
.L_x_1077:
[----:B------:R-:W-:Y:S05]  /*16f0*/  EXIT ;  /* 0x000000000000794d */ /* 0x000fea0003800000 */
.L_x_1065:
        /* <DEDUP_REMOVED lines=34> */
.L_x_1100:
[----:B------:R-:W-:Y:S01]  /*1920*/  IMAD.MOV.U32 R2, RZ, RZ, R0 ;  /* 0x000000ffff027224 */ /* 0x000fe200078e0000 */
[----:B------:R-:W-:-:S07]  /*1930*/  MOV R0, 0x1950 ;  /* 0x0000195000007802 */ /* 0x000fce0000000f00 */
[----:B------:R-:W-:Y:S05]  /*1940*/  CALL.REL.NOINC `($__internal_17_$__cuda_sm20_div_u64) ;  /* 0x0000001400447944 */ /* 0x000fea0003c00000 */
[----:B------:R-:W-:Y:S02]  /*1950*/  IMAD.MOV.U32 R2, RZ, RZ, R4 ;  /* 0x000000ffff027224 */ /* 0x000fe400078e0004 */
[----:B------:R-:W-:-:S07]  /*1960*/  IMAD.MOV.U32 R3, RZ, RZ, R5 ;  /* 0x000000ffff037224 */ /* 0x000fce00078e0005 */
.L_x_1101:
[----:B------:R-:W-:Y:S05]  /*1970*/  BSYNC.RECONVERGENT B0 ;  /* 0x0000000000007941 */ /* 0x000fea0003800200 */
.L_x_1099:
        /* <DEDUP_REMOVED lines=22> */
[----:B0-----:R-:W-:Y:S02]  /*1ae0*/  IMAD.U32 R28, RZ, RZ, UR4 ;  /* 0x00000004ff1c7e24 */ /* 0x001fe4000f8e00ff */
[----:B------:R-:W-:Y:S01]  /*1af0*/  IMAD.U32 R30, RZ, RZ, UR5 ;  /* 0x00000005ff1e7e24 */ /* 0x000fe2000f8e00ff */
        /* <DEDUP_REMOVED lines=13> */
.L_x_1109:
        /* <DEDUP_REMOVED lines=30> */
.L_x_1107:
[----:B------:R-:W-:Y:S05]  /*1db0*/  BSYNC.RECONVERGENT B6 ;  /* 0x0000000000067941 */ /* 0x000fea0003800200 */
.L_x_1106:
[----:B------:R-:W-:Y:S01]  /*1dc0*/  IMAD R26, R26, UR44, RZ ;  /* 0x0000002c1a1a7c24 */ /* 0x000fe2000f8e02ff */
[----:B------:R-:W-:Y:S01]  /*1dd0*/  R2UR UR7, R28 ;  /* 0x000000001c0772ca */ /* 0x000fe200000e0000 */
[----:B------:R-:W-:Y:S01]  /*1de0*/  IMAD.WIDE.U32 R4, R17, UR44, RZ ;  /* 0x0000002c11047c25 */ /* 0x000fe2000f8e00ff */
[----:B------:R-:W-:Y:S02]  /*1df0*/  R2UR UR6, R29 ;  /* 0x000000001d0672ca */ /* 0x000fe400000e0000 */
[----:B------:R-:W-:Y:S01]  /*1e00*/  R2UR UR5, R30 ;  /* 0x000000001e0572ca */ /* 0x000fe200000e0000 */
[----:B------:R-:W-:Y:S01]  /*1e10*/  IMAD R3, R17, UR45, R26 ;  /* 0x0000002d11037c24 */ /* 0x000fe2000f8e021a */
[----:B------:R-:W-:-:S03]  /*1e20*/  R2UR UR4, R31 ;  /* 0x000000001f0472ca */ /* 0x000fc600000e0000 */
[----:B------:R-:W-:Y:S02]  /*1e30*/  IMAD.IADD R5, R5, 0x1, R3 ;  /* 0x0000000105057824 */ /* 0x000fe400078e0203 */
[C---:B------:R-:W-:Y:S02]  /*1e40*/  IMAD.WIDE.U32 R4, R27.reuse, UR46, R4 ;  /* 0x0000002e1b047c25 */ /* 0x040fe4000f8e0004 */
[C---:B------:R-:W-:Y:S02]  /*1e50*/  LEA R6, P0, R27.reuse, UR7, 0x1 ;  /* 0x000000071b067c11 */ /* 0x040fe4000f8008ff */
[----:B------:R-:W-:Y:S01]  /*1e60*/  IMAD R27, R27, UR47, R5 ;  /* 0x0000002f1b1b7c24 */ /* 0x000fe2000f8e0205 */
[C---:B------:R-:W-:Y:S02]  /*1e70*/  LEA R8, P1, R4.reuse, UR6, 0x1 ;  /* 0x0000000604087c11 */ /* 0x040fe4000f8208ff */
[----:B------:R-:W-:Y:S02]  /*1e80*/  IMAD.X R7, RZ, RZ, UR5, P0 ;  /* 0x00000005ff077e24 */ /* 0x000fe400080e06ff */
[----:B------:R-:W-:-:S03]  /*1e90*/  LEA.HI.X R9, R4, UR4, R27, 0x1, P1 ;  /* 0x0000000404097c11 */ /* 0x000fc600088f0c1b */
[----:B------:R-:W2:Y:S04]  /*1ea0*/  LDG.E.U16 R6, desc[UR36][R6.64] ;  /* 0x0000002406067981 */ /* 0x000ea8000c1e1500 */
[----:B------:R-:W3:Y:S01]  /*1eb0*/  LDG.E.U16 R8, desc[UR36][R8.64] ;  /* 0x0000002408087981 */ /* 0x000ee2000c1e1500 */
[----:B--2---:R-:W-:Y:S02]  /*1ec0*/  HADD2.F32 R0, -RZ, -R6.H0_H0 ;  /* 0xa0000006ff007230 */ /* 0x004fe40000004100 */
[----:B---3--:R-:W-:-:S05]  /*1ed0*/  HADD2.F32 R3, -RZ, R8.H0_H0 ;  /* 0x20000008ff037230 */ /* 0x008fca0000004100 */
[----:B------:R-:W-:-:S05]  /*1ee0*/  FMUL.FTZ R0, R0, R3 ;  /* 0x0000000300007220 */ /* 0x000fca0000410000 */
[----:B------:R-:W-:Y:S01]  /*1ef0*/  F2FP.F16.F32.PACK_AB R0, RZ, R0 ;  /* 0x00000000ff00723e */ /* 0x000fe200000000ff */
[----:B------:R-:W-:Y:S06]  /*1f00*/  BRA `(.L_x_1108) ;  /* 0x0000000000047947 */ /* 0x000fec0003800000 */
.L_x_1105:
[----:B------:R-:W-:-:S07]  /*1f10*/  PRMT R0, RZ, 0x7610, R0 ;  /* 0x00007610ff007816 */ /* 0x000fce0000000000 */
.L_x_1108:
[----:B-1----:R-:W-:Y:S05]  /*1f20*/  BSYNC.RECONVERGENT B7 ;  /* 0x0000000000077941 */ /* 0x002fea0003800200 */
.L_x_1104:
        /* <DEDUP_REMOVED lines=15> */
.L_x_1103:
[----:B-1----:R-:W-:Y:S05]  /*2020*/  BSYNC.RECONVERGENT B8 ;  /* 0x0000000000087941 */ /* 0x002fea0003800200 */
.L_x_1102:
[----:B------:R-:W-:-:S04]  /*2030*/  ISETP.GE.U32.AND P0, PT, R22, 0x3, PT ;  /* 0x000000031600780c */ /* 0x000fc80003f06070 */
[----:B------:R-:W-:-:S13]  /*2040*/  ISETP.GE.U32.AND.EX P0, PT, R19, RZ, PT, P0 ;  /* 0x000000ff1300720c */ /* 0x000fda0003f06100 */
[----:B------:R-:W-:Y:S05]  /*2050*/  @!P0 EXIT ;  /* 0x000000000000894d */ /* 0x000fea0003800000 */
[----:B------:R-:W-:Y:S01]  /*2060*/  BSSY.RECONVERGENT B8, `(.L_x_1110) ;  /* 0x00000de000087945 */ /* 0x000fe20003800200 */
.L_x_1130:
        /* <DEDUP_REMOVED lines=31> */
.L_x_1114:
[----:B------:R-:W-:Y:S05]  /*2260*/  BSYNC.RECONVERGENT B6 ;  /* 0x0000000000067941 */ /* 0x000fea0003800200 */
.L_x_1113:
[----:B------:R-:W-:Y:S02]  /*2270*/  IMAD R16, R16, UR48, RZ ;  /* 0x0000003010107c24 */ /* 0x000fe4000f8e02ff */
[----:B------:R-:W-:-:S04]  /*2280*/  IMAD.WIDE.U32 R2, R25, UR48, RZ ;  /* 0x0000003019027c25 */ /* 0x000fc8000f8e00ff */
[----:B------:R-:W-:-:S04]  /*2290*/  IMAD R5, R25, UR49, R16 ;  /* 0x0000003119057c24 */ /* 0x000fc8000f8e0210 */
[----:B------:R-:W-:Y:S02]  /*22a0*/  IMAD.IADD R3, R3, 0x1, R5 ;  /* 0x0000000103037824 */ /* 0x000fe400078e0205 */
[C---:B------:R-:W-:Y:S01]  /*22b0*/  IMAD.WIDE.U32 R4, R17.reuse, UR50, R2 ;  /* 0x0000003211047c25 */ /* 0x040fe2000f8e0002 */
[----:B------:R-:W-:-:S03]  /*22c0*/  LEA R2, P0, R17, UR38, 0x1 ;  /* 0x0000002611027c11 */ /* 0x000fc6000f8008ff */
[----:B------:R-:W-:Y:S01]  /*22d0*/  IMAD R17, R17, UR51, R5 ;  /* 0x0000003311117c24 */ /* 0x000fe2000f8e0205 */
[----:B------:R-:W-:Y:S01]  /*22e0*/  LEA R6, P1, R4, UR40, 0x1 ;  /* 0x0000002804067c11 */ /* 0x000fe2000f8208ff */
[----:B------:R-:W-:-:S03]  /*22f0*/  IMAD.X R3, RZ, RZ, UR39, P0 ;  /* 0x00000027ff037e24 */ /* 0x000fc600080e06ff */
[----:B------:R-:W-:Y:S02]  /*2300*/  LEA.HI.X R7, R4, UR41, R17, 0x1, P1 ;  /* 0x0000002904077c11 */ /* 0x000fe400088f0c11 */
[----:B------:R-:W2:Y:S04]  /*2310*/  LDG.E.U16 R2, desc[UR36][R2.64] ;  /* 0x0000002402027981 */ /* 0x000ea8000c1e1500 */
[----:B------:R-:W3:Y:S01]  /*2320*/  LDG.E.U16 R6, desc[UR36][R6.64] ;  /* 0x0000002406067981 */ /* 0x000ee2000c1e1500 */
[----:B--2---:R-:W-:Y:S02]  /*2330*/  HADD2.F32 R0, -RZ, -R2.H0_H0 ;  /* 0xa0000002ff007230 */ /* 0x004fe40000004100 */
[----:B---3--:R-:W-:-:S05]  /*2340*/  HADD2.F32 R5, -RZ, R6.H0_H0 ;  /* 0x20000006ff057230 */ /* 0x008fca0000004100 */
[----:B------:R-:W-:-:S05]  /*2350*/  FMUL.FTZ R0, R0, R5 ;  /* 0x0000000500007220 */ /* 0x000fca0000410000 */
[----:B------:R-:W-:-:S07]  /*2360*/  F2FP.F16.F32.PACK_AB R0, RZ, R0 ;  /* 0x00000000ff00723e */ /* 0x000fce00000000ff */
.L_x_1112:
[----:B------:R-:W-:Y:S05]  /*2370*/  BSYNC.RECONVERGENT B7 ;  /* 0x0000000000077941 */ /* 0x000fea0003800200 */
.L_x_1111:
        /* <DEDUP_REMOVED lines=10> */
[----:B------:R-:W-:Y:S02]  /*2420*/  IADD3.X R23, PT, PT, RZ, R23, RZ, P1, !PT ;  /* 0x00000017ff177210 */ /* 0x000fe40000ffe4ff */
        /* <DEDUP_REMOVED lines=23> */
.L_x_1118:
[----:B------:R-:W-:Y:S05]  /*25a0*/  BSYNC.RECONVERGENT B6 ;  /* 0x0000000000067941 */ /* 0x000fea0003800200 */
.L_x_1117:
        /* <DEDUP_REMOVED lines=15> */
[----:B------:R-:W-:Y:S01]  /*26a0*/  F2FP.F16.F32.PACK_AB R0, RZ, R0 ;  /* 0x00000000ff00723e */ /* 0x000fe200000000ff */
[----:B------:R-:W-:Y:S06]  /*26b0*/  BRA `(.L_x_1119) ;  /* 0x0000000000047947 */ /* 0x000fec0003800000 */
.L_x_1116:
[----:B------:R-:W-:-:S07]  /*26c0*/  PRMT R0, RZ, 0x7610, R0 ;  /* 0x00007610ff007816 */ /* 0x000fce0000000000 */
.L_x_1119:
[----:B------:R-:W-:Y:S05]  /*26d0*/  BSYNC.RECONVERGENT B7 ;  /* 0x0000000000077941 */ /* 0x000fea0003800200 */
.L_x_1115:
        /* <DEDUP_REMOVED lines=34> */
.L_x_1123:
[----:B------:R-:W-:Y:S05]  /*2900*/  BSYNC.RECONVERGENT B6 ;  /* 0x0000000000067941 */ /* 0x000fea0003800200 */
.L_x_1122:
        /* <DEDUP_REMOVED lines=17> */
.L_x_1121:
[----:B------:R-:W-:-:S07]  /*2a20*/  PRMT R0, RZ, 0x7610, R0 ;  /* 0x00007610ff007816 */ /* 0x000fce0000000000 */
.L_x_1124:
[----:B------:R-:W-:Y:S05]  /*2a30*/  BSYNC.RECONVERGENT B7 ;  /* 0x0000000000077941 */ /* 0x000fea0003800200 */
.L_x_1120:
        /* <DEDUP_REMOVED lines=34> */
.L_x_1128:
[----:B------:R-:W-:Y:S05]  /*2c60*/  BSYNC.RECONVERGENT B6 ;  /* 0x0000000000067941 */ /* 0x000fea0003800200 */
.L_x_1127:
        /* <DEDUP_REMOVED lines=17> */
.L_x_1126:
[----:B------:R-:W-:-:S07]  /*2d80*/  PRMT R0, RZ, 0x7610, R0 ;  /* 0x00007610ff007816 */ /* 0x000fce0000000000 */
.L_x_1129:
[----:B------:R-:W-:Y:S05]  /*2d90*/  BSYNC.RECONVERGENT B7 ;  /* 0x0000000000077941 */ /* 0x000fea0003800200 */
.L_x_1125:
[----:B------:R-:W0:Y:S01]  /*2da0*/  LDCU.64 UR4, c[0x0][0x380] ;  /* 0x00007000ff0477ac */ /* 0x000e220008000a00 */
[----:B------:R-:W-:-:S04]  /*2db0*/  SHF.R.S64 R2, RZ, 0x1f, R25 ;  /* 0x0000001fff027819 */ /* 0x000fc80000001019 */
[----:B------:R-:W-:-:S04]  /*2dc0*/  IADD3 R2, P0, PT, R2, UR62, RZ ;  /* 0x0000003e02027c10 */ /* 0x000fc8000ff1e0ff */
[----:B------:R-:W-:Y:S02]  /*2dd0*/  LEA.HI.X.SX32 R3, R25, UR63, 0x1, P0 ;  /* 0x0000003f19037c11 */ /* 0x000fe400080f0eff */
[----:B------:R-:W-:-:S03]  /*2de0*/  IADD3 R25, P0, PT, R24, R25, RZ ;  /* 0x0000001918197210 */ /* 0x000fc60007f1e0ff */
[----:B------:R1:W-:Y:S01]  /*2df0*/  STG.E.U16 desc[UR36][R2.64], R0 ;  /* 0x0000000002007986 */ /* 0x0003e2000c101524 */
[----:B------:R-:W-:Y:S02]  /*2e00*/  IADD3.X R23, PT, PT, RZ, R23, RZ, P0, !PT ;  /* 0x00000017ff177210 */ /* 0x000fe400007fe4ff */
[----:B0-----:R-:W-:-:S04]  /*2e10*/  ISETP.GE.U32.AND P0, PT, R25, UR4, PT ;  /* 0x0000000419007c0c */ /* 0x001fc8000bf06070 */
[----:B------:R-:W-:-:S13]  /*2e20*/  ISETP.GE.AND.EX P0, PT, R23, UR5, PT, P0 ;  /* 0x0000000517007c0c */ /* 0x000fda000bf06300 */
[----:B-1----:R-:W-:Y:S05]  /*2e30*/  @!P0 BRA `(.L_x_1130) ;  /* 0xfffffff0008c8947 */ /* 0x002fea000383ffff */
[----:B------:R-:W-:Y:S05]  /*2e40*/  BSYNC.RECONVERGENT B8 ;  /* 0x0000000000087941 */ /* 0x000fea0003800200 */
.L_x_1110:
[----:B------:R-:W-:Y:S05]  /*2e50*/  EXIT ;  /* 0x000000000000794d */ /* 0x000fea0003800000 */
        .weak           $__internal_17_$__cuda_sm20_div_u64
        .type           $__internal_17_$__cuda_sm20_div_u64,@function
        .size           $__internal_17_$__cuda_sm20_div_u64,(.L_x_10638 - $__internal_17_$__cuda_sm20_div_u64)
$__internal_17_$__cuda_sm20_div_u64:
        /* <DEDUP_REMOVED lines=72> */
[----:B------:R-:W-:Y:S06]  /*32e0*/  RET.REL.NODEC R2 `(_ZN2at6native39_GLOBAL__N__cee6930f_7_Loss_cu_5b0651e138nll_loss_forward_no_reduce_cuda_kernelIN3c104HalfEhEEvlNS_27GenericPackedTensorAccessorIT_Lm2ENS_16DefaultPtrTraitsElEEPKT0_PS6_PKS6_ll) ;  /* 0xffffffcc02447950 */ /* 0x000fec0003c3ffff */
.L_x_1131:
        /* <DEDUP_REMOVED lines=9> */
.L_x_10638:


//--------------------- .text._ZN2at6native39_GLOBAL__N__cee6930f_7_Loss_cu_5b0651e138nll_loss_forward_no_reduce_cuda_kernelIflEEvlNS_27GenericPackedTensorAccessorIT_Lm2ENS_16DefaultPtrTraitsElEEPKT0_PS4_PKS4_ll --------------------------
	.section	.text._ZN2at6native39_GLOBAL__N__cee6930f_7_Loss_cu_5b0651e138nll_loss_forward_no_reduce_cuda_kernelIflEEvlNS_27GenericPackedTensorAccessorIT_Lm2ENS_16DefaultPtrTraitsElEEPKT0_PS4_PKS4_ll,"ax",@progbits
	.align	128
.text._ZN2at6native39_GLOBAL__N__cee6930f_7_Loss_cu_5b0651e138nll_loss_forward_no_reduce_cuda_kernelIflEEvlNS_27GenericPackedTensorAccessorIT_Lm2ENS_16DefaultPtrTraitsElEEPKT0_PS4_PKS4_ll:
        .type           _ZN2at6native39_GLOBAL__N__cee6930f_7_Loss_cu_5b0651e138nll_loss_forward_no_reduce_cuda_kernelIflEEvlNS_27GenericPackedTensorAccessorIT_Lm2ENS_16DefaultPtrTraitsElEEPKT0_PS4_PKS4_ll,@function
        .size           _ZN2at6native39_GLOBAL__N__cee6930f_7_Loss_cu_5b0651e138nll_loss_forward_no_reduce_cuda_kernelIflEEvlNS_27GenericPackedTensorAccessorIT_Lm2ENS_16DefaultPtrTraitsElEEPKT0_PS4_PKS4_ll,(.L_x_10640 - _ZN2at6native39_GLOBAL__N__cee6930f_7_Loss_cu_5b0651e138nll_loss_forward_no_reduce_cuda_kernelIflEEvlNS_27GenericPackedTensorAccessorIT_Lm2ENS_16DefaultPtrTraitsElEEPKT0_PS4_PKS4_ll)
        .other          _ZN2at6native39_GLOBAL__N__cee6930f_7_Loss_cu_5b0651e138nll_loss_forward_no_reduce_cuda_kernelIflEEvlNS_27GenericPackedTensorAccessorIT_Lm2ENS_16DefaultPtrTraitsElEEPKT0_PS4_PKS4_ll,@"STO_CUDA_ENTRY STV_DEFAULT"
_ZN2at6native39_GLOBAL__N__cee6930f_7_Loss_cu_5b0651e138nll_loss_forward_no_reduce_cuda_kernelIflEEvlNS_27GenericPackedTensorAccessorIT_Lm2ENS_16DefaultPtrTraitsElEEPKT0_PS4_PKS4_ll:
        /* <DEDUP_REMOVED lines=53> */
.L_x_1134:
[----:B------:R-:W-:Y:S01]  /*0350*/  IMAD.MOV.U32 R2, RZ, RZ, R4 ;  /* 0x000000ffff027224 */ /* 0x000fe200078e0004 */
[----:B------:R-:W-:-:S07]  /*0360*/  MOV R0, 0x380 ;  /* 0x0000038000007802 */ /* 0x000fce0000000f00 */
[----:B------:R-:W-:Y:S05]  /*0370*/  CALL.REL.NOINC `($__internal_18_$__cuda_sm20_div_u64) ;  /* 0x0000002c00a87944 */ /* 0x000fea0003c00000 */
[----:B------:R-:W-:Y:S02]  /*0380*/  IMAD.MOV.U32 R2, RZ, RZ, R4 ;  /* 0x000000ffff027224 */ /* 0x000fe400078e0004 */
[----:B------:R-:W-:-:S07]  /*0390*/  IMAD.MOV.U32 R3, RZ, RZ, R5 ;  /* 0x000000ffff037224 */ /* 0x000fce00078e0005 */
.L_x_1135:
[----:B------:R-:W-:Y:S05]  /*03a0*/  BSYNC.RECONVERGENT B0 ;  /* 0x0000000000007941 */ /* 0x000fea0003800200 */
.L_x_1133:
        /* <DEDUP_REMOVED lines=14> */
[----:B------:R-:W1:Y:S01]  /*0490*/  LDCU.64 UR42, c[0x0][0x3d0] ;  /* 0x00007a00ff2a77ac */ /* 0x000e620008000a00 */
[----:B------:R-:W1:Y:S01]  /*04a0*/  LDCU.64 UR40, c[0x0][0x3c8] ;  /* 0x00007900ff2877ac */ /* 0x000e620008000a00 */
[----:B------:R-:W1:Y:S01]  /*04b0*/  LDCU.64 UR38, c[0x0][0x3c8] ;  /* 0x00007900ff2677ac */ /* 0x000e620008000a00 */
[----:B------:R-:W1:Y:S01]  /*04c0*/  LDCU.64 UR60, c[0x0][0x388] ;  /* 0x00007100ff3c77ac */ /* 0x000e620008000a00 */
[----:B0-----:R-:W-:Y:S01]  /*04d0*/  IMAD.U32 R19, RZ, RZ, UR4 ;  /* 0x00000004ff137e24 */ /* 0x001fe2000f8e00ff */
[----:B------:R-:W0:Y:S01]  /*04e0*/  LDCU.64 UR62, c[0x0][0x380] ;  /* 0x00007000ff3e77ac */ /* 0x000e220008000a00 */
[----:B------:R-:W-:Y:S01]  /*04f0*/  IMAD.U32 R18, RZ, RZ, UR5 ;  /* 0x00000005ff127e24 */ /* 0x000fe2000f8e00ff */
[----:B------:R-:W0:Y:S01]  /*0500*/  LDCU.128 UR44, c[0x0][0x3a0] ;  /* 0x00007400ff2c77ac */ /* 0x000e220008000c00 */
[----:B------:R-:W0:Y:S01]  /*0510*/  LDCU.128 UR48, c[0x0][0x3a0] ;  /* 0x00007400ff3077ac */ /* 0x000e220008000c00 */
[----:B-1234-:R-:W-:Y:S05]  /*0520*/  @!P0 BRA `(.L_x_1137) ;  /* 0x0000000400288947 */ /* 0x01efea0003800000 */
[----:B------:R-:W-:Y:S02]  /*0530*/  VIADD R29, R24, 0x1 ;  /* 0x00000001181d7836 */ /* 0x000fe40000000000 */
[----:B------:R-:W-:Y:S02]  /*0540*/  IMAD.MOV.U32 R26, RZ, RZ, RZ ;  /* 0x000000ffff1a7224 */ /* 0x000fe400078e00ff */
[----:B------:R-:W-:Y:S01]  /*0550*/  IMAD.MOV.U32 R27, RZ, RZ, R33 ;  /* 0x000000ffff1b7224 */ /* 0x000fe200078e0021 */
[----:B------:R-:W-:Y:S01]  /*0560*/  LOP3.LUT R29, R29, 0x3, RZ, 0xc0, !PT ;  /* 0x000000031d1d7812 */ /* 0x000fe200078ec0ff */
[----:B------:R-:W-:-:S07]  /*0570*/  IMAD.MOV.U32 R28, RZ, RZ, RZ ;  /* 0x000000ffff1c7224 */ /* 0x000fce00078e00ff */
.L_x_1143:
[----:B------:R-:W-:Y:S02]  /*0580*/  R2UR UR5, R23 ;  /* 0x00000000170572ca */ /* 0x000fe400000e0000 */
[----:B------:R-:W-:Y:S02]  /*0590*/  R2UR UR4, R22 ;  /* 0x00000000160472ca */ /* 0x000fe400000e0000 */
[----:B------:R-:W-:-:S09]  /*05a0*/  SHF.R.S64 R16, R26, 0x1d, R27 ;  /* 0x0000001d1a107819 */ /* 0x000fd2000000101b */
[----:B------:R-:W-:-:S04]  /*05b0*/  IADD3 R16, P0, PT, R16, UR5, RZ ;  /* 0x0000000510107c10 */ /* 0x000fc8000ff1e0ff */
[----:B------:R-:W-:-:S06]  /*05c0*/  LEA.HI.X.SX32 R17, R27, UR4, 0x3, P0 ;  /* 0x000000041b117c11 */ /* 0x000fcc00080f1eff */
[----:B------:R-:W2:Y:S01]  /*05d0*/  LDG.E.64 R16, desc[UR36][R16.64] ;  /* 0x0000002410107981 */ /* 0x000ea2000c1e1b00 */
[----:B------:R-:W-:Y:S01]  /*05e0*/  IADD3 R29, P0, PT, R29, -0x1, RZ ;  /* 0xffffffff1d1d7810 */ /* 0x000fe20007f1e0ff */
[----:B------:R-:W-:Y:S03]  /*05f0*/  BSSY.RECONVERGENT B7, `(.L_x_1138) ;  /* 0x0000037000077945 */ /* 0x000fe60003800200 */
[----:B------:R-:W-:Y:S02]  /*0600*/  IADD3.X R28, PT, PT, R28, -0x1, RZ, P0, !PT ;  /* 0xffffffff1c1c7810 */ /* 0x000fe400007fe4ff */
[----:B------:R-:W-:-:S04]  /*0610*/  ISETP.NE.U32.AND P1, PT, R29, RZ, PT ;  /* 0x000000ff1d00720c */ /* 0x000fc80003f25070 */
[----:B------:R-:W-:-:S04]  /*0620*/  ISETP.NE.AND.EX P1, PT, R28, RZ, PT, P1 ;  /* 0x000000ff1c00720c */ /* 0x000fc80003f25310 */
[----:B------:R-:W-:Y:S02]  /*0630*/  P2R R30, PR, RZ, 0x2 ;  /* 0x00000002ff1e7803 */ /* 0x000fe40000000000 */
        /* <DEDUP_REMOVED lines=20> */
[----:B------:R-:W-:Y:S02]  /*0780*/  IMAD.U32 R7, RZ, RZ, UR7 ;  /* 0x00000007ff077e24 */ /* 0x000fe4000f8e00ff */
[----:B----4-:R-:W-:Y:S02]  /*0790*/  IMAD.U32 R10, RZ, RZ, UR8 ;  /* 0x00000008ff0a7e24 */ /* 0x010fe4000f8e00ff */
[----:B------:R-:W-:-:S07]  /*07a0*/  IMAD.U32 R11, RZ, RZ, UR9 ;  /* 0x00000009ff0b7e24 */ /* 0x000fce000f8e00ff */
[----:B------:R-:W-:-:S07]  /*07b0*/  LEPC R20, `(.L_x_1141) ;  /* 0x000000001014794e */ /* 0x000fce0000000000 */
[----:B0--3--:R-:W-:Y:S05]  /*07c0*/  CALL.ABS.NOINC R2 ;  /* 0x0000000002007343 */ /* 0x009fea0003c00000 */
.L_x_1141:
[----:B0-----:R-:W-:Y:S05]  /*07d0*/  BSYNC.RECONVERGENT B6 ;  /* 0x0000000000067941 */ /* 0x001fea0003800200 */
.L_x_1140:
[----:B------:R-:W-:Y:S01]  /*07e0*/  SHF.R.S32.HI R0, RZ, 0x1f, R27 ;  /* 0x0000001fff007819 */ /* 0x000fe2000001141b */
[----:B------:R-:W-:Y:S01]  /*07f0*/  IMAD.WIDE.U32 R2, R27, UR44, RZ ;  /* 0x0000002c1b027c25 */ /* 0x000fe2000f8e00ff */
[----:B------:R-:W-:Y:S02]  /*0800*/  R2UR UR5, R19 ;  /* 0x00000000130572ca */ /* 0x000fe400000e0000 */
[----:B------:R-:W-:Y:S01]  /*0810*/  R2UR UR4, R18 ;  /* 0x00000000120472ca */ /* 0x000fe200000e0000 */
[----:B------:R-:W-:Y:S02]  /*0820*/  IMAD R0, R0, UR44, RZ ;  /* 0x0000002c00007c24 */ /* 0x000fe4000f8e02ff */
[----:B------:R-:W-:Y:S02]  /*0830*/  IMAD R7, R17, UR46, RZ ;  /* 0x0000002e11077c24 */ /* 0x000fe4000f8e02ff */
[----:B------:R-:W-:Y:S02]  /*0840*/  IMAD R5, R27, UR45, R0 ;  /* 0x0000002d1b057c24 */ /* 0x000fe4000f8e0200 */
[----:B------:R-:W-:-:S02]  /*0850*/  IMAD R7, R16, UR47, R7 ;  /* 0x0000002f10077c24 */ /* 0x000fc4000f8e0207 */
[----:B------:R-:W-:Y:S02]  /*0860*/  IMAD.IADD R3, R3, 0x1, R5 ;  /* 0x0000000103037824 */ /* 0x000fe400078e0205 */
[----:B------:R-:W-:-:S04]  /*0870*/  IMAD.WIDE.U32 R16, R16, UR46, R2 ;  /* 0x0000002e10107c25 */ /* 0x000fc8000f8e0002 */
[----:B------:R-:W-:Y:S01]  /*0880*/  IMAD.IADD R3, R17, 0x1, R7 ;  /* 0x0000000111037824 */ /* 0x000fe200078e0207 */
[----:B------:R-:W-:-:S04]  /*0890*/  LEA R2, P0, R16, UR5, 0x2 ;  /* 0x0000000510027c11 */ /* 0x000fc8000f8010ff */
[----:B------:R-:W-:-:S05]  /*08a0*/  LEA.HI.X R3, R16, UR4, R3, 0x2, P0 ;  /* 0x0000000410037c11 */ /* 0x000fca00080f1403 */
[----:B------:R-:W2:Y:S01]  /*08b0*/  LDG.E R2, desc[UR36][R2.64] ;  /* 0x0000002402027981 */ /* 0x000ea2000c1e1900 */
[----:B------:R-:W-:-:S04]  /*08c0*/  SHF.R.S64 R4, R26, 0x1e, R27 ;  /* 0x0000001e1a047819 */ /* 0x000fc8000000101b */
[----:B------:R-:W-:-:S04]  /*08d0*/  IADD3 R4, P0, PT, R4, UR58, RZ ;  /* 0x0000003a04047c10 */ /* 0x000fc8000ff1e0ff */
[----:B------:R-:W-:Y:S01]  /*08e0*/  LEA.HI.X.SX32 R5, R27, UR59, 0x2, P0 ;  /* 0x0000003b1b057c11 */ /* 0x000fe200080f16ff */
[----:B--2---:R-:W-:-:S05]  /*08f0*/  FADD.FTZ R7, -R2, -RZ ;  /* 0x800000ff02077221 */ /* 0x004fca0000010100 */
[----:B------:R0:W-:Y:S01]  /*0900*/  STG.E desc[UR36][R4.64], R7 ;  /* 0x0000000704007986 */ /* 0x0001e2000c101924 */
[----:B------:R-:W-:Y:S05]  /*0910*/  BRA `(.L_x_1142) ;  /* 0x0000000000107947 */ /* 0x000fea0003800000 */
.L_x_1139:
[----:B------:R-:W-:-:S04]  /*0920*/  SHF.R.S64 R2, R26, 0x1e, R27 ;  /* 0x0000001e1a027819 */ /* 0x000fc8000000101b */
[----:B------:R-:W-:-:S04]  /*0930*/  IADD3 R2, P0, PT, R2, UR58, RZ ;  /* 0x0000003a02027c10 */ /* 0x000fc8000ff1e0ff */
[----:B------:R-:W-:-:S05]  /*0940*/  LEA.HI.X.SX32 R3, R27, UR59, 0x2, P0 ;  /* 0x0000003b1b037c11 */ /* 0x000fca00080f16ff */
[----:B------:R1:W-:Y:S04]  /*0950*/  STG.E desc[UR36][R2.64], RZ ;  /* 0x000000ff02007986 */ /* 0x0003e8000c101924 */
.L_x_1142:
[----:B0-----:R-:W-:Y:S05]  /*0960*/  BSYNC.RECONVERGENT B7 ;  /* 0x0000000000077941 */ /* 0x001fea0003800200 */
.L_x_1138:
[----:B------:R-:W-:Y:S02]  /*0970*/  ISETP.NE.AND P2, PT, R30, RZ, PT ;  /* 0x000000ff1e00720c */ /* 0x000fe40003f45270 */
[----:B------:R-:W-:Y:S02]  /*0980*/  IADD3 R33, P0, PT, R32, R33, RZ ;  /* 0x0000002120217210 */ /* 0x000fe40007f1e0ff */
[----:B------:R-:W-:-:S03]  /*0990*/  IADD3 R26, P1, PT, RZ, R26, RZ ;  /* 0x0000001aff1a7210 */ /* 0x000fc60007f3e0ff */
[----:B------:R-:W-:Y:S02]  /*09a0*/  IMAD.X R31, RZ, RZ, R31, P0 ;  /* 0x000000ffff1f7224 */ /* 0x000fe400000e061f */
[----:B------:R-:W-:-:S04]  /*09b0*/  IMAD.X R27, R32, 0x1, R27, P1 ;  /* 0x00000001201b7824 */ /* 0x000fc800008e061b */
[----:B------:R-:W-:Y:S05]  /*09c0*/  @P2 BRA `(.L_x_1143) ;  /* 0xfffffff800ec2947 */ /* 0x000fea000383ffff */
.L_x_1137:
[----:B0-----:R-:W-:Y:S05]  /*09d0*/  BSYNC.RECONVERGENT B8 ;  /* 0x0000000000087941 */ /* 0x001fea0003800200 */
.L_x_1136:
[----:B------:R-:W-:-:S04]  /*09e0*/  ISETP.GE.U32.AND P0, PT, R24, 0x3, PT ;  /* 0x000000031800780c */ /* 0x000fc80003f06070 */
[----:B------:R-:W-:-:S13]  /*09f0*/  ISETP.GE.U32.AND.EX P0, PT, R25, RZ, PT, P0 ;  /* 0x000000ff1900720c */ /* 0x000fda0003f06100 */
[----:B------:R-:W-:Y:S05]  /*0a00*/  @!P0 EXIT ;  /* 0x000000000000894d */ /* 0x000fea0003800000 */
[----:B------:R-:W-:Y:S01]  /*0a10*/  BSSY.RECONVERGENT B8, `(.L_x_1144) ;  /* 0x00000ec000087945 */ /* 0x000fe20003800200 */
.L_x_1165:
[----:B------:R-:W-:-:S04]  /*0a20*/  SHF.R.S64 R16, RZ, 0x1d, R33 ;  /* 0x0000001dff107819 */ /* 0x000fc80000001021 */
[----:B------:R-:W-:-:S04]  /*0a30*/  IADD3 R16, P0, PT, R16, UR54, RZ ;  /* 0x0000003610107c10 */ /* 0x000fc8000ff1e0ff */
[----:B------:R-:W-:-:S06]  /*0a40*/  LEA.HI.X.SX32 R17, R33, UR55, 0x3, P0 ;  /* 0x0000003721117c11 */ /* 0x000fcc00080f1eff */
[----:B------:R-:W2:Y:S01]  /*0a50*/  LDG.E.64 R16, desc[UR36][R16.64] ;  /* 0x0000002410107981 */ /* 0x000ea2000c1e1b00 */
        /* <DEDUP_REMOVED lines=26> */
.L_x_1148:
[----:B------:R-:W-:Y:S05]  /*0c00*/  BSYNC.RECONVERGENT B6 ;  /* 0x0000000000067941 */ /* 0x000fea0003800200 */
.L_x_1147:
[----:B------:R-:W-:Y:S01]  /*0c10*/  SHF.R.S32.HI R0, RZ, 0x1f, R33 ;  /* 0x0000001fff007819 */ /* 0x000fe20000011421 */
[----:B-1----:R-:W-:-:S04]  /*0c20*/  IMAD.WIDE.U32 R2, R33, UR48, RZ ;  /* 0x0000003021027c25 */ /* 0x002fc8000f8e00ff */
[----:B------:R-:W-:Y:S02]  /*0c30*/  IMAD R0, R0, UR48, RZ ;  /* 0x0000003000007c24 */ /* 0x000fe4000f8e02ff */
[----:B------:R-:W-:Y:S02]  /*0c40*/  IMAD R7, R17, UR50, RZ ;  /* 0x0000003211077c24 */ /* 0x000fe4000f8e02ff */
[----:B------:R-:W-:Y:S02]  /*0c50*/  IMAD R5, R33, UR49, R0 ;  /* 0x0000003121057c24 */ /* 0x000fe4000f8e0200 */
[C---:B------:R-:W-:Y:S02]  /*0c60*/  IMAD R7, R16.reuse, UR51, R7 ;  /* 0x0000003310077c24 */ /* 0x040fe4000f8e0207 */
[----:B------:R-:W-:Y:S02]  /*0c70*/  IMAD.IADD R3, R3, 0x1, R5 ;  /* 0x0000000103037824 */ /* 0x000fe400078e0205 */
[----:B------:R-:W-:-:S04]  /*0c80*/  IMAD.WIDE.U32 R16, R16, UR50, R2 ;  /* 0x0000003210107c25 */ /* 0x000fc8000f8e0002 */
[----:B------:R-:W-:Y:S01]  /*0c90*/  IMAD.IADD R3, R17, 0x1, R7 ;  /* 0x0000000111037824 */ /* 0x000fe200078e0207 */
[----:B------:R-:W-:-:S04]  /*0ca0*/  LEA R4, P0, R16, UR60, 0x2 ;  /* 0x0000003c10047c11 */ /* 0x000fc8000f8010ff */
[----:B------:R-:W-:-:S05]  /*0cb0*/  LEA.HI.X R5, R16, UR61, R3, 0x2, P0 ;  /* 0x0000003d10057c11 */ /* 0x000fca00080f1403 */
[----:B------:R-:W2:Y:S01]  /*0cc0*/  LDG.E R4, desc[UR36][R4.64] ;  /* 0x0000002404047981 */ /* 0x000ea2000c1e1900 */
[----:B------:R-:W-:Y:S01]  /*0cd0*/  IMAD.U32 R0, RZ, RZ, UR56 ;  /* 0x00000038ff007e24 */ /* 0x000fe2000f8e00ff */
[----:B------:R-:W-:Y:S01]  /*0ce0*/  SHF.R.S64 R7, RZ, 0x1e, R33 ;  /* 0x0000001eff077819 */ /* 0x000fe20000001021 */
[----:B------:R-:W-:-:S03]  /*0cf0*/  IMAD.U32 R2, RZ, RZ, UR57 ;  /* 0x00000039ff027e24 */ /* 0x000fc6000f8e00ff */
[----:B------:R-:W-:-:S04]  /*0d00*/  IADD3 R6, P0, PT, R7, R0, RZ ;  /* 0x0000000007067210 */ /* 0x000fc80007f1e0ff */
[----:B------:R-:W-:Y:S01]  /*0d10*/  LEA.HI.X.SX32 R7, R33, R2, 0x2, P0 ;  /* 0x0000000221077211 */ /* 0x000fe200000f16ff */
[----:B--2---:R-:W-:-:S05]  /*0d20*/  FADD.FTZ R3, -R4, -RZ ;  /* 0x800000ff04037221 */ /* 0x004fca0000010100 */
[----:B------:R0:W-:Y:S01]  /*0d30*/  STG.E desc[UR36][R6.64], R3 ;  /* 0x0000000306007986 */ /* 0x0001e2000c101924 */
[----:B------:R-:W-:Y:S05]  /*0d40*/  BRA `(.L_x_1149) ;  /* 0x0000000000187947 */ /* 0x000fea0003800000 */
.L_x_1146:
[----:B------:R-:W-:Y:S01]  /*0d50*/  IMAD.U32 R0, RZ, RZ, UR56 ;  /* 0x00000038ff007e24 */ /* 0x000fe2000f8e00ff */
[----:B------:R-:W-:Y:S01]  /*0d60*/  SHF.R.S64 R5, RZ, 0x1e, R33 ;  /* 0x0000001eff057819 */ /* 0x000fe20000001021 */
[----:B-1----:R-:W-:-:S03]  /*0d70*/  IMAD.U32 R2, RZ, RZ, UR57 ;  /* 0x00000039ff027e24 */ /* 0x002fc6000f8e00ff */
[----:B------:R-:W-:-:S04]  /*0d80*/  IADD3 R4, P0, PT, R5, R0, RZ ;  /* 0x0000000005047210 */ /* 0x000fc80007f1e0ff */
[----:B------:R-:W-:-:S05]  /*0d90*/  LEA.HI.X.SX32 R5, R33, R2, 0x2, P0 ;  /* 0x0000000221057211 */ /* 0x000fca00000f16ff */
[----:B------:R1:W-:Y:S04]  /*0da0*/  STG.E desc[UR36][R4.64], RZ ;  /* 0x000000ff04007986 */ /* 0x0003e8000c101924 */
.L_x_1149:
[----:B------:R-:W-:Y:S05]  /*0db0*/  BSYNC.RECONVERGENT B7 ;  /* 0x0000000000077941 */ /* 0x000fea0003800200 */
.L_x_1145:
[----:B------:R-:W-:-:S04]  /*0dc0*/  IADD3 R33, P1, PT, R32, R33, RZ ;  /* 0x0000002120217210 */ /* 0x000fc80007f3e0ff */
[----:B------:R-:W-:-:S04]  /*0dd0*/  SHF.R.S64 R16, RZ, 0x1d, R33 ;  /* 0x0000001dff107819 */ /* 0x000fc80000001021 */
[----:B------:R-:W-:-:S04]  /*0de0*/  IADD3 R16, P0, PT, R16, UR54, RZ ;  /* 0x0000003610107c10 */ /* 0x000fc8000ff1e0ff */
[----:B------:R-:W-:-:S06]  /*0df0*/  LEA.HI.X.SX32 R17, R33, UR55, 0x3, P0 ;  /* 0x0000003721117c11 */ /* 0x000fcc00080f1eff */
[----:B------:R-:W2:Y:S01]  /*0e00*/  LDG.E.64 R16, desc[UR36][R16.64] ;  /* 0x0000002410107981 */ /* 0x000ea2000c1e1b00 */
[----:B------:R-:W-:Y:S01]  /*0e10*/  BSSY.RECONVERGENT B7, `(.L_x_1150) ;  /* 0x0000034000077945 */ /* 0x000fe20003800200 */
        /* <DEDUP_REMOVED lines=15> */
[----:B0-----:R-:W0:Y:S01]  /*0f10*/  LDC.64 R2, c[0x4][R2] ;  /* 0x0100000002027b82 */ /* 0x001e220000000a00 */
[----:B------:R-:W-:Y:S01]  /*0f20*/  IMAD.MOV.U32 R13, RZ, RZ, RZ ;  /* 0x000000ffff0d7224 */ /* 0x000fe200078e00ff */
[----:B------:R-:W3:Y:S01]  /*0f30*/  LDCU.64 UR8, c[0x4][0x80] ;  /* 0x01001000ff0877ac */ /* 0x000ee20008000a00 */
[----:B-1----:R-:W-:Y:S02]  /*0f40*/  IMAD.U32 R4, RZ, RZ, UR4 ;  /* 0x00000004ff047e24 */ /* 0x002fe4000f8e00ff */
[----:B------:R-:W-:-:S02]  /*0f50*/  IMAD.U32 R5, RZ, RZ, UR5 ;  /* 0x00000005ff057e24 */ /* 0x000fc4000f8e00ff */
[----:B--2---:R-:W-:Y:S02]  /*0f60*/  IMAD.U32 R6, RZ, RZ, UR6 ;  /* 0x00000006ff067e24 */ /* 0x004fe4000f8e00ff */
[----:B------:R-:W-:Y:S02]  /*0f70*/  IMAD.U32 R7, RZ, RZ, UR7 ;  /* 0x00000007ff077e24 */ /* 0x000fe4000f8e00ff */
[----:B---3--:R-:W-:Y:S02]  /*0f80*/  IMAD.U32 R10, RZ, RZ, UR8 ;  /* 0x00000008ff0a7e24 */ /* 0x008fe4000f8e00ff */
[----:B------:R-:W-:-:S07]  /*0f90*/  IMAD.U32 R11, RZ, RZ, UR9 ;  /* 0x00000009ff0b7e24 */ /* 0x000fce000f8e00ff */
[----:B------:R-:W-:-:S07]  /*0fa0*/  LEPC R20, `(.L_x_1153) ;  /* 0x000000001014794e */ /* 0x000fce0000000000 */
[----:B0-----:R-:W-:Y:S05]  /*0fb0*/  CALL.ABS.NOINC R2 ;  /* 0x0000000002007343 */ /* 0x001fea0003c00000 */
.L_x_1153:
[----:B------:R-:W-:Y:S05]  /*0fc0*/  BSYNC.RECONVERGENT B6 ;  /* 0x0000000000067941 */ /* 0x000fea0003800200 */
.L_x_1152:
[----:B------:R-:W-:Y:S01]  /*0fd0*/  SHF.R.S32.HI R0, RZ, 0x1f, R33 ;  /* 0x0000001fff007819 */ /* 0x000fe20000011421 */
[----:B0-----:R-:W-:-:S04]  /*0fe0*/  IMAD.WIDE.U32 R2, R33, UR48, RZ ;  /* 0x0000003021027c25 */ /* 0x001fc8000f8e00ff */
[----:B------:R-:W-:Y:S02]  /*0ff0*/  IMAD R0, R0, UR48, RZ ;  /* 0x0000003000007c24 */ /* 0x000fe4000f8e02ff */
[----:B------:R-:W-:Y:S02]  /*1000*/  IMAD R7, R17, UR50, RZ ;  /* 0x0000003211077c24 */ /* 0x000fe4000f8e02ff */
[----:B-1----:R-:W-:Y:S02]  /*1010*/  IMAD R5, R33, UR49, R0 ;  /* 0x0000003121057c24 */ /* 0x002fe4000f8e0200 */
        /* <DEDUP_REMOVED lines=15> */
.L_x_1151:
[----:B-1----:R-:W-:-:S04]  /*1110*/  SHF.R.S64 R5, RZ, 0x1e, R33 ;  /* 0x0000001eff057819 */ /* 0x002fc80000001021 */
[----:B------:R-:W-:-:S04]  /*1120*/  IADD3 R4, P0, PT, R5, R0, RZ ;  /* 0x0000000005047210 */ /* 0x000fc80007f1e0ff */
[----:B------:R-:W-:-:S05]  /*1130*/  LEA.HI.X.SX32 R5, R33, R2, 0x2, P0 ;  /* 0x0000000221057211 */ /* 0x000fca00000f16ff */
[----:B------:R1:W-:Y:S04]  /*1140*/  STG.E desc[UR36][R4.64], RZ ;  /* 0x000000ff04007986 */ /* 0x0003e8000c101924 */
.L_x_1154:
[----:B------:R-:W-:Y:S05]  /*1150*/  BSYNC.RECONVERGENT B7 ;  /* 0x0000000000077941 */ /* 0x000fea0003800200 */
.L_x_1150:
        /* <DEDUP_REMOVED lines=32> */
.L_x_1158:
[----:B------:R-:W-:Y:S05]  /*1360*/  BSYNC.RECONVERGENT B6 ;  /* 0x0000000000067941 */ /* 0x000fea0003800200 */
.L_x_1157:
        /* <DEDUP_REMOVED lines=20> */
.L_x_1156:
[----:B-1----:R-:W-:-:S04]  /*14b0*/  SHF.R.S64 R5, RZ, 0x1e, R33 ;  /* 0x0000001eff057819 */ /* 0x002fc80000001021 */
[----:B------:R-:W-:-:S04]  /*14c0*/  IADD3 R4, P0, PT, R5, R0, RZ ;  /* 0x0000000005047210 */ /* 0x000fc80007f1e0ff */
[----:B------:R-:W-:-:S05]  /*14d0*/  LEA.HI.X.SX32 R5, R33, R2, 0x2, P0 ;  /* 0x0000000221057211 */ /* 0x000fca00000f16ff */
[----:B------:R1:W-:Y:S04]  /*14e0*/  STG.E desc[UR36][R4.64], RZ ;  /* 0x000000ff04007986 */ /* 0x0003e8000c101924 */
.L_x_1159:
[----:B------:R-:W-:Y:S05]  /*14f0*/  BSYNC.RECONVERGENT B7 ;  /* 0x0000000000077941 */ /* 0x000fea0003800200 */
.L_x_1155:
        /* <DEDUP_REMOVED lines=32> */
.L_x_1163:
[----:B------:R-:W-:Y:S05]  /*1700*/  BSYNC.RECONVERGENT B6 ;  /* 0x0000000000067941 */ /* 0x000fea0003800200 */
.L_x_1162:
        /* <DEDUP_REMOVED lines=12> */
[----:B------:R-:W-:-:S04]  /*17d0*/  SHF.R.S64 R4, RZ, 0x1e, R33 ;  /* 0x0000001eff047819 */ /* 0x000fc80000001021 */
[----:B------:R-:W-:-:S04]  /*17e0*/  IADD3 R4, P0, PT, R4, UR56, RZ ;  /* 0x0000003804047c10 */ /* 0x000fc8000ff1e0ff */
[----:B------:R-:W-:Y:S01]  /*17f0*/  LEA.HI.X.SX32 R5, R33, UR57, 0x2, P0 ;  /* 0x0000003921057c11 */ /* 0x000fe200080f16ff */
[----:B--2---:R-:W-:-:S05]  /*1800*/  FADD.FTZ R7, -R2, -RZ ;  /* 0x800000ff02077221 */ /* 0x004fca0000010100 */
[----:B------:R0:W-:Y:S01]  /*1810*/  STG.E desc[UR36][R4.64], R7 ;  /* 0x0000000704007986 */ /* 0x0001e2000c101924 */
[----:B------:R-:W-:Y:S05]  /*1820*/  BRA `(.L_x_1164) ;  /* 0x0000000000107947 */ /* 0x000fea0003800000 */
.L_x_1161:
[----:B-1----:R-:W-:-:S04]  /*1830*/  SHF.R.S64 R5, RZ, 0x1e, R33 ;  /* 0x0000001eff057819 */ /* 0x002fc80000001021 */
[----:B------:R-:W-:-:S04]  /*1840*/  IADD3 R4, P0, PT, R5, R0, RZ ;  /* 0x0000000005047210 */ /* 0x000fc80007f1e0ff */
[----:B------:R-:W-:-:S05]  /*1850*/  LEA.HI.X.SX32 R5, R33, R2, 0x2, P0 ;  /* 0x0000000221057211 */ /* 0x000fca00000f16ff */
[----:B------:R1:W-:Y:S04]  /*1860*/  STG.E desc[UR36][R4.64], RZ ;  /* 0x000000ff04007986 */ /* 0x0003e8000c101924 */
.L_x_1164:
[----:B------:R-:W-:Y:S05]  /*1870*/  BSYNC.RECONVERGENT B7 ;  /* 0x0000000000077941 */ /* 0x000fea0003800200 */
.L_x_1160:
[----:B------:R-:W-:-:S05]  /*1880*/  IADD3 R33, P0, PT, R32, R33, RZ ;  /* 0x0000002120217210 */ /* 0x000fca0007f1e0ff */
[----:B------:R-:W-:Y:S01]  /*1890*/  IMAD.X R31, RZ, RZ, R31, P0 ;  /* 0x000000ffff1f7224 */ /* 0x000fe200000e061f */
[----:B------:R-:W-:-:S04]  /*18a0*/  ISETP.GE.U32.AND P0, PT, R33, UR62, PT ;  /* 0x0000003e21007c0c */ /* 0x000fc8000bf06070 */
[----:B------:R-:W-:-:S13]  /*18b0*/  ISETP.GE.AND.EX P0, PT, R31, UR63, PT, P0 ;  /* 0x0000003f1f007c0c */ /* 0x000fda000bf06300 */
[----:B------:R-:W-:Y:S05]  /*18c0*/  @!P0 BRA `(.L_x_1165) ;  /* 0xfffffff000548947 */ /* 0x000fea000383ffff */
[----:B------:R-:W-:Y:S05]  /*18d0*/  BSYNC.RECONVERGENT B8 ;  /* 0x0000000000087941 */ /* 0x000fea0003800200 */
.L_x_1144:
[----:B------:R-:W-:Y:S05]  /*18e0*/  EXIT ;  /* 0x000000000000794d */ /* 0x000fea0003800000 */
.L_x_1132:
        /* <DEDUP_REMOVED lines=34> */
.L_x_1167:
[----:B------:R-:W-:Y:S01]  /*1b10*/  IMAD.MOV.U32 R2, RZ, RZ, R0 ;  /* 0x000000ffff027224 */ /* 0x000fe200078e0000 */
[----:B------:R-:W-:-:S07]  /*1b20*/  MOV R0, 0x1b40 ;  /* 0x00001b4000007802 */ /* 0x000fce0000000f00 */
[----:B------:R-:W-:Y:S05]  /*1b30*/  CALL.REL.NOINC `($__internal_18_$__cuda_sm20_div_u64) ;  /* 0x0000001400b87944 */ /* 0x000fea0003c00000 */
[----:B------:R-:W-:Y:S02]  /*1b40*/  IMAD.MOV.U32 R2, RZ, RZ, R4 ;  /* 0x000000ffff027224 */ /* 0x000fe400078e0004 */
[----:B------:R-:W-:-:S07]  /*1b50*/  IMAD.MOV.U32 R3, RZ, RZ, R5 ;  /* 0x000000ffff037224 */ /* 0x000fce00078e0005 */
.L_x_1168:
[----:B------:R-:W-:Y:S05]  /*1b60*/  BSYNC.RECONVERGENT B0 ;  /* 0x0000000000007941 */ /* 0x000fea0003800200 */
.L_x_1166:
        /* <DEDUP_REMOVED lines=17> */
[----:B------:R-:W1:Y:S01]  /*1c80*/  LDCU.64 UR54, c[0x0][0x3c8] ;  /* 0x00007900ff3677ac */ /* 0x000e620008000a00 */
[----:B------:R-:W1:Y:S01]  /*1c90*/  LDCU.64 UR56, c[0x0][0x3c8] ;  /* 0x00007900ff3877ac */ /* 0x000e620008000a00 */
[----:B------:R-:W1:Y:S01]  /*1ca0*/  LDCU.64 UR58, c[0x0][0x388] ;  /* 0x00007100ff3a77ac */ /* 0x000e620008000a00 */
[----:B0-----:R-:W-:Y:S02]  /*1cb0*/  IMAD.U32 R26, RZ, RZ, UR4 ;  /* 0x00000004ff1a7e24 */ /* 0x001fe4000f8e00ff */
[----:B------:R-:W-:Y:S01]  /*1cc0*/  IMAD.U32 R25, RZ, RZ, UR5 ;  /* 0x00000005ff197e24 */ /* 0x000fe2000f8e00ff */
[----:B------:R-:W0:Y:S01]  /*1cd0*/  LDCU.64 UR4, c[0x0][0x3c0] ;  /* 0x00007800ff0477ac */ /* 0x000e220008000a00 */
[----:B------:R-:W1:Y:S01]  /*1ce0*/  LDCU.64 UR60, c[0x0][0x3c0] ;  /* 0x00007800ff3c77ac */ /* 0x000e620008000a00 */
[----:B------:R-:W1:Y:S01]  /*1cf0*/  LDCU.64 UR62, c[0x0][0x380] ;  /* 0x00007000ff3e77ac */ /* 0x000e620008000a00 */
        /* <DEDUP_REMOVED lines=10> */
.L_x_1176:
[----:B------:R-:W-:Y:S02]  /*1da0*/  R2UR UR7, R30 ;  /* 0x000000001e0772ca */ /* 0x000fe400000e0000 */
[----:B------:R-:W-:Y:S02]  /*1db0*/  R2UR UR6, R29 ;  /* 0x000000001d0672ca */ /* 0x000fe400000e0000 */
[----:B------:R-:W-:Y:S02]  /*1dc0*/  SHF.R.S64 R36, R18, 0x1d, R17 ;  /* 0x0000001d12247819 */ /* 0x000fe40000001011 */
[----:B------:R-:W-:Y:S02]  /*1dd0*/  R2UR UR5, R28 ;  /* 0x000000001c0572ca */ /* 0x000fe400000e0000 */
[----:B------:R-:W-:-:S05]  /*1de0*/  R2UR UR4, R27 ;  /* 0x000000001b0472ca */ /* 0x000fca00000e0000 */
[----:B------:R-:W-:-:S04]  /*1df0*/  IADD3 R36, P0, PT, R36, UR7, RZ ;  /* 0x0000000724247c10 */ /* 0x000fc8000ff1e0ff */
[----:B------:R-:W-:-:S06]  /*1e00*/  LEA.HI.X.SX32 R37, R17, UR6, 0x3, P0 ;  /* 0x0000000611257c11 */ /* 0x000fcc00080f1eff */
[----:B--2---:R-:W2:Y:S01]  /*1e10*/  LDG.E.64 R36, desc[UR36][R36.64] ;  /* 0x0000002424247981 */ /* 0x004ea2000c1e1b00 */
        /* <DEDUP_REMOVED lines=8> */
[----:B0-----:R-:W-:Y:S05]  /*1ea0*/  @!P0 BRA `(.L_x_1172) ;  /* 0x0000000000c08947 */ /* 0x001fea0003800000 */
        /* <DEDUP_REMOVED lines=22> */
.L_x_1174:
[----:B------:R-:W-:Y:S05]  /*2010*/  BSYNC.RECONVERGENT B6 ;  /* 0x0000000000067941 */ /* 0x000fea0003800200 */
.L_x_1173:
        /* <DEDUP_REMOVED lines=10> */
[C---:B------:R-:W-:Y:S02]  /*20c0*/  IMAD R3, R36.reuse, UR47, R5 ;  /* 0x0000002f24037c24 */ /* 0x040fe4000f8e0205 */
[C---:B------:R-:W-:Y:S01]  /*20d0*/  IMAD.WIDE.U32 R6, R36.reuse, UR46, R6 ;  /* 0x0000002e24067c25 */ /* 0x040fe2000f8e0006 */
[----:B------:R-:W-:-:S03]  /*20e0*/  LEA R8, P0, R36, UR7, 0x2 ;  /* 0x0000000724087c11 */ /* 0x000fc6000f8010ff */
[----:B------:R-:W-:Y:S01]  /*20f0*/  IMAD.IADD R3, R7, 0x1, R3 ;  /* 0x0000000107037824 */ /* 0x000fe200078e0203 */
[----:B------:R-:W-:Y:S02]  /*2100*/  LEA R4, P1, R6, UR6, 0x2 ;  /* 0x0000000606047c11 */ /* 0x000fe4000f8210ff */
[----:B------:R-:W-:Y:S02]  /*2110*/  LEA.HI.X R9, R36, UR5, R37, 0x2, P0 ;  /* 0x0000000524097c11 */ /* 0x000fe400080f1425 */
[----:B------:R-:W-:-:S03]  /*2120*/  LEA.HI.X R5, R6, UR4, R3, 0x2, P1 ;  /* 0x0000000406057c11 */ /* 0x000fc600088f1403 */
[----:B------:R-:W2:Y:S04]  /*2130*/  LDG.E R8, desc[UR36][R8.64] ;  /* 0x0000002408087981 */ /* 0x000ea8000c1e1900 */
[----:B------:R-:W2:Y:S01]  /*2140*/  LDG.E R5, desc[UR36][R4.64] ;  /* 0x0000002404057981 */ /* 0x000ea2000c1e1900 */
[----:B------:R-:W-:-:S04]  /*2150*/  SHF.R.S64 R6, R18, 0x1e, R17 ;  /* 0x0000001e12067819 */ /* 0x000fc80000001011 */
[----:B------:R-:W-:-:S04]  /*2160*/  IADD3 R6, P0, PT, R6, UR42, RZ ;  /* 0x0000002a06067c10 */ /* 0x000fc8000ff1e0ff */
[----:B------:R-:W-:Y:S01]  /*2170*/  LEA.HI.X.SX32 R7, R17, UR43, 0x2, P0 ;  /* 0x0000002b11077c11 */ /* 0x000fe200080f16ff */
[----:B--2---:R-:W-:-:S05]  /*2180*/  FMUL.FTZ R3, R8, -R5 ;  /* 0x8000000508037220 */ /* 0x004fca0000410000 */
[----:B------:R0:W-:Y:S01]  /*2190*/  STG.E desc[UR36][R6.64], R3 ;  /* 0x0000000306007986 */ /* 0x0001e2000c101924 */
[----:B------:R-:W-:Y:S05]  /*21a0*/  BRA `(.L_x_1175) ;  /* 0x0000000000107947 */ /* 0x000fea0003800000 */
.L_x_1172:
[----:B------:R-:W-:-:S04]  /*21b0*/  SHF.R.S64 R4, R18, 0x1e, R17 ;  /* 0x0000001e12047819 */ /* 0x000fc80000001011 */
[----:B------:R-:W-:-:S04]  /*21c0*/  IADD3 R4, P0, PT, R4, UR42, RZ ;  /* 0x0000002a04047c10 */ /* 0x000fc8000ff1e0ff */
[----:B------:R-:W-:-:S05]  /*21d0*/  LEA.HI.X.SX32 R5, R17, UR43, 0x2, P0 ;  /* 0x0000002b11057c11 */ /* 0x000fca00080f16ff */
[----:B------:R2:W-:Y:S04]  /*21e0*/  STG.E desc[UR36][R4.64], RZ ;  /* 0x000000ff04007986 */ /* 0x0005e8000c101924 */
.L_x_1175:
[----:B-1----:R-:W-:Y:S05]  /*21f0*/  BSYNC.RECONVERGENT B7 ;  /* 0x0000000000077941 */ /* 0x002fea0003800200 */
.L_x_1171:
[----:B------:R-:W-:Y:S02]  /*2200*/  ISETP.NE.AND P2, PT, R34, RZ, PT ;  /* 0x000000ff2200720c */ /* 0x000fe40003f45270 */
[----:B------:R-:W-:Y:S02]  /*2210*/  IADD3 R33, P0, PT, R32, R33, RZ ;  /* 0x0000002120217210 */ /* 0x000fe40007f1e0ff */
[----:B------:R-:W-:-:S03]  /*2220*/  IADD3 R18, P1, PT, RZ, R18, RZ ;  /* 0x00000012ff127210 */ /* 0x000fc60007f3e0ff */
[----:B------:R-:W-:Y:S02]  /*2230*/  IMAD.X R31, RZ, RZ, R31, P0 ;  /* 0x000000ffff1f7224 */ /* 0x000fe400000e061f */
[----:B------:R-:W-:-:S04]  /*2240*/  IMAD.X R17, R32, 0x1, R17, P1 ;  /* 0x0000000120117824 */ /* 0x000fc800008e0611 */
[----:B------:R-:W-:Y:S05]  /*2250*/  @P2 BRA `(.L_x_1176) ;  /* 0xfffffff800d02947 */ /* 0x000fea000383ffff */
.L_x_1170:
[----:B-1----:R-:W-:Y:S05]  /*2260*/  BSYNC.RECONVERGENT B8 ;  /* 0x0000000000087941 */ /* 0x002fea0003800200 */
.L_x_1169:
[----:B------:R-:W-:-:S04]  /*2270*/  ISETP.GE.U32.AND P0, PT, R24, 0x3, PT ;  /* 0x000000031800780c */ /* 0x000fc80003f06070 */
[----:B------:R-:W-:-:S13]  /*2280*/  ISETP.GE.U32.AND.EX P0, PT, R19, RZ, PT, P0 ;  /* 0x000000ff1300720c */ /* 0x000fda0003f06100 */
[----:B------:R-:W-:Y:S05]  /*2290*/  @!P0 EXIT ;  /* 0x000000000000894d */ /* 0x000fea0003800000 */
[----:B------:R-:W-:Y:S01]  /*22a0*/  BSSY.RECONVERGENT B8, `(.L_x_1177) ;  /* 0x00000f6000087945 */ /* 0x000fe20003800200 */
.L_x_1197:
[----:B------:R-:W-:-:S04]  /*22b0*/  SHF.R.S64 R16, RZ, 0x1d, R33 ;  /* 0x0000001dff107819 */ /* 0x000fc80000001021 */
[----:B------:R-:W-:-:S04]  /*22c0*/  IADD3 R16, P0, PT, R16, UR38, RZ ;  /* 0x0000002610107c10 */ /* 0x000fc8000ff1e0ff */
[----:B------:R-:W-:-:S06]  /*22d0*/  LEA.HI.X.SX32 R17, R33, UR39, 0x3, P0 ;  /* 0x0000002721117c11 */ /* 0x000fcc00080f1eff */
[----:B---3--:R-:W3:Y:S01]  /*22e0*/  LDG.E.64 R16, desc[UR36][R16.64] ;  /* 0x0000002410107981 */ /* 0x008ee2000c1e1b00 */
[----:B------:R-:W-:Y:S01]  /*22f0*/  BSSY.RECONVERGENT B7, `(.L_x_1178) ;  /* 0x0000036000077945 */ /* 0x000fe20003800200 */
[----:B---3--:R-:W-:-:S04]  /*2300*/  ISETP.NE.U32.AND P0, PT, R16, UR52, PT ;  /* 0x0000003410007c0c */ /* 0x008fc8000bf05070 */
[----:B------:R-:W-:-:S13]  /*2310*/  ISETP.NE.AND.EX P0, PT, R17, UR53, PT, P0 ;  /* 0x0000003511007c0c */ /* 0x000fda000bf05300 */
[----:B0---4-:R-:W0:Y:S01]  /*2320*/  @!P0 LDC.64 R2, c[0x0][0x3b8] ;  /* 0x0000ee00ff028b82 */ /* 0x011e220000000a00 */
[----:B--2---:R-:W-:-:S04]  /*2330*/  @!P0 SHF.R.S64 R5, RZ, 0x1e, R33 ;  /* 0x0000001eff058819 */ /* 0x004fc80000001021 */
[----:B0-----:R-:W-:-:S04]  /*2340*/  @!P0 IADD3 R4, P1, PT, R5, R2, RZ ;  /* 0x0000000205048210 */ /* 0x001fc80007f3e0ff */
[----:B------:R-:W-:-:S05]  /*2350*/  @!P0 LEA.HI.X.SX32 R5, R33, R3, 0x2, P1 ;  /* 0x0000000321058211 */ /* 0x000fca00008f16ff */
[----:B------:R0:W-:Y:S01]  /*2360*/  @!P0 STG.E desc[UR36][R4.64], RZ ;  /* 0x000000ff04008986 */ /* 0x0001e2000c101924 */
        /* <DEDUP_REMOVED lines=23> */
.L_x_1181:
[----:B------:R-:W-:Y:S05]  /*24e0*/  BSYNC.RECONVERGENT B6 ;  /* 0x0000000000067941 */ /* 0x000fea0003800200 */
.L_x_1180:
[----:B------:R-:W-:Y:S01]  /*24f0*/  SHF.R.S32.HI R0, RZ, 0x1f, R33 ;  /* 0x0000001fff007819 */ /* 0x000fe20000011421 */
[----:B------:R-:W-:Y:S01]  /*2500*/  IMAD.WIDE.U32 R2, R33, UR48, RZ ;  /* 0x0000003021027c25 */ /* 0x000fe2000f8e00ff */
[----:B0-----:R-:W-:-:S03]  /*2510*/  LEA R4, P0, R16, UR60, 0x2 ;  /* 0x0000003c10047c11 */ /* 0x001fc6000f8010ff */
[----:B------:R-:W-:Y:S02]  /*2520*/  IMAD R0, R0, UR48, RZ ;  /* 0x0000003000007c24 */ /* 0x000fe4000f8e02ff */
[----:B------:R-:W-:Y:S02]  /*2530*/  IMAD R7, R17, UR50, RZ ;  /* 0x0000003211077c24 */ /* 0x000fe4000f8e02ff */
[----:B------:R-:W-:Y:S02]  /*2540*/  IMAD R5, R33, UR49, R0 ;  /* 0x0000003121057c24 */ /* 0x000fe4000f8e0200 */
[C---:B------:R-:W-:Y:S02]  /*2550*/  IMAD R7, R16.reuse, UR51, R7 ;  /* 0x0000003310077c24 */ /* 0x040fe4000f8e0207 */
[----:B------:R-:W-:Y:S01]  /*2560*/  IMAD.IADD R3, R3, 0x1, R5 ;  /* 0x0000000103037824 */ /* 0x000fe200078e0205 */
[C---:B------:R-:W-:Y:S01]  /*2570*/  LEA.HI.X R5, R16.reuse, UR61, R17, 0x2, P0 ;  /* 0x0000003d10057c11 */ /* 0x040fe200080f1411 */
[----:B------:R-:W-:-:S04]  /*2580*/  IMAD.WIDE.U32 R2, R16, UR50, R2 ;  /* 0x0000003210027c25 */ /* 0x000fc8000f8e0002 */
[----:B------:R-:W2:Y:S01]  /*2590*/  LDG.E R4, desc[UR36][R4.64] ;  /* 0x0000002404047981 */ /* 0x000ea2000c1e1900 */
[----:B------:R-:W-:Y:S01]  /*25a0*/  IMAD.IADD R3, R3, 0x1, R7 ;  /* 0x0000000103037824 */ /* 0x000fe200078e0207 */
[----:B------:R-:W-:-:S04]  /*25b0*/  LEA R6, P1, R2, UR58, 0x2 ;  /* 0x0000003a02067c11 */ /* 0x000fc8000f8210ff */
[----:B------:R-:W-:-:S06]  /*25c0*/  LEA.HI.X R7, R2, UR59, R3, 0x2, P1 ;  /* 0x0000003b02077c11 */ /* 0x000fcc00088f1403 */
[----:B------:R-:W2:Y:S01]  /*25d0*/  LDG.E R7, desc[UR36][R6.64] ;  /* 0x0000002406077981 */ /* 0x000ea2000c1e1900 */
[----:B------:R-:W-:Y:S01]  /*25e0*/  IMAD.U32 R2, RZ, RZ, UR40 ;  /* 0x00000028ff027e24 */ /* 0x000fe2000f8e00ff */
[----:B------:R-:W-:Y:S01]  /*25f0*/  SHF.R.S64 R9, RZ, 0x1e, R33 ;  /* 0x0000001eff097819 */ /* 0x000fe20000001021 */
[----:B------:R-:W-:-:S03]  /*2600*/  IMAD.U32 R3, RZ, RZ, UR41 ;  /* 0x00000029ff037e24 */ /* 0x000fc6000f8e00ff */
[----:B------:R-:W-:-:S04]  /*2610*/  IADD3 R8, P0, PT, R9, R2, RZ ;  /* 0x0000000209087210 */ /* 0x000fc80007f1e0ff */
[----:B------:R-:W-:Y:S01]  /*2620*/  LEA.HI.X.SX32 R9, R33, R3, 0x2, P0 ;  /* 0x0000000321097211 */ /* 0x000fe200000f16ff */
[----:B--2---:R-:W-:-:S05]  /*2630*/  FMUL.FTZ R11, R4, -R7 ;  /* 0x80000007040b7220 */ /* 0x004fca0000410000 */
[----:B------:R1:W-:Y:S03]  /*2640*/  STG.E desc[UR36][R8.64], R11 ;  /* 0x0000000b08007986 */ /* 0x0003e6000c101924 */
.L_x_1179:
[----:B------:R-:W-:Y:S05]  /*2650*/  BSYNC.RECONVERGENT B7 ;  /* 0x0000000000077941 */ /* 0x000fea0003800200 */
.L_x_1178:
        /* <DEDUP_REMOVED lines=32> */
.L_x_1185:
[----:B------:R-:W-:Y:S05]  /*2860*/  BSYNC.RECONVERGENT B6 ;  /* 0x0000000000067941 */ /* 0x000fea0003800200 */
.L_x_1184:
        /* <DEDUP_REMOVED lines=16> */
[----:B-1----:R-:W-:Y:S01]  /*2970*/  SHF.R.S64 R9, RZ, 0x1e, R18 ;  /* 0x0000001eff097819 */ /* 0x002fe20000001012 */
[----:B------:R-:W-:-:S03]  /*2980*/  IMAD.U32 R3, RZ, RZ, UR41 ;  /* 0x00000029ff037e24 */ /* 0x000fc6000f8e00ff */
[----:B------:R-:W-:-:S04]  /*2990*/  IADD3 R8, P0, PT, R9, R2, RZ ;  /* 0x0000000209087210 */ /* 0x000fc80007f1e0ff */
[----:B------:R-:W-:Y:S01]  /*29a0*/  LEA.HI.X.SX32 R9, R18, R3, 0x2, P0 ;  /* 0x0000000312097211 */ /* 0x000fe200000f16ff */
[----:B--2---:R-:W-:-:S05]  /*29b0*/  FMUL.FTZ R11, R4, -R7 ;  /* 0x80000007040b7220 */ /* 0x004fca0000410000 */
[----:B------:R2:W-:Y:S01]  /*29c0*/  STG.E desc[UR36][R8.64], R11 ;  /* 0x0000000b08007986 */ /* 0x0005e2000c101924 */
[----:B------:R-:W-:Y:S05]  /*29d0*/  BRA `(.L_x_1186) ;  /* 0x0000000000107947 */ /* 0x000fea0003800000 */
.L_x_1183:
[----:B0-----:R-:W-:-:S04]  /*29e0*/  SHF.R.S64 R5, RZ, 0x1e, R18 ;  /* 0x0000001eff057819 */ /* 0x001fc80000001012 */
[----:B------:R-:W-:-:S04]  /*29f0*/  IADD3 R4, P0, PT, R5, R2, RZ ;  /* 0x0000000205047210 */ /* 0x000fc80007f1e0ff */
[----:B------:R-:W-:-:S05]  /*2a00*/  LEA.HI.X.SX32 R5, R18, R3, 0x2, P0 ;  /* 0x0000000312057211 */ /* 0x000fca00000f16ff */
[----:B------:R0:W-:Y:S04]  /*2a10*/  STG.E desc[UR36][R4.64], RZ ;  /* 0x000000ff04007986 */ /* 0x0001e8000c101924 */
.L_x_1186:
[----:B------:R-:W-:Y:S05]  /*2a20*/  BSYNC.RECONVERGENT B7 ;  /* 0x0000000000077941 */ /* 0x000fea0003800200 */
.L_x_1182:
[----:B------:R-:W-:-:S04]  /*2a30*/  IADD3 R18, P1, PT, R32, R18, RZ ;  /* 0x0000001220127210 */ /* 0x000fc80007f3e0ff */
[----:B------:R-:W-:-:S04]  /*2a40*/  SHF.R.S64 R16, RZ, 0x1d, R18 ;  /* 0x0000001dff107819 */ /* 0x000fc80000001012 */
[----:B------:R-:W-:-:S04]  /*2a50*/  IADD3 R16, P0, PT, R16, UR38, RZ ;  /* 0x0000002610107c10 */ /* 0x000fc8000ff1e0ff */
[----:B------:R-:W-:-:S06]  /*2a60*/  LEA.HI.X.SX32 R17, R18, UR39, 0x3, P0 ;  /* 0x0000002712117c11 */ /* 0x000fcc00080f1eff */
[----:B------:R-:W3:Y:S01]  /*2a70*/  LDG.E.64 R16, desc[UR36][R16.64] ;  /* 0x0000002410107981 */ /* 0x000ee2000c1e1b00 */
[----:B------:R-:W-:Y:S01]  /*2a80*/  BSSY.RECONVERGENT B7, `(.L_x_1187) ;  /* 0x0000037000077945 */ /* 0x000fe20003800200 */
        /* <DEDUP_REMOVED lines=12> */
[----:B-12---:R-:W-:Y:S02]  /*2b50*/  IMAD.MOV.U32 R8, RZ, RZ, 0xb4 ;  /* 0x000000b4ff087424 */ /* 0x006fe400078e00ff */
        /* <DEDUP_REMOVED lines=13> */
.L_x_1190:
[----:B------:R-:W-:Y:S05]  /*2c30*/  BSYNC.RECONVERGENT B6 ;  /* 0x0000000000067941 */ /* 0x000fea0003800200 */
.L_x_1189:
        /* <DEDUP_REMOVED lines=10> */
[----:B------:R-:W3:Y:S01]  /*2ce0*/  LDG.E R4, desc[UR36][R4.64] ;  /* 0x0000002404047981 */ /* 0x000ee2000c1e1900 */
[----:B------:R-:W-:Y:S01]  /*2cf0*/  IMAD.IADD R3, R3, 0x1, R7 ;  /* 0x0000000103037824 */ /* 0x000fe200078e0207 */
[----:B------:R-:W-:-:S04]  /*2d00*/  LEA R6, P1, R2, UR58, 0x2 ;  /* 0x0000003a02067c11 */ /* 0x000fc8000f8210ff */
[----:B------:R-:W-:-:S06]  /*2d10*/  LEA.HI.X R7, R2, UR59, R3, 0x2, P1 ;  /* 0x0000003b02077c11 */ /* 0x000fcc00088f1403 */
[----:B------:R-:W3:Y:S01]  /*2d20*/  LDG.E R7, desc[UR36][R6.64] ;  /* 0x0000002406077981 */ /* 0x000ee2000c1e1900 */
[----:B------:R-:W-:Y:S01]  /*2d30*/  IMAD.U32 R2, RZ, RZ, UR40 ;  /* 0x00000028ff027e24 */ /* 0x000fe2000f8e00ff */
[----:B-12---:R-:W-:Y:S01]  /*2d40*/  SHF.R.S64 R9, RZ, 0x1e, R18 ;  /* 0x0000001eff097819 */ /* 0x006fe20000001012 */
[----:B------:R-:W-:-:S03]  /*2d50*/  IMAD.U32 R3, RZ, RZ, UR41 ;  /* 0x00000029ff037e24 */ /* 0x000fc6000f8e00ff */
[----:B------:R-:W-:-:S04]  /*2d60*/  IADD3 R8, P0, PT, R9, R2, RZ ;  /* 0x0000000209087210 */ /* 0x000fc80007f1e0ff */
[----:B------:R-:W-:Y:S01]  /*2d70*/  LEA.HI.X.SX32 R9, R18, R3, 0x2, P0 ;  /* 0x0000000312097211 */ /* 0x000fe200000f16ff */
[----:B---3--:R-:W-:-:S05]  /*2d80*/  FMUL.FTZ R11, R4, -R7 ;  /* 0x80000007040b7220 */ /* 0x008fca0000410000 */
[----:B------:R3:W-:Y:S01]  /*2d90*/  STG.E desc[UR36][R8.64], R11 ;  /* 0x0000000b08007986 */ /* 0x0007e2000c101924 */
[----:B------:R-:W-:Y:S05]  /*2da0*/  BRA `(.L_x_1191) ;  /* 0x0000000000107947 */ /* 0x000fea0003800000 */
.L_x_1188:
[----:B0-----:R-:W-:-:S04]  /*2db0*/  SHF.R.S64 R5, RZ, 0x1e, R18 ;  /* 0x0000001eff057819 */ /* 0x001fc80000001012 */
[----:B------:R-:W-:-:S04]  /*2dc0*/  IADD3 R4, P0, PT, R5, R2, RZ ;  /* 0x0000000205047210 */ /* 0x000fc80007f1e0ff */
[----:B------:R-:W-:-:S05]  /*2dd0*/  LEA.HI.X.SX32 R5, R18, R3, 0x2, P0 ;  /* 0x0000000312057211 */ /* 0x000fca00000f16ff */
[----:B------:R0:W-:Y:S04]  /*2de0*/  STG.E desc[UR36][R4.64], RZ ;  /* 0x000000ff04007986 */ /* 0x0001e8000c101924 */
.L_x_1191:
[----:B------:R-:W-:Y:S05]  /*2df0*/  BSYNC.RECONVERGENT B7 ;  /* 0x0000000000077941 */ /* 0x000fea0003800200 */
.L_x_1187:
[----:B------:R-:W-:-:S04]  /*2e00*/  IADD3 R18, P1, PT, R32, R18, RZ ;  /* 0x0000001220127210 */ /* 0x000fc80007f3e0ff */
[----:B------:R-:W-:-:S04]  /*2e10*/  SHF.R.S64 R16, RZ, 0x1d, R18 ;  /* 0x0000001dff107819 */ /* 0x000fc80000001012 */
[----:B------:R-:W-:-:S04]  /*2e20*/  IADD3 R16, P0, PT, R16, UR38, RZ ;  /* 0x0000002610107c10 */ /* 0x000fc8000ff1e0ff */
[----:B------:R-:W-:-:S06]  /*2e30*/  LEA.HI.X.SX32 R17, R18, UR39, 0x3, P0 ;  /* 0x0000002712117c11 */ /* 0x000fcc00080f1eff */
[----:B------:R-:W4:Y:S01]  /*2e40*/  LDG.E.64 R16, desc[UR36][R16.64] ;  /* 0x0000002410107981 */ /* 0x000f22000c1e1b00 */
[----:B------:R-:W-:Y:S01]  /*2e50*/  BSSY.RECONVERGENT B7, `(.L_x_1192) ;  /* 0x0000035000077945 */ /* 0x000fe20003800200 */
        /* <DEDUP_REMOVED lines=12> */
[----:B-123--:R-:W-:Y:S02]  /*2f20*/  IMAD.MOV.U32 R8, RZ, RZ, 0xb4 ;  /* 0x000000b4ff087424 */ /* 0x00efe400078e00ff */
        /* <DEDUP_REMOVED lines=13> */
.L_x_1195:
[----:B------:R-:W-:Y:S05]  /*3000*/  BSYNC.RECONVERGENT B6 ;  /* 0x0000000000067941 */ /* 0x000fea0003800200 */
.L_x_1194:
[----:B------:R-:W-:Y:S01]  /*3010*/  SHF.R.S32.HI R0, RZ, 0x1f, R18 ;  /* 0x0000001fff007819 */ /* 0x000fe20000011412 */
[----:B------:R-:W-:-:S04]  /*3020*/  IMAD.WIDE.U32 R2, R18, UR48, RZ ;  /* 0x0000003012027c25 */ /* 0x000fc8000f8e00ff */
[----:B0-----:R-:W-:Y:S02]  /*3030*/  IMAD R5, R0, UR48, RZ ;  /* 0x0000003000057c24 */ /* 0x001fe4000f8e02ff */
[----:B------:R-:W-:Y:S02]  /*3040*/  IMAD R7, R17, UR50, RZ ;  /* 0x0000003211077c24 */ /* 0x000fe4000f8e02ff */
[----:B------:R-:W-:Y:S02]  /*3050*/  IMAD R5, R18, UR49, R5 ;  /* 0x0000003112057c24 */ /* 0x000fe4000f8e0205 */
[C---:B------:R-:W-:Y:S02]  /*3060*/  IMAD R7, R16.reuse, UR51, R7 ;  /* 0x0000003310077c24 */ /* 0x040fe4000f8e0207 */
[----:B------:R-:W-:Y:S02]  /*3070*/  IMAD.IADD R3, R3, 0x1, R5 ;  /* 0x0000000103037824 */ /* 0x000fe400078e0205 */
[C---:B------:R-:W-:Y:S01]  /*3080*/  IMAD.WIDE.U32 R4, R16.reuse, UR50, R2 ;  /* 0x0000003210047c25 */ /* 0x040fe2000f8e0002 */
[----:B------:R-:W-:-:S03]  /*3090*/  LEA R2, P0, R16, UR60, 0x2 ;  /* 0x0000003c10027c11 */ /* 0x000fc6000f8010ff */
[----:B------:R-:W-:Y:S01]  /*30a0*/  IMAD.IADD R5, R5, 0x1, R7 ;  /* 0x0000000105057824 */ /* 0x000fe200078e0207 */
[----:B------:R-:W-:Y:S02]  /*30b0*/  LEA R6, P1, R4, UR58, 0x2 ;  /* 0x0000003a04067c11 */ /* 0x000fe4000f8210ff */
[----:B------:R-:W-:Y:S02]  /*30c0*/  LEA.HI.X R3, R16, UR61, R17, 0x2, P0 ;  /* 0x0000003d10037c11 */ /* 0x000fe400080f1411 */
[----:B------:R-:W-:-:S03]  /*30d0*/  LEA.HI.X R7, R4, UR59, R5, 0x2, P1 ;  /* 0x0000003b04077c11 */ /* 0x000fc600088f1405 */
[----:B------:R-:W1:Y:S04]  /*30e0*/  LDG.E R2, desc[UR36][R2.64] ;  /* 0x0000002402027981 */ /* 0x000e68000c1e1900 */
[----:B------:R-:W1:Y:S01]  /*30f0*/  LDG.E R7, desc[UR36][R6.64] ;  /* 0x0000002406077981 */ /* 0x000e62000c1e1900 */
[----:B------:R-:W-:-:S04]  /*3100*/  SHF.R.S64 R4, RZ, 0x1e, R18 ;  /* 0x0000001eff047819 */ /* 0x000fc80000001012 */
[----:B------:R-:W-:-:S04]  /*3110*/  IADD3 R4, P0, PT, R4, UR40, RZ ;  /* 0x0000002804047c10 */ /* 0x000fc8000ff1e0ff */
[----:B------:R-:W-:Y:S01]  /*3120*/  LEA.HI.X.SX32 R5, R18, UR41, 0x2, P0 ;  /* 0x0000002912057c11 */ /* 0x000fe200080f16ff */
[----:B-123--:R-:W-:-:S05]  /*3130*/  FMUL.FTZ R9, R2, -R7 ;  /* 0x8000000702097220 */ /* 0x00efca0000410000 */
[----:B------:R0:W-:Y:S01]  /*3140*/  STG.E desc[UR36][R4.64], R9 ;  /* 0x0000000904007986 */ /* 0x0001e2000c101924 */
[----:B------:R-:W-:Y:S05]  /*3150*/  BRA `(.L_x_1196) ;  /* 0x0000000000107947 */ /* 0x000fea0003800000 */
.L_x_1193:
[----:B0-----:R-:W-:-:S04]  /*3160*/  SHF.R.S64 R5, RZ, 0x1e, R18 ;  /* 0x0000001eff057819 */ /* 0x001fc80000001012 */
[----:B------:R-:W-:-:S04]  /*3170*/  IADD3 R2, P0, PT, R5, R2, RZ ;  /* 0x0000000205027210 */ /* 0x000fc80007f1e0ff */
[----:B------:R-:W-:-:S05]  /*3180*/  LEA.HI.X.SX32 R3, R18, R3, 0x2, P0 ;  /* 0x0000000312037211 */ /* 0x000fca00000f16ff */
[----:B------:R4:W-:Y:S04]  /*3190*/  STG.E desc[UR36][R2.64], RZ ;  /* 0x000000ff02007986 */ /* 0x0009e8000c101924 */
.L_x_1196:
[----:B------:R-:W-:Y:S05]  /*31a0*/  BSYNC.RECONVERGENT B7 ;  /* 0x0000000000077941 */ /* 0x000fea0003800200 */
.L_x_1192:
[----:B------:R-:W-:-:S05]  /*31b0*/  IADD3 R33, P0, PT, R32, R18, RZ ;  /* 0x0000001220217210 */ /* 0x000fca0007f1e0ff */
[----:B------:R-:W-:Y:S01]  /*31c0*/  IMAD.X R31, RZ, RZ, R31, P0 ;  /* 0x000000ffff1f7224 */ /* 0x000fe200000e061f */
[----:B------:R-:W-:-:S04]  /*31d0*/  ISETP.GE.U32.AND P0, PT, R33, UR62, PT ;  /* 0x0000003e21007c0c */ /* 0x000fc8000bf06070 */
[----:B------:R-:W-:-:S13]  /*31e0*/  ISETP.GE.AND.EX P0, PT, R31, UR63, PT, P0 ;  /* 0x0000003f1f007c0c */ /* 0x000fda000bf06300 */
[----:B------:R-:W-:Y:S05]  /*31f0*/  @!P0 BRA `(.L_x_1197) ;  /* 0xfffffff0002c8947 */ /* 0x000fea000383ffff */
[----:B------:R-:W-:Y:S05]  /*3200*/  BSYNC.RECONVERGENT B8 ;  /* 0x0000000000087941 */ /* 0x000fea0003800200 */
.L_x_1177:
[----:B------:R-:W-:Y:S05]  /*3210*/  EXIT ;  /* 0x000000000000794d */ /* 0x000fea0003800000 */
        .weak           $__internal_18_$__cuda_sm20_div_u64
        .type           $__internal_18_$__cuda_sm20_div_u64,@function
        .size           $__internal_18_$__cuda_sm20_div_u64,(.L_x_10640 - $__internal_18_$__cuda_sm20_div_u64)
$__internal_18_$__cuda_sm20_div_u64:
        /* <DEDUP_REMOVED lines=72> */
[----:B------:R-:W-:Y:S06]  /*36a0*/  RET.REL.NODEC R2 `(_ZN2at6native39_GLOBAL__N__cee6930f_7_Loss_cu_5b0651e138nll_loss_forward_no_reduce_cuda_kernelIflEEvlNS_27GenericPackedTensorAccessorIT_Lm2ENS_16DefaultPtrTraitsElEEPKT0_PS4_PKS4_ll) ;  /* 0xffffffc802547950 */ /* 0x000fec0003c3ffff */
.L_x_1198:
        /* <DEDUP_REMOVED lines=13> */
.L_x_10640:


//--------------------- .text._ZN2at6native39_GLOBAL__N__cee6930f_7_Loss_cu_5b0651e138nll_loss_forward_no_reduce_cuda_kernelIfhEEvlNS_27GenericPackedTensorAccessorIT_Lm2ENS_16DefaultPtrTraitsElEEPKT0_PS4_PKS4_ll --------------------------
	.section	.text._ZN2at6native39_GLOBAL__N__cee6930f_7_Loss_cu_5b0651e138nll_loss_forward_no_reduce_cuda_kernelIfhEEvlNS_27GenericPackedTensorAccessorIT_Lm2ENS_16DefaultPtrTraitsElEEPKT0_PS4_PKS4_ll,"ax",@progbits
	.align	128
.text._ZN2at6native39_GLOBAL__N__cee6930f_7_Loss_cu_5b0651e138nll_loss_forward_no_reduce_cuda_kernelIfhEEvlNS_27GenericPackedTensorAccessorIT_Lm2ENS_16DefaultPtrTraitsElEEPKT0_PS4_PKS4_ll:
        .type           _ZN2at6native39_GLOBAL__N__cee6930f_7_Loss_cu_5b0651e138nll_loss_forward_no_reduce_cuda_kernelIfhEEvlNS_27GenericPackedTensorAccessorIT_Lm2ENS_16DefaultPtrTraitsElEEPKT0_PS4_PKS4_ll,@function
        .size           _ZN2at6native39_GLOBAL__N__cee6930f_7_Loss_cu_5b0651e138nll_loss_forward_no_reduce_cuda_kernelIfhEEvlNS_27GenericPackedTensorAccessorIT_Lm2ENS_16DefaultPtrTraitsElEEPKT0_PS4_PKS4_ll,(.L_x_10642 - _ZN2at6native39_GLOBAL__N__cee6930f_7_Loss_cu_5b0651e138nll_loss_forward_no_reduce_cuda_kernelIfhEEvlNS_27GenericPackedTensorAccessorIT_Lm2ENS_16DefaultPtrTraitsElEEPKT0_PS4_PKS4_ll)
        .other          _ZN2at6native39_GLOBAL__N__cee6930f_7_Loss_cu_5b0651e138nll_loss_forward_no_reduce_cuda_kernelIfhEEvlNS_27GenericPackedTensorAccessorIT_Lm2ENS_16DefaultPtrTraitsElEEPKT0_PS4_PKS4_ll,@"STO_CUDA_ENTRY STV_DEFAULT"
_ZN2at6native39_GLOBAL__N__cee6930f_7_Loss_cu_5b0651e138nll_loss_forward_no_reduce_cuda_kernelIfhEEvlNS_27GenericPackedTensorAccessorIT_Lm2ENS_16DefaultPtrTraitsElEEPKT0_PS4_PKS4_ll:
        /* <DEDUP_REMOVED lines=53> */
.L_x_1201:
[----:B------:R-:W-:Y:S01]  /*0350*/  IMAD.MOV.U32 R2, RZ, RZ, R4 ;  /* 0x000000ffff027224 */ /* 0x000fe200078e0004 */
[----:B------:R-:W-:-:S07]  /*0360*/  MOV R0, 0x380 ;  /* 0x0000038000007802 */ /* 0x000fce0000000f00 */
[----:B------:R-:W-:Y:S05]  /*0370*/  CALL.REL.NOINC `($__internal_19_$__cuda_sm20_div_u64) ;  /* 0x0000002800e07944 */ /* 0x000fea0003c00000 */
[----:B------:R-:W-:Y:S02]  /*0380*/  IMAD.MOV.U32 R2, RZ, RZ, R4 ;  /* 0x000000ffff027224 */ /* 0x000fe400078e0004 */
[----:B------:R-:W-:-:S07]  /*0390*/  IMAD.MOV.U32 R3, RZ, RZ, R5 ;  /* 0x000000ffff037224 */ /* 0x000fce00078e0005 */
.L_x_1202:
[----:B------:R-:W-:Y:S05]  /*03a0*/  BSYNC.RECONVERGENT B0 ;  /* 0x0000000000007941 */ /* 0x000fea0003800200 */
.L_x_1200:
        /* <DEDUP_REMOVED lines=29> */
.L_x_1210:
[----:B------:R-:W-:Y:S02]  /*0580*/  R2UR UR5, R16 ;  /* 0x00000000100572ca */ /* 0x000fe400000e0000 */
[----:B------:R-:W-:Y:S02]  /*0590*/  R2UR UR4, R17 ;  /* 0x00000000110472ca */ /* 0x000fe400000e0000 */
[----:B------:R-:W-:-:S09]  /*05a0*/  SHF.R.S32.HI R28, RZ, 0x1f, R25 ;  /* 0x0000001fff1c7819 */ /* 0x000fd20000011419 */
        /* <DEDUP_REMOVED lines=32> */
.L_x_1208:
[----:B0-----:R-:W-:Y:S05]  /*07b0*/  BSYNC.RECONVERGENT B6 ;  /* 0x0000000000067941 */ /* 0x001fea0003800200 */
.L_x_1207:
        /* <DEDUP_REMOVED lines=17> */
.L_x_1206:
[----:B------:R-:W-:-:S04]  /*08d0*/  SHF.R.S64 R2, R24, 0x1e, R25 ;  /* 0x0000001e18027819 */ /* 0x000fc80000001019 */
[----:B------:R-:W-:-:S04]  /*08e0*/  IADD3 R2, P0, PT, R2, UR58, RZ ;  /* 0x0000003a02027c10 */ /* 0x000fc8000ff1e0ff */
[----:B------:R-:W-:-:S05]  /*08f0*/  LEA.HI.X.SX32 R3, R25, UR59, 0x2, P0 ;  /* 0x0000003b19037c11 */ /* 0x000fca00080f16ff */
[----:B------:R1:W-:Y:S04]  /*0900*/  STG.E desc[UR36][R2.64], RZ ;  /* 0x000000ff02007986 */ /* 0x0003e8000c101924 */
.L_x_1209:
[----:B0-----:R-:W-:Y:S05]  /*0910*/  BSYNC.RECONVERGENT B7 ;  /* 0x0000000000077941 */ /* 0x001fea0003800200 */
.L_x_1205:
[----:B------:R-:W-:Y:S02]  /*0920*/  ISETP.NE.AND P2, PT, R30, RZ, PT ;  /* 0x000000ff1e00720c */ /* 0x000fe40003f45270 */
[----:B------:R-:W-:Y:S02]  /*0930*/  IADD3 R35, P0, PT, R34, R35, RZ ;  /* 0x0000002322237210 */ /* 0x000fe40007f1e0ff */
[----:B------:R-:W-:-:S03]  /*0940*/  IADD3 R24, P1, PT, RZ, R24, RZ ;  /* 0x00000018ff187210 */ /* 0x000fc60007f3e0ff */
[----:B------:R-:W-:Y:S02]  /*0950*/  IMAD.X R33, RZ, RZ, R33, P0 ;  /* 0x000000ffff217224 */ /* 0x000fe400000e0621 */
[----:B------:R-:W-:-:S04]  /*0960*/  IMAD.X R25, R34, 0x1, R25, P1 ;  /* 0x0000000122197824 */ /* 0x000fc800008e0619 */
[----:B------:R-:W-:Y:S05]  /*0970*/  @P2 BRA `(.L_x_1210) ;  /* 0xfffffffc00002947 */ /* 0x000fea000383ffff */
.L_x_1204:
[----:B0-----:R-:W-:Y:S05]  /*0980*/  BSYNC.RECONVERGENT B8 ;  /* 0x0000000000087941 */ /* 0x001fea0003800200 */
.L_x_1203:
[----:B------:R-:W-:-:S04]  /*0990*/  ISETP.GE.U32.AND P0, PT, R22, 0x3, PT ;  /* 0x000000031600780c */ /* 0x000fc80003f06070 */
[----:B------:R-:W-:-:S13]  /*09a0*/  ISETP.GE.U32.AND.EX P0, PT, R23, RZ, PT, P0 ;  /* 0x000000ff1700720c */ /* 0x000fda0003f06100 */
[----:B------:R-:W-:Y:S05]  /*09b0*/  @!P0 EXIT ;  /* 0x000000000000894d */ /* 0x000fea0003800000 */
[----:B------:R-:W-:Y:S01]  /*09c0*/  BSSY.RECONVERGENT B8, `(.L_x_1211) ;  /* 0x00000d8000087945 */ /* 0x000fe20003800200 */
.L_x_1232:
[----:B------:R-:W-:Y:S02]  /*09d0*/  SHF.R.S32.HI R24, RZ, 0x1f, R35 ;  /* 0x0000001fff187819 */ /* 0x000fe40000011423 */
[----:B------:R-:W-:-:S04]  /*09e0*/  IADD3 R22, P0, PT, R35, UR54, RZ ;  /* 0x0000003623167c10 */ /* 0x000fc8000ff1e0ff */
[----:B------:R-:W-:-:S05]  /*09f0*/  IADD3.X R23, PT, PT, R24, UR55, RZ, P0, !PT ;  /* 0x0000003718177c10 */ /* 0x000fca00087fe4ff */
[----:B--2---:R-:W2:Y:S01]  /*0a00*/  LDG.E.U8 R22, desc[UR36][R22.64] ;  /* 0x0000002416167981 */ /* 0x004ea2000c1e1100 */
[----:B------:R-:W-:Y:S01]  /*0a10*/  BSSY.RECONVERGENT B7, `(.L_x_1212) ;  /* 0x0000030000077945 */ /* 0x000fe20003800200 */
[----:B--2---:R-:W-:-:S04]  /*0a20*/  ISETP.NE.U32.AND P0, PT, R22, UR42, PT ;  /* 0x0000002a16007c0c */ /* 0x004fc8000bf05070 */
[----:B------:R-:W-:-:S13]  /*0a30*/  ISETP.NE.AND.EX P0, PT, RZ, UR43, PT, P0 ;  /* 0x0000002bff007c0c */ /* 0x000fda000bf05300 */
[----:B01----:R-:W-:Y:S05]  /*0a40*/  @!P0 BRA `(.L_x_1213) ;  /* 0x0000000000988947 */ /* 0x003fea0003800000 */
[----:B------:R-:W-:Y:S01]  /*0a50*/  ISETP.GE.U32.AND P0, PT, R22, UR38, PT ;  /* 0x0000002616007c0c */ /* 0x000fe2000bf06070 */
[----:B------:R-:W-:Y:S03]  /*0a60*/  BSSY.RECONVERGENT B6, `(.L_x_1214) ;  /* 0x0000013000067945 */ /* 0x000fe60003800200 */
[----:B------:R-:W-:-:S13]  /*0a70*/  ISETP.GE.AND.EX P0, PT, RZ, UR39, PT, P0 ;  /* 0x00000027ff007c0c */ /* 0x000fda000bf06300 */
[----:B------:R-:W-:Y:S05]  /*0a80*/  @!P0 BRA `(.L_x_1215) ;  /* 0x0000000000408947 */ /* 0x000fea0003800000 */
        /* <DEDUP_REMOVED lines=16> */
.L_x_1215:
[----:B------:R-:W-:Y:S05]  /*0b90*/  BSYNC.RECONVERGENT B6 ;  /* 0x0000000000067941 */ /* 0x000fea0003800200 */
.L_x_1214:
[----:B------:R-:W-:Y:S02]  /*0ba0*/  IMAD R0, R24, UR48, RZ ;  /* 0x0000003018007c24 */ /* 0x000fe4000f8e02ff */
[----:B-1----:R-:W-:-:S04]  /*0bb0*/  IMAD.WIDE.U32 R2, R35, UR48, RZ ;  /* 0x0000003023027c25 */ /* 0x002fc8000f8e00ff */
[----:B------:R-:W-:-:S04]  /*0bc0*/  IMAD R5, R35, UR49, R0 ;  /* 0x0000003123057c24 */ /* 0x000fc8000f8e0200 */
[----:B------:R-:W-:Y:S02]  /*0bd0*/  IMAD.IADD R3, R3, 0x1, R5 ;  /* 0x0000000103037824 */ /* 0x000fe400078e0205 */
[----:B------:R-:W-:-:S04]  /*0be0*/  IMAD.WIDE.U32 R2, R22, UR50, R2 ;  /* 0x0000003216027c25 */ /* 0x000fc8000f8e0002 */
[----:B------:R-:W-:Y:S01]  /*0bf0*/  IMAD R3, R22, UR51, R3 ;  /* 0x0000003316037c24 */ /* 0x000fe2000f8e0203 */
        /* <DEDUP_REMOVED lines=11> */
.L_x_1213:
[----:B-1----:R-:W-:Y:S01]  /*0cb0*/  IMAD.U32 R2, RZ, RZ, UR56 ;  /* 0x00000038ff027e24 */ /* 0x002fe2000f8e00ff */
[----:B------:R-:W-:Y:S01]  /*0cc0*/  SHF.R.S64 R5, RZ, 0x1e, R35 ;  /* 0x0000001eff057819 */ /* 0x000fe20000001023 */
[----:B------:R-:W-:-:S03]  /*0cd0*/  IMAD.U32 R0, RZ, RZ, UR57 ;  /* 0x00000039ff007e24 */ /* 0x000fc6000f8e00ff */
[----:B------:R-:W-:-:S04]  /*0ce0*/  IADD3 R4, P0, PT, R5, R2, RZ ;  /* 0x0000000205047210 */ /* 0x000fc80007f1e0ff */
[----:B------:R-:W-:-:S05]  /*0cf0*/  LEA.HI.X.SX32 R5, R35, R0, 0x2, P0 ;  /* 0x0000000023057211 */ /* 0x000fca00000f16ff */
[----:B------:R1:W-:Y:S04]  /*0d00*/  STG.E desc[UR36][R4.64], RZ ;  /* 0x000000ff04007986 */ /* 0x0003e8000c101924 */
.L_x_1216:
[----:B------:R-:W-:Y:S05]  /*0d10*/  BSYNC.RECONVERGENT B7 ;  /* 0x0000000000077941 */ /* 0x000fea0003800200 */
.L_x_1212:
[----:B------:R-:W-:-:S04]  /*0d20*/  IADD3 R35, P1, PT, R34, R35, RZ ;  /* 0x0000002322237210 */ /* 0x000fc80007f3e0ff */
[----:B------:R-:W-:Y:S02]  /*0d30*/  SHF.R.S32.HI R24, RZ, 0x1f, R35 ;  /* 0x0000001fff187819 */ /* 0x000fe40000011423 */
[----:B------:R-:W-:-:S04]  /*0d40*/  IADD3 R22, P0, PT, R35, UR54, RZ ;  /* 0x0000003623167c10 */ /* 0x000fc8000ff1e0ff */
[----:B------:R-:W-:-:S05]  /*0d50*/  IADD3.X R23, PT, PT, R24, UR55, RZ, P0, !PT ;  /* 0x0000003718177c10 */ /* 0x000fca00087fe4ff */
[----:B------:R-:W2:Y:S01]  /*0d60*/  LDG.E.U8 R22, desc[UR36][R22.64] ;  /* 0x0000002416167981 */ /* 0x000ea2000c1e1100 */
[----:B------:R-:W-:Y:S01]  /*0d70*/  BSSY.RECONVERGENT B7, `(.L_x_1217) ;  /* 0x000002f000077945 */ /* 0x000fe20003800200 */
        /* <DEDUP_REMOVED lines=24> */
.L_x_1220:
[----:B------:R-:W-:Y:S05]  /*0f00*/  BSYNC.RECONVERGENT B6 ;  /* 0x0000000000067941 */ /* 0x000fea0003800200 */
.L_x_1219:
[----:B------:R-:W-:Y:S02]  /*0f10*/  IMAD R0, R24, UR48, RZ ;  /* 0x0000003018007c24 */ /* 0x000fe4000f8e02ff */
[----:B0-----:R-:W-:-:S04]  /*0f20*/  IMAD.WIDE.U32 R2, R35, UR48, RZ ;  /* 0x0000003023027c25 */ /* 0x001fc8000f8e00ff */
[----:B-1----:R-:W-:-:S04]  /*0f30*/  IMAD R5, R35, UR49, R0 ;  /* 0x0000003123057c24 */ /* 0x002fc8000f8e0200 */
        /* <DEDUP_REMOVED lines=14> */
.L_x_1218:
[----:B-1----:R-:W-:-:S04]  /*1020*/  SHF.R.S64 R5, RZ, 0x1e, R35 ;  /* 0x0000001eff057819 */ /* 0x002fc80000001023 */
[----:B------:R-:W-:-:S04]  /*1030*/  IADD3 R4, P0, PT, R5, R2, RZ ;  /* 0x0000000205047210 */ /* 0x000fc80007f1e0ff */
[----:B------:R-:W-:-:S05]  /*1040*/  LEA.HI.X.SX32 R5, R35, R0, 0x2, P0 ;  /* 0x0000000023057211 */ /* 0x000fca00000f16ff */
[----:B------:R1:W-:Y:S04]  /*1050*/  STG.E desc[UR36][R4.64], RZ ;  /* 0x000000ff04007986 */ /* 0x0003e8000c101924 */
.L_x_1221:
[----:B------:R-:W-:Y:S05]  /*1060*/  BSYNC.RECONVERGENT B7 ;  /* 0x0000000000077941 */ /* 0x000fea0003800200 */
.L_x_1217:
        /* <DEDUP_REMOVED lines=30> */
.L_x_1225:
[----:B------:R-:W-:Y:S05]  /*1250*/  BSYNC.RECONVERGENT B6 ;  /* 0x0000000000067941 */ /* 0x000fea0003800200 */
.L_x_1224:
        /* <DEDUP_REMOVED lines=17> */
.L_x_1223:
[----:B-1----:R-:W-:-:S04]  /*1370*/  SHF.R.S64 R5, RZ, 0x1e, R35 ;  /* 0x0000001eff057819 */ /* 0x002fc80000001023 */
[----:B------:R-:W-:-:S04]  /*1380*/  IADD3 R4, P0, PT, R5, R2, RZ ;  /* 0x0000000205047210 */ /* 0x000fc80007f1e0ff */
[----:B------:R-:W-:-:S05]  /*1390*/  LEA.HI.X.SX32 R5, R35, R0, 0x2, P0 ;  /* 0x0000000023057211 */ /* 0x000fca00000f16ff */
[----:B------:R1:W-:Y:S04]  /*13a0*/  STG.E desc[UR36][R4.64], RZ ;  /* 0x000000ff04007986 */ /* 0x0003e8000c101924 */
.L_x_1226:
[----:B------:R-:W-:Y:S05]  /*13b0*/  BSYNC.RECONVERGENT B7 ;  /* 0x0000000000077941 */ /* 0x000fea0003800200 */
.L_x_1222:
        /* <DEDUP_REMOVED lines=30> */
.L_x_1230:
[----:B------:R-:W-:Y:S05]  /*15a0*/  BSYNC.RECONVERGENT B6 ;  /* 0x0000000000067941 */ /* 0x000fea0003800200 */
.L_x_1229:
        /* <DEDUP_REMOVED lines=15> */
.L_x_1228:
[----:B0-----:R-:W-:-:S04]  /*16a0*/  SHF.R.S64 R3, RZ, 0x1e, R35 ;  /* 0x0000001eff037819 */ /* 0x001fc80000001023 */
[----:B------:R-:W-:-:S04]  /*16b0*/  IADD3 R2, P0, PT, R3, R2, RZ ;  /* 0x0000000203027210 */ /* 0x000fc80007f1e0ff */
[----:B------:R-:W-:-:S05]  /*16c0*/  LEA.HI.X.SX32 R3, R35, R0, 0x2, P0 ;  /* 0x0000000023037211 */ /* 0x000fca00000f16ff */
[----:B------:R2:W-:Y:S04]  /*16d0*/  STG.E desc[UR36][R2.64], RZ ;  /* 0x000000ff02007986 */ /* 0x0005e8000c101924 */
.L_x_1231:
[----:B------:R-:W-:Y:S05]  /*16e0*/  BSYNC.RECONVERGENT B7 ;  /* 0x0000000000077941 */ /* 0x000fea0003800200 */
.L_x_1227:
[----:B------:R-:W-:-:S05]  /*16f0*/  IADD3 R35, P0, PT, R34, R35, RZ ;  /* 0x0000002322237210 */ /* 0x000fca0007f1e0ff */
[----:B------:R-:W-:Y:S01]  /*1700*/  IMAD.X R33, RZ, RZ, R33, P0 ;  /* 0x000000ffff217224 */ /* 0x000fe200000e0621 */
[----:B------:R-:W-:-:S04]  /*1710*/  ISETP.GE.U32.AND P0, PT, R35, UR62, PT ;  /* 0x0000003e23007c0c */ /* 0x000fc8000bf06070 */
[----:B------:R-:W-:-:S13]  /*1720*/  ISETP.GE.AND.EX P0, PT, R33, UR63, PT, P0 ;  /* 0x0000003f21007c0c */ /* 0x000fda000bf06300 */
[----:B------:R-:W-:Y:S05]  /*1730*/  @!P0 BRA `(.L_x_1232) ;  /* 0xfffffff000a48947 */ /* 0x000fea000383ffff */
[----:B------:R-:W-:Y:S05]  /*1740*/  BSYNC.RECONVERGENT B8 ;  /* 0x0000000000087941 */ /* 0x000fea0003800200 */
.L_x_1211:
[----:B------:R-:W-:Y:S05]  /*1750*/  EXIT ;  /* 0x000000000000794d */ /* 0x000fea0003800000 */
.L_x_1199:
        /* <DEDUP_REMOVED lines=34> */
.L_x_1234:
[----:B------:R-:W-:Y:S01]  /*1980*/  IMAD.MOV.U32 R2, RZ, RZ, R0 ;  /* 0x000000ffff027224 */ /* 0x000fe200078e0000 */
[----:B------:R-:W-:-:S07]  /*1990*/  MOV R0, 0x19b0 ;  /* 0x000019b000007802 */ /* 0x000fce0000000f00 */
[----:B------:R-:W-:Y:S05]  /*19a0*/  CALL.REL.NOINC `($__internal_19_$__cuda_sm20_div_u64) ;  /* 0x0000001400547944 */ /* 0x000fea0003c00000 */
[----:B------:R-:W-:Y:S02]  /*19b0*/  IMAD.MOV.U32 R2, RZ, RZ, R4 ;  /* 0x000000ffff027224 */ /* 0x000fe400078e0004 */
[----:B------:R-:W-:-:S07]  /*19c0*/  IMAD.MOV.U32 R3, RZ, RZ, R5 ;  /* 0x000000ffff037224 */ /* 0x000fce00078e0005 */
.L_x_1235:
[----:B------:R-:W-:Y:S05]  /*19d0*/  BSYNC.RECONVERGENT B0 ;  /* 0x0000000000007941 */ /* 0x000fea0003800200 */
.L_x_1233:
        /* <DEDUP_REMOVED lines=35> */
.L_x_1243:
[----:B------:R-:W-:Y:S02]  /*1c10*/  R2UR UR7, R32 ;  /* 0x00000000200772ca */ /* 0x000fe400000e0000 */
[----:B------:R-:W-:Y:S02]  /*1c20*/  R2UR UR6, R31 ;  /* 0x000000001f0672ca */ /* 0x000fe400000e0000 */
[----:B------:R-:W-:Y:S02]  /*1c30*/  SHF.R.S32.HI R16, RZ, 0x1f, R19 ;  /* 0x0000001fff107819 */ /* 0x000fe40000011413 */
[----:B------:R-:W-:Y:S02]  /*1c40*/  R2UR UR5, R30 ;  /* 0x000000001e0572ca */ /* 0x000fe400000e0000 */
[----:B------:R-:W-:-:S05]  /*1c50*/  R2UR UR4, R29 ;  /* 0x000000001d0472ca */ /* 0x000fca00000e0000 */
[----:B--2---:R-:W-:-:S04]  /*1c60*/  IADD3 R2, P0, PT, R19, UR7, RZ ;  /* 0x0000000713027c10 */ /* 0x004fc8000ff1e0ff */
        /* <DEDUP_REMOVED lines=10> */
[----:B0-----:R-:W-:Y:S05]  /*1d10*/  @!P0 BRA `(.L_x_1239) ;  /* 0x0000000000ac8947 */ /* 0x001fea0003800000 */
        /* <DEDUP_REMOVED lines=20> */
.L_x_1241:
[----:B------:R-:W-:Y:S05]  /*1e60*/  BSYNC.RECONVERGENT B6 ;  /* 0x0000000000067941 */ /* 0x000fea0003800200 */
.L_x_1240:
        /* <DEDUP_REMOVED lines=11> */
[----:B------:R-:W-:-:S03]  /*1f20*/  LEA R2, P1, R4, UR6, 0x2 ;  /* 0x0000000604027c11 */ /* 0x000fc6000f8210ff */
[----:B------:R-:W-:Y:S01]  /*1f30*/  IMAD.X R7, RZ, RZ, UR5, P0 ;  /* 0x00000005ff077e24 */ /* 0x000fe200080e06ff */
[----:B------:R-:W-:-:S04]  /*1f40*/  LEA.HI.X R3, R4, UR4, R3, 0x2, P1 ;  /* 0x0000000404037c11 */ /* 0x000fc800088f1403 */
        /* <DEDUP_REMOVED lines=8> */
.L_x_1239:
[----:B------:R-:W-:-:S04]  /*1fd0*/  SHF.R.S64 R2, R22, 0x1e, R19 ;  /* 0x0000001e16027819 */ /* 0x000fc80000001013 */
[----:B------:R-:W-:-:S04]  /*1fe0*/  IADD3 R2, P0, PT, R2, UR42, RZ ;  /* 0x0000002a02027c10 */ /* 0x000fc8000ff1e0ff */
[----:B------:R-:W-:-:S05]  /*1ff0*/  LEA.HI.X.SX32 R3, R19, UR43, 0x2, P0 ;  /* 0x0000002b13037c11 */ /* 0x000fca00080f16ff */
[----:B------:R2:W-:Y:S04]  /*2000*/  STG.E desc[UR36][R2.64], RZ ;  /* 0x000000ff02007986 */ /* 0x0005e8000c101924 */
.L_x_1242:
[----:B-1----:R-:W-:Y:S05]  /*2010*/  BSYNC.RECONVERGENT B7 ;  /* 0x0000000000077941 */ /* 0x002fea0003800200 */
.L_x_1238:
[----:B------:R-:W-:Y:S02]  /*2020*/  ISETP.NE.AND P2, PT, R36, RZ, PT ;  /* 0x000000ff2400720c */ /* 0x000fe40003f45270 */
[----:B------:R-:W-:Y:S02]  /*2030*/  IADD3 R35, P0, PT, R34, R35, RZ ;  /* 0x0000002322237210 */ /* 0x000fe40007f1e0ff */
[----:B------:R-:W-:-:S03]  /*2040*/  IADD3 R22, P1, PT, RZ, R22, RZ ;  /* 0x00000016ff167210 */ /* 0x000fc60007f3e0ff */
[----:B------:R-:W-:Y:S02]  /*2050*/  IMAD.X R33, RZ, RZ, R33, P0 ;  /* 0x000000ffff217224 */ /* 0x000fe400000e0621 */
[----:B------:R-:W-:-:S04]  /*2060*/  IMAD.X R19, R34, 0x1, R19, P1 ;  /* 0x0000000122137824 */ /* 0x000fc800008e0613 */
[----:B------:R-:W-:Y:S05]  /*2070*/  @P2 BRA `(.L_x_1243) ;  /* 0xfffffff800e42947 */ /* 0x000fea000383ffff */
.L_x_1237:
[----:B-1----:R-:W-:Y:S05]  /*2080*/  BSYNC.RECONVERGENT B8 ;  /* 0x0000000000087941 */ /* 0x002fea0003800200 */
.L_x_1236:
[----:B------:R-:W-:-:S04]  /*2090*/  ISETP.GE.U32.AND P0, PT, R26, 0x3, PT ;  /* 0x000000031a00780c */ /* 0x000fc80003f06070 */
[----:B------:R-:W-:-:S13]  /*20a0*/  ISETP.GE.U32.AND.EX P0, PT, R23, RZ, PT, P0 ;  /* 0x000000ff1700720c */ /* 0x000fda0003f06100 */
[----:B------:R-:W-:Y:S05]  /*20b0*/  @!P0 EXIT ;  /* 0x000000000000894d */ /* 0x000fea0003800000 */
[----:B------:R-:W-:Y:S01]  /*20c0*/  BSSY.RECONVERGENT B8, `(.L_x_1244) ;  /* 0x00000e2000087945 */ /* 0x000fe20003800200 */
.L_x_1264:
[----:B------:R-:W-:Y:S02]  /*20d0*/  SHF.R.S32.HI R16, RZ, 0x1f, R35 ;  /* 0x0000001fff107819 */ /* 0x000fe40000011423 */
[----:B0-----:R-:W-:-:S04]  /*20e0*/  IADD3 R4, P0, PT, R35, UR38, RZ ;  /* 0x0000002623047c10 */ /* 0x001fc8000ff1e0ff */
[----:B------:R-:W-:-:S05]  /*20f0*/  IADD3.X R5, PT, PT, R16, UR39, RZ, P0, !PT ;  /* 0x0000002710057c10 */ /* 0x000fca00087fe4ff */
[----:B---3--:R-:W3:Y:S01]  /*2100*/  LDG.E.U8 R17, desc[UR36][R4.64] ;  /* 0x0000002404117981 */ /* 0x008ee2000c1e1100 */
[----:B------:R-:W-:Y:S01]  /*2110*/  BSSY.RECONVERGENT B7, `(.L_x_1245) ;  /* 0x0000031000077945 */ /* 0x000fe20003800200 */
[----:B---3--:R-:W-:-:S04]  /*2120*/  ISETP.NE.U32.AND P0, PT, R17, UR52, PT ;  /* 0x0000003411007c0c */ /* 0x008fc8000bf05070 */
[----:B------:R-:W-:-:S13]  /*2130*/  ISETP.NE.AND.EX P0, PT, RZ, UR53, PT, P0 ;  /* 0x00000035ff007c0c */ /* 0x000fda000bf05300 */
[----:B--2---:R-:W0:Y:S01]  /*2140*/  @!P0 LDC.64 R2, c[0x0][0x3b8] ;  /* 0x0000ee00ff028b82 */ /* 0x004e220000000a00 */
[----:B------:R-:W-:-:S04]  /*2150*/  @!P0 SHF.R.S64 R7, RZ, 0x1e, R35 ;  /* 0x0000001eff078819 */ /* 0x000fc80000001023 */
[----:B0-----:R-:W-:-:S04]  /*2160*/  @!P0 IADD3 R6, P1, PT, R7, R2, RZ ;  /* 0x0000000207068210 */ /* 0x001fc80007f3e0ff */
[----:B------:R-:W-:-:S05]  /*2170*/  @!P0 LEA.HI.X.SX32 R7, R35, R3, 0x2, P1 ;  /* 0x0000000323078211 */ /* 0x000fca00008f16ff */
[----:B------:R0:W-:Y:S01]  /*2180*/  @!P0 STG.E desc[UR36][R6.64], RZ ;  /* 0x000000ff06008986 */ /* 0x0001e2000c101924 */
[----:B-1--4-:R-:W-:Y:S05]  /*2190*/  @!P0 BRA `(.L_x_1246) ;  /* 0x0000000000a08947 */ /* 0x012fea0003800000 */
        /* <DEDUP_REMOVED lines=16> */
[----:B---3--:R-:W-:Y:S02]  /*22a0*/  IMAD.U32 R10, RZ, RZ, UR8 ;  /* 0x00000008ff0a7e24 */ /* 0x008fe4000f8e00ff */
[----:B------:R-:W-:-:S07]  /*22b0*/  IMAD.U32 R11, RZ, RZ, UR9 ;  /* 0x00000009ff0b7e24 */ /* 0x000fce000f8e00ff */
[----:B------:R-:W-:-:S07]  /*22c0*/  LEPC R20, `(.L_x_1248) ;  /* 0x000000001014794e */ /* 0x000fce0000000000 */
[----:B--2---:R-:W-:Y:S05]  /*22d0*/  CALL.ABS.NOINC R2 ;  /* 0x0000000002007343 */ /* 0x004fea0003c00000 */
.L_x_1248:
[----:B------:R-:W-:Y:S05]  /*22e0*/  BSYNC.RECONVERGENT B6 ;  /* 0x0000000000067941 */ /* 0x000fea0003800200 */
.L_x_1247:
[----:B------:R-:W-:Y:S01]  /*22f0*/  IMAD R16, R16, UR48, RZ ;  /* 0x0000003010107c24 */ /* 0x000fe2000f8e02ff */
[----:B------:R-:W-:Y:S01]  /*2300*/  LEA R4, P0, R17, UR60, 0x2 ;  /* 0x0000003c11047c11 */ /* 0x000fe2000f8010ff */
[----:B------:R-:W-:-:S04]  /*2310*/  IMAD.WIDE.U32 R2, R35, UR48, RZ ;  /* 0x0000003023027c25 */ /* 0x000fc8000f8e00ff */
[----:B------:R-:W-:-:S04]  /*2320*/  IMAD R5, R35, UR49, R16 ;  /* 0x0000003123057c24 */ /* 0x000fc8000f8e0210 */
[----:B------:R-:W-:Y:S02]  /*2330*/  IMAD.IADD R3, R3, 0x1, R5 ;  /* 0x0000000103037824 */ /* 0x000fe400078e0205 */
[----:B------:R-:W-:Y:S02]  /*2340*/  IMAD.X R5, RZ, RZ, UR61, P0 ;  /* 0x0000003dff057e24 */ /* 0x000fe400080e06ff */
[----:B------:R-:W-:-:S03]  /*2350*/  IMAD.WIDE.U32 R2, R17, UR50, R2 ;  /* 0x0000003211027c25 */ /* 0x000fc6000f8e0002 */
[----:B------:R-:W2:Y:S01]  /*2360*/  LDG.E R4, desc[UR36][R4.64] ;  /* 0x0000002404047981 */ /* 0x000ea2000c1e1900 */
[----:B------:R-:W-:Y:S01]  /*2370*/  IMAD R17, R17, UR51, R3 ;  /* 0x0000003311117c24 */ /* 0x000fe2000f8e0203 */
[----:B0-----:R-:W-:-:S04]  /*2380*/  LEA R6, P1, R2, UR58, 0x2 ;  /* 0x0000003a02067c11 */ /* 0x001fc8000f8210ff */
        /* <DEDUP_REMOVED lines=9> */
.L_x_1246:
[----:B------:R-:W-:Y:S05]  /*2420*/  BSYNC.RECONVERGENT B7 ;  /* 0x0000000000077941 */ /* 0x000fea0003800200 */
.L_x_1245:
        /* <DEDUP_REMOVED lines=22> */
[----:B--2---:R-:W-:Y:S02]  /*2590*/  IMAD.U32 R4, RZ, RZ, UR4 ;  /* 0x00000004ff047e24 */ /* 0x004fe4000f8e00ff */
[----:B------:R-:W-:-:S02]  /*25a0*/  IMAD.U32 R5, RZ, RZ, UR5 ;  /* 0x00000005ff057e24 */ /* 0x000fc4000f8e00ff */
[----:B0-----:R-:W-:Y:S02]  /*25b0*/  IMAD.U32 R6, RZ, RZ, UR6 ;  /* 0x00000006ff067e24 */ /* 0x001fe4000f8e00ff */
[----:B------:R-:W-:Y:S02]  /*25c0*/  IMAD.U32 R7, RZ, RZ, UR7 ;  /* 0x00000007ff077e24 */ /* 0x000fe4000f8e00ff */
[----:B---3--:R-:W-:Y:S02]  /*25d0*/  IMAD.U32 R10, RZ, RZ, UR8 ;  /* 0x00000008ff0a7e24 */ /* 0x008fe4000f8e00ff */
[----:B------:R-:W-:-:S07]  /*25e0*/  IMAD.U32 R11, RZ, RZ, UR9 ;  /* 0x00000009ff0b7e24 */ /* 0x000fce000f8e00ff */
[----:B------:R-:W-:-:S07]  /*25f0*/  LEPC R20, `(.L_x_1252) ;  /* 0x000000001014794e */ /* 0x000fce0000000000 */
[----:B-1----:R-:W-:Y:S05]  /*2600*/  CALL.ABS.NOINC R2 ;  /* 0x0000000002007343 */ /* 0x002fea0003c00000 */
.L_x_1252:
[----:B------:R-:W-:Y:S05]  /*2610*/  BSYNC.RECONVERGENT B6 ;  /* 0x0000000000067941 */ /* 0x000fea0003800200 */
.L_x_1251:
[----:B------:R-:W-:Y:S01]  /*2620*/  IMAD R17, R17, UR48, RZ ;  /* 0x0000003011117c24 */ /* 0x000fe2000f8e02ff */
[----:B------:R-:W-:Y:S01]  /*2630*/  LEA R4, P0, R18, UR60, 0x2 ;  /* 0x0000003c12047c11 */ /* 0x000fe2000f8010ff */
[----:B------:R-:W-:-:S04]  /*2640*/  IMAD.WIDE.U32 R2, R16, UR48, RZ ;  /* 0x0000003010027c25 */ /* 0x000fc8000f8e00ff */
[----:B------:R-:W-:Y:S02]  /*2650*/  IMAD R17, R16, UR49, R17 ;  /* 0x0000003110117c24 */ /* 0x000fe4000f8e0211 */
[----:B------:R-:W-:Y:S02]  /*2660*/  IMAD.X R5, RZ, RZ, UR61, P0 ;  /* 0x0000003dff057e24 */ /* 0x000fe400080e06ff */
[----:B------:R-:W-:-:S03]  /*2670*/  IMAD.IADD R3, R3, 0x1, R17 ;  /* 0x0000000103037824 */ /* 0x000fc600078e0211 */
[----:B------:R-:W2:Y:S01]  /*2680*/  LDG.E R4, desc[UR36][R4.64] ;  /* 0x0000002404047981 */ /* 0x000ea2000c1e1900 */
[----:B------:R-:W-:-:S04]  /*2690*/  IMAD.WIDE.U32 R2, R18, UR50, R2 ;  /* 0x0000003212027c25 */ /* 0x000fc8000f8e0002 */
[----:B------:R-:W-:Y:S01]  /*26a0*/  IMAD R3, R18, UR51, R3 ;  /* 0x0000003312037c24 */ /* 0x000fe2000f8e0203 */
[----:B0-----:R-:W-:-:S04]  /*26b0*/  LEA R6, P1, R2, UR58, 0x2 ;  /* 0x0000003a02067c11 */ /* 0x001fc8000f8210ff */
        /* <DEDUP_REMOVED lines=10> */
.L_x_1250:
[----:B------:R-:W-:-:S04]  /*2760*/  SHF.R.S64 R5, RZ, 0x1e, R16 ;  /* 0x0000001eff057819 */ /* 0x000fc80000001010 */
[----:B------:R-:W-:-:S04]  /*2770*/  IADD3 R4, P0, PT, R5, R2, RZ ;  /* 0x0000000205047210 */ /* 0x000fc80007f1e0ff */
[----:B------:R-:W-:-:S05]  /*2780*/  LEA.HI.X.SX32 R5, R16, R3, 0x2, P0 ;  /* 0x0000000310057211 */ /* 0x000fca00000f16ff */
[----:B------:R2:W-:Y:S04]  /*2790*/  STG.E desc[UR36][R4.64], RZ ;  /* 0x000000ff04007986 */ /* 0x0005e8000c101924 */
.L_x_1253:
[----:B------:R-:W-:Y:S05]  /*27a0*/  BSYNC.RECONVERGENT B7 ;  /* 0x0000000000077941 */ /* 0x000fea0003800200 */
.L_x_1249:
[----:B------:R-:W-:-:S04]  /*27b0*/  IADD3 R16, P1, PT, R34, R16, RZ ;  /* 0x0000001022107210 */ /* 0x000fc80007f3e0ff */
[----:B------:R-:W-:Y:S02]  /*27c0*/  SHF.R.S32.HI R17, RZ, 0x1f, R16 ;  /* 0x0000001fff117819 */ /* 0x000fe40000011410 */
[----:B------:R-:W-:-:S04]  /*27d0*/  IADD3 R18, P0, PT, R16, UR38, RZ ;  /* 0x0000002610127c10 */ /* 0x000fc8000ff1e0ff */
[----:B------:R-:W-:-:S05]  /*27e0*/  IADD3.X R19, PT, PT, R17, UR39, RZ, P0, !PT ;  /* 0x0000002711137c10 */ /* 0x000fca00087fe4ff */
[----:B------:R-:W4:Y:S01]  /*27f0*/  LDG.E.U8 R18, desc[UR36][R18.64] ;  /* 0x0000002412127981 */ /* 0x000f22000c1e1100 */
[----:B------:R-:W-:Y:S01]  /*2800*/  BSSY.RECONVERGENT B7, `(.L_x_1254) ;  /* 0x0000032000077945 */ /* 0x000fe20003800200 */
        /* <DEDUP_REMOVED lines=10> */
[----:B-1-3--:R-:W-:Y:S02]  /*28b0*/  IMAD.MOV.U32 R8, RZ, RZ, 0xb4 ;  /* 0x000000b4ff087424 */ /* 0x00afe400078e00ff */
        /* <DEDUP_REMOVED lines=13> */
.L_x_1257:
[----:B------:R-:W-:Y:S05]  /*2990*/  BSYNC.RECONVERGENT B6 ;  /* 0x0000000000067941 */ /* 0x000fea0003800200 */
.L_x_1256:
[----:B------:R-:W-:Y:S01]  /*29a0*/  IMAD R17, R17, UR48, RZ ;  /* 0x0000003011117c24 */ /* 0x000fe2000f8e02ff */
[----:B--2---:R-:W-:Y:S01]  /*29b0*/  LEA R4, P0, R18, UR60, 0x2 ;  /* 0x0000003c12047c11 */ /* 0x004fe2000f8010ff */
        /* <DEDUP_REMOVED lines=11> */
[----:B-1-3--:R-:W-:Y:S01]  /*2a70*/  SHF.R.S64 R9, RZ, 0x1e, R16 ;  /* 0x0000001eff097819 */ /* 0x00afe20000001010 */
[----:B------:R-:W-:-:S03]  /*2a80*/  IMAD.U32 R3, RZ, RZ, UR41 ;  /* 0x00000029ff037e24 */ /* 0x000fc6000f8e00ff */
[----:B------:R-:W-:-:S04]  /*2a90*/  IADD3 R8, P0, PT, R9, R2, RZ ;  /* 0x0000000209087210 */ /* 0x000fc80007f1e0ff */
[----:B------:R-:W-:Y:S01]  /*2aa0*/  LEA.HI.X.SX32 R9, R16, R3, 0x2, P0 ;  /* 0x0000000310097211 */ /* 0x000fe200000f16ff */
[----:B--2---:R-:W-:-:S05]  /*2ab0*/  FMUL.FTZ R11, R4, -R7 ;  /* 0x80000007040b7220 */ /* 0x004fca0000410000 */
[----:B------:R4:W-:Y:S01]  /*2ac0*/  STG.E desc[UR36][R8.64], R11 ;  /* 0x0000000b08007986 */ /* 0x0009e2000c101924 */
[----:B------:R-:W-:Y:S05]  /*2ad0*/  BRA `(.L_x_1258) ;  /* 0x0000000000107947 */ /* 0x000fea0003800000 */
.L_x_1255:
[----:B--2---:R-:W-:-:S04]  /*2ae0*/  SHF.R.S64 R5, RZ, 0x1e, R16 ;  /* 0x0000001eff057819 */ /* 0x004fc80000001010 */
[----:B------:R-:W-:-:S04]  /*2af0*/  IADD3 R4, P0, PT, R5, R2, RZ ;  /* 0x0000000205047210 */ /* 0x000fc80007f1e0ff */
[----:B------:R-:W-:-:S05]  /*2b00*/  LEA.HI.X.SX32 R5, R16, R3, 0x2, P0 ;  /* 0x0000000310057211 */ /* 0x000fca00000f16ff */
[----:B------:R2:W-:Y:S04]  /*2b10*/  STG.E desc[UR36][R4.64], RZ ;  /* 0x000000ff04007986 */ /* 0x0005e8000c101924 */
.L_x_1258:
[----:B------:R-:W-:Y:S05]  /*2b20*/  BSYNC.RECONVERGENT B7 ;  /* 0x0000000000077941 */ /* 0x000fea0003800200 */
.L_x_1254:
[----:B------:R-:W-:-:S04]  /*2b30*/  IADD3 R16, P1, PT, R34, R16, RZ ;  /* 0x0000001022107210 */ /* 0x000fc80007f3e0ff */
[----:B------:R-:W-:Y:S02]  /*2b40*/  SHF.R.S32.HI R17, RZ, 0x1f, R16 ;  /* 0x0000001fff117819 */ /* 0x000fe40000011410 */
[----:B------:R-:W-:-:S04]  /*2b50*/  IADD3 R18, P0, PT, R16, UR38, RZ ;  /* 0x0000002610127c10 */ /* 0x000fc8000ff1e0ff */
[----:B------:R-:W-:-:S05]  /*2b60*/  IADD3.X R19, PT, PT, R17, UR39, RZ, P0, !PT ;  /* 0x0000002711137c10 */ /* 0x000fca00087fe4ff */
[----:B------:R-:W5:Y:S01]  /*2b70*/  LDG.E.U8 R18, desc[UR36][R18.64] ;  /* 0x0000002412127981 */ /* 0x000f62000c1e1100 */
[----:B------:R-:W-:Y:S01]  /*2b80*/  BSSY.RECONVERGENT B7, `(.L_x_1259) ;  /* 0x0000030000077945 */ /* 0x000fe20003800200 */
[----:B------:R-:W-:Y:S01]  /*2b90*/  IMAD.X R33, RZ, RZ, R33, P1 ;  /* 0x000000ffff217224 */ /* 0x000fe200008e0621 */
[----:B-----5:R-:W-:-:S04]  /*2ba0*/  ISETP.NE.U32.AND P0, PT, R18, UR52, PT ;  /* 0x0000003412007c0c */ /* 0x020fc8000bf05070 */
        /* <DEDUP_REMOVED lines=8> */
[----:B-1-34-:R-:W-:Y:S02]  /*2c30*/  IMAD.MOV.U32 R8, RZ, RZ, 0xb4 ;  /* 0x000000b4ff087424 */ /* 0x01afe400078e00ff */
        /* <DEDUP_REMOVED lines=13> */
.L_x_1262:
[----:B------:R-:W-:Y:S05]  /*2d10*/  BSYNC.RECONVERGENT B6 ;  /* 0x0000000000067941 */ /* 0x000fea0003800200 */
.L_x_1261:
[----:B------:R-:W-:Y:S02]  /*2d20*/  IMAD R17, R17, UR48, RZ ;  /* 0x0000003011117c24 */ /* 0x000fe4000f8e02ff */
[----:B------:R-:W-:-:S04]  /*2d30*/  IMAD.WIDE.U32 R2, R16, UR48, RZ ;  /* 0x0000003010027c25 */ /* 0x000fc8000f8e00ff */
[----:B------:R-:W-:-:S04]  /*2d40*/  IMAD R17, R16, UR49, R17 ;  /* 0x0000003110117c24 */ /* 0x000fc8000f8e0211 */
[----:B------:R-:W-:Y:S02]  /*2d50*/  IMAD.IADD R3, R3, 0x1, R17 ;  /* 0x0000000103037824 */ /* 0x000fe400078e0211 */
[C---:B--2---:R-:W-:Y:S01]  /*2d60*/  IMAD.WIDE.U32 R4, R18.reuse, UR50, R2 ;  /* 0x0000003212047c25 */ /* 0x044fe2000f8e0002 */
[----:B------:R-:W-:-:S03]  /*2d70*/  LEA R2, P0, R18, UR60, 0x2 ;  /* 0x0000003c12027c11 */ /* 0x000fc6000f8010ff */
[----:B------:R-:W-:Y:S01]  /*2d80*/  IMAD R5, R18, UR51, R5 ;  /* 0x0000003312057c24 */ /* 0x000fe2000f8e0205 */
[----:B0-----:R-:W-:Y:S01]  /*2d90*/  LEA R6, P1, R4, UR58, 0x2 ;  /* 0x0000003a04067c11 */ /* 0x001fe2000f8210ff */
[----:B------:R-:W-:-:S03]  /*2da0*/  IMAD.X R3, RZ, RZ, UR61, P0 ;  /* 0x0000003dff037e24 */ /* 0x000fc600080e06ff */
[----:B------:R-:W-:Y:S02]  /*2db0*/  LEA.HI.X R7, R4, UR59, R5, 0x2, P1 ;  /* 0x0000003b04077c11 */ /* 0x000fe400088f1405 */
[----:B------:R-:W1:Y:S04]  /*2dc0*/  LDG.E R2, desc[UR36][R2.64] ;  /* 0x0000002402027981 */ /* 0x000e68000c1e1900 */
[----:B------:R-:W1:Y:S01]  /*2dd0*/  LDG.E R7, desc[UR36][R6.64] ;  /* 0x0000002406077981 */ /* 0x000e62000c1e1900 */
[----:B------:R-:W-:-:S04]  /*2de0*/  SHF.R.S64 R4, RZ, 0x1e, R16 ;  /* 0x0000001eff047819 */ /* 0x000fc80000001010 */
[----:B------:R-:W-:-:S04]  /*2df0*/  IADD3 R4, P0, PT, R4, UR40, RZ ;  /* 0x0000002804047c10 */ /* 0x000fc8000ff1e0ff */
[----:B------:R-:W-:Y:S01]  /*2e00*/  LEA.HI.X.SX32 R5, R16, UR41, 0x2, P0 ;  /* 0x0000002910057c11 */ /* 0x000fe200080f16ff */
[----:B-1-34-:R-:W-:-:S05]  /*2e10*/  FMUL.FTZ R9, R2, -R7 ;  /* 0x8000000702097220 */ /* 0x01afca0000410000 */
[----:B------:R0:W-:Y:S01]  /*2e20*/  STG.E desc[UR36][R4.64], R9 ;  /* 0x0000000904007986 */ /* 0x0001e2000c101924 */
[----:B------:R-:W-:Y:S05]  /*2e30*/  BRA `(.L_x_1263) ;  /* 0x0000000000107947 */ /* 0x000fea0003800000 */
.L_x_1260:
[----:B--2---:R-:W-:-:S04]  /*2e40*/  SHF.R.S64 R5, RZ, 0x1e, R16 ;  /* 0x0000001eff057819 */ /* 0x004fc80000001010 */
[----:B------:R-:W-:-:S04]  /*2e50*/  IADD3 R2, P0, PT, R5, R2, RZ ;  /* 0x0000000205027210 */ /* 0x000fc80007f1e0ff */
[----:B------:R-:W-:-:S05]  /*2e60*/  LEA.HI.X.SX32 R3, R16, R3, 0x2, P0 ;  /* 0x0000000310037211 */ /* 0x000fca00000f16ff */
[----:B------:R2:W-:Y:S04]  /*2e70*/  STG.E desc[UR36][R2.64], RZ ;  /* 0x000000ff02007986 */ /* 0x0005e8000c101924 */
.L_x_1263:
[----:B------:R-:W-:Y:S05]  /*2e80*/  BSYNC.RECONVERGENT B7 ;  /* 0x0000000000077941 */ /* 0x000fea0003800200 */
.L_x_1259:
[----:B------:R-:W-:-:S05]  /*2e90*/  IADD3 R35, P0, PT, R34, R16, RZ ;  /* 0x0000001022237210 */ /* 0x000fca0007f1e0ff */
[----:B------:R-:W-:Y:S01]  /*2ea0*/  IMAD.X R33, RZ, RZ, R33, P0 ;  /* 0x000000ffff217224 */ /* 0x000fe200000e0621 */
[----:B------:R-:W-:-:S04]  /*2eb0*/  ISETP.GE.U32.AND P0, PT, R35, UR62, PT ;  /* 0x0000003e23007c0c */ /* 0x000fc8000bf06070 */
[----:B------:R-:W-:-:S13]  /*2ec0*/  ISETP.GE.AND.EX P0, PT, R33, UR63, PT, P0 ;  /* 0x0000003f21007c0c */ /* 0x000fda000bf06300 */
[----:B------:R-:W-:Y:S05]  /*2ed0*/  @!P0 BRA `(.L_x_1264) ;  /* 0xfffffff0007c8947 */ /* 0x000fea000383ffff */
[----:B------:R-:W-:Y:S05]  /*2ee0*/  BSYNC.RECONVERGENT B8 ;  /* 0x0000000000087941 */ /* 0x000fea0003800200 */
.L_x_1244:
[----:B------:R-:W-:Y:S05]  /*2ef0*/  EXIT ;  /* 0x000000000000794d */ /* 0x000fea0003800000 */
        .weak           $__internal_19_$__cuda_sm20_div_u64
        .type           $__internal_19_$__cuda_sm20_div_u64,@function
        .size           $__internal_19_$__cuda_sm20_div_u64,(.L_x_10642 - $__internal_19_$__cuda_sm20_div_u64)
$__internal_19_$__cuda_sm20_div_u64:
        /* <DEDUP_REMOVED lines=72> */
[----:B------:R-:W-:Y:S06]  /*3380*/  RET.REL.NODEC R2 `(_ZN2at6native39_GLOBAL__N__cee6930f_7_Loss_cu_5b0651e138nll_loss_forward_no_reduce_cuda_kernelIfhEEvlNS_27GenericPackedTensorAccessorIT_Lm2ENS_16DefaultPtrTraitsElEEPKT0_PS4_PKS4_ll) ;  /* 0xffffffcc021c7950 */ /* 0x000fec0003c3ffff */
.L_x_1265:
        /* <DEDUP_REMOVED lines=15> */
.L_x_10642:


//--------------------- .text._ZN2at6native39_GLOBAL__N__cee6930f_7_Loss_cu_5b0651e138nll_loss_forward_no_reduce_cuda_kernelIdlEEvlNS_27GenericPackedTensorAccessorIT_Lm2ENS_16DefaultPtrTraitsElEEPKT0_PS4_PKS4_ll --------------------------
	.section	.text._ZN2at6native39_GLOBAL__N__cee6930f_7_Loss_cu_5b0651e138nll_loss_forward_no_reduce_cuda_kernelIdlEEvlNS_27GenericPackedTensorAccessorIT_Lm2ENS_16DefaultPtrTraitsElEEPKT0_PS4_PKS4_ll,"ax",@progbits
	.align	128
.text._ZN2at6native39_GLOBAL__N__cee6930f_7_Loss_cu_5b0651e138nll_loss_forward_no_reduce_cuda_kernelIdlEEvlNS_27GenericPackedTensorAccessorIT_Lm2ENS_16DefaultPtrTraitsElEEPKT0_PS4_PKS4_ll:
        .type           _ZN2at6native39_GLOBAL__N__cee6930f_7_Loss_cu_5b0651e138nll_loss_forward_no_reduce_cuda_kernelIdlEEvlNS_27GenericPackedTensorAccessorIT_Lm2ENS_16DefaultPtrTraitsElEEPKT0_PS4_PKS4_ll,@function
        .size           _ZN2at6native39_GLOBAL__N__cee6930f_7_Loss_cu_5b0651e138nll_loss_forward_no_reduce_cuda_kernelIdlEEvlNS_27GenericPackedTensorAccessorIT_Lm2ENS_16DefaultPtrTraitsElEEPKT0_PS4_PKS4_ll,(.L_x_10644 - _ZN2at6native39_GLOBAL__N__cee6930f_7_Loss_cu_5b0651e138nll_loss_forward_no_reduce_cuda_kernelIdlEEvlNS_27GenericPackedTensorAccessorIT_Lm2ENS_16DefaultPtrTraitsElEEPKT0_PS4_PKS4_ll)
        .other          _ZN2at6native39_GLOBAL__N__cee6930f_7_Loss_cu_5b0651e138nll_loss_forward_no_reduce_cuda_kernelIdlEEvlNS_27GenericPackedTensorAccessorIT_Lm2ENS_16DefaultPtrTraitsElEEPKT0_PS4_PKS4_ll,@"STO_CUDA_ENTRY STV_DEFAULT"
_ZN2at6native39_GLOBAL__N__cee6930f_7_Loss_cu_5b0651e138nll_loss_forward_no_reduce_cuda_kernelIdlEEvlNS_27GenericPackedTensorAccessorIT_Lm2ENS_16DefaultPtrTraitsElEEPKT0_PS4_PKS4_ll:
        /* <DEDUP_REMOVED lines=53> */
.L_x_1268:
[----:B------:R-:W-:Y:S01]  /*0350*/  IMAD.MOV.U32 R2, RZ, RZ, R4 ;  /* 0x000000ffff027224 */ /* 0x000fe200078e0004 */
[----:B------:R-:W-:-:S07]  /*0360*/  MOV R0, 0x380 ;  /* 0x0000038000007802 */ /* 0x000fce0000000f00 */
[----:B------:R-:W-:Y:S05]  /*0370*/  CALL.REL.NOINC `($__internal_20_$__cuda_sm20_div_u64) ;  /* 0x0000002c00807944 */ /* 0x000fea0003c00000 */
[----:B------:R-:W-:Y:S02]  /*0380*/  IMAD.MOV.U32 R2, RZ, RZ, R4 ;  /* 0x000000ffff027224 */ /* 0x000fe400078e0004 */
[----:B------:R-:W-:-:S07]  /*0390*/  IMAD.MOV.U32 R3, RZ, RZ, R5 ;  /* 0x000000ffff037224 */ /* 0x000fce00078e0005 */
.L_x_1269:
[----:B------:R-:W-:Y:S05]  /*03a0*/  BSYNC.RECONVERGENT B0 ;  /* 0x0000000000007941 */ /* 0x000fea0003800200 */
.L_x_1267:
        /* <DEDUP_REMOVED lines=29> */
.L_x_1277:
[----:B------:R-:W-:Y:S02]  /*0580*/  R2UR UR5, R30 ;  /* 0x000000001e0572ca */ /* 0x000fe400000e0000 */
[----:B------:R-:W-:Y:S02]  /*0590*/  R2UR UR4, R29 ;  /* 0x000000001d0472ca */ /* 0x000fe400000e0000 */
[--C-:B------:R-:W-:Y:S02]  /*05a0*/  SHF.R.S64 R18, R24, 0x1d, R23.reuse ;  /* 0x0000001d18127819 */ /* 0x100fe40000001017 */
[----:B------:R-:W-:-:S07]  /*05b0*/  SHF.R.S32.HI R2, RZ, 0x1d, R23 ;  /* 0x0000001dff027819 */ /* 0x000fce0000011417 */
[----:B------:R-:W-:-:S04]  /*05c0*/  IADD3 R16, P0, PT, R18, UR5, RZ ;  /* 0x0000000512107c10 */ /* 0x000fc8000ff1e0ff */
[----:B------:R-:W-:-:S06]  /*05d0*/  IADD3.X R17, PT, PT, R2, UR4, RZ, P0, !PT ;  /* 0x0000000402117c10 */ /* 0x000fcc00087fe4ff */
        /* <DEDUP_REMOVED lines=32> */
.L_x_1275:
[----:B0-----:R-:W-:Y:S05]  /*07e0*/  BSYNC.RECONVERGENT B6 ;  /* 0x0000000000067941 */ /* 0x001fea0003800200 */
.L_x_1274:
        /* <DEDUP_REMOVED lines=12> */
[----:B------:R-:W-:-:S06]  /*08b0*/  LEA.HI.X R5, R16, UR4, R3, 0x3, P0 ;  /* 0x0000000410057c11 */ /* 0x000fcc00080f1c03 */
[----:B------:R-:W2:Y:S01]  /*08c0*/  LDG.E.64 R4, desc[UR36][R4.64] ;  /* 0x0000002404047981 */ /* 0x000ea2000c1e1b00 */
[----:B------:R-:W-:-:S04]  /*08d0*/  IADD3 R6, P0, PT, R18, UR58, RZ ;  /* 0x0000003a12067c10 */ /* 0x000fc8000ff1e0ff */
[----:B------:R-:W-:Y:S01]  /*08e0*/  IADD3.X R7, PT, PT, R2, UR59, RZ, P0, !PT ;  /* 0x0000003b02077c10 */ /* 0x000fe200087fe4ff */
[----:B--2---:R-:W0:Y:S04]  /*08f0*/  DADD R2, -RZ, -R4 ;  /* 0x00000000ff027229 */ /* 0x004e280000000904 */
[----:B0-----:R0:W-:Y:S01]  /*0900*/  STG.E.64 desc[UR36][R6.64], R2 ;  /* 0x0000000206007986 */ /* 0x0011e2000c101b24 */
[----:B------:R-:W-:Y:S05]  /*0910*/  BRA `(.L_x_1276) ;  /* 0x00000000000c7947 */ /* 0x000fea0003800000 */
.L_x_1273:
[----:B------:R-:W-:-:S04]  /*0920*/  IADD3 R4, P0, PT, R18, UR58, RZ ;  /* 0x0000003a12047c10 */ /* 0x000fc8000ff1e0ff */
[----:B------:R-:W-:-:S05]  /*0930*/  IADD3.X R5, PT, PT, R2, UR59, RZ, P0, !PT ;  /* 0x0000003b02057c10 */ /* 0x000fca00087fe4ff */
[----:B------:R1:W-:Y:S04]  /*0940*/  STG.E.64 desc[UR36][R4.64], RZ ;  /* 0x000000ff04007986 */ /* 0x0003e8000c101b24 */
.L_x_1276:
[----:B0-----:R-:W-:Y:S05]  /*0950*/  BSYNC.RECONVERGENT B7 ;  /* 0x0000000000077941 */ /* 0x001fea0003800200 */
.L_x_1272:
[----:B------:R-:W-:Y:S02]  /*0960*/  ISETP.NE.AND P2, PT, R31, RZ, PT ;  /* 0x000000ff1f00720c */ /* 0x000fe40003f45270 */
[----:B------:R-:W-:Y:S02]  /*0970*/  IADD3 R35, P0, PT, R34, R35, RZ ;  /* 0x0000002322237210 */ /* 0x000fe40007f1e0ff */
[----:B------:R-:W-:-:S03]  /*0980*/  IADD3 R24, P1, PT, RZ, R24, RZ ;  /* 0x00000018ff187210 */ /* 0x000fc60007f3e0ff */
[----:B------:R-:W-:Y:S02]  /*0990*/  IMAD.X R33, RZ, RZ, R33, P0 ;  /* 0x000000ffff217224 */ /* 0x000fe400000e0621 */
[----:B------:R-:W-:-:S04]  /*09a0*/  IMAD.X R23, R34, 0x1, R23, P1 ;  /* 0x0000000122177824 */ /* 0x000fc800008e0617 */
[----:B------:R-:W-:Y:S05]  /*09b0*/  @P2 BRA `(.L_x_1277) ;  /* 0xfffffff800f02947 */ /* 0x000fea000383ffff */
.L_x_1271:
[----:B0-----:R-:W-:Y:S05]  /*09c0*/  BSYNC.RECONVERGENT B8 ;  /* 0x0000000000087941 */ /* 0x001fea0003800200 */
.L_x_1270:
[----:B------:R-:W-:-:S04]  /*09d0*/  ISETP.GE.U32.AND P0, PT, R26, 0x3, PT ;  /* 0x000000031a00780c */ /* 0x000fc80003f06070 */
[----:B------:R-:W-:-:S13]  /*09e0*/  ISETP.GE.U32.AND.EX P0, PT, R25, RZ, PT, P0 ;  /* 0x000000ff1900720c */ /* 0x000fda0003f06100 */
[----:B------:R-:W-:Y:S05]  /*09f0*/  @!P0 EXIT ;  /* 0x000000000000894d */ /* 0x000fea0003800000 */
[----:B------:R-:W-:Y:S01]  /*0a00*/  BSSY.RECONVERGENT B8, `(.L_x_1278) ;  /* 0x00000e8000087945 */ /* 0x000fe20003800200 */
.L_x_1299:
[--C-:B0-2---:R-:W-:Y:S02]  /*0a10*/  SHF.R.S64 R18, RZ, 0x1d, R35.reuse ;  /* 0x0000001dff127819 */ /* 0x105fe40000001023 */
[----:B------:R-:W-:Y:S02]  /*0a20*/  SHF.R.S32.HI R19, RZ, 0x1d, R35 ;  /* 0x0000001dff137819 */ /* 0x000fe40000011423 */
[----:B------:R-:W-:-:S04]  /*0a30*/  IADD3 R16, P0, PT, R18, UR54, RZ ;  /* 0x0000003612107c10 */ /* 0x000fc8000ff1e0ff */
[----:B------:R-:W-:-:S06]  /*0a40*/  IADD3.X R17, PT, PT, R19, UR55, RZ, P0, !PT ;  /* 0x0000003713117c10 */ /* 0x000fcc00087fe4ff */
        /* <DEDUP_REMOVED lines=13> */
[----:B------:R-:W-:Y:S02]  /*0b20*/  HFMA2 R8, -RZ, RZ, 0, 1.07288360595703125e-05 ;  /* 0x000000b4ff087431 */ /* 0x000fe400000001ff */
        /* <DEDUP_REMOVED lines=13> */
.L_x_1282:
[----:B------:R-:W-:Y:S05]  /*0c00*/  BSYNC.RECONVERGENT B6 ;  /* 0x0000000000067941 */ /* 0x000fea0003800200 */
.L_x_1281:
[----:B------:R-:W-:Y:S01]  /*0c10*/  SHF.R.S32.HI R0, RZ, 0x1f, R35 ;  /* 0x0000001fff007819 */ /* 0x000fe20000011423 */
[----:B------:R-:W-:-:S04]  /*0c20*/  IMAD.WIDE.U32 R2, R35, UR48, RZ ;  /* 0x0000003023027c25 */ /* 0x000fc8000f8e00ff */
        /* <DEDUP_REMOVED lines=8> */
[----:B------:R-:W-:-:S06]  /*0cb0*/  LEA.HI.X R5, R16, UR61, R3, 0x3, P0 ;  /* 0x0000003d10057c11 */ /* 0x000fcc00080f1c03 */
[----:B------:R-:W2:Y:S01]  /*0cc0*/  LDG.E.64 R4, desc[UR36][R4.64] ;  /* 0x0000002404047981 */ /* 0x000ea2000c1e1b00 */
[----:B------:R-:W-:Y:S02]  /*0cd0*/  IMAD.U32 R3, RZ, RZ, UR56 ;  /* 0x00000038ff037e24 */ /* 0x000fe4000f8e00ff */
[----:B------:R-:W-:-:S03]  /*0ce0*/  IMAD.U32 R0, RZ, RZ, UR57 ;  /* 0x00000039ff007e24 */ /* 0x000fc6000f8e00ff */
[----:B------:R-:W-:-:S05]  /*0cf0*/  IADD3 R18, P0, PT, R18, R3, RZ ;  /* 0x0000000312127210 */ /* 0x000fca0007f1e0ff */
[----:B------:R-:W-:Y:S01]  /*0d00*/  IMAD.X R19, R19, 0x1, R0, P0 ;  /* 0x0000000113137824 */ /* 0x000fe200000e0600 */
[----:B--2---:R-:W0:Y:S04]  /*0d10*/  DADD R6, -RZ, -R4 ;  /* 0x00000000ff067229 */ /* 0x004e280000000904 */
[----:B0-----:R0:W-:Y:S01]  /*0d20*/  STG.E.64 desc[UR36][R18.64], R6 ;  /* 0x0000000612007986 */ /* 0x0011e2000c101b24 */
[----:B------:R-:W-:Y:S05]  /*0d30*/  BRA `(.L_x_1283) ;  /* 0x0000000000147947 */ /* 0x000fea0003800000 */
.L_x_1280:
[----:B------:R-:W-:Y:S02]  /*0d40*/  IMAD.U32 R3, RZ, RZ, UR56 ;  /* 0x00000038ff037e24 */ /* 0x000fe4000f8e00ff */
[----:B------:R-:W-:-:S03]  /*0d50*/  IMAD.U32 R0, RZ, RZ, UR57 ;  /* 0x00000039ff007e24 */ /* 0x000fc6000f8e00ff */
[----:B------:R-:W-:-:S05]  /*0d60*/  IADD3 R18, P0, PT, R18, R3, RZ ;  /* 0x0000000312127210 */ /* 0x000fca0007f1e0ff */
[----:B------:R-:W-:-:S05]  /*0d70*/  IMAD.X R19, R19, 0x1, R0, P0 ;  /* 0x0000000113137824 */ /* 0x000fca00000e0600 */
[----:B------:R2:W-:Y:S03]  /*0d80*/  STG.E.64 desc[UR36][R18.64], RZ ;  /* 0x000000ff12007986 */ /* 0x0005e6000c101b24 */
.L_x_1283:
[----:B------:R-:W-:Y:S05]  /*0d90*/  BSYNC.RECONVERGENT B7 ;  /* 0x0000000000077941 */ /* 0x000fea0003800200 */
.L_x_1279:
[----:B------:R-:W-:-:S04]  /*0da0*/  IADD3 R35, P1, PT, R34, R35, RZ ;  /* 0x0000002322237210 */ /* 0x000fc80007f3e0ff */
[--C-:B0-2---:R-:W-:Y:S02]  /*0db0*/  SHF.R.S64 R18, RZ, 0x1d, R35.reuse ;  /* 0x0000001dff127819 */ /* 0x105fe40000001023 */
[----:B------:R-:W-:Y:S02]  /*0dc0*/  SHF.R.S32.HI R19, RZ, 0x1d, R35 ;  /* 0x0000001dff137819 */ /* 0x000fe40000011423 */
[----:B------:R-:W-:-:S04]  /*0dd0*/  IADD3 R16, P0, PT, R18, UR54, RZ ;  /* 0x0000003612107c10 */ /* 0x000fc8000ff1e0ff */
[----:B------:R-:W-:-:S06]  /*0de0*/  IADD3.X R17, PT, PT, R19, UR55, RZ, P0, !PT ;  /* 0x0000003713117c10 */ /* 0x000fcc00087fe4ff */
        /* <DEDUP_REMOVED lines=28> */
.L_x_1287:
[----:B------:R-:W-:Y:S05]  /*0fb0*/  BSYNC.RECONVERGENT B6 ;  /* 0x0000000000067941 */ /* 0x000fea0003800200 */
.L_x_1286:
        /* <DEDUP_REMOVED lines=19> */
.L_x_1285:
[----:B------:R-:W-:-:S05]  /*10f0*/  IADD3 R18, P0, PT, R18, R3, RZ ;  /* 0x0000000312127210 */ /* 0x000fca0007f1e0ff */
[----:B------:R-:W-:-:S05]  /*1100*/  IMAD.X R19, R19, 0x1, R0, P0 ;  /* 0x0000000113137824 */ /* 0x000fca00000e0600 */
[----:B------:R2:W-:Y:S03]  /*1110*/  STG.E.64 desc[UR36][R18.64], RZ ;  /* 0x000000ff12007986 */ /* 0x0005e6000c101b24 */
.L_x_1288:
[----:B------:R-:W-:Y:S05]  /*1120*/  BSYNC.RECONVERGENT B7 ;  /* 0x0000000000077941 */ /* 0x000fea0003800200 */
.L_x_1284:
        /* <DEDUP_REMOVED lines=33> */
.L_x_1292:
[----:B------:R-:W-:Y:S05]  /*1340*/  BSYNC.RECONVERGENT B6 ;  /* 0x0000000000067941 */ /* 0x000fea0003800200 */
.L_x_1291:
        /* <DEDUP_REMOVED lines=19> */
.L_x_1290:
[----:B------:R-:W-:-:S05]  /*1480*/  IADD3 R18, P0, PT, R18, R3, RZ ;  /* 0x0000000312127210 */ /* 0x000fca0007f1e0ff */
[----:B------:R-:W-:-:S05]  /*1490*/  IMAD.X R19, R19, 0x1, R0, P0 ;  /* 0x0000000113137824 */ /* 0x000fca00000e0600 */
[----:B------:R2:W-:Y:S03]  /*14a0*/  STG.E.64 desc[UR36][R18.64], RZ ;  /* 0x000000ff12007986 */ /* 0x0005e6000c101b24 */
.L_x_1293:
[----:B------:R-:W-:Y:S05]  /*14b0*/  BSYNC.RECONVERGENT B7 ;  /* 0x0000000000077941 */ /* 0x000fea0003800200 */
.L_x_1289:
        /* <DEDUP_REMOVED lines=33> */
.L_x_1297:
[----:B------:R-:W-:Y:S05]  /*16d0*/  BSYNC.RECONVERGENT B6 ;  /* 0x0000000000067941 */ /* 0x000fea0003800200 */
.L_x_1296:
        /* <DEDUP_REMOVED lines=17> */
.L_x_1295:
[----:B------:R-:W-:-:S05]  /*17f0*/  IADD3 R18, P0, PT, R18, R3, RZ ;  /* 0x0000000312127210 */ /* 0x000fca0007f1e0ff */
[----:B------:R-:W-:-:S05]  /*1800*/  IMAD.X R19, R19, 0x1, R0, P0 ;  /* 0x0000000113137824 */ /* 0x000fca00000e0600 */
[----:B------:R2:W-:Y:S03]  /*1810*/  STG.E.64 desc[UR36][R18.64], RZ ;  /* 0x000000ff12007986 */ /* 0x0005e6000c101b24 */
.L_x_1298:
[----:B------:R-:W-:Y:S05]  /*1820*/  BSYNC.RECONVERGENT B7 ;  /* 0x0000000000077941 */ /* 0x000fea0003800200 */
.L_x_1294:
[----:B------:R-:W-:-:S05]  /*1830*/  IADD3 R35, P0, PT, R34, R35, RZ ;  /* 0x0000002322237210 */ /* 0x000fca0007f1e0ff */
[----:B------:R-:W-:Y:S01]  /*1840*/  IMAD.X R33, RZ, RZ, R33, P0 ;  /* 0x000000ffff217224 */ /* 0x000fe200000e0621 */
[----:B------:R-:W-:-:S04]  /*1850*/  ISETP.GE.U32.AND P0, PT, R35, UR62, PT ;  /* 0x0000003e23007c0c */ /* 0x000fc8000bf06070 */
[----:B------:R-:W-:-:S13]  /*1860*/  ISETP.GE.AND.EX P0, PT, R33, UR63, PT, P0 ;  /* 0x0000003f21007c0c */ /* 0x000fda000bf06300 */
[----:B------:R-:W-:Y:S05]  /*1870*/  @!P0 BRA `(.L_x_1299) ;  /* 0xfffffff000648947 */ /* 0x000fea000383ffff */
[----:B------:R-:W-:Y:S05]  /*1880*/  BSYNC.RECONVERGENT B8 ;  /* 0x0000000000087941 */ /* 0x000fea0003800200 */
.L_x_1278:
[----:B------:R-:W-:Y:S05]  /*1890*/  EXIT ;  /* 0x000000000000794d */ /* 0x000fea0003800000 */
.L_x_1266:
        /* <DEDUP_REMOVED lines=34> */
.L_x_1301:
[----:B------:R-:W-:Y:S01]  /*1ac0*/  IMAD.MOV.U32 R2, RZ, RZ, R0 ;  /* 0x000000ffff027224 */ /* 0x000fe200078e0000 */
[----:B------:R-:W-:-:S07]  /*1ad0*/  MOV R0, 0x1af0 ;  /* 0x00001af000007802 */ /* 0x000fce0000000f00 */
[----:B------:R-:W-:Y:S05]  /*1ae0*/  CALL.REL.NOINC `($__internal_20_$__cuda_sm20_div_u64) ;  /* 0x0000001400a47944 */ /* 0x000fea0003c00000 */
[----:B------:R-:W-:Y:S02]  /*1af0*/  IMAD.MOV.U32 R2, RZ, RZ, R4 ;  /* 0x000000ffff027224 */ /* 0x000fe400078e0004 */
[----:B------:R-:W-:-:S07]  /*1b00*/  IMAD.MOV.U32 R3, RZ, RZ, R5 ;  /* 0x000000ffff037224 */ /* 0x000fce00078e0005 */
.L_x_1302:
[----:B------:R-:W-:Y:S05]  /*1b10*/  BSYNC.RECONVERGENT B0 ;  /* 0x0000000000007941 */ /* 0x000fea0003800200 */
.L_x_1300:
        /* <DEDUP_REMOVED lines=14> */
[----:B-1----:R-:W-:Y:S01]  /*1c00*/  IMAD.U32 R32, RZ, RZ, UR6 ;  /* 0x00000006ff207e24 */ /* 0x002fe2000f8e00ff */
[----:B------:R-:W-:Y:S01]  /*1c10*/  MOV R31, UR7 ;  /* 0x00000007001f7c02 */ /* 0x000fe20008000f00 */
        /* <DEDUP_REMOVED lines=19> */
.L_x_1310:
[----:B------:R-:W-:Y:S02]  /*1d50*/  R2UR UR7, R32 ;  /* 0x00000000200772ca */ /* 0x000fe400000e0000 */
[----:B------:R-:W-:Y:S02]  /*1d60*/  R2UR UR6, R31 ;  /* 0x000000001f0672ca */ /* 0x000fe400000e0000 */
[--C-:B------:R-:W-:Y:S02]  /*1d70*/  SHF.R.S64 R16, R22, 0x1d, R19.reuse ;  /* 0x0000001d16107819 */ /* 0x100fe40000001013 */
[----:B0-----:R-:W-:Y:S02]  /*1d80*/  SHF.R.S32.HI R2, RZ, 0x1d, R19 ;  /* 0x0000001dff027819 */ /* 0x001fe40000011413 */
[----:B------:R-:W-:Y:S02]  /*1d90*/  R2UR UR5, R30 ;  /* 0x000000001e0572ca */ /* 0x000fe400000e0000 */
[----:B------:R-:W-:-:S03]  /*1da0*/  R2UR UR4, R29 ;  /* 0x000000001d0472ca */ /* 0x000fc600000e0000 */
[----:B------:R-:W-:-:S04]  /*1db0*/  IADD3 R38, P0, PT, R16, UR7, RZ ;  /* 0x0000000710267c10 */ /* 0x000fc8000ff1e0ff */
[----:B------:R-:W-:-:S06]  /*1dc0*/  IADD3.X R39, PT, PT, R2, UR6, RZ, P0, !PT ;  /* 0x0000000602277c10 */ /* 0x000fcc00087fe4ff */
        /* <DEDUP_REMOVED lines=32> */
.L_x_1308:
[----:B------:R-:W-:Y:S05]  /*1fd0*/  BSYNC.RECONVERGENT B6 ;  /* 0x0000000000067941 */ /* 0x000fea0003800200 */
.L_x_1307:
        /* <DEDUP_REMOVED lines=15> */
[----:B------:R-:W-:-:S04]  /*20d0*/  LEA R4, P1, R6, UR6, 0x3 ;  /* 0x0000000606047c11 */ /* 0x000fc8000f8218ff */
[----:B------:R-:W-:Y:S01]  /*20e0*/  LEA.HI.X R5, R6, UR4, R3, 0x3, P1 ;  /* 0x0000000406057c11 */ /* 0x000fe200088f1c03 */
[----:B------:R-:W2:Y:S05]  /*20f0*/  LDG.E.64 R8, desc[UR36][R8.64] ;  /* 0x0000002408087981 */ /* 0x000eaa000c1e1b00 */
[----:B------:R-:W2:Y:S01]  /*2100*/  LDG.E.64 R4, desc[UR36][R4.64] ;  /* 0x0000002404047981 */ /* 0x000ea2000c1e1b00 */
[----:B------:R-:W-:-:S04]  /*2110*/  IADD3 R6, P0, PT, R16, UR42, RZ ;  /* 0x0000002a10067c10 */ /* 0x000fc8000ff1e0ff */
[----:B------:R-:W-:Y:S01]  /*2120*/  IADD3.X R7, PT, PT, R2, UR43, RZ, P0, !PT ;  /* 0x0000002b02077c10 */ /* 0x000fe200087fe4ff */
[----:B--2---:R-:W0:Y:S04]  /*2130*/  DMUL R2, R8, -R4 ;  /* 0x8000000408027228 */ /* 0x004e280000000000 */
[----:B0-----:R0:W-:Y:S01]  /*2140*/  STG.E.64 desc[UR36][R6.64], R2 ;  /* 0x0000000206007986 */ /* 0x0011e2000c101b24 */
[----:B------:R-:W-:Y:S05]  /*2150*/  BRA `(.L_x_1309) ;  /* 0x00000000000c7947 */ /* 0x000fea0003800000 */
.L_x_1306:
[----:B------:R-:W-:-:S04]  /*2160*/  IADD3 R4, P0, PT, R16, UR42, RZ ;  /* 0x0000002a10047c10 */ /* 0x000fc8000ff1e0ff */
[----:B------:R-:W-:-:S05]  /*2170*/  IADD3.X R5, PT, PT, R2, UR43, RZ, P0, !PT ;  /* 0x0000002b02057c10 */ /* 0x000fca00087fe4ff */
[----:B------:R2:W-:Y:S04]  /*2180*/  STG.E.64 desc[UR36][R4.64], RZ ;  /* 0x000000ff04007986 */ /* 0x0005e8000c101b24 */
.L_x_1309:
[----:B-1----:R-:W-:Y:S05]  /*2190*/  BSYNC.RECONVERGENT B7 ;  /* 0x0000000000077941 */ /* 0x002fea0003800200 */
.L_x_1305:
[----:B------:R-:W-:Y:S02]  /*21a0*/  ISETP.NE.AND P2, PT, R36, RZ, PT ;  /* 0x000000ff2400720c */ /* 0x000fe40003f45270 */
[----:B------:R-:W-:Y:S02]  /*21b0*/  IADD3 R35, P0, PT, R34, R35, RZ ;  /* 0x0000002322237210 */ /* 0x000fe40007f1e0ff */
[----:B------:R-:W-:-:S03]  /*21c0*/  IADD3 R22, P1, PT, RZ, R22, RZ ;  /* 0x00000016ff167210 */ /* 0x000fc60007f3e0ff */
[----:B------:R-:W-:Y:S02]  /*21d0*/  IMAD.X R33, RZ, RZ, R33, P0 ;  /* 0x000000ffff217224 */ /* 0x000fe400000e0621 */
[----:B------:R-:W-:-:S04]  /*21e0*/  IMAD.X R19, R34, 0x1, R19, P1 ;  /* 0x0000000122137824 */ /* 0x000fc800008e0613 */
[----:B------:R-:W-:Y:S05]  /*21f0*/  @P2 BRA `(.L_x_1310) ;  /* 0xfffffff800d42947 */ /* 0x000fea000383ffff */
.L_x_1304:
[----:B-1----:R-:W-:Y:S05]  /*2200*/  BSYNC.RECONVERGENT B8 ;  /* 0x0000000000087941 */ /* 0x002fea0003800200 */
.L_x_1303:
[----:B------:R-:W-:-:S04]  /*2210*/  ISETP.GE.U32.AND P0, PT, R26, 0x3, PT ;  /* 0x000000031a00780c */ /* 0x000fc80003f06070 */
[----:B------:R-:W-:-:S13]  /*2220*/  ISETP.GE.U32.AND.EX P0, PT, R23, RZ, PT, P0 ;  /* 0x000000ff1700720c */ /* 0x000fda0003f06100 */
[----:B------:R-:W-:Y:S05]  /*2230*/  @!P0 EXIT ;  /* 0x000000000000894d */ /* 0x000fea0003800000 */
[----:B------:R-:W-:Y:S01]  /*2240*/  BSSY.RECONVERGENT B8, `(.L_x_1311) ;  /* 0x00000f2000087945 */ /* 0x000fe20003800200 */
.L_x_1331:
[--C-:B------:R-:W-:Y:S02]  /*2250*/  SHF.R.S64 R19, RZ, 0x1d, R35.reuse ;  /* 0x0000001dff137819 */ /* 0x100fe40000001023 */
[----:B------:R-:W-:Y:S02]  /*2260*/  SHF.R.S32.HI R18, RZ, 0x1d, R35 ;  /* 0x0000001dff127819 */ /* 0x000fe40000011423 */
[----:B------:R-:W-:-:S04]  /*2270*/  IADD3 R16, P0, PT, R19, UR38, RZ ;  /* 0x0000002613107c10 */ /* 0x000fc8000ff1e0ff */
[----:B------:R-:W-:-:S06]  /*2280*/  IADD3.X R17, PT, PT, R18, UR39, RZ, P0, !PT ;  /* 0x0000002712117c10 */ /* 0x000fcc00087fe4ff */
[----:B---3--:R-:W3:Y:S01]  /*2290*/  LDG.E.64 R16, desc[UR36][R16.64] ;  /* 0x0000002410107981 */ /* 0x008ee2000c1e1b00 */
[----:B------:R-:W-:Y:S01]  /*22a0*/  BSSY.RECONVERGENT B7, `(.L_x_1312) ;  /* 0x0000034000077945 */ /* 0x000fe20003800200 */
[----:B---3--:R-:W-:-:S04]  /*22b0*/  ISETP.NE.U32.AND P0, PT, R16, UR52, PT ;  /* 0x0000003410007c0c */ /* 0x008fc8000bf05070 */
[----:B------:R-:W-:-:S13]  /*22c0*/  ISETP.NE.AND.EX P0, PT, R17, UR53, PT, P0 ;  /* 0x0000003511007c0c */ /* 0x000fda000bf05300 */
[----:B0-2-4-:R-:W2:Y:S02]  /*22d0*/  @!P0 LDC.64 R2, c[0x0][0x3b8] ;  /* 0x0000ee00ff028b82 */ /* 0x015ea40000000a00 */
[----:B--2---:R-:W-:-:S05]  /*22e0*/  @!P0 IADD3 R4, P1, PT, R19, R2, RZ ;  /* 0x0000000213048210 */ /* 0x004fca0007f3e0ff */
[----:B------:R-:W-:-:S05]  /*22f0*/  @!P0 IMAD.X R5, R18, 0x1, R3, P1 ;  /* 0x0000000112058824 */ /* 0x000fca00008e0603 */
[----:B------:R0:W-:Y:S01]  /*2300*/  @!P0 STG.E.64 desc[UR36][R4.64], RZ ;  /* 0x000000ff04008986 */ /* 0x0001e2000c101b24 */
        /* <DEDUP_REMOVED lines=23> */
.L_x_1315:
[----:B------:R-:W-:Y:S05]  /*2480*/  BSYNC.RECONVERGENT B6 ;  /* 0x0000000000067941 */ /* 0x000fea0003800200 */
.L_x_1314:
[----:B------:R-:W-:Y:S01]  /*2490*/  SHF.R.S32.HI R0, RZ, 0x1f, R35 ;  /* 0x0000001fff007819 */ /* 0x000fe20000011423 */
[----:B------:R-:W-:Y:S01]  /*24a0*/  IMAD.WIDE.U32 R2, R35, UR48, RZ ;  /* 0x0000003023027c25 */ /* 0x000fe2000f8e00ff */
[----:B------:R-:W-:-:S03]  /*24b0*/  LEA R6, P0, R16, UR60, 0x3 ;  /* 0x0000003c10067c11 */ /* 0x000fc6000f8018ff */
[----:B------:R-:W-:Y:S02]  /*24c0*/  IMAD R0, R0, UR48, RZ ;  /* 0x0000003000007c24 */ /* 0x000fe4000f8e02ff */
[----:B------:R-:W-:Y:S02]  /*24d0*/  IMAD R7, R17, UR50, RZ ;  /* 0x0000003211077c24 */ /* 0x000fe4000f8e02ff */
[----:B0-----:R-:W-:Y:S02]  /*24e0*/  IMAD R5, R35, UR49, R0 ;  /* 0x0000003123057c24 */ /* 0x001fe4000f8e0200 */
[----:B------:R-:W-:-:S03]  /*24f0*/  IMAD R7, R16, UR51, R7 ;  /* 0x0000003310077c24 */ /* 0x000fc6000f8e0207 */
[----:B------:R-:W-:-:S03]  /*2500*/  IADD3 R3, PT, PT, R3, R5, RZ ;  /* 0x0000000503037210 */ /* 0x000fc60007ffe0ff */
[----:B------:R-:W-:-:S04]  /*2510*/  IMAD.WIDE.U32 R2, R16, UR50, R2 ;  /* 0x0000003210027c25 */ /* 0x000fc8000f8e0002 */
[----:B------:R-:W-:Y:S01]  /*2520*/  IMAD.IADD R3, R3, 0x1, R7 ;  /* 0x0000000103037824 */ /* 0x000fe200078e0207 */
[----:B------:R-:W-:Y:S02]  /*2530*/  LEA R4, P1, R2, UR58, 0x3 ;  /* 0x0000003a02047c11 */ /* 0x000fe4000f8218ff */
[----:B------:R-:W-:Y:S02]  /*2540*/  LEA.HI.X R7, R16, UR61, R17, 0x3, P0 ;  /* 0x0000003d10077c11 */ /* 0x000fe400080f1c11 */
[----:B------:R-:W-:-:S04]  /*2550*/  LEA.HI.X R5, R2, UR59, R3, 0x3, P1 ;  /* 0x0000003b02057c11 */ /* 0x000fc800088f1c03 */
[----:B------:R-:W2:Y:S04]  /*2560*/  LDG.E.64 R6, desc[UR36][R6.64] ;  /* 0x0000002406067981 */ /* 0x000ea8000c1e1b00 */
[----:B------:R-:W2:Y:S01]  /*2570*/  LDG.E.64 R4, desc[UR36][R4.64] ;  /* 0x0000002404047981 */ /* 0x000ea2000c1e1b00 */
[----:B------:R-:W-:Y:S02]  /*2580*/  IMAD.U32 R2, RZ, RZ, UR40 ;  /* 0x00000028ff027e24 */ /* 0x000fe4000f8e00ff */
[----:B------:R-:W-:-:S03]  /*2590*/  IMAD.U32 R3, RZ, RZ, UR41 ;  /* 0x00000029ff037e24 */ /* 0x000fc6000f8e00ff */
[----:B------:R-:W-:-:S05]  /*25a0*/  IADD3 R10, P0, PT, R19, R2, RZ ;  /* 0x00000002130a7210 */ /* 0x000fca0007f1e0ff */
[----:B------:R-:W-:Y:S01]  /*25b0*/  IMAD.X R11, R18, 0x1, R3, P0 ;  /* 0x00000001120b7824 */ /* 0x000fe200000e0603 */
[----:B--2---:R-:W0:Y:S04]  /*25c0*/  DMUL R8, R6, -R4 ;  /* 0x8000000406087228 */ /* 0x004e280000000000 */
[----:B0-----:R1:W-:Y:S03]  /*25d0*/  STG.E.64 desc[UR36][R10.64], R8 ;  /* 0x000000080a007986 */ /* 0x0013e6000c101b24 */
.L_x_1313:
[----:B------:R-:W-:Y:S05]  /*25e0*/  BSYNC.RECONVERGENT B7 ;  /* 0x0000000000077941 */ /* 0x000fea0003800200 */
.L_x_1312:
[----:B------:R-:W-:-:S04]  /*25f0*/  IADD3 R35, P1, PT, R34, R35, RZ ;  /* 0x0000002322237210 */ /* 0x000fc80007f3e0ff */
[--C-:B------:R-:W-:Y:S02]  /*2600*/  SHF.R.S64 R19, RZ, 0x1d, R35.reuse ;  /* 0x0000001dff137819 */ /* 0x100fe40000001023 */
        /* <DEDUP_REMOVED lines=31> */
.L_x_1319:
[----:B------:R-:W-:Y:S05]  /*2800*/  BSYNC.RECONVERGENT B6 ;  /* 0x0000000000067941 */ /* 0x000fea0003800200 */
.L_x_1318:
[----:B------:R-:W-:Y:S01]  /*2810*/  SHF.R.S32.HI R0, RZ, 0x1f, R35 ;  /* 0x0000001fff007819 */ /* 0x000fe20000011423 */
[----:B------:R-:W-:Y:S01]  /*2820*/  IMAD.WIDE.U32 R2, R35, UR48, RZ ;  /* 0x0000003023027c25 */ /* 0x000fe2000f8e00ff */
[----:B------:R-:W-:-:S03]  /*2830*/  LEA R6, P0, R16, UR60, 0x3 ;  /* 0x0000003c10067c11 */ /* 0x000fc6000f8018ff */
[----:B------:R-:W-:Y:S02]  /*2840*/  IMAD R0, R0, UR48, RZ ;  /* 0x0000003000007c24 */ /* 0x000fe4000f8e02ff */
[----:B------:R-:W-:Y:S02]  /*2850*/  IMAD R7, R17, UR50, RZ ;  /* 0x0000003211077c24 */ /* 0x000fe4000f8e02ff */
[----:B0-----:R-:W-:Y:S02]  /*2860*/  IMAD R5, R35, UR49, R0 ;  /* 0x0000003123057c24 */ /* 0x001fe4000f8e0200 */
[C---:B------:R-:W-:Y:S02]  /*2870*/  IMAD R7, R16.reuse, UR51, R7 ;  /* 0x0000003310077c24 */ /* 0x040fe4000f8e0207 */
[----:B------:R-:W-:Y:S02]  /*2880*/  IMAD.IADD R3, R3, 0x1, R5 ;  /* 0x0000000103037824 */ /* 0x000fe400078e0205 */
        /* <DEDUP_REMOVED lines=9> */
[----:B-1----:R-:W-:-:S05]  /*2920*/  IADD3 R10, P0, PT, R19, R2, RZ ;  /* 0x00000002130a7210 */ /* 0x002fca0007f1e0ff */
[----:B------:R-:W-:Y:S01]  /*2930*/  IMAD.X R11, R18, 0x1, R3, P0 ;  /* 0x00000001120b7824 */ /* 0x000fe200000e0603 */
[----:B--2---:R-:W0:Y:S04]  /*2940*/  DMUL R8, R6, -R4 ;  /* 0x8000000406087228 */ /* 0x004e280000000000 */
[----:B0-----:R2:W-:Y:S01]  /*2950*/  STG.E.64 desc[UR36][R10.64], R8 ;  /* 0x000000080a007986 */ /* 0x0015e2000c101b24 */
[----:B------:R-:W-:Y:S05]  /*2960*/  BRA `(.L_x_1320) ;  /* 0x00000000000c7947 */ /* 0x000fea0003800000 */
.L_x_1317:
[----:B0-----:R-:W-:-:S05]  /*2970*/  IADD3 R4, P0, PT, R19, R2, RZ ;  /* 0x0000000213047210 */ /* 0x001fca0007f1e0ff */
[----:B------:R-:W-:-:S05]  /*2980*/  IMAD.X R5, R18, 0x1, R3, P0 ;  /* 0x0000000112057824 */ /* 0x000fca00000e0603 */
[----:B------:R0:W-:Y:S03]  /*2990*/  STG.E.64 desc[UR36][R4.64], RZ ;  /* 0x000000ff04007986 */ /* 0x0001e6000c101b24 */
.L_x_1320:
[----:B------:R-:W-:Y:S05]  /*29a0*/  BSYNC.RECONVERGENT B7 ;  /* 0x0000000000077941 */ /* 0x000fea0003800200 */
.L_x_1316:
[----:B------:R-:W-:-:S04]  /*29b0*/  IADD3 R35, P1, PT, R34, R35, RZ ;  /* 0x0000002322237210 */ /* 0x000fc80007f3e0ff */
[--C-:B------:R-:W-:Y:S02]  /*29c0*/  SHF.R.S64 R19, RZ, 0x1d, R35.reuse ;  /* 0x0000001dff137819 */ /* 0x100fe40000001023 */
[----:B------:R-:W-:Y:S02]  /*29d0*/  SHF.R.S32.HI R18, RZ, 0x1d, R35 ;  /* 0x0000001dff127819 */ /* 0x000fe40000011423 */
[----:B------:R-:W-:-:S04]  /*29e0*/  IADD3 R16, P0, PT, R19, UR38, RZ ;  /* 0x0000002613107c10 */ /* 0x000fc8000ff1e0ff */
[----:B------:R-:W-:-:S06]  /*29f0*/  IADD3.X R17, PT, PT, R18, UR39, RZ, P0, !PT ;  /* 0x0000002712117c10 */ /* 0x000fcc00087fe4ff */
        /* <DEDUP_REMOVED lines=28> */
.L_x_1324:
[----:B------:R-:W-:Y:S05]  /*2bc0*/  BSYNC.RECONVERGENT B6 ;  /* 0x0000000000067941 */ /* 0x000fea0003800200 */
.L_x_1323:
        /* <DEDUP_REMOVED lines=13> */
[----:B------:R-:W3:Y:S04]  /*2ca0*/  LDG.E.64 R6, desc[UR36][R6.64] ;  /* 0x0000002406067981 */ /* 0x000ee8000c1e1b00 */
[----:B------:R-:W3:Y:S01]  /*2cb0*/  LDG.E.64 R4, desc[UR36][R4.64] ;  /* 0x0000002404047981 */ /* 0x000ee2000c1e1b00 */
[----:B------:R-:W-:Y:S01]  /*2cc0*/  IMAD.U32 R2, RZ, RZ, UR40 ;  /* 0x00000028ff027e24 */ /* 0x000fe2000f8e00ff */
[----:B------:R-:W-:-:S04]  /*2cd0*/  MOV R3, UR41 ;  /* 0x0000002900037c02 */ /* 0x000fc80008000f00 */
[----:B-12---:R-:W-:-:S05]  /*2ce0*/  IADD3 R10, P0, PT, R19, R2, RZ ;  /* 0x00000002130a7210 */ /* 0x006fca0007f1e0ff */
[----:B------:R-:W-:Y:S01]  /*2cf0*/  IMAD.X R11, R18, 0x1, R3, P0 ;  /* 0x00000001120b7824 */ /* 0x000fe200000e0603 */
[----:B---3--:R-:W0:Y:S04]  /*2d00*/  DMUL R8, R6, -R4 ;  /* 0x8000000406087228 */ /* 0x008e280000000000 */
[----:B0-----:R3:W-:Y:S01]  /*2d10*/  STG.E.64 desc[UR36][R10.64], R8 ;  /* 0x000000080a007986 */ /* 0x0017e2000c101b24 */
[----:B------:R-:W-:Y:S05]  /*2d20*/  BRA `(.L_x_1325) ;  /* 0x00000000000c7947 */ /* 0x000fea0003800000 */
.L_x_1322:
[----:B0-----:R-:W-:-:S05]  /*2d30*/  IADD3 R4, P0, PT, R19, R2, RZ ;  /* 0x0000000213047210 */ /* 0x001fca0007f1e0ff */
[----:B------:R-:W-:-:S05]  /*2d40*/  IMAD.X R5, R18, 0x1, R3, P0 ;  /* 0x0000000112057824 */ /* 0x000fca00000e0603 */
[----:B------:R0:W-:Y:S03]  /*2d50*/  STG.E.64 desc[UR36][R4.64], RZ ;  /* 0x000000ff04007986 */ /* 0x0001e6000c101b24 */
.L_x_1325:
[----:B------:R-:W-:Y:S05]  /*2d60*/  BSYNC.RECONVERGENT B7 ;  /* 0x0000000000077941 */ /* 0x000fea0003800200 */
.L_x_1321:
[----:B------:R-:W-:-:S04]  /*2d70*/  IADD3 R35, P1, PT, R34, R35, RZ ;  /* 0x0000002322237210 */ /* 0x000fc80007f3e0ff */
[--C-:B------:R-:W-:Y:S02]  /*2d80*/  SHF.R.S64 R19, RZ, 0x1d, R35.reuse ;  /* 0x0000001dff137819 */ /* 0x100fe40000001023 */
[----:B------:R-:W-:Y:S02]  /*2d90*/  SHF.R.S32.HI R18, RZ, 0x1d, R35 ;  /* 0x0000001dff127819 */ /* 0x000fe40000011423 */
[----:B------:R-:W-:-:S04]  /*2da0*/  IADD3 R16, P0, PT, R19, UR38, RZ ;  /* 0x0000002613107c10 */ /* 0x000fc8000ff1e0ff */
[----:B------:R-:W-:-:S06]  /*2db0*/  IADD3.X R17, PT, PT, R18, UR39, RZ, P0, !PT ;  /* 0x0000002712117c10 */ /* 0x000fcc00087fe4ff */
        /* <DEDUP_REMOVED lines=28> */
.L_x_1329:
[----:B------:R-:W-:Y:S05]  /*2f80*/  BSYNC.RECONVERGENT B6 ;  /* 0x0000000000067941 */ /* 0x000fea0003800200 */
.L_x_1328:
        /* <DEDUP_REMOVED lines=13> */
[----:B------:R-:W4:Y:S04]  /*3060*/  LDG.E.64 R6, desc[UR36][R6.64] ;  /* 0x0000002406067981 */ /* 0x000f28000c1e1b00 */
[----:B------:R-:W4:Y:S01]  /*3070*/  LDG.E.64 R2, desc[UR36][R2.64] ;  /* 0x0000002402027981 */ /* 0x000f22000c1e1b00 */
[----:B-123--:R-:W-:-:S04]  /*3080*/  IADD3 R8, P0, PT, R19, UR40, RZ ;  /* 0x0000002813087c10 */ /* 0x00efc8000ff1e0ff */
[----:B------:R-:W-:Y:S01]  /*3090*/  IADD3.X R9, PT, PT, R18, UR41, RZ, P0, !PT ;  /* 0x0000002912097c10 */ /* 0x000fe200087fe4ff */
[----:B----4-:R-:W0:Y:S04]  /*30a0*/  DMUL R4, R6, -R2 ;  /* 0x8000000206047228 */ /* 0x010e280000000000 */
[----:B0-----:R0:W-:Y:S01]  /*30b0*/  STG.E.64 desc[UR36][R8.64], R4 ;  /* 0x0000000408007986 */ /* 0x0011e2000c101b24 */
[----:B------:R-:W-:Y:S05]  /*30c0*/  BRA `(.L_x_1330) ;  /* 0x00000000000c7947 */ /* 0x000fea0003800000 */
.L_x_1327:
[----:B------:R-:W-:-:S05]  /*30d0*/  IADD3 R2, P0, PT, R19, R2, RZ ;  /* 0x0000000213027210 */ /* 0x000fca0007f1e0ff */
[----:B------:R-:W-:-:S05]  /*30e0*/  IMAD.X R3, R18, 0x1, R3, P0 ;  /* 0x0000000112037824 */ /* 0x000fca00000e0603 */
[----:B------:R4:W-:Y:S03]  /*30f0*/  STG.E.64 desc[UR36][R2.64], RZ ;  /* 0x000000ff02007986 */ /* 0x0009e6000c101b24 */
.L_x_1330:
[----:B------:R-:W-:Y:S05]  /*3100*/  BSYNC.RECONVERGENT B7 ;  /* 0x0000000000077941 */ /* 0x000fea0003800200 */
.L_x_1326:
[----:B------:R-:W-:-:S05]  /*3110*/  IADD3 R35, P0, PT, R34, R35, RZ ;  /* 0x0000002322237210 */ /* 0x000fca0007f1e0ff */
[----:B------:R-:W-:Y:S01]  /*3120*/  IMAD.X R33, RZ, RZ, R33, P0 ;  /* 0x000000ffff217224 */ /* 0x000fe200000e0621 */
[----:B------:R-:W-:-:S04]  /*3130*/  ISETP.GE.U32.AND P0, PT, R35, UR62, PT ;  /* 0x0000003e23007c0c */ /* 0x000fc8000bf06070 */
[----:B------:R-:W-:-:S13]  /*3140*/  ISETP.GE.AND.EX P0, PT, R33, UR63, PT, P0 ;  /* 0x0000003f21007c0c */ /* 0x000fda000bf06300 */
[----:B------:R-:W-:Y:S05]  /*3150*/  @!P0 BRA `(.L_x_1331) ;  /* 0xfffffff0003c8947 */ /* 0x000fea000383ffff */
[----:B------:R-:W-:Y:S05]  /*3160*/  BSYNC.RECONVERGENT B8 ;  /* 0x0000000000087941 */ /* 0x000fea0003800200 */
.L_x_1311:
[----:B------:R-:W-:Y:S05]  /*3170*/  EXIT ;  /* 0x000000000000794d */ /* 0x000fea0003800000 */
        .weak           $__internal_20_$__cuda_sm20_div_u64
        .type           $__internal_20_$__cuda_sm20_div_u64,@function
        .size           $__internal_20_$__cuda_sm20_div_u64,(.L_x_10644 - $__internal_20_$__cuda_sm20_div_u64)
$__internal_20_$__cuda_sm20_div_u64:
        /* <DEDUP_REMOVED lines=72> */
[----:B------:R-:W-:Y:S06]  /*3600*/  RET.REL.NODEC R2 `(_ZN2at6native39_GLOBAL__N__cee6930f_7_Loss_cu_5b0651e138nll_loss_forward_no_reduce_cuda_kernelIdlEEvlNS_27GenericPackedTensorAccessorIT_Lm2ENS_16DefaultPtrTraitsElEEPKT0_PS4_PKS4_ll) ;  /* 0xffffffc8027c7950 */ /* 0x000fec0003c3ffff */
.L_x_1332:
        /* <DEDUP_REMOVED lines=15> */
.L_x_10644:


//--------------------- .text._ZN2at6native39_GLOBAL__N__cee6930f_7_Loss_cu_5b0651e138nll_loss_forward_no_reduce_cuda_kernelIdhEEvlNS_27GenericPackedTensorAccessorIT_Lm2ENS_16DefaultPtrTraitsElEEPKT0_PS4_PKS4_ll --------------------------
	.section	.text._ZN2at6native39_GLOBAL__N__cee6930f_7_Loss_cu_5b0651e138nll_loss_forward_no_reduce_cuda_kernelIdhEEvlNS_27GenericPackedTensorAccessorIT_Lm2ENS_16DefaultPtrTraitsElEEPKT0_PS4_PKS4_ll,"ax",@progbits
	.align	128
.text._ZN2at6native39_GLOBAL__N__cee6930f_7_Loss_cu_5b0651e138nll_loss_forward_no_reduce_cuda_kernelIdhEEvlNS_27GenericPackedTensorAccessorIT_Lm2ENS_16DefaultPtrTraitsElEEPKT0_PS4_PKS4_ll:
        .type           _ZN2at6native39_GLOBAL__N__cee6930f_7_Loss_cu_5b0651e138nll_loss_forward_no_reduce_cuda_kernelIdhEEvlNS_27GenericPackedTensorAccessorIT_Lm2ENS_16DefaultPtrTraitsElEEPKT0_PS4_PKS4_ll,@function
        .size           _ZN2at6native39_GLOBAL__N__cee6930f_7_Loss_cu_5b0651e138nll_loss_forward_no_reduce_cuda_kernelIdhEEvlNS_27GenericPackedTensorAccessorIT_Lm2ENS_16DefaultPtrTraitsElEEPKT0_PS4_PKS4_ll,(.L_x_10646 - _ZN2at6native39_GLOBAL__N__cee6930f_7_Loss_cu_5b0651e138nll_loss_forward_no_reduce_cuda_kernelIdhEEvlNS_27GenericPackedTensorAccessorIT_Lm2ENS_16DefaultPtrTraitsElEEPKT0_PS4_PKS4_ll)
        .other          _ZN2at6native39_GLOBAL__N__cee6930f_7_Loss_cu_5b0651e138nll_loss_forward_no_reduce_cuda_kernelIdhEEvlNS_27GenericPackedTensorAccessorIT_Lm2ENS_16DefaultPtrTraitsElEEPKT0_PS4_PKS4_ll,@"STO_CUDA_ENTRY STV_DEFAULT"
_ZN2at6native39_GLOBAL__N__cee6930f_7_Loss_cu_5b0651e138nll_loss_forward_no_reduce_cuda_kernelIdhEEvlNS_27GenericPackedTensorAccessorIT_Lm2ENS_16DefaultPtrTraitsElEEPKT0_PS4_PKS4_ll:
        /* <DEDUP_REMOVED lines=53> */
.L_x_1335:
[----:B------:R-:W-:Y:S01]  /*0350*/  IMAD.MOV.U32 R2, RZ, RZ, R4 ;  /* 0x000000ffff027224 */ /* 0x000fe200078e0004 */
[----:B------:R-:W-:-:S07]  /*0360*/  MOV R0, 0x380 ;  /* 0x0000038000007802 */ /* 0x000fce0000000f00 */
[----:B------:R-:W-:Y:S05]  /*0370*/  CALL.REL.NOINC `($__internal_21_$__cuda_sm20_div_u64) ;  /* 0x0000002800e07944 */ /* 0x000fea0003c00000 */
[----:B------:R-:W-:Y:S02]  /*0380*/  IMAD.MOV.U32 R2, RZ, RZ, R4 ;  /* 0x000000ffff027224 */ /* 0x000fe400078e0004 */
[----:B------:R-:W-:-:S07]  /*0390*/  IMAD.MOV.U32 R3, RZ, RZ, R5 ;  /* 0x000000ffff037224 */ /* 0x000fce00078e0005 */
.L_x_1336:
[----:B------:R-:W-:Y:S05]  /*03a0*/  BSYNC.RECONVERGENT B0 ;  /* 0x0000000000007941 */ /* 0x000fea0003800200 */
.L_x_1334:
        /* <DEDUP_REMOVED lines=29> */
.L_x_1344:
        /* <DEDUP_REMOVED lines=35> */
.L_x_1342:
[----:B0-----:R-:W-:Y:S05]  /*07b0*/  BSYNC.RECONVERGENT B6 ;  /* 0x0000000000067941 */ /* 0x001fea0003800200 */
.L_x_1341:
        /* <DEDUP_REMOVED lines=10> */
[----:B------:R-:W2:Y:S01]  /*0860*/  LDG.E.64 R2, desc[UR36][R4.64] ;  /* 0x0000002404027981 */ /* 0x000ea2000c1e1b00 */
[----:B------:R-:W-:-:S04]  /*0870*/  SHF.R.S64 R6, R24, 0x1d, R25 ;  /* 0x0000001d18067819 */ /* 0x000fc80000001019 */
[----:B------:R-:W-:-:S04]  /*0880*/  IADD3 R6, P0, PT, R6, UR58, RZ ;  /* 0x0000003a06067c10 */ /* 0x000fc8000ff1e0ff */
[----:B------:R-:W-:Y:S01]  /*0890*/  LEA.HI.X.SX32 R7, R25, UR59, 0x3, P0 ;  /* 0x0000003b19077c11 */ /* 0x000fe200080f1eff */
[----:B--2---:R-:W0:Y:S04]  /*08a0*/  DADD R2, -RZ, -R2 ;  /* 0x00000000ff027229 */ /* 0x004e280000000902 */
[----:B0-----:R0:W-:Y:S01]  /*08b0*/  STG.E.64 desc[UR36][R6.64], R2 ;  /* 0x0000000206007986 */ /* 0x0011e2000c101b24 */
[----:B------:R-:W-:Y:S05]  /*08c0*/  BRA `(.L_x_1343) ;  /* 0x0000000000107947 */ /* 0x000fea0003800000 */
.L_x_1340:
[----:B------:R-:W-:-:S04]  /*08d0*/  SHF.R.S64 R2, R24, 0x1d, R25 ;  /* 0x0000001d18027819 */ /* 0x000fc80000001019 */
[----:B------:R-:W-:-:S04]  /*08e0*/  IADD3 R2, P0, PT, R2, UR58, RZ ;  /* 0x0000003a02027c10 */ /* 0x000fc8000ff1e0ff */
[----:B------:R-:W-:-:S05]  /*08f0*/  LEA.HI.X.SX32 R3, R25, UR59, 0x3, P0 ;  /* 0x0000003b19037c11 */ /* 0x000fca00080f1eff */
[----:B------:R1:W-:Y:S04]  /*0900*/  STG.E.64 desc[UR36][R2.64], RZ ;  /* 0x000000ff02007986 */ /* 0x0003e8000c101b24 */
.L_x_1343:
[----:B0-----:R-:W-:Y:S05]  /*0910*/  BSYNC.RECONVERGENT B7 ;  /* 0x0000000000077941 */ /* 0x001fea0003800200 */
.L_x_1339:
[----:B------:R-:W-:Y:S02]  /*0920*/  ISETP.NE.AND P2, PT, R30, RZ, PT ;  /* 0x000000ff1e00720c */ /* 0x000fe40003f45270 */
[----:B------:R-:W-:Y:S02]  /*0930*/  IADD3 R35, P0, PT, R34, R35, RZ ;  /* 0x0000002322237210 */ /* 0x000fe40007f1e0ff */
[----:B------:R-:W-:-:S03]  /*0940*/  IADD3 R24, P1, PT, RZ, R24, RZ ;  /* 0x00000018ff187210 */ /* 0x000fc60007f3e0ff */
[----:B------:R-:W-:Y:S02]  /*0950*/  IMAD.X R33, RZ, RZ, R33, P0 ;  /* 0x000000ffff217224 */ /* 0x000fe400000e0621 */
[----:B------:R-:W-:-:S04]  /*0960*/  IMAD.X R25, R34, 0x1, R25, P1 ;  /* 0x0000000122197824 */ /* 0x000fc800008e0619 */
[----:B------:R-:W-:Y:S05]  /*0970*/  @P2 BRA `(.L_x_1344) ;  /* 0xfffffffc00002947 */ /* 0x000fea000383ffff */
.L_x_1338:
[----:B0-----:R-:W-:Y:S05]  /*0980*/  BSYNC.RECONVERGENT B8 ;  /* 0x0000000000087941 */ /* 0x001fea0003800200 */
.L_x_1337:
[----:B------:R-:W-:-:S04]  /*0990*/  ISETP.GE.U32.AND P0, PT, R22, 0x3, PT ;  /* 0x000000031600780c */ /* 0x000fc80003f06070 */
[----:B------:R-:W-:-:S13]  /*09a0*/  ISETP.GE.U32.AND.EX P0, PT, R23, RZ, PT, P0 ;  /* 0x000000ff1700720c */ /* 0x000fda0003f06100 */
[----:B------:R-:W-:Y:S05]  /*09b0*/  @!P0 EXIT ;  /* 0x000000000000894d */ /* 0x000fea0003800000 */
[----:B------:R-:W-:Y:S01]  /*09c0*/  BSSY.RECONVERGENT B8, `(.L_x_1345) ;  /* 0x00000d8000087945 */ /* 0x000fe20003800200 */
.L_x_1366:
[----:B------:R-:W-:Y:S02]  /*09d0*/  SHF.R.S32.HI R24, RZ, 0x1f, R35 ;  /* 0x0000001fff187819 */ /* 0x000fe40000011423 */
[----:B------:R-:W-:-:S04]  /*09e0*/  IADD3 R22, P0, PT, R35, UR54, RZ ;  /* 0x0000003623167c10 */ /* 0x000fc8000ff1e0ff */
[----:B------:R-:W-:-:S05]  /*09f0*/  IADD3.X R23, PT, PT, R24, UR55, RZ, P0, !PT ;  /* 0x0000003718177c10 */ /* 0x000fca00087fe4ff */
[----:B------:R-:W2:Y:S01]  /*0a00*/  LDG.E.U8 R22, desc[UR36][R22.64] ;  /* 0x0000002416167981 */ /* 0x000ea2000c1e1100 */
        /* <DEDUP_REMOVED lines=24> */
.L_x_1349:
[----:B------:R-:W-:Y:S05]  /*0b90*/  BSYNC.RECONVERGENT B6 ;  /* 0x0000000000067941 */ /* 0x000fea0003800200 */
.L_x_1348:
[----:B------:R-:W-:Y:S02]  /*0ba0*/  IMAD R0, R24, UR48, RZ ;  /* 0x0000003018007c24 */ /* 0x000fe4000f8e02ff */
[----:B-1----:R-:W-:-:S04]  /*0bb0*/  IMAD.WIDE.U32 R2, R35, UR48, RZ ;  /* 0x0000003023027c25 */ /* 0x002fc8000f8e00ff */
[----:B------:R-:W-:-:S04]  /*0bc0*/  IMAD R5, R35, UR49, R0 ;  /* 0x0000003123057c24 */ /* 0x000fc8000f8e0200 */
[----:B------:R-:W-:Y:S02]  /*0bd0*/  IMAD.IADD R3, R3, 0x1, R5 ;  /* 0x0000000103037824 */ /* 0x000fe400078e0205 */
[----:B------:R-:W-:-:S04]  /*0be0*/  IMAD.WIDE.U32 R2, R22, UR50, R2 ;  /* 0x0000003216027c25 */ /* 0x000fc8000f8e0002 */
[----:B------:R-:W-:Y:S01]  /*0bf0*/  IMAD R3, R22, UR51, R3 ;  /* 0x0000003316037c24 */ /* 0x000fe2000f8e0203 */
[----:B------:R-:W-:-:S04]  /*0c00*/  LEA R4, P0, R2, UR60, 0x3 ;  /* 0x0000003c02047c11 */ /* 0x000fc8000f8018ff */
[----:B------:R-:W-:-:S06]  /*0c10*/  LEA.HI.X R5, R2, UR61, R3, 0x3, P0 ;  /* 0x0000003d02057c11 */ /* 0x000fcc00080f1c03 */
[----:B------:R-:W2:Y:S01]  /*0c20*/  LDG.E.64 R4, desc[UR36][R4.64] ;  /* 0x0000002404047981 */ /* 0x000ea2000c1e1b00 */
[----:B------:R-:W-:Y:S01]  /*0c30*/  IMAD.U32 R0, RZ, RZ, UR56 ;  /* 0x00000038ff007e24 */ /* 0x000fe2000f8e00ff */
[----:B------:R-:W-:Y:S01]  /*0c40*/  SHF.R.S64 R7, RZ, 0x1d, R35 ;  /* 0x0000001dff077819 */ /* 0x000fe20000001023 */
[----:B------:R-:W-:-:S03]  /*0c50*/  IMAD.U32 R2, RZ, RZ, UR57 ;  /* 0x00000039ff027e24 */ /* 0x000fc6000f8e00ff */
[----:B------:R-:W-:-:S04]  /*0c60*/  IADD3 R6, P0, PT, R7, R0, RZ ;  /* 0x0000000007067210 */ /* 0x000fc80007f1e0ff */
[----:B------:R-:W-:Y:S01]  /*0c70*/  LEA.HI.X.SX32 R7, R35, R2, 0x3, P0 ;  /* 0x0000000223077211 */ /* 0x000fe200000f1eff */
[----:B--2---:R-:W0:Y:S04]  /*0c80*/  DADD R8, -RZ, -R4 ;  /* 0x00000000ff087229 */ /* 0x004e280000000904 */
[----:B0-----:R0:W-:Y:S01]  /*0c90*/  STG.E.64 desc[UR36][R6.64], R8 ;  /* 0x0000000806007986 */ /* 0x0011e2000c101b24 */
[----:B------:R-:W-:Y:S05]  /*0ca0*/  BRA `(.L_x_1350) ;  /* 0x0000000000187947 */ /* 0x000fea0003800000 */
.L_x_1347:
[----:B------:R-:W-:Y:S01]  /*0cb0*/  IMAD.U32 R0, RZ, RZ, UR56 ;  /* 0x00000038ff007e24 */ /* 0x000fe2000f8e00ff */
[----:B------:R-:W-:Y:S01]  /*0cc0*/  SHF.R.S64 R5, RZ, 0x1d, R35 ;  /* 0x0000001dff057819 */ /* 0x000fe20000001023 */
[----:B-1----:R-:W-:-:S03]  /*0cd0*/  IMAD.U32 R2, RZ, RZ, UR57 ;  /* 0x00000039ff027e24 */ /* 0x002fc6000f8e00ff */
[----:B------:R-:W-:-:S04]  /*0ce0*/  IADD3 R4, P0, PT, R5, R0, RZ ;  /* 0x0000000005047210 */ /* 0x000fc80007f1e0ff */
[----:B------:R-:W-:-:S05]  /*0cf0*/  LEA.HI.X.SX32 R5, R35, R2, 0x3, P0 ;  /* 0x0000000223057211 */ /* 0x000fca00000f1eff */
[----:B------:R1:W-:Y:S04]  /*0d00*/  STG.E.64 desc[UR36][R4.64], RZ ;  /* 0x000000ff04007986 */ /* 0x0003e8000c101b24 */
.L_x_1350:
[----:B------:R-:W-:Y:S05]  /*0d10*/  BSYNC.RECONVERGENT B7 ;  /* 0x0000000000077941 */ /* 0x000fea0003800200 */
.L_x_1346:
        /* <DEDUP_REMOVED lines=30> */
.L_x_1354:
[----:B------:R-:W-:Y:S05]  /*0f00*/  BSYNC.RECONVERGENT B6 ;  /* 0x0000000000067941 */ /* 0x000fea0003800200 */
.L_x_1353:
[----:B------:R-:W-:Y:S02]  /*0f10*/  IMAD R0, R24, UR48, RZ ;  /* 0x0000003018007c24 */ /* 0x000fe4000f8e02ff */
[----:B------:R-:W-:-:S04]  /*0f20*/  IMAD.WIDE.U32 R2, R35, UR48, RZ ;  /* 0x0000003023027c25 */ /* 0x000fc8000f8e00ff */
[----:B-1----:R-:W-:-:S04]  /*0f30*/  IMAD R5, R35, UR49, R0 ;  /* 0x0000003123057c24 */ /* 0x002fc8000f8e0200 */
[----:B------:R-:W-:Y:S02]  /*0f40*/  IMAD.IADD R3, R3, 0x1, R5 ;  /* 0x0000000103037824 */ /* 0x000fe400078e0205 */
[----:B------:R-:W-:-:S04]  /*0f50*/  IMAD.WIDE.U32 R2, R22, UR50, R2 ;  /* 0x0000003216027c25 */ /* 0x000fc8000f8e0002 */
[----:B------:R-:W-:Y:S01]  /*0f60*/  IMAD R3, R22, UR51, R3 ;  /* 0x0000003316037c24 */ /* 0x000fe2000f8e0203 */
[----:B------:R-:W-:-:S04]  /*0f70*/  LEA R4, P0, R2, UR60, 0x3 ;  /* 0x0000003c02047c11 */ /* 0x000fc8000f8018ff */
[----:B------:R-:W-:-:S06]  /*0f80*/  LEA.HI.X R5, R2, UR61, R3, 0x3, P0 ;  /* 0x0000003d02057c11 */ /* 0x000fcc00080f1c03 */
[----:B------:R-:W2:Y:S01]  /*0f90*/  LDG.E.64 R4, desc[UR36][R4.64] ;  /* 0x0000002404047981 */ /* 0x000ea2000c1e1b00 */
[----:B------:R-:W-:Y:S01]  /*0fa0*/  IMAD.U32 R0, RZ, RZ, UR56 ;  /* 0x00000038ff007e24 */ /* 0x000fe2000f8e00ff */
[----:B0-----:R-:W-:Y:S01]  /*0fb0*/  SHF.R.S64 R7, RZ, 0x1d, R35 ;  /* 0x0000001dff077819 */ /* 0x001fe20000001023 */
[----:B------:R-:W-:-:S03]  /*0fc0*/  IMAD.U32 R2, RZ, RZ, UR57 ;  /* 0x00000039ff027e24 */ /* 0x000fc6000f8e00ff */
[----:B------:R-:W-:-:S04]  /*0fd0*/  IADD3 R6, P0, PT, R7, R0, RZ ;  /* 0x0000000007067210 */ /* 0x000fc80007f1e0ff */
[----:B------:R-:W-:Y:S01]  /*0fe0*/  LEA.HI.X.SX32 R7, R35, R2, 0x3, P0 ;  /* 0x0000000223077211 */ /* 0x000fe200000f1eff */
[----:B--2---:R-:W0:Y:S04]  /*0ff0*/  DADD R8, -RZ, -R4 ;  /* 0x00000000ff087229 */ /* 0x004e280000000904 */
[----:B0-----:R0:W-:Y:S01]  /*1000*/  STG.E.64 desc[UR36][R6.64], R8 ;  /* 0x0000000806007986 */ /* 0x0011e2000c101b24 */
[----:B------:R-:W-:Y:S05]  /*1010*/  BRA `(.L_x_1355) ;  /* 0x0000000000107947 */ /* 0x000fea0003800000 */
.L_x_1352:
[----:B-1----:R-:W-:-:S04]  /*1020*/  SHF.R.S64 R5, RZ, 0x1d, R35 ;  /* 0x0000001dff057819 */ /* 0x002fc80000001023 */
[----:B------:R-:W-:-:S04]  /*1030*/  IADD3 R4, P0, PT, R5, R0, RZ ;  /* 0x0000000005047210 */ /* 0x000fc80007f1e0ff */
[----:B------:R-:W-:-:S05]  /*1040*/  LEA.HI.X.SX32 R5, R35, R2, 0x3, P0 ;  /* 0x0000000223057211 */ /* 0x000fca00000f1eff */
[----:B------:R1:W-:Y:S04]  /*1050*/  STG.E.64 desc[UR36][R4.64], RZ ;  /* 0x000000ff04007986 */ /* 0x0003e8000c101b24 */
.L_x_1355:
[----:B------:R-:W-:Y:S05]  /*1060*/  BSYNC.RECONVERGENT B7 ;  /* 0x0000000000077941 */ /* 0x000fea0003800200 */
.L_x_1351:
        /* <DEDUP_REMOVED lines=30> */
.L_x_1359:
[----:B------:R-:W-:Y:S05]  /*1250*/  BSYNC.RECONVERGENT B6 ;  /* 0x0000000000067941 */ /* 0x000fea0003800200 */
.L_x_1358:
        /* <DEDUP_REMOVED lines=17> */
.L_x_1357:
[----:B-1----:R-:W-:-:S04]  /*1370*/  SHF.R.S64 R5, RZ, 0x1d, R35 ;  /* 0x0000001dff057819 */ /* 0x002fc80000001023 */
[----:B------:R-:W-:-:S04]  /*1380*/  IADD3 R4, P0, PT, R5, R0, RZ ;  /* 0x0000000005047210 */ /* 0x000fc80007f1e0ff */
[----:B------:R-:W-:-:S05]  /*1390*/  LEA.HI.X.SX32 R5, R35, R2, 0x3, P0 ;  /* 0x0000000223057211 */ /* 0x000fca00000f1eff */
[----:B------:R1:W-:Y:S04]  /*13a0*/  STG.E.64 desc[UR36][R4.64], RZ ;  /* 0x000000ff04007986 */ /* 0x0003e8000c101b24 */
.L_x_1360:
[----:B------:R-:W-:Y:S05]  /*13b0*/  BSYNC.RECONVERGENT B7 ;  /* 0x0000000000077941 */ /* 0x000fea0003800200 */
.L_x_1356:
        /* <DEDUP_REMOVED lines=30> */
.L_x_1364:
[----:B------:R-:W-:Y:S05]  /*15a0*/  BSYNC.RECONVERGENT B6 ;  /* 0x0000000000067941 */ /* 0x000fea0003800200 */
.L_x_1363:
[----:B------:R-:W-:Y:S02]  /*15b0*/  IMAD R0, R24, UR48, RZ ;  /* 0x0000003018007c24 */ /* 0x000fe4000f8e02ff */
[----:B------:R-:W-:-:S04]  /*15c0*/  IMAD.WIDE.U32 R2, R35, UR48, RZ ;  /* 0x0000003023027c25 */ /* 0x000fc8000f8e00ff */
[----:B-1----:R-:W-:-:S04]  /*15d0*/  IMAD R5, R35, UR49, R0 ;  /* 0x0000003123057c24 */ /* 0x002fc8000f8e0200 */
[----:B------:R-:W-:Y:S02]  /*15e0*/  IMAD.IADD R3, R3, 0x1, R5 ;  /* 0x0000000103037824 */ /* 0x000fe400078e0205 */
[----:B------:R-:W-:-:S04]  /*15f0*/  IMAD.WIDE.U32 R2, R22, UR50, R2 ;  /* 0x0000003216027c25 */ /* 0x000fc8000f8e0002 */
[----:B------:R-:W-:Y:S01]  /*1600*/  IMAD R3, R22, UR51, R3 ;  /* 0x0000003316037c24 */ /* 0x000fe2000f8e0203 */
[----:B------:R-:W-:-:S04]  /*1610*/  LEA R4, P0, R2, UR60, 0x3 ;  /* 0x0000003c02047c11 */ /* 0x000fc8000f8018ff */
[----:B------:R-:W-:-:S05]  /*1620*/  LEA.HI.X R5, R2, UR61, R3, 0x3, P0 ;  /* 0x0000003d02057c11 */ /* 0x000fca00080f1c03 */
[----:B------:R-:W2:Y:S01]  /*1630*/  LDG.E.64 R2, desc[UR36][R4.64] ;  /* 0x0000002404027981 */ /* 0x000ea2000c1e1b00 */
[----:B0-----:R-:W-:-:S04]  /*1640*/  SHF.R.S64 R6, RZ, 0x1d, R35 ;  /* 0x0000001dff067819 */ /* 0x001fc80000001023 */
[----:B------:R-:W-:-:S04]  /*1650*/  IADD3 R6, P0, PT, R6, UR56, RZ ;  /* 0x0000003806067c10 */ /* 0x000fc8000ff1e0ff */
[----:B------:R-:W-:Y:S01]  /*1660*/  LEA.HI.X.SX32 R7, R35, UR57, 0x3, P0 ;  /* 0x0000003923077c11 */ /* 0x000fe200080f1eff */
[----:B--2---:R-:W0:Y:S04]  /*1670*/  DADD R2, -RZ, -R2 ;  /* 0x00000000ff027229 */ /* 0x004e280000000902 */
[----:B0-----:R0:W-:Y:S01]  /*1680*/  STG.E.64 desc[UR36][R6.64], R2 ;  /* 0x0000000206007986 */ /* 0x0011e2000c101b24 */
[----:B------:R-:W-:Y:S05]  /*1690*/  BRA `(.L_x_1365) ;  /* 0x0000000000107947 */ /* 0x000fea0003800000 */
.L_x_1362:
[----:B-1----:R-:W-:-:S04]  /*16a0*/  SHF.R.S64 R5, RZ, 0x1d, R35 ;  /* 0x0000001dff057819 */ /* 0x002fc80000001023 */
[----:B------:R-:W-:-:S04]  /*16b0*/  IADD3 R4, P0, PT, R5, R0, RZ ;  /* 0x0000000005047210 */ /* 0x000fc80007f1e0ff */
[----:B------:R-:W-:-:S05]  /*16c0*/  LEA.HI.X.SX32 R5, R35, R2, 0x3, P0 ;  /* 0x0000000223057211 */ /* 0x000fca00000f1eff */
[----:B------:R1:W-:Y:S04]  /*16d0*/  STG.E.64 desc[UR36][R4.64], RZ ;  /* 0x000000ff04007986 */ /* 0x0003e8000c101b24 */
.L_x_1365:
[----:B------:R-:W-:Y:S05]  /*16e0*/  BSYNC.RECONVERGENT B7 ;  /* 0x0000000000077941 */ /* 0x000fea0003800200 */
.L_x_1361:
[----:B------:R-:W-:-:S05]  /*16f0*/  IADD3 R35, P0, PT, R34, R35, RZ ;  /* 0x0000002322237210 */ /* 0x000fca0007f1e0ff */
[----:B------:R-:W-:Y:S01]  /*1700*/  IMAD.X R33, RZ, RZ, R33, P0 ;  /* 0x000000ffff217224 */ /* 0x000fe200000e0621 */
[----:B------:R-:W-:-:S04]  /*1710*/  ISETP.GE.U32.AND P0, PT, R35, UR62, PT ;  /* 0x0000003e23007c0c */ /* 0x000fc8000bf06070 */
[----:B------:R-:W-:-:S13]  /*1720*/  ISETP.GE.AND.EX P0, PT, R33, UR63, PT, P0 ;  /* 0x0000003f21007c0c */ /* 0x000fda000bf06300 */
[----:B------:R-:W-:Y:S05]  /*1730*/  @!P0 BRA `(.L_x_1366) ;  /* 0xfffffff000a48947 */ /* 0x000fea000383ffff */
[----:B------:R-:W-:Y:S05]  /*1740*/  BSYNC.RECONVERGENT B8 ;  /* 0x0000000000087941 */ /* 0x000fea0003800200 */
.L_x_1345:
[----:B------:R-:W-:Y:S05]  /*1750*/  EXIT ;  /* 0x000000000000794d */ /* 0x000fea0003800000 */
.L_x_1333:
        /* <DEDUP_REMOVED lines=34> */
.L_x_1368:
[----:B------:R-:W-:Y:S01]  /*1980*/  IMAD.MOV.U32 R2, RZ, RZ, R0 ;  /* 0x000000ffff027224 */ /* 0x000fe200078e0000 */
[----:B------:R-:W-:-:S07]  /*1990*/  MOV R0, 0x19b0 ;  /* 0x000019b000007802 */ /* 0x000fce0000000f00 */
[----:B------:R-:W-:Y:S05]  /*19a0*/  CALL.REL.NOINC `($__internal_21_$__cuda_sm20_div_u64) ;  /* 0x0000001400547944 */ /* 0x000fea0003c00000 */
[----:B------:R-:W-:Y:S02]  /*19b0*/  IMAD.MOV.U32 R2, RZ, RZ, R4 ;  /* 0x000000ffff027224 */ /* 0x000fe400078e0004 */
[----:B------:R-:W-:-:S07]  /*19c0*/  IMAD.MOV.U32 R3, RZ, RZ, R5 ;  /* 0x000000ffff037224 */ /* 0x000fce00078e0005 */
.L_x_1369:
[----:B------:R-:W-:Y:S05]  /*19d0*/  BSYNC.RECONVERGENT B0 ;  /* 0x0000000000007941 */ /* 0x000fea0003800200 */
.L_x_1367:
        /* <DEDUP_REMOVED lines=35> */
.L_x_1377:
        /* <DEDUP_REMOVED lines=37> */
.L_x_1375:
[----:B------:R-:W-:Y:S05]  /*1e60*/  BSYNC.RECONVERGENT B6 ;  /* 0x0000000000067941 */ /* 0x000fea0003800200 */
.L_x_1374:
[----:B------:R-:W-:Y:S01]  /*1e70*/  IMAD R16, R16, UR44, RZ ;  /* 0x0000002c10107c24 */ /* 0x000fe2000f8e02ff */
[----:B------:R-:W-:Y:S01]  /*1e80*/  R2UR UR7, R25 ;  /* 0x00000000190772ca */ /* 0x000fe200000e0000 */
[C---:B------:R-:W-:Y:S01]  /*1e90*/  IMAD.WIDE.U32 R4, R19.reuse, UR44, RZ ;  /* 0x0000002c13047c25 */ /* 0x040fe2000f8e00ff */
        /* <DEDUP_REMOVED lines=10> */
[----:B------:R-:W-:-:S04]  /*1f40*/  LEA.HI.X R3, R4, UR4, R3, 0x3, P1 ;  /* 0x0000000404037c11 */ /* 0x000fc800088f1c03 */
[----:B------:R-:W2:Y:S04]  /*1f50*/  LDG.E.64 R6, desc[UR36][R6.64] ;  /* 0x0000002406067981 */ /* 0x000ea8000c1e1b00 */
[----:B------:R-:W2:Y:S01]  /*1f60*/  LDG.E.64 R2, desc[UR36][R2.64] ;  /* 0x0000002402027981 */ /* 0x000ea2000c1e1b00 */
[----:B------:R-:W-:-:S04]  /*1f70*/  SHF.R.S64 R4, R22, 0x1d, R19 ;  /* 0x0000001d16047819 */ /* 0x000fc80000001013 */
[----:B------:R-:W-:-:S04]  /*1f80*/  IADD3 R4, P0, PT, R4, UR42, RZ ;  /* 0x0000002a04047c10 */ /* 0x000fc8000ff1e0ff */
[----:B------:R-:W-:Y:S01]  /*1f90*/  LEA.HI.X.SX32 R5, R19, UR43, 0x3, P0 ;  /* 0x0000002b13057c11 */ /* 0x000fe200080f1eff */
[----:B--2---:R-:W0:Y:S04]  /*1fa0*/  DMUL R8, R6, -R2 ;  /* 0x8000000206087228 */ /* 0x004e280000000000 */
[----:B0-----:R0:W-:Y:S01]  /*1fb0*/  STG.E.64 desc[UR36][R4.64], R8 ;  /* 0x0000000804007986 */ /* 0x0011e2000c101b24 */
[----:B------:R-:W-:Y:S05]  /*1fc0*/  BRA `(.L_x_1376) ;  /* 0x0000000000107947 */ /* 0x000fea0003800000 */
.L_x_1373:
[----:B------:R-:W-:-:S04]  /*1fd0*/  SHF.R.S64 R2, R22, 0x1d, R19 ;  /* 0x0000001d16027819 */ /* 0x000fc80000001013 */
[----:B------:R-:W-:-:S04]  /*1fe0*/  IADD3 R2, P0, PT, R2, UR42, RZ ;  /* 0x0000002a02027c10 */ /* 0x000fc8000ff1e0ff */
[----:B------:R-:W-:-:S05]  /*1ff0*/  LEA.HI.X.SX32 R3, R19, UR43, 0x3, P0 ;  /* 0x0000002b13037c11 */ /* 0x000fca00080f1eff */
[----:B------:R2:W-:Y:S04]  /*2000*/  STG.E.64 desc[UR36][R2.64], RZ ;  /* 0x000000ff02007986 */ /* 0x0005e8000c101b24 */
.L_x_1376:
[----:B-1----:R-:W-:Y:S05]  /*2010*/  BSYNC.RECONVERGENT B7 ;  /* 0x0000000000077941 */ /* 0x002fea0003800200 */
.L_x_1372:
[----:B------:R-:W-:Y:S02]  /*2020*/  ISETP.NE.AND P2, PT, R36, RZ, PT ;  /* 0x000000ff2400720c */ /* 0x000fe40003f45270 */
[----:B------:R-:W-:Y:S02]  /*2030*/  IADD3 R35, P0, PT, R34, R35, RZ ;  /* 0x0000002322237210 */ /* 0x000fe40007f1e0ff */
[----:B------:R-:W-:-:S03]  /*2040*/  IADD3 R22, P1, PT, RZ, R22, RZ ;  /* 0x00000016ff167210 */ /* 0x000fc60007f3e0ff */
[----:B------:R-:W-:Y:S02]  /*2050*/  IMAD.X R33, RZ, RZ, R33, P0 ;  /* 0x000000ffff217224 */ /* 0x000fe400000e0621 */
[----:B------:R-:W-:-:S04]  /*2060*/  IMAD.X R19, R34, 0x1, R19, P1 ;  /* 0x0000000122137824 */ /* 0x000fc800008e0613 */
[----:B------:R-:W-:Y:S05]  /*2070*/  @P2 BRA `(.L_x_1377) ;  /* 0xfffffff800e42947 */ /* 0x000fea000383ffff */
.L_x_1371:
[----:B-1----:R-:W-:Y:S05]  /*2080*/  BSYNC.RECONVERGENT B8 ;  /* 0x0000000000087941 */ /* 0x002fea0003800200 */
.L_x_1370:
[----:B------:R-:W-:-:S04]  /*2090*/  ISETP.GE.U32.AND P0, PT, R26, 0x3, PT ;  /* 0x000000031a00780c */ /* 0x000fc80003f06070 */
[----:B------:R-:W-:-:S13]  /*20a0*/  ISETP.GE.U32.AND.EX P0, PT, R23, RZ, PT, P0 ;  /* 0x000000ff1700720c */ /* 0x000fda0003f06100 */
[----:B------:R-:W-:Y:S05]  /*20b0*/  @!P0 EXIT ;  /* 0x000000000000894d */ /* 0x000fea0003800000 */
[----:B------:R-:W-:Y:S01]  /*20c0*/  BSSY.RECONVERGENT B8, `(.L_x_1378) ;  /* 0x00000e2000087945 */ /* 0x000fe20003800200 */
.L_x_1398:
[----:B------:R-:W-:Y:S02]  /*20d0*/  SHF.R.S32.HI R16, RZ, 0x1f, R35 ;  /* 0x0000001fff107819 */ /* 0x000fe40000011423 */
[----:B0-----:R-:W-:-:S04]  /*20e0*/  IADD3 R4, P0, PT, R35, UR38, RZ ;  /* 0x0000002623047c10 */ /* 0x001fc8000ff1e0ff */
[----:B------:R-:W-:-:S05]  /*20f0*/  IADD3.X R5, PT, PT, R16, UR39, RZ, P0, !PT ;  /* 0x0000002710057c10 */ /* 0x000fca00087fe4ff */
[----:B------:R-:W3:Y:S01]  /*2100*/  LDG.E.U8 R17, desc[UR36][R4.64] ;  /* 0x0000002404117981 */ /* 0x000ee2000c1e1100 */
[----:B------:R-:W-:Y:S01]  /*2110*/  BSSY.RECONVERGENT B7, `(.L_x_1379) ;  /* 0x0000031000077945 */ /* 0x000fe20003800200 */
[----:B---3--:R-:W-:-:S04]  /*2120*/  ISETP.NE.U32.AND P0, PT, R17, UR52, PT ;  /* 0x0000003411007c0c */ /* 0x008fc8000bf05070 */
[----:B------:R-:W-:-:S13]  /*2130*/  ISETP.NE.AND.EX P0, PT, RZ, UR53, PT, P0 ;  /* 0x00000035ff007c0c */ /* 0x000fda000bf05300 */
[----:B-12---:R-:W0:Y:S01]  /*2140*/  @!P0 LDC.64 R2, c[0x0][0x3b8] ;  /* 0x0000ee00ff028b82 */ /* 0x006e220000000a00 */
[----:B------:R-:W-:-:S04]  /*2150*/  @!P0 SHF.R.S64 R7, RZ, 0x1d, R35 ;  /* 0x0000001dff078819 */ /* 0x000fc80000001023 */
[----:B0-----:R-:W-:-:S04]  /*2160*/  @!P0 IADD3 R6, P1, PT, R7, R2, RZ ;  /* 0x0000000207068210 */ /* 0x001fc80007f3e0ff */
[----:B------:R-:W-:-:S05]  /*2170*/  @!P0 LEA.HI.X.SX32 R7, R35, R3, 0x3, P1 ;  /* 0x0000000323078211 */ /* 0x000fca00008f1eff */
[----:B------:R0:W-:Y:S01]  /*2180*/  @!P0 STG.E.64 desc[UR36][R6.64], RZ ;  /* 0x000000ff06008986 */ /* 0x0001e2000c101b24 */
        /* <DEDUP_REMOVED lines=21> */
.L_x_1382:
[----:B------:R-:W-:Y:S05]  /*22e0*/  BSYNC.RECONVERGENT B6 ;  /* 0x0000000000067941 */ /* 0x000fea0003800200 */
.L_x_1381:
[----:B------:R-:W-:Y:S01]  /*22f0*/  IMAD R16, R16, UR48, RZ ;  /* 0x0000003010107c24 */ /* 0x000fe2000f8e02ff */
[----:B------:R-:W-:Y:S01]  /*2300*/  LEA R8, P0, R17, UR60, 0x3 ;  /* 0x0000003c11087c11 */ /* 0x000fe2000f8018ff */
[----:B------:R-:W-:-:S04]  /*2310*/  IMAD.WIDE.U32 R2, R35, UR48, RZ ;  /* 0x0000003023027c25 */ /* 0x000fc8000f8e00ff */
[----:B------:R-:W-:Y:S02]  /*2320*/  IMAD R5, R35, UR49, R16 ;  /* 0x0000003123057c24 */ /* 0x000fe4000f8e0210 */
[----:B------:R-:W-:Y:S02]  /*2330*/  IMAD.X R9, RZ, RZ, UR61, P0 ;  /* 0x0000003dff097e24 */ /* 0x000fe400080e06ff */
[----:B------:R-:W-:-:S03]  /*2340*/  IMAD.IADD R3, R3, 0x1, R5 ;  /* 0x0000000103037824 */ /* 0x000fc600078e0205 */
[----:B------:R-:W2:Y:S01]  /*2350*/  LDG.E.64 R4, desc[UR36][R8.64] ;  /* 0x0000002408047981 */ /* 0x000ea2000c1e1b00 */
[----:B------:R-:W-:-:S04]  /*2360*/  IMAD.WIDE.U32 R2, R17, UR50, R2 ;  /* 0x0000003211027c25 */ /* 0x000fc8000f8e0002 */
[----:B------:R-:W-:Y:S01]  /*2370*/  IMAD R17, R17, UR51, R3 ;  /* 0x0000003311117c24 */ /* 0x000fe2000f8e0203 */
[----:B0-----:R-:W-:-:S04]  /*2380*/  LEA R6, P1, R2, UR58, 0x3 ;  /* 0x0000003a02067c11 */ /* 0x001fc8000f8218ff */
[----:B------:R-:W-:-:S06]  /*2390*/  LEA.HI.X R7, R2, UR59, R17, 0x3, P1 ;  /* 0x0000003b02077c11 */ /* 0x000fcc00088f1c11 */
[----:B------:R-:W2:Y:S01]  /*23a0*/  LDG.E.64 R6, desc[UR36][R6.64] ;  /* 0x0000002406067981 */ /* 0x000ea2000c1e1b00 */
[----:B------:R-:W-:Y:S01]  /*23b0*/  IMAD.U32 R2, RZ, RZ, UR40 ;  /* 0x00000028ff027e24 */ /* 0x000fe2000f8e00ff */
[----:B------:R-:W-:Y:S01]  /*23c0*/  SHF.R.S64 R11, RZ, 0x1d, R35 ;  /* 0x0000001dff0b7819 */ /* 0x000fe20000001023 */
[----:B------:R-:W-:-:S03]  /*23d0*/  IMAD.U32 R3, RZ, RZ, UR41 ;  /* 0x00000029ff037e24 */ /* 0x000fc6000f8e00ff */
[----:B------:R-:W-:-:S04]  /*23e0*/  IADD3 R10, P0, PT, R11, R2, RZ ;  /* 0x000000020b0a7210 */ /* 0x000fc80007f1e0ff */
[----:B------:R-:W-:Y:S01]  /*23f0*/  LEA.HI.X.SX32 R11, R35, R3, 0x3, P0 ;  /* 0x00000003230b7211 */ /* 0x000fe200000f1eff */
[----:B--2---:R-:W0:Y:S04]  /*2400*/  DMUL R4, R4, -R6 ;  /* 0x8000000604047228 */ /* 0x004e280000000000 */
[----:B0-----:R1:W-:Y:S04]  /*2410*/  STG.E.64 desc[UR36][R10.64], R4 ;  /* 0x000000040a007986 */ /* 0x0013e8000c101b24 */
.L_x_1380:
[----:B------:R-:W-:Y:S05]  /*2420*/  BSYNC.RECONVERGENT B7 ;  /* 0x0000000000077941 */ /* 0x000fea0003800200 */
.L_x_1379:
        /* <DEDUP_REMOVED lines=30> */
.L_x_1386:
[----:B------:R-:W-:Y:S05]  /*2610*/  BSYNC.RECONVERGENT B6 ;  /* 0x0000000000067941 */ /* 0x000fea0003800200 */
.L_x_1385:
[----:B------:R-:W-:Y:S01]  /*2620*/  IMAD R17, R17, UR48, RZ ;  /* 0x0000003011117c24 */ /* 0x000fe2000f8e02ff */
[----:B------:R-:W-:Y:S01]  /*2630*/  LEA R8, P0, R18, UR60, 0x3 ;  /* 0x0000003c12087c11 */ /* 0x000fe2000f8018ff */
[----:B------:R-:W-:-:S04]  /*2640*/  IMAD.WIDE.U32 R2, R16, UR48, RZ ;  /* 0x0000003010027c25 */ /* 0x000fc8000f8e00ff */
[----:B------:R-:W-:Y:S02]  /*2650*/  IMAD R17, R16, UR49, R17 ;  /* 0x0000003110117c24 */ /* 0x000fe4000f8e0211 */
[----:B------:R-:W-:Y:S02]  /*2660*/  IMAD.X R9, RZ, RZ, UR61, P0 ;  /* 0x0000003dff097e24 */ /* 0x000fe400080e06ff */
[----:B------:R-:W-:-:S03]  /*2670*/  IMAD.IADD R3, R3, 0x1, R17 ;  /* 0x0000000103037824 */ /* 0x000fc600078e0211 */
[----:B-1----:R-:W2:Y:S01]  /*2680*/  LDG.E.64 R4, desc[UR36][R8.64] ;  /* 0x0000002408047981 */ /* 0x002ea2000c1e1b00 */
        /* <DEDUP_REMOVED lines=11> */
[----:B0-----:R2:W-:Y:S01]  /*2740*/  STG.E.64 desc[UR36][R10.64], R4 ;  /* 0x000000040a007986 */ /* 0x0015e2000c101b24 */
[----:B------:R-:W-:Y:S05]  /*2750*/  BRA `(.L_x_1387) ;  /* 0x0000000000107947 */ /* 0x000fea0003800000 */
.L_x_1384:
[----:B-1----:R-:W-:-:S04]  /*2760*/  SHF.R.S64 R5, RZ, 0x1d, R16 ;  /* 0x0000001dff057819 */ /* 0x002fc80000001010 */
[----:B------:R-:W-:-:S04]  /*2770*/  IADD3 R4, P0, PT, R5, R2, RZ ;  /* 0x0000000205047210 */ /* 0x000fc80007f1e0ff */
[----:B------:R-:W-:-:S05]  /*2780*/  LEA.HI.X.SX32 R5, R16, R3, 0x3, P0 ;  /* 0x0000000310057211 */ /* 0x000fca00000f1eff */
[----:B------:R1:W-:Y:S04]  /*2790*/  STG.E.64 desc[UR36][R4.64], RZ ;  /* 0x000000ff04007986 */ /* 0x0003e8000c101b24 */
.L_x_1387:
[----:B------:R-:W-:Y:S05]  /*27a0*/  BSYNC.RECONVERGENT B7 ;  /* 0x0000000000077941 */ /* 0x000fea0003800200 */
.L_x_1383:
[----:B------:R-:W-:-:S04]  /*27b0*/  IADD3 R16, P1, PT, R34, R16, RZ ;  /* 0x0000001022107210 */ /* 0x000fc80007f3e0ff */
[----:B------:R-:W-:Y:S02]  /*27c0*/  SHF.R.S32.HI R17, RZ, 0x1f, R16 ;  /* 0x0000001fff117819 */ /* 0x000fe40000011410 */
[----:B------:R-:W-:-:S04]  /*27d0*/  IADD3 R18, P0, PT, R16, UR38, RZ ;  /* 0x0000002610127c10 */ /* 0x000fc8000ff1e0ff */
[----:B------:R-:W-:-:S05]  /*27e0*/  IADD3.X R19, PT, PT, R17, UR39, RZ, P0, !PT ;  /* 0x0000002711137c10 */ /* 0x000fca00087fe4ff */
[----:B------:R-:W3:Y:S01]  /*27f0*/  LDG.E.U8 R18, desc[UR36][R18.64] ;  /* 0x0000002412127981 */ /* 0x000ee2000c1e1100 */
[----:B------:R-:W-:Y:S01]  /*2800*/  BSSY.RECONVERGENT B7, `(.L_x_1388) ;  /* 0x0000032000077945 */ /* 0x000fe20003800200 */
        /* <DEDUP_REMOVED lines=13> */
[----:B------:R-:W3:Y:S01]  /*28e0*/  LDC.64 R2, c[0x4][R2] ;  /* 0x0100000002027b82 */ /* 0x000ee20000000a00 */
[----:B------:R-:W-:Y:S01]  /*28f0*/  IMAD.MOV.U32 R13, RZ, RZ, RZ ;  /* 0x000000ffff0d7224 */ /* 0x000fe200078e00ff */
[----:B------:R-:W4:Y:S01]  /*2900*/  LDCU.64 UR8, c[0x4][0x68] ;  /* 0x01000d00ff0877ac */ /* 0x000f220008000a00 */
[----:B-12---:R-:W-:Y:S02]  /*2910*/  IMAD.U32 R4, RZ, RZ, UR4 ;  /* 0x00000004ff047e24 */ /* 0x006fe4000f8e00ff */
[----:B------:R-:W-:-:S02]  /*2920*/  IMAD.U32 R5, RZ, RZ, UR5 ;  /* 0x00000005ff057e24 */ /* 0x000fc4000f8e00ff */
[----:B0-----:R-:W-:Y:S02]  /*2930*/  IMAD.U32 R6, RZ, RZ, UR6 ;  /* 0x00000006ff067e24 */ /* 0x001fe4000f8e00ff */
[----:B------:R-:W-:Y:S02]  /*2940*/  IMAD.U32 R7, RZ, RZ, UR7 ;  /* 0x00000007ff077e24 */ /* 0x000fe4000f8e00ff */
[----:B----4-:R-:W-:Y:S02]  /*2950*/  IMAD.U32 R10, RZ, RZ, UR8 ;  /* 0x00000008ff0a7e24 */ /* 0x010fe4000f8e00ff */
[----:B------:R-:W-:-:S07]  /*2960*/  IMAD.U32 R11, RZ, RZ, UR9 ;  /* 0x00000009ff0b7e24 */ /* 0x000fce000f8e00ff */
[----:B------:R-:W-:-:S07]  /*2970*/  LEPC R20, `(.L_x_1391) ;  /* 0x000000001014794e */ /* 0x000fce0000000000 */
[----:B---3--:R-:W-:Y:S05]  /*2980*/  CALL.ABS.NOINC R2 ;  /* 0x0000000002007343 */ /* 0x008fea0003c00000 */
.L_x_1391:
[----:B------:R-:W-:Y:S05]  /*2990*/  BSYNC.RECONVERGENT B6 ;  /* 0x0000000000067941 */ /* 0x000fea0003800200 */
.L_x_1390:
[----:B------:R-:W-:Y:S01]  /*29a0*/  IMAD R17, R17, UR48, RZ ;  /* 0x0000003011117c24 */ /* 0x000fe2000f8e02ff */
[----:B------:R-:W-:Y:S01]  /*29b0*/  LEA R8, P0, R18, UR60, 0x3 ;  /* 0x0000003c12087c11 */ /* 0x000fe2000f8018ff */
[----:B------:R-:W-:-:S04]  /*29c0*/  IMAD.WIDE.U32 R2, R16, UR48, RZ ;  /* 0x0000003010027c25 */ /* 0x000fc8000f8e00ff */
[----:B------:R-:W-:Y:S02]  /*29d0*/  IMAD R17, R16, UR49, R17 ;  /* 0x0000003110117c24 */ /* 0x000fe4000f8e0211 */
[----:B------:R-:W-:Y:S02]  /*29e0*/  IMAD.X R9, RZ, RZ, UR61, P0 ;  /* 0x0000003dff097e24 */ /* 0x000fe400080e06ff */
[----:B------:R-:W-:-:S03]  /*29f0*/  IMAD.IADD R3, R3, 0x1, R17 ;  /* 0x0000000103037824 */ /* 0x000fc600078e0211 */
[----:B-12---:R-:W2:Y:S01]  /*2a00*/  LDG.E.64 R4, desc[UR36][R8.64] ;  /* 0x0000002408047981 */ /* 0x006ea2000c1e1b00 */
        /* <DEDUP_REMOVED lines=13> */
.L_x_1389:
[----:B-12---:R-:W-:-:S04]  /*2ae0*/  SHF.R.S64 R5, RZ, 0x1d, R16 ;  /* 0x0000001dff057819 */ /* 0x006fc80000001010 */
[----:B------:R-:W-:-:S04]  /*2af0*/  IADD3 R4, P0, PT, R5, R2, RZ ;  /* 0x0000000205047210 */ /* 0x000fc80007f1e0ff */
[----:B------:R-:W-:-:S05]  /*2b00*/  LEA.HI.X.SX32 R5, R16, R3, 0x3, P0 ;  /* 0x0000000310057211 */ /* 0x000fca00000f1eff */
[----:B------:R1:W-:Y:S04]  /*2b10*/  STG.E.64 desc[UR36][R4.64], RZ ;  /* 0x000000ff04007986 */ /* 0x0003e8000c101b24 */
.L_x_1392:
[----:B------:R-:W-:Y:S05]  /*2b20*/  BSYNC.RECONVERGENT B7 ;  /* 0x0000000000077941 */ /* 0x000fea0003800200 */
.L_x_1388:
        /* <DEDUP_REMOVED lines=30> */
.L_x_1396:
[----:B------:R-:W-:Y:S05]  /*2d10*/  BSYNC.RECONVERGENT B6 ;  /* 0x0000000000067941 */ /* 0x000fea0003800200 */
.L_x_1395:
[----:B------:R-:W-:Y:S01]  /*2d20*/  IMAD R17, R17, UR48, RZ ;  /* 0x0000003011117c24 */ /* 0x000fe2000f8e02ff */
[----:B0-----:R-:W-:Y:S01]  /*2d30*/  LEA R6, P0, R18, UR60, 0x3 ;  /* 0x0000003c12067c11 */ /* 0x001fe2000f8018ff */
[----:B------:R-:W-:-:S04]  /*2d40*/  IMAD.WIDE.U32 R2, R16, UR48, RZ ;  /* 0x0000003010027c25 */ /* 0x000fc8000f8e00ff */
[----:B------:R-:W-:Y:S02]  /*2d50*/  IMAD R17, R16, UR49, R17 ;  /* 0x0000003110117c24 */ /* 0x000fe4000f8e0211 */
[----:B------:R-:W-:Y:S02]  /*2d60*/  IMAD.X R7, RZ, RZ, UR61, P0 ;  /* 0x0000003dff077e24 */ /* 0x000fe400080e06ff */
[----:B------:R-:W-:Y:S02]  /*2d70*/  IMAD.IADD R3, R3, 0x1, R17 ;  /* 0x0000000103037824 */ /* 0x000fe400078e0211 */
[----:B------:R-:W-:-:S04]  /*2d80*/  IMAD.WIDE.U32 R2, R18, UR50, R2 ;  /* 0x0000003212027c25 */ /* 0x000fc8000f8e0002 */
[----:B------:R-:W-:Y:S01]  /*2d90*/  IMAD R3, R18, UR51, R3 ;  /* 0x0000003312037c24 */ /* 0x000fe2000f8e0203 */
[----:B-12---:R-:W-:-:S04]  /*2da0*/  LEA R4, P1, R2, UR58, 0x3 ;  /* 0x0000003a02047c11 */ /* 0x006fc8000f8218ff */
[----:B------:R-:W-:Y:S02]  /*2db0*/  LEA.HI.X R5, R2, UR59, R3, 0x3, P1 ;  /* 0x0000003b02057c11 */ /* 0x000fe400088f1c03 */
[----:B------:R-:W2:Y:S04]  /*2dc0*/  LDG.E.64 R2, desc[UR36][R6.64] ;  /* 0x0000002406027981 */ /* 0x000ea8000c1e1b00 */
[----:B------:R-:W2:Y:S01]  /*2dd0*/  LDG.E.64 R4, desc[UR36][R4.64] ;  /* 0x0000002404047981 */ /* 0x000ea2000c1e1b00 */
[----:B------:R-:W-:-:S04]  /*2de0*/  SHF.R.S64 R8, RZ, 0x1d, R16 ;  /* 0x0000001dff087819 */ /* 0x000fc80000001010 */
[----:B------:R-:W-:-:S04]  /*2df0*/  IADD3 R8, P0, PT, R8, UR40, RZ ;  /* 0x0000002808087c10 */ /* 0x000fc8000ff1e0ff */
[----:B------:R-:W-:Y:S01]  /*2e00*/  LEA.HI.X.SX32 R9, R16, UR41, 0x3, P0 ;  /* 0x0000002910097c11 */ /* 0x000fe200080f1eff */
[----:B--2---:R-:W0:Y:S04]  /*2e10*/  DMUL R2, R2, -R4 ;  /* 0x8000000402027228 */ /* 0x004e280000000000 */
[----:B0-----:R0:W-:Y:S01]  /*2e20*/  STG.E.64 desc[UR36][R8.64], R2 ;  /* 0x0000000208007986 */ /* 0x0011e2000c101b24 */
[----:B------:R-:W-:Y:S05]  /*2e30*/  BRA `(.L_x_1397) ;  /* 0x0000000000107947 */ /* 0x000fea0003800000 */
.L_x_1394:
[----:B-12---:R-:W-:-:S04]  /*2e40*/  SHF.R.S64 R5, RZ, 0x1d, R16 ;  /* 0x0000001dff057819 */ /* 0x006fc80000001010 */
[----:B------:R-:W-:-:S04]  /*2e50*/  IADD3 R2, P0, PT, R5, R2, RZ ;  /* 0x0000000205027210 */ /* 0x000fc80007f1e0ff */
[----:B------:R-:W-:-:S05]  /*2e60*/  LEA.HI.X.SX32 R3, R16, R3, 0x3, P0 ;  /* 0x0000000310037211 */ /* 0x000fca00000f1eff */
[----:B------:R1:W-:Y:S04]  /*2e70*/  STG.E.64 desc[UR36][R2.64], RZ ;  /* 0x000000ff02007986 */ /* 0x0003e8000c101b24 */
.L_x_1397:
[----:B------:R-:W-:Y:S05]  /*2e80*/  BSYNC.RECONVERGENT B7 ;  /* 0x0000000000077941 */ /* 0x000fea0003800200 */
.L_x_1393:
[----:B------:R-:W-:-:S05]  /*2e90*/  IADD3 R35, P0, PT, R34, R16, RZ ;  /* 0x0000001022237210 */ /* 0x000fca0007f1e0ff */
[----:B------:R-:W-:Y:S01]  /*2ea0*/  IMAD.X R33, RZ, RZ, R33, P0 ;  /* 0x000000ffff217224 */ /* 0x000fe200000e0621 */
[----:B------:R-:W-:-:S04]  /*2eb0*/  ISETP.GE.U32.AND P0, PT, R35, UR62, PT ;  /* 0x0000003e23007c0c */ /* 0x000fc8000bf06070 */
[----:B------:R-:W-:-:S13]  /*2ec0*/  ISETP.GE.AND.EX P0, PT, R33, UR63, PT, P0 ;  /* 0x0000003f21007c0c */ /* 0x000fda000bf06300 */
[----:B------:R-:W-:Y:S05]  /*2ed0*/  @!P0 BRA `(.L_x_1398) ;  /* 0xfffffff0007c8947 */ /* 0x000fea000383ffff */
[----:B------:R-:W-:Y:S05]  /*2ee0*/  BSYNC.RECONVERGENT B8 ;  /* 0x0000000000087941 */ /* 0x000fea0003800200 */
.L_x_1378:
[----:B------:R-:W-:Y:S05]  /*2ef0*/  EXIT ;  /* 0x000000000000794d */ /* 0x000fea0003800000 */
        .weak           $__internal_21_$__cuda_sm20_div_u64
        .type           $__internal_21_$__cuda_sm20_div_u64,@function
        .size           $__internal_21_$__cuda_sm20_div_u64,(.L_x_10646 - $__internal_21_$__cuda_sm20_div_u64)
$__internal_21_$__cuda_sm20_div_u64:
        /* <DEDUP_REMOVED lines=72> */
[----:B------:R-:W-:Y:S06]  /*3380*/  RET.REL.NODEC R2 `(_ZN2at6native39_GLOBAL__N__cee6930f_7_Loss_cu_5b0651e138nll_loss_forward_no_reduce_cuda_kernelIdhEEvlNS_27GenericPackedTensorAccessorIT_Lm2ENS_16DefaultPtrTraitsElEEPKT0_PS4_PKS4_ll) ;  /* 0xffffffcc021c7950 */ /* 0x000fec0003c3ffff */
.L_x_1399:
        /* <DEDUP_REMOVED lines=15> */
.L_x_10646:


//--------------------- .text._ZN2at6native18elementwise_kernelILi128ELi4EZNS0_15gpu_kernel_implIZZZNS0_29binary_cross_entropy_out_cudaERKNS_6TensorES5_RKSt8optionalIS3_ElRS3_ENKUlvE_clEvENKUlvE2_clEvEUlN3c108BFloat16ESE_E_EEvRNS_18TensorIteratorBaseERKT_EUliE_EEviT1_ --------------------------
	.section	.text._ZN2at6native18elementwise_kernelILi128ELi4EZNS0_15gpu_kernel_implIZZZNS0_29binary_cross_entropy_out_cudaERKNS_6TensorES5_RKSt8optionalIS3_ElRS3_ENKUlvE_clEvENKUlvE2_clEvEUlN3c108BFloat16ESE_E_EEvRNS_18TensorIteratorBaseERKT_EUliE_EEviT1_,"ax",@progbits
	.align	128
        .global         _ZN2at6native18elementwise_kernelILi128ELi4EZNS0_15gpu_kernel_implIZZZNS0_29binary_cross_entropy_out_cudaERKNS_6TensorES5_RKSt8optionalIS3_ElRS3_ENKUlvE_clEvENKUlvE2_clEvEUlN3c108BFloat16ESE_E_EEvRNS_18TensorIteratorBaseERKT_EUliE_EEviT1_
        .type           _ZN2at6native18elementwise_kernelILi128ELi4EZNS0_15gpu_kernel_implIZZZNS0_29binary_cross_entropy_out_cudaERKNS_6TensorES5_RKSt8optionalIS3_ElRS3_ENKUlvE_clEvENKUlvE2_clEvEUlN3c108BFloat16ESE_E_EEvRNS_18TensorIteratorBaseERKT_EUliE_EEviT1_,@function
        .size           _ZN2at6native18elementwise_kernelILi128ELi4EZNS0_15gpu_kernel_implIZZZNS0_29binary_cross_entropy_out_cudaERKNS_6TensorES5_RKSt8optionalIS3_ElRS3_ENKUlvE_clEvENKUlvE2_clEvEUlN3c108BFloat16ESE_E_EEvRNS_18TensorIteratorBaseERKT_EUliE_EEviT1_,(.L_x_10660 - _ZN2at6native18elementwise_kernelILi128ELi4EZNS0_15gpu_kernel_implIZZZNS0_29binary_cross_entropy_out_cudaERKNS_6TensorES5_RKSt8optionalIS3_ElRS3_ENKUlvE_clEvENKUlvE2_clEvEUlN3c108BFloat16ESE_E_EEvRNS_18TensorIteratorBaseERKT_EUliE_EEviT1_)
        .other          _ZN2at6native18elementwise_kernelILi128ELi4EZNS0_15gpu_kernel_implIZZZNS0_29binary_cross_entropy_out_cudaERKNS_6TensorES5_RKSt8optionalIS3_ElRS3_ENKUlvE_clEvENKUlvE2_clEvEUlN3c108BFloat16ESE_E_EEvRNS_18TensorIteratorBaseERKT_EUliE_EEviT1_,@"STO_CUDA_ENTRY STV_DEFAULT"
_ZN2at6native18elementwise_kernelILi128ELi4EZNS0_15gpu_kernel_implIZZZNS0_29binary_cross_entropy_out_cudaERKNS_6TensorES5_RKSt8optionalIS3_ElRS3_ENKUlvE_clEvENKUlvE2_clEvEUlN3c108BFloat16ESE_E_EEvRNS_18TensorIteratorBaseERKT_EUliE_EEviT1_:
.text._ZN2at6native18elementwise_kernelILi128ELi4EZNS0_15gpu_kernel_implIZZZNS0_29binary_cross_entropy_out_cudaERKNS_6TensorES5_RKSt8optionalIS3_ElRS3_ENKUlvE_clEvENKUlvE2_clEvEUlN3c108BFloat16ESE_E_EEvRNS_18TensorIteratorBaseERKT_EUliE_EEviT1_:
[----:B------:R-:W0:Y:S01]  /*0000*/  LDC R1, c[0x0][0x37c] ;  /* 0x0000df00ff017b82 */ /* 0x000e220000000800 */
[----:B------:R-:W1:Y:S07]  /*0010*/  S2R R17, SR_TID.X ;  /* 0x0000000000117919 */ /* 0x000e6e0000002100 */
[----:B------:R-:W2:Y:S01]  /*0020*/  S2UR UR4, SR_CTAID.X ;  /* 0x00000000000479c3 */ /* 0x000ea20000002500 */
[----:B------:R-:W3:Y:S01]  /*0030*/  LDCU UR40, c[0x0][0x388] ;  /* 0x00007100ff2877ac */ /* 0x000ee20008000800 */
[----:B------:R-:W-:Y:S01]  /*0040*/  BSSY.RECONVERGENT B7, `(.L_x_1400) ;  /* 0x00004e4000077945 */ /* 0x000fe20003800200 */
[----:B------:R-:W4:Y:S01]  /*0050*/  LDCU UR5, c[0x0][0x380] ;  /* 0x00007000ff0577ac */ /* 0x000f220008000800 */
[----:B------:R-:W0:Y:S01]  /*0060*/  LDCU.64 UR36, c[0x0][0x358] ;  /* 0x00006b00ff2477ac */ /* 0x000e220008000a00 */
[----:B------:R-:W0:Y:S01]  /*0070*/  LDCU.U8 UR39, c[0x0][0x602] ;  /* 0x0000c040ff2777ac */ /* 0x000e220008000000 */
[----:B------:R-:W0:Y:S01]  /*0080*/  LDCU.U8 UR42, c[0x0][0x603] ;  /* 0x0000c060ff2a77ac */ /* 0x000e220008000000 */
[----:B---3--:R-:W-:Y:S01]  /*0090*/  UIADD3 UR41, UPT, UPT, UR40, -0x1, URZ ;  /* 0xffffffff28297890 */ /* 0x008fe2000fffe0ff */
[----:B------:R-:W3:Y:S01]  /*00a0*/  LDCU.U8 UR43, c[0x0][0x601] ;  /* 0x0000c020ff2b77ac */ /* 0x000ee20008000000 */
[----:B--2---:R-:W-:-:S02]  /*00b0*/  USHF.L.U32 UR4, UR4, 0x9, URZ ;  /* 0x0000000904047899 */ /* 0x004fc400080006ff */
[----:B------:R-:W-:-:S04]  /*00c0*/  UISETP.LT.U32.AND UP0, UPT, UR41, 0x18, UPT ;  /* 0x000000182900788c */ /* 0x000fc8000bf01070 */
[----:B-1----:R-:W-:Y:S01]  /*00d0*/  LOP3.LUT R17, R17, UR4, RZ, 0xfc, !PT ;  /* 0x0000000411117c12 */ /* 0x002fe2000f8efcff */
[----:B------:R-:W-:-:S03]  /*00e0*/  USEL UR38, UR41, 0x18, UP0 ;  /* 0x0000001829267887 */ /* 0x000fc60008000000 */
[----:B----4-:R-:W-:Y:S01]  /*00f0*/  ISETP.GE.AND P0, PT, R17, UR5, PT ;  /* 0x0000000511007c0c */ /* 0x010fe2000bf06270 */
[----:B------:R-:W-:-:S12]  /*0100*/  UIADD3 UR38, UPT, UPT, UR38, 0x1, URZ ;  /* 0x0000000126267890 */ /* 0x000fd8000fffe0ff */
[----:B0--3--:R-:W-:Y:S05]  /*0110*/  @P0 BRA `(.L_x_1401) ;  /* 0x0000004c00580947 */ /* 0x009fea0003800000 */
[----:B------:R-:W-:Y:S01]  /*0120*/  UISETP.NE.AND UP0, UPT, UR40, URZ, UPT ;  /* 0x000000ff2800728c */ /* 0x000fe2000bf05270 */
[----:B------:R-:W-:Y:S02]  /*0130*/  IMAD.MOV.U32 R18, RZ, RZ, RZ ;  /* 0x000000ffff127224 */ /* 0x000fe400078e00ff */
[----:B------:R-:W-:Y:S02]  /*0140*/  IMAD.MOV.U32 R0, RZ, RZ, RZ ;  /* 0x000000ffff007224 */ /* 0x000fe400078e00ff */
[----:B------:R-:W-:-:S04]  /*0150*/  IMAD.MOV.U32 R16, RZ, RZ, RZ ;  /* 0x000000ffff107224 */ /* 0x000fc800078e00ff */
[----:B------:R-:W-:Y:S05]  /*0160*/  BRA.U !UP0, `(.L_x_1402) ;  /* 0x0000001508707547 */ /* 0x000fea000b800000 */
[----:B------:R-:W0:Y:S01]  /*0170*/  LDCU.64 UR4, c[0x0][0x390] ;  /* 0x00007200ff0477ac */ /* 0x000e220008000a00 */
[----:B------:R-:W-:Y:S01]  /*0180*/  IMAD.MOV.U32 R16, RZ, RZ, RZ ;  /* 0x000000ffff107224 */ /* 0x000fe200078e00ff */
[----:B------:R-:W1:Y:S01]  /*0190*/  LDCU UR6, c[0x0][0x38c] ;  /* 0x00007180ff0677ac */ /* 0x000e620008000800 */
[----:B------:R-:W2:Y:S01]  /*01a0*/  LDCU.64 UR8, c[0x0][0x4b8] ;  /* 0x00009700ff0877ac */ /* 0x000ea20008000a00 */
[----:B------:R-:W-:Y:S01]  /*01b0*/  UISETP.NE.AND UP0, UPT, UR41, URZ, UPT ;  /* 0x000000ff2900728c */ /* 0x000fe2000bf05270 */
[----:B0-----:R-:W-:Y:S01]  /*01c0*/  IMAD.HI.U32 R2, R17, UR4, R16 ;  /* 0x0000000411027c27 */ /* 0x001fe2000f8e0010 */
[----:B------:R-:W0:Y:S04]  /*01d0*/  LDCU UR4, c[0x0][0x4c0] ;  /* 0x00009800ff0477ac */ /* 0x000e280008000800 */
[----:B------:R-:W-:-:S05]  /*01e0*/  SHF.R.U32.HI R3, RZ, UR5, R2 ;  /* 0x00000005ff037c19 */ /* 0x000fca0008011602 */
[----:B------:R-:W-:-:S04]  /*01f0*/  IMAD.MOV R18, RZ, RZ, -R3 ;  /* 0x000000ffff127224 */ /* 0x000fc800078e0a03 */
[----:B-1----:R-:W-:-:S04]  /*0200*/  IMAD R18, R18, UR6, R17 ;  /* 0x0000000612127c24 */ /* 0x002fc8000f8e0211 */
[C---:B--2---:R-:W-:Y:S02]  /*0210*/  IMAD R16, R18.reuse, UR8, RZ ;  /* 0x0000000812107c24 */ /* 0x044fe4000f8e02ff */
[C---:B------:R-:W-:Y:S02]  /*0220*/  IMAD R0, R18.reuse, UR9, RZ ;  /* 0x0000000912007c24 */ /* 0x040fe4000f8e02ff */
[----:B0-----:R-:W-:Y:S01]  /*0230*/  IMAD R18, R18, UR4, RZ ;  /* 0x0000000412127c24 */ /* 0x001fe2000f8e02ff */
[----:B------:R-:W-:Y:S06]  /*0240*/  BRA.U !UP0, `(.L_x_1402) ;  /* 0x0000001508387547 */ /* 0x000fec000b800000 */
[----:B------:R-:W0:Y:S01]  /*0250*/  LDCU.64 UR6, c[0x0][0x398] ;  /* 0x00007300ff0677ac */ /* 0x000e220008000a00 */
[----:B------:R-:W-:Y:S01]  /*0260*/  HFMA2 R2, -RZ, RZ, 0, 0 ;  /* 0x00000000ff027431 */ /* 0x000fe200000001ff */
[----:B------:R-:W1:Y:S01]  /*0270*/  LDCU UR4, c[0x0][0x3a0] ;  /* 0x00007400ff0477ac */ /* 0x000e620008000800 */
[----:B------:R-:W2:Y:S01]  /*0280*/  LDCU UR5, c[0x0][0x4c4] ;  /* 0x00009880ff0577ac */ /* 0x000ea20008000800 */
[----:B------:R-:W3:Y:S01]  /*0290*/  LDCU.64 UR8, c[0x0][0x4c8] ;  /* 0x00009900ff0877ac */ /* 0x000ee20008000a00 */
[----:B------:R-:W-:Y:S01]  /*02a0*/  UISETP.NE.AND UP0, UPT, UR38, 0x2, UPT ;  /* 0x000000022600788c */ /* 0x000fe2000bf05270 */
[----:B0-----:R-:W-:-:S05]  /*02b0*/  IMAD.HI.U32 R4, R3, UR7, R2 ;  /* 0x0000000703047c27 */ /* 0x001fca000f8e0002 */
[----:B-1----:R-:W-:-:S05]  /*02c0*/  SHF.R.U32.HI R5, RZ, UR4, R4 ;  /* 0x00000004ff057c19 */ /* 0x002fca0008011604 */
[----:B------:R-:W-:-:S04]  /*02d0*/  IMAD.MOV R2, RZ, RZ, -R5 ;  /* 0x000000ffff027224 */ /* 0x000fc800078e0a05 */
[----:B------:R-:W-:-:S04]  /*02e0*/  IMAD R3, R2, UR6, R3 ;  /* 0x0000000602037c24 */ /* 0x000fc8000f8e0203 */
[C---:B--2---:R-:W-:Y:S02]  /*02f0*/  IMAD R16, R3.reuse, UR5, R16 ;  /* 0x0000000503107c24 */ /* 0x044fe4000f8e0210 */
[C---:B---3--:R-:W-:Y:S02]  /*0300*/  IMAD R0, R3.reuse, UR8, R0 ;  /* 0x0000000803007c24 */ /* 0x048fe4000f8e0200 */
[----:B------:R-:W-:Y:S01]  /*0310*/  IMAD R18, R3, UR9, R18 ;  /* 0x0000000903127c24 */ /* 0x000fe2000f8e0212 */
[----:B------:R-:W-:Y:S06]  /*0320*/  BRA.U !UP0, `(.L_x_1402) ;  /* 0x0000001508007547 */ /* 0x000fec000b800000 */
[----:B------:R-:W0:Y:S01]  /*0330*/  LDCU.64 UR4, c[0x0][0x3a8] ;  /* 0x00007500ff0477ac */ /* 0x000e220008000a00 */
[----:B------:R-:W-:Y:S01]  /*0340*/  IMAD.MOV.U32 R4, RZ, RZ, RZ ;  /* 0x000000ffff047224 */ /* 0x000fe200078e00ff */
[----:B------:R-:W1:Y:S01]  /*0350*/  LDCU UR6, c[0x0][0x3a4] ;  /* 0x00007480ff0677ac */ /* 0x000e620008000800 */
[----:B------:R-:W2:Y:S01]  /*0360*/  LDCU.64 UR8, c[0x0][0x4d0] ;  /* 0x00009a00ff0877ac */ /* 0x000ea20008000a00 */
[----:B------:R-:W-:Y:S01]  /*0370*/  UISETP.NE.AND UP0, UPT, UR38, 0x3, UPT ;  /* 0x000000032600788c */ /* 0x000fe2000bf05270 */
[----:B0-----:R-:W-:Y:S01]  /*0380*/  IMAD.HI.U32 R2, R5, UR4, R4 ;  /* 0x0000000405027c27 */ /* 0x001fe2000f8e0004 */
[----:B------:R-:W0:Y:S04]  /*0390*/  LDCU UR4, c[0x0][0x4d8] ;  /* 0x00009b00ff0477ac */ /* 0x000e280008000800 */
[----:B------:R-:W-:-:S05]  /*03a0*/  SHF.R.U32.HI R3, RZ, UR5, R2 ;  /* 0x00000005ff037c19 */ /* 0x000fca0008011602 */
[----:B------:R-:W-:-:S04]  /*03b0*/  IMAD.MOV R4, RZ, RZ, -R3 ;  /* 0x000000ffff047224 */ /* 0x000fc800078e0a03 */
[----:B-1----:R-:W-:-:S04]  /*03c0*/  IMAD R5, R4, UR6, R5 ;  /* 0x0000000604057c24 */ /* 0x002fc8000f8e0205 */
[C---:B--2---:R-:W-:Y:S02]  /*03d0*/  IMAD R16, R5.reuse, UR8, R16 ;  /* 0x0000000805107c24 */ /* 0x044fe4000f8e0210 */
[C---:B------:R-:W-:Y:S02]  /*03e0*/  IMAD R0, R5.reuse, UR9, R0 ;  /* 0x0000000905007c24 */ /* 0x040fe4000f8e0200 */
[----:B0-----:R-:W-:Y:S01]  /*03f0*/  IMAD R18, R5, UR4, R18 ;  /* 0x0000000405127c24 */ /* 0x001fe2000f8e0212 */
[----:B------:R-:W-:Y:S06]  /*0400*/  BRA.U !UP0, `(.L_x_1402) ;  /* 0x0000001108c87547 */ /* 0x000fec000b800000 */
[----:B------:R-:W0:Y:S01]  /*0410*/  LDCU.64 UR6, c[0x0][0x3b0] ;  /* 0x00007600ff0677ac */ /* 0x000e220008000a00 */
[----:B------:R-:W-:Y:S01]  /*0420*/  IMAD.MOV.U32 R2, RZ, RZ, RZ ;  /* 0x000000ffff027224 */ /* 0x000fe200078e00ff */
        /* <DEDUP_REMOVED lines=13> */
[----:B------:R-:W-:Y:S01]  /*0500*/  MOV R4, RZ ;  /* 0x000000ff00047202 */ /* 0x000fe20000000f00 */
[----:B------:R-:W1:Y:S01]  /*0510*/  LDCU UR6, c[0x0][0x3bc] ;  /* 0x00007780ff0677ac */ /* 0x000e620008000800 */
[----:B------:R-:W2:Y:S01]  /*0520*/  LDCU.64 UR8, c[0x0][0x4e8] ;  /* 0x00009d00ff0877ac */ /* 0x000ea20008000a00 */
[----:B------:R-:W-:Y:S02]  /*0530*/  UISETP.NE.AND UP0, UPT, UR38, 0x5, UPT ;  /* 0x000000052600788c */ /* 0x000fe4000bf05270 */
        /* <DEDUP_REMOVED lines=278> */
[----:B------:R-:W2:Y:S02]  /*16a0*/  LDCU.64 UR8, c[0x0][0x5d8] ;  /* 0x0000bb00ff0877ac */ /* 0x000ea40008000a00 */
[----:B0-----:R-:W-:Y:S01]  /*16b0*/  IMAD.HI.U32 R2, R5, UR4, R4 ;  /* 0x0000000405027c27 */ /* 0x001fe2000f8e0004 */
[----:B------:R-:W0:Y:S04]  /*16c0*/  LDCU UR4, c[0x0][0x5e0] ;  /* 0x0000bc00ff0477ac */ /* 0x000e280008000800 */
[----:B------:R-:W-:-:S05]  /*16d0*/  SHF.R.U32.HI R2, RZ, UR5, R2 ;  /* 0x00000005ff027c19 */ /* 0x000fca0008011602 */
[----:B------:R-:W-:-:S04]  /*16e0*/  IMAD.MOV R3, RZ, RZ, -R2 ;  /* 0x000000ffff037224 */ /* 0x000fc800078e0a02 */
[----:B-1----:R-:W-:-:S04]  /*16f0*/  IMAD R5, R3, UR6, R5 ;  /* 0x0000000603057c24 */ /* 0x002fc8000f8e0205 */
[C---:B--2---:R-:W-:Y:S02]  /*1700*/  IMAD R16, R5.reuse, UR8, R16 ;  /* 0x0000000805107c24 */ /* 0x044fe4000f8e0210 */
[C---:B------:R-:W-:Y:S02]  /*1710*/  IMAD R0, R5.reuse, UR9, R0 ;  /* 0x0000000905007c24 */ /* 0x040fe4000f8e0200 */
[----:B0-----:R-:W-:-:S07]  /*1720*/  IMAD R18, R5, UR4, R18 ;  /* 0x0000000405127c24 */ /* 0x001fce000f8e0212 */
.L_x_1402:
[----:B------:R-:W0:Y:S01]  /*1730*/  LDCU.64 UR6, c[0x0][0x5f0] ;  /* 0x0000be00ff0677ac */ /* 0x000e220008000a00 */
[----:B------:R-:W-:-:S04]  /*1740*/  UPRMT UR4, UR39, 0x9910, URZ ;  /* 0x0000991027047896 */ /* 0x000fc800080000ff */
[----:B------:R-:W-:Y:S01]  /*1750*/  UISETP.GT.AND UP0, UPT, UR4, 0x9, UPT ;  /* 0x000000090400788c */ /* 0x000fe2000bf04270 */
[----:B0-----:R-:W-:-:S04]  /*1760*/  IADD3 R2, P0, PT, R0, UR6, RZ ;  /* 0x0000000600027c10 */ /* 0x001fc8000ff1e0ff */
[----:B------:R-:W-:-:S04]  /*1770*/  IADD3.X R3, PT, PT, RZ, UR7, RZ, P0, !PT ;  /* 0x00000007ff037c10 */ /* 0x000fc800087fe4ff */
[----:B------:R-:W-:Y:S05]  /*1780*/  BRA.U UP0, `(.L_x_1403) ;  /* 0x0000000500407547 */ /* 0x000fea000b800000 */
[----:B------:R-:W-:-:S09]  /*1790*/  UISETP.GT.AND UP0, UPT, UR4, 0x4, UPT ;  /* 0x000000040400788c */ /* 0x000fd2000bf04270 */
[----:B------:R-:W-:Y:S05]  /*17a0*/  BRA.U UP0, `(.L_x_1404) ;  /* 0x0000000100947547 */ /* 0x000fea000b800000 */
[----:B------:R-:W-:-:S09]  /*17b0*/  UISETP.GT.AND UP0, UPT, UR4, 0x1, UPT ;  /* 0x000000010400788c */ /* 0x000fd2000bf04270 */
[----:B------:R-:W-:Y:S05]  /*17c0*/  BRA.U UP0, `(.L_x_1405) ;  /* 0x0000000100387547 */ /* 0x000fea000b800000 */
[----:B------:R-:W-:-:S09]  /*17d0*/  UISETP.NE.AND UP0, UPT, UR39, URZ, UPT ;  /* 0x000000ff2700728c */ /* 0x000fd2000bf05270 */
[----:B------:R-:W-:Y:S05]  /*17e0*/  BRA.U !UP0, `(.L_x_1406) ;  /* 0x00000001081c7547 */ /* 0x000fea000b800000 */
[----:B------:R-:W-:-:S09]  /*17f0*/  UISETP.NE.AND UP0, UPT, UR4, 0x1, UPT ;  /* 0x000000010400788c */ /* 0x000fd2000bf05270 */
[----:B------:R-:W-:Y:S05]  /*1800*/  BRA.U UP0, `(.L_x_1407) ;  /* 0x0000000d006c7547 */ /* 0x000fea000b800000 */
[----:B------:R-:W2:Y:S02]  /*1810*/  LDG.E.S8 R2, desc[UR36][R2.64] ;  /* 0x0000002402027981 */ /* 0x000ea4000c1e1300 */
[----:B--2---:R-:W0:Y:S02]  /*1820*/  I2F.S16 R0, R2 ;  /* 0x0000000200007306 */ /* 0x004e240000101400 */
[----:B0-----:R-:W-:-:S04]  /*1830*/  F2FP.BF16.F32.PACK_AB R0, RZ, R0 ;  /* 0x00000000ff00723e */ /* 0x001fc800000010ff */
[----:B------:R-:W-:Y:S01]  /*1840*/  PRMT R19, R0, 0x7610, R19 ;  /* 0x0000761000137816 */ /* 0x000fe20000000013 */
[----:B------:R-:W-:Y:S06]  /*1850*/  BRA `(.L_x_1408) ;  /* 0x0000000c00f47947 */ /* 0x000fec0003800000 */
.L_x_1406:
[----:B------:R-:W2:Y:S02]  /*1860*/  LDG.E.U8 R2, desc[UR36][R2.64] ;  /* 0x0000002402027981 */ /* 0x000ea4000c1e1100 */
[----:B--2---:R-:W-:-:S04]  /*1870*/  I2FP.F32.U32 R0, R2 ;  /* 0x0000000200007245 */ /* 0x004fc80000201000 */
[----:B------:R-:W-:-:S04]  /*1880*/  F2FP.BF16.F32.PACK_AB R0, RZ, R0 ;  /* 0x00000000ff00723e */ /* 0x000fc800000010ff */
[----:B------:R-:W-:Y:S01]  /*1890*/  PRMT R19, R0, 0x7610, R19 ;  /* 0x0000761000137816 */ /* 0x000fe20000000013 */
[----:B------:R-:W-:Y:S06]  /*18a0*/  BRA `(.L_x_1408) ;  /* 0x0000000c00e07947 */ /* 0x000fec0003800000 */
.L_x_1405:
[----:B------:R-:W-:-:S09]  /*18b0*/  UISETP.NE.AND UP0, UPT, UR4, 0x2, UPT ;  /* 0x000000020400788c */ /* 0x000fd2000bf05270 */
[----:B------:R-:W-:Y:S05]  /*18c0*/  BRA.U !UP0, `(.L_x_1409) ;  /* 0x0000000108387547 */ /* 0x000fea000b800000 */
[----:B------:R-:W-:-:S09]  /*18d0*/  UISETP.NE.AND UP0, UPT, UR4, 0x3, UPT ;  /* 0x000000030400788c */ /* 0x000fd2000bf05270 */
[----:B------:R-:W-:Y:S05]  /*18e0*/  BRA.U !UP0, `(.L_x_1410) ;  /* 0x00000001081c7547 */ /* 0x000fea000b800000 */
[----:B------:R-:W-:-:S09]  /*18f0*/  UISETP.NE.AND UP0, UPT, UR4, 0x4, UPT ;  /* 0x000000040400788c */ /* 0x000fd2000bf05270 */
[----:B------:R-:W-:Y:S05]  /*1900*/  BRA.U UP0, `(.L_x_1407) ;  /* 0x0000000d002c7547 */ /* 0x000fea000b800000 */
[----:B------:R-:W2:Y:S02]  /*1910*/  LDG.E.64 R2, desc[UR36][R2.64] ;  /* 0x0000002402027981 */ /* 0x000ea4000c1e1b00 */
[----:B--2---:R-:W0:Y:S02]  /*1920*/  I2F.S64 R0, R2 ;  /* 0x0000000200007312 */ /* 0x004e240000301400 */
[----:B0-----:R-:W-:-:S04]  /*1930*/  F2FP.BF16.F32.PACK_AB R0, RZ, R0 ;  /* 0x00000000ff00723e */ /* 0x001fc800000010ff */
[----:B------:R-:W-:Y:S01]  /*1940*/  PRMT R19, R0, 0x7610, R19 ;  /* 0x0000761000137816 */ /* 0x000fe20000000013 */
[----:B------:R-:W-:Y:S06]  /*1950*/  BRA `(.L_x_1408) ;  /* 0x0000000c00b47947 */ /* 0x000fec0003800000 */
.L_x_1410:
[----:B------:R-:W2:Y:S02]  /*1960*/  LDG.E R2, desc[UR36][R2.64] ;  /* 0x0000002402027981 */ /* 0x000ea4000c1e1900 */
[----:B--2---:R-:W-:-:S04]  /*1970*/  I2FP.F32.S32 R0, R2 ;  /* 0x0000000200007245 */ /* 0x004fc80000201400 */
[----:B------:R-:W-:-:S04]  /*1980*/  F2FP.BF16.F32.PACK_AB R0, RZ, R0 ;  /* 0x00000000ff00723e */ /* 0x000fc800000010ff */
[----:B------:R-:W-:Y:S01]  /*1990*/  PRMT R19, R0, 0x7610, R19 ;  /* 0x0000761000137816 */ /* 0x000fe20000000013 */
[----:B------:R-:W-:Y:S06]  /*19a0*/  BRA `(.L_x_1408) ;  /* 0x0000000c00a07947 */ /* 0x000fec0003800000 */
.L_x_1409:
[----:B------:R-:W2:Y:S02]  /*19b0*/  LDG.E.U16 R2, desc[UR36][R2.64] ;  /* 0x0000002402027981 */ /* 0x000ea4000c1e1500 */
[----:B--2---:R-:W0:Y:S02]  /*19c0*/  I2F.S16 R0, R2 ;  /* 0x0000000200007306 */ /* 0x004e240000101400 */
[----:B0-----:R-:W-:-:S04]  /*19d0*/  F2FP.BF16.F32.PACK_AB R0, RZ, R0 ;  /* 0x00000000ff00723e */ /* 0x001fc800000010ff */
[----:B------:R-:W-:Y:S01]  /*19e0*/  PRMT R19, R0, 0x7610, R19 ;  /* 0x0000761000137816 */ /* 0x000fe20000000013 */
[----:B------:R-:W-:Y:S06]  /*19f0*/  BRA `(.L_x_1408) ;  /* 0x0000000c008c7947 */ /* 0x000fec0003800000 */
.L_x_1404:
[----:B------:R-:W-:-:S09]  /*1a00*/  UISETP.GT.AND UP0, UPT, UR4, 0x6, UPT ;  /* 0x000000060400788c */ /* 0x000fd2000bf04270 */
[----:B------:R-:W-:Y:S05]  /*1a10*/  BRA.U UP0, `(.L_x_1411) ;  /* 0x0000000100307547 */ /* 0x000fea000b800000 */
[----:B------:R-:W-:-:S09]  /*1a20*/  UISETP.NE.AND UP0, UPT, UR4, 0x5, UPT ;  /* 0x000000050400788c */ /* 0x000fd2000bf05270 */
[----:B------:R-:W-:Y:S05]  /*1a30*/  BRA.U !UP0, `(.L_x_1412) ;  /* 0x0000000108147547 */ /* 0x000fea000b800000 */
[----:B------:R-:W-:-:S09]  /*1a40*/  UISETP.NE.AND UP0, UPT, UR4, 0x6, UPT ;  /* 0x000000060400788c */ /* 0x000fd2000bf05270 */
[----:B------:R-:W-:Y:S05]  /*1a50*/  BRA.U UP0, `(.L_x_1407) ;  /* 0x0000000900d87547 */ /* 0x000fea000b800000 */
[----:B------:R-:W2:Y:S02]  /*1a60*/  LDG.E R2, desc[UR36][R2.64] ;  /* 0x0000002402027981 */ /* 0x000ea4000c1e1900 */
[----:B--2---:R-:W-:Y:S01]  /*1a70*/  F2FP.BF16.F32.PACK_AB R19, RZ, R2 ;  /* 0x00000002ff13723e */ /* 0x004fe200000010ff */
[----:B------:R-:W-:Y:S06]  /*1a80*/  BRA `(.L_x_1408) ;  /* 0x0000000c00687947 */ /* 0x000fec0003800000 */
.L_x_1412:
[----:B------:R-:W2:Y:S02]  /*1a90*/  LDG.E.U16 R0, desc[UR36][R2.64] ;  /* 0x0000002402007981 */ /* 0x000ea4000c1e1500 */
[----:B--2---:R-:W-:-:S05]  /*1aa0*/  HADD2.F32 R0, -RZ, R0.H0_H0 ;  /* 0x20000000ff007230 */ /* 0x004fca0000004100 */
[----:B------:R-:W-:-:S04]  /*1ab0*/  F2FP.BF16.F32.PACK_AB R0, RZ, R0 ;  /* 0x00000000ff00723e */ /* 0x000fc800000010ff */
[----:B------:R-:W-:Y:S01]  /*1ac0*/  PRMT R19, R0, 0x7610, R19 ;  /* 0x0000761000137816 */ /* 0x000fe20000000013 */
[----:B------:R-:W-:Y:S06]  /*1ad0*/  BRA `(.L_x_1408) ;  /* 0x0000000c00547947 */ /* 0x000fec0003800000 */
.L_x_1411:
[----:B------:R-:W-:-:S09]  /*1ae0*/  UISETP.NE.AND UP0, UPT, UR4, 0x7, UPT ;  /* 0x000000070400788c */ /* 0x000fd2000bf05270 */
[----:B------:R-:W-:Y:S05]  /*1af0*/  BRA.U !UP0, `(.L_x_1413) ;  /* 0x0000000108307547 */ /* 0x000fea000b800000 */
[----:B------:R-:W-:-:S09]  /*1b00*/  UISETP.NE.AND UP0, UPT, UR4, 0x8, UPT ;  /* 0x000000080400788c */ /* 0x000fd2000bf05270 */
[----:B------:R-:W-:Y:S05]  /*1b10*/  BRA.U !UP0, `(.L_x_1414) ;  /* 0x0000000108147547 */ /* 0x000fea000b800000 */
[----:B------:R-:W-:-:S09]  /*1b20*/  UISETP.NE.AND UP0, UPT, UR4, 0x9, UPT ;  /* 0x000000090400788c */ /* 0x000fd2000bf05270 */
[----:B------:R-:W-:Y:S05]  /*1b30*/  BRA.U UP0, `(.L_x_1407) ;  /* 0x0000000900a07547 */ /* 0x000fea000b800000 */
[----:B------:R-:W2:Y:S02]  /*1b40*/  LDG.E R2, desc[UR36][R2.64] ;  /* 0x0000002402027981 */ /* 0x000ea4000c1e1900 */
[----:B--2---:R-:W-:Y:S01]  /*1b50*/  F2FP.BF16.F32.PACK_AB R19, RZ, R2 ;  /* 0x00000002ff13723e */ /* 0x004fe200000010ff */
[----:B------:R-:W-:Y:S06]  /*1b60*/  BRA `(.L_x_1408) ;  /* 0x0000000c00307947 */ /* 0x000fec0003800000 */
.L_x_1414:
[----:B------:R-:W2:Y:S02]  /*1b70*/  LDG.E.U16 R2, desc[UR36][R2.64] ;  /* 0x0000002402027981 */ /* 0x000ea4000c1e1500 */
[----:B--2---:R-:W-:-:S05]  /*1b80*/  HADD2.F32 R0, -RZ, R2.H0_H0 ;  /* 0x20000002ff007230 */ /* 0x004fca0000004100 */
[----:B------:R-:W-:-:S04]  /*1b90*/  F2FP.BF16.F32.PACK_AB R0, RZ, R0 ;  /* 0x00000000ff00723e */ /* 0x000fc800000010ff */
[----:B------:R-:W-:Y:S01]  /*1ba0*/  PRMT R19, R0, 0x7610, R19 ;  /* 0x0000761000137816 */ /* 0x000fe20000000013 */
[----:B------:R-:W-:Y:S06]  /*1bb0*/  BRA `(.L_x_1408) ;  /* 0x0000000c001c7947 */ /* 0x000fec0003800000 */
.L_x_1413:
[----:B------:R-:W2:Y:S01]  /*1bc0*/  LDG.E.64 R2, desc[UR36][R2.64] ;  /* 0x0000002402027981 */ /* 0x000ea2000c1e1b00 */
[----:B------:R-:W-:Y:S01]  /*1bd0*/  UMOV UR4, 0xf0000000 ;  /* 0xf000000000047882 */ /* 0x000fe20000000000 */
[----:B------:R-:W-:Y:S02]  /*1be0*/  UMOV UR5, 0x380fffff ;  /* 0x380fffff00057882 */ /* 0x000fe40000000000 */
[----:B--2---:R-:W0:-:S15]  /*1bf0*/  DSETP.GEU.AND P0, PT, |R2|, UR4, PT ;  /* 0x0000000402007e2a */ /* 0x004e1e000bf0e200 */
[----:B------:R-:W-:-:S15]  /*1c00*/  NOP ;  /* 0x0000000000007918 */ /* 0x000fde0000000000 */
[----:B------:R-:W-:-:S15]  /*1c10*/  NOP ;  /* 0x0000000000007918 */ /* 0x000fde0000000000 */
[----:B------:R-:W-:-:S15]  /*1c20*/  NOP ;  /* 0x0000000000007918 */ /* 0x000fde0000000000 */
[----:B------:R-:W-:-:S04]  /*1c30*/  NOP ;  /* 0x0000000000007918 */ /* 0x000fc80000000000 */
[----:B------:R-:W0:Y:S02]  /*1c40*/  F2F.F32.F64 R0, R2 ;  /* 0x0000000200007310 */ /* 0x000e240000301000 */
[----:B0-----:R-:W-:-:S05]  /*1c50*/  @!P0 FMUL R0, R0, 1.175494350822287508e-38 ;  /* 0x0080000000008820 */ /* 0x001fca0000400000 */
[----:B------:R-:W-:-:S04]  /*1c60*/  F2FP.BF16.F32.PACK_AB R0, RZ, R0 ;  /* 0x00000000ff00723e */ /* 0x000fc800000010ff */
[----:B------:R-:W-:Y:S01]  /*1c70*/  PRMT R19, R0, 0x7610, R19 ;  /* 0x0000761000137816 */ /* 0x000fe20000000013 */
[----:B------:R-:W-:Y:S06]  /*1c80*/  BRA `(.L_x_1408) ;  /* 0x0000000800e87947 */ /* 0x000fec0003800000 */
.L_x_1403:
[----:B------:R-:W-:-:S09]  /*1c90*/  UISETP.GT.AND UP0, UPT, UR4, 0x18, UPT ;  /* 0x000000180400788c */ /* 0x000fd2000bf04270 */
[----:B------:R-:W-:Y:S05]  /*1ca0*/  BRA.U UP0, `(.L_x_1415) ;  /* 0x0000000500107547 */ /* 0x000fea000b800000 */
[----:B------:R-:W-:-:S09]  /*1cb0*/  UISETP.GT.AND UP0, UPT, UR4, 0xe, UPT ;  /* 0x0000000e0400788c */ /* 0x000fd2000bf04270 */
[----:B------:R-:W-:Y:S05]  /*1cc0*/  BRA.U UP0, `(.L_x_1416) ;  /* 0x00000001005c7547 */ /* 0x000fea000b800000 */
[----:B------:R-:W-:-:S09]  /*1cd0*/  UISETP.NE.AND UP0, UPT, UR4, 0xa, UPT ;  /* 0x0000000a0400788c */ /* 0x000fd2000bf05270 */
[----:B------:R-:W-:Y:S05]  /*1ce0*/  BRA.U !UP0, `(.L_x_1417) ;  /* 0x0000000108207547 */ /* 0x000fea000b800000 */
[----:B------:R-:W-:-:S09]  /*1cf0*/  UISETP.NE.AND UP0, UPT, UR4, 0xb, UPT ;  /* 0x0000000b0400788c */ /* 0x000fd2000bf05270 */
[----:B------:R-:W-:Y:S05]  /*1d00*/  BRA.U UP0, `(.L_x_1407) ;  /* 0x00000009002c7547 */ /* 0x000fea000b800000 */
[----:B------:R-:W2:Y:S02]  /*1d10*/  LDG.E.U8 R2, desc[UR36][R2.64] ;  /* 0x0000002402027981 */ /* 0x000ea4000c1e1100 */
[----:B--2---:R-:W-:-:S04]  /*1d20*/  ISETP.NE.AND P0, PT, R2, RZ, PT ;  /* 0x000000ff0200720c */ /* 0x004fc80003f05270 */
[----:B------:R-:W-:-:S04]  /*1d30*/  FSEL R0, RZ, 1, !P0 ;  /* 0x3f800000ff007808 */ /* 0x000fc80004000000 */
[----:B------:R-:W-:-:S04]  /*1d40*/  F2FP.BF16.F32.PACK_AB R0, RZ, R0 ;  /* 0x00000000ff00723e */ /* 0x000fc800000010ff */
[----:B------:R-:W-:Y:S01]  /*1d50*/  PRMT R19, R0, 0x7610, R19 ;  /* 0x0000761000137816 */ /* 0x000fe20000000013 */
[----:B------:R-:W-:Y:S06]  /*1d60*/  BRA `(.L_x_1408) ;  /* 0x0000000800b07947 */ /* 0x000fec0003800000 */
.L_x_1417:
        /* <DEDUP_REMOVED lines=13> */
.L_x_1416:
[----:B------:R-:W-:-:S09]  /*1e40*/  UISETP.NE.AND UP0, UPT, UR4, 0xf, UPT ;  /* 0x0000000f0400788c */ /* 0x000fd2000bf05270 */
[----:B------:R-:W-:Y:S05]  /*1e50*/  BRA.U !UP0, `(.L_x_1418) ;  /* 0x00000001089c7547 */ /* 0x000fea000b800000 */
[----:B------:R-:W-:-:S09]  /*1e60*/  UISETP.NE.AND UP0, UPT, UR4, 0x17, UPT ;  /* 0x000000170400788c */ /* 0x000fd2000bf05270 */
[----:B------:R-:W-:Y:S05]  /*1e70*/  BRA.U !UP0, `(.L_x_1419) ;  /* 0x00000001085c7547 */ /* 0x000fea000b800000 */
[----:B------:R-:W-:-:S09]  /*1e80*/  UISETP.NE.AND UP0, UPT, UR4, 0x18, UPT ;  /* 0x000000180400788c */ /* 0x000fd2000bf05270 */
[----:B------:R-:W-:Y:S05]  /*1e90*/  BRA.U UP0, `(.L_x_1407) ;  /* 0x0000000500c87547 */ /* 0x000fea000b800000 */
[----:B------:R-:W2:Y:S01]  /*1ea0*/  LDG.E.U8 R0, desc[UR36][R2.64] ;  /* 0x0000002402007981 */ /* 0x000ea2000c1e1100 */
[----:B------:R-:W-:Y:S02]  /*1eb0*/  IMAD.MOV.U32 R6, RZ, RZ, 0x1f ;  /* 0x0000001fff067424 */ /* 0x000fe400078e00ff */
[----:B--2---:R-:W-:-:S05]  /*1ec0*/  IMAD.SHL.U32 R0, R0, 0x1000000, RZ ;  /* 0x0100000000007824 */ /* 0x004fca00078e00ff */
[C---:B------:R-:W-:Y:S02]  /*1ed0*/  LOP3.LUT R4, R0.reuse, 0x7f000000, RZ, 0xc0, !PT ;  /* 0x7f00000000047812 */ /* 0x040fe400078ec0ff */
[----:B------:R-:W-:Y:S02]  /*1ee0*/  LOP3.LUT P0, RZ, R0, 0x7f000000, RZ, 0xc0, !PT ;  /* 0x7f00000000ff7812 */ /* 0x000fe4000780c0ff */
[----:B------:R-:W0:Y:S02]  /*1ef0*/  FLO.U32 R5, R4 ;  /* 0x0000000400057300 */ /* 0x000e2400000e0000 */
[----:B0-----:R-:W-:-:S05]  /*1f00*/  IMAD.MOV R5, RZ, RZ, -R5 ;  /* 0x000000ffff057224 */ /* 0x001fca00078e0a05 */
[----:B------:R-:W-:-:S05]  /*1f10*/  VIADDMNMX.U32 R5, R5, R6, 0x4, !PT ;  /* 0x0000000405057446 */ /* 0x000fca0007800006 */
[----:B------:R-:W-:-:S04]  /*1f20*/  VIADD R5, R5, 0xfffffffc ;  /* 0xfffffffc05057836 */ /* 0x000fc80000000000 */
[----:B------:R-:W-:Y:S01]  /*1f30*/  IMAD.SHL.U32 R7, R5, 0x800000, RZ ;  /* 0x0080000005077824 */ /* 0x000fe200078e00ff */
[C---:B------:R-:W-:Y:S02]  /*1f40*/  SHF.L.U32 R6, R4.reuse, R5, RZ ;  /* 0x0000000504067219 */ /* 0x040fe400000006ff */
[----:B------:R-:W-:Y:S02]  /*1f50*/  IADD3 R5, PT, PT, R4, 0x1000000, RZ ;  /* 0x0100000004057810 */ /* 0x000fe40007ffe0ff */
[----:B------:R-:W-:Y:S02]  /*1f60*/  LEA.HI R6, R6, -R7, RZ, 0x1c ;  /* 0x8000000706067211 */ /* 0x000fe400078fe0ff */
[----:B------:R-:W-:-:S03]  /*1f70*/  SHF.R.S32.HI R5, RZ, 0x8, R5 ;  /* 0x00000008ff057819 */ /* 0x000fc60000011405 */
[----:B------:R-:W-:-:S05]  /*1f80*/  VIADD R6, R6, 0x3c000000 ;  /* 0x3c00000006067836 */ /* 0x000fca0000000000 */
[----:B------:R-:W-:-:S04]  /*1f90*/  LOP3.LUT R5, R6, 0x7f800000, R5, 0xf8, !PT ;  /* 0x7f80000006057812 */ /* 0x000fc800078ef805 */
[----:B------:R-:W-:-:S04]  /*1fa0*/  SEL R5, R5, RZ, P0 ;  /* 0x000000ff05057207 */ /* 0x000fc80000000000 */
[----:B------:R-:W-:-:S04]  /*1fb0*/  LOP3.LUT R5, R5, 0x80000000, R0, 0xf8, !PT ;  /* 0x8000000005057812 */ /* 0x000fc800078ef800 */
[----:B------:R-:W-:-:S04]  /*1fc0*/  F2FP.BF16.F32.PACK_AB R5, RZ, R5 ;  /* 0x00000005ff05723e */ /* 0x000fc800000010ff */
[----:B------:R-:W-:Y:S01]  /*1fd0*/  PRMT R19, R5, 0x7610, R19 ;  /* 0x0000761005137816 */ /* 0x000fe20000000013 */
[----:B------:R-:W-:Y:S06]  /*1fe0*/  BRA `(.L_x_1408) ;  /* 0x0000000800107947 */ /* 0x000fec0003800000 */
.L_x_1419:
[----:B------:R-:W2:Y:S02]  /*1ff0*/  LDG.E.U8 R2, desc[UR36][R2.64] ;  /* 0x0000002402027981 */ /* 0x000ea4000c1e1100 */
[C---:B--2---:R-:W-:Y:S02]  /*2000*/  IMAD.SHL.U32 R4, R2.reuse, 0x2000000, RZ ;  /* 0x0200000002047824 */ /* 0x044fe400078e00ff */
[----:B------:R-:W-:-:S03]  /*2010*/  IMAD.SHL.U32 R5, R2, 0x100, RZ ;  /* 0x0000010002057824 */ /* 0x000fc600078e00ff */
[----:B------:R-:W-:-:S13]  /*2020*/  ISETP.GT.U32.AND P0, PT, R4, 0x7ffffff, PT ;  /* 0x07ffffff0400780c */ /* 0x000fda0003f04070 */
[C---:B------:R-:W-:Y:S02]  /*2030*/  @!P0 LOP3.LUT R0, R5.reuse, 0x7f00, RZ, 0xc0, !PT ;  /* 0x00007f0005008812 */ /* 0x040fe400078ec0ff */
[----:B------:R-:W-:Y:S02]  /*2040*/  @P0 LEA.HI R4, R4, 0x70000000, RZ, 0x1c ;  /* 0x7000000004040811 */ /* 0x000fe400078fe0ff */
[----:B------:R-:W-:Y:S02]  /*2050*/  @!P0 LOP3.LUT R0, R0, 0x3f000000, RZ, 0xfc, !PT ;  /* 0x3f00000000008812 */ /* 0x000fe400078efcff */
[----:B------:R-:W-:-:S03]  /*2060*/  PRMT R5, R5, 0x9910, RZ ;  /* 0x0000991005057816 */ /* 0x000fc600000000ff */
[----:B------:R-:W-:Y:S01]  /*2070*/  @!P0 FADD.FTZ R0, R0, -0.5 ;  /* 0xbf00000000008421 */ /* 0x000fe20000010000 */
[----:B------:R-:W-:-:S05]  /*2080*/  @P0 FMUL.FTZ R0, R4, 1.9259299443872358531e-34 ;  /* 0x0780000004000820 */ /* 0x000fca0000410000 */
[----:B------:R-:W-:-:S04]  /*2090*/  LOP3.LUT R0, R0, 0x80000000, R5, 0xf8, !PT ;  /* 0x8000000000007812 */ /* 0x000fc800078ef805 */
[----:B------:R-:W-:-:S04]  /*20a0*/  F2FP.BF16.F32.PACK_AB R0, RZ, R0 ;  /* 0x00000000ff00723e */ /* 0x000fc800000010ff */
[----:B------:R-:W-:Y:S01]  /*20b0*/  PRMT R19, R0, 0x7610, R19 ;  /* 0x0000761000137816 */ /* 0x000fe20000000013 */
[----:B------:R-:W-:Y:S06]  /*20c0*/  BRA `(.L_x_1408) ;  /* 0x0000000400d87947 */ /* 0x000fec0003800000 */
.L_x_1418:
[----:B------:R0:W5:Y:S01]  /*20d0*/  LDG.E.U16 R19, desc[UR36][R2.64] ;  /* 0x0000002402137981 */ /* 0x000162000c1e1500 */
[----:B------:R-:W-:Y:S05]  /*20e0*/  BRA `(.L_x_1408) ;  /* 0x0000000400d07947 */ /* 0x000fea0003800000 */
.L_x_1415:
[----:B------:R-:W-:-:S09]  /*20f0*/  UISETP.GT.AND UP0, UPT, UR4, 0x1b, UPT ;  /* 0x0000001b0400788c */ /* 0x000fd2000bf04270 */
[----:B------:R-:W-:Y:S05]  /*2100*/  BRA.U UP0, `(.L_x_1420) ;  /* 0x0000000500147547 */ /* 0x000fea000b800000 */
[----:B------:R-:W-:-:S09]  /*2110*/  UISETP.NE.AND UP0, UPT, UR4, 0x19, UPT ;  /* 0x000000190400788c */ /* 0x000fd2000bf05270 */
[----:B------:R-:W-:Y:S05]  /*2120*/  BRA.U !UP0, `(.L_x_1421) ;  /* 0x0000000108987547 */ /* 0x000fea000b800000 */
[----:B------:R-:W-:-:S09]  /*2130*/  UISETP.NE.AND UP0, UPT, UR4, 0x1a, UPT ;  /* 0x0000001a0400788c */ /* 0x000fd2000bf05270 */
[----:B------:R-:W-:Y:S05]  /*2140*/  BRA.U !UP0, `(.L_x_1422) ;  /* 0x00000001081c7547 */ /* 0x000fea000b800000 */
[----:B------:R-:W-:-:S09]  /*2150*/  UISETP.NE.AND UP0, UPT, UR4, 0x1b, UPT ;  /* 0x0000001b0400788c */ /* 0x000fd2000bf05270 */
[----:B------:R-:W-:Y:S05]  /*2160*/  BRA.U UP0, `(.L_x_1407) ;  /* 0x0000000500147547 */ /* 0x000fea000b800000 */
[----:B------:R-:W2:Y:S02]  /*2170*/  LDG.E.U16 R0, desc[UR36][R2.64] ;  /* 0x0000002402007981 */ /* 0x000ea4000c1e1500 */
[----:B--2---:R-:W-:-:S04]  /*2180*/  I2FP.F32.U32 R0, R0 ;  /* 0x0000000000007245 */ /* 0x004fc80000201000 */
[----:B------:R-:W-:-:S04]  /*2190*/  F2FP.BF16.F32.PACK_AB R0, RZ, R0 ;  /* 0x00000000ff00723e */ /* 0x000fc800000010ff */
[----:B------:R-:W-:Y:S01]  /*21a0*/  PRMT R19, R0, 0x7610, R19 ;  /* 0x0000761000137816 */ /* 0x000fe20000000013 */
[----:B------:R-:W-:Y:S06]  /*21b0*/  BRA `(.L_x_1408) ;  /* 0x00000004009c7947 */ /* 0x000fec0003800000 */
.L_x_1422:
[----:B------:R-:W2:Y:S01]  /*21c0*/  LDG.E.U8 R3, desc[UR36][R2.64] ;  /* 0x0000002402037981 */ /* 0x000ea2000c1e1100 */
[----:B------:R-:W-:Y:S01]  /*21d0*/  BSSY.RECONVERGENT B0, `(.L_x_1423) ;  /* 0x0000018000007945 */ /* 0x000fe20003800200 */
[----:B------:R-:W-:Y:S01]  /*21e0*/  IMAD.MOV.U32 R0, RZ, RZ, RZ ;  /* 0x000000ffff007224 */ /* 0x000fe200078e00ff */
[----:B--2---:R-:W-:-:S13]  /*21f0*/  ISETP.NE.AND P0, PT, R3, RZ, PT ;  /* 0x000000ff0300720c */ /* 0x004fda0003f05270 */
[----:B------:R-:W-:Y:S05]  /*2200*/  @!P0 BRA `(.L_x_1424) ;  /* 0x0000000000508947 */ /* 0x000fea0003800000 */
[----:B------:R-:W-:-:S13]  /*2210*/  ISETP.NE.AND P0, PT, R3, 0x80, PT ;  /* 0x000000800300780c */ /* 0x000fda0003f05270 */
[----:B------:R-:W-:Y:S01]  /*2220*/  @!P0 IMAD.MOV.U32 R0, RZ, RZ, 0x7f800001 ;  /* 0x7f800001ff008424 */ /* 0x000fe200078e00ff */
[----:B------:R-:W-:Y:S06]  /*2230*/  @!P0 BRA `(.L_x_1424) ;  /* 0x0000000000448947 */ /* 0x000fec0003800000 */
[--C-:B------:R-:W-:Y:S01]  /*2240*/  SHF.R.U32.HI R0, RZ, 0x3, R3.reuse ;  /* 0x00000003ff007819 */ /* 0x100fe20000011603 */
[----:B------:R-:W-:Y:S03]  /*2250*/  BSSY.RECONVERGENT B1, `(.L_x_1425) ;  /* 0x000000c000017945 */ /* 0x000fe60003800200 */
[----:B------:R-:W-:Y:S02]  /*2260*/  LOP3.LUT P0, R2, R0, 0xf, RZ, 0xc0, !PT ;  /* 0x0000000f00027812 */ /* 0x000fe4000780c0ff */
[----:B------:R-:W-:-:S04]  /*2270*/  SHF.R.U32.HI R0, RZ, 0x7, R3 ;  /* 0x00000007ff007819 */ /* 0x000fc80000011603 */
[----:B------:R-:W-:Y:S02]  /*2280*/  SHF.L.U32 R7, R0, 0x1f, RZ ;  /* 0x0000001f00077819 */ /* 0x000fe400000006ff */
[----:B------:R-:W-:-:S05]  /*2290*/  LOP3.LUT R0, R3, 0x7, RZ, 0xc0, !PT ;  /* 0x0000000703007812 */ /* 0x000fca00078ec0ff */
[----:B------:R-:W-:Y:S05]  /*22a0*/  @P0 BRA `(.L_x_1426) ;  /* 0x0000000000180947 */ /* 0x000fea0003800000 */
[----:B------:R-:W0:Y:S02]  /*22b0*/  FLO.U32 R3, R0 ;  /* 0x0000000000037300 */ /* 0x000e2400000e0000 */
[----:B0-----:R-:W-:-:S04]  /*22c0*/  IADD3 R3, PT, PT, -R3, 0x1f, RZ ;  /* 0x0000001f03037810 */ /* 0x001fc80007ffe1ff */
[----:B------:R-:W-:Y:S01]  /*22d0*/  IADD3 R2, PT, PT, R2, 0x1d, -R3 ;  /* 0x0000001d02027810 */ /* 0x000fe20007ffe803 */
[----:B------:R-:W-:-:S05]  /*22e0*/  VIADD R5, R3, 0xffffffe4 ;  /* 0xffffffe403057836 */ /* 0x000fca0000000000 */
[----:B------:R-:W-:-:S04]  /*22f0*/  SHF.L.U32 R5, R0, R5, RZ ;  /* 0x0000000500057219 */ /* 0x000fc800000006ff */
[----:B------:R-:W-:-:S07]  /*2300*/  LOP3.LUT R0, R5, 0x7, RZ, 0xc0, !PT ;  /* 0x0000000705007812 */ /* 0x000fce00078ec0ff */
.L_x_1426:
[----:B------:R-:W-:Y:S05]  /*2310*/  BSYNC.RECONVERGENT B1 ;  /* 0x0000000000017941 */ /* 0x000fea0003800200 */
.L_x_1425:
[----:B------:R-:W-:Y:S01]  /*2320*/  IMAD.SHL.U32 R0, R0, 0x100000, RZ ;  /* 0x0010000000007824 */ /* 0x000fe200078e00ff */
[----:B------:R-:W-:-:S04]  /*2330*/  LEA R2, R2, 0x3b800000, 0x17 ;  /* 0x3b80000002027811 */ /* 0x000fc800078eb8ff */
[----:B------:R-:W-:-:S07]  /*2340*/  LOP3.LUT R0, R2, R0, R7, 0xfe, !PT ;  /* 0x0000000002007212 */ /* 0x000fce00078efe07 */
.L_x_1424:
[----:B------:R-:W-:Y:S05]  /*2350*/  BSYNC.RECONVERGENT B0 ;  /* 0x0000000000007941 */ /* 0x000fea0003800200 */
.L_x_1423:
[----:B------:R-:W-:-:S04]  /*2360*/  F2FP.BF16.F32.PACK_AB R0, RZ, R0 ;  /* 0x00000000ff00723e */ /* 0x000fc800000010ff */
[----:B------:R-:W-:Y:S01]  /*2370*/  PRMT R19, R0, 0x7610, R19 ;  /* 0x0000761000137816 */ /* 0x000fe20000000013 */
[----:B------:R-:W-:Y:S06]  /*2380*/  BRA `(.L_x_1408) ;  /* 0x0000000400287947 */ /* 0x000fec0003800000 */
.L_x_1421:
        /* <DEDUP_REMOVED lines=11> */
[----:B------:R-:W-:-:S05]  /*2440*/  SHF.R.U32.HI R0, RZ, 0x7, R3 ;  /* 0x00000007ff007819 */ /* 0x000fca0000011603 */
[----:B------:R-:W-:Y:S01]  /*2450*/  IMAD.U32 R7, R0, -0x80000000, RZ ;  /* 0x8000000000077824 */ /* 0x000fe200078e00ff */
[----:B------:R-:W-:-:S05]  /*2460*/  LOP3.LUT R0, R3, 0x3, RZ, 0xc0, !PT ;  /* 0x0000000303007812 */ /* 0x000fca00078ec0ff */
[----:B------:R-:W-:Y:S05]  /*2470*/  @P0 BRA `(.L_x_1430) ;  /* 0x0000000000180947 */ /* 0x000fea0003800000 */
[----:B------:R-:W0:Y:S02]  /*2480*/  FLO.U32 R3, R0 ;  /* 0x0000000000037300 */ /* 0x000e2400000e0000 */
[----:B0-----:R-:W-:-:S04]  /*2490*/  IADD3 R3, PT, PT, -R3, 0x1f, RZ ;  /* 0x0000001f03037810 */ /* 0x001fc80007ffe1ff */
[----:B------:R-:W-:Y:S02]  /*24a0*/  IADD3 R5, PT, PT, R3, -0x1d, RZ ;  /* 0xffffffe303057810 */ /* 0x000fe40007ffe0ff */
[----:B------:R-:W-:Y:S02]  /*24b0*/  IADD3 R2, PT, PT, R2, 0x1e, -R3 ;  /* 0x0000001e02027810 */ /* 0x000fe40007ffe803 */
[----:B------:R-:W-:-:S04]  /*24c0*/  SHF.L.U32 R5, R0, R5, RZ ;  /* 0x0000000500057219 */ /* 0x000fc800000006ff */
[----:B------:R-:W-:-:S07]  /*24d0*/  LOP3.LUT R0, R5, 0x3, RZ, 0xc0, !PT ;  /* 0x0000000305007812 */ /* 0x000fce00078ec0ff */
.L_x_1430:
[----:B------:R-:W-:Y:S05]  /*24e0*/  BSYNC.RECONVERGENT B1 ;  /* 0x0000000000017941 */ /* 0x000fea0003800200 */
.L_x_1429:
[----:B------:R-:W-:Y:S01]  /*24f0*/  IMAD.SHL.U32 R0, R0, 0x200000, RZ ;  /* 0x0020000000007824 */ /* 0x000fe200078e00ff */
[----:B------:R-:W-:-:S04]  /*2500*/  LEA R2, R2, 0x37800000, 0x17 ;  /* 0x3780000002027811 */ /* 0x000fc800078eb8ff */
[----:B------:R-:W-:-:S07]  /*2510*/  LOP3.LUT R0, R2, R0, R7, 0xfe, !PT ;  /* 0x0000000002007212 */ /* 0x000fce00078efe07 */
.L_x_1428:
[----:B------:R-:W-:Y:S05]  /*2520*/  BSYNC.RECONVERGENT B0 ;  /* 0x0000000000007941 */ /* 0x000fea0003800200 */
.L_x_1427:
[----:B------:R-:W-:-:S04]  /*2530*/  F2FP.BF16.F32.PACK_AB R0, RZ, R0 ;  /* 0x00000000ff00723e */ /* 0x000fc800000010ff */
[----:B------:R-:W-:Y:S01]  /*2540*/  PRMT R19, R0, 0x7610, R19 ;  /* 0x0000761000137816 */ /* 0x000fe20000000013 */
[----:B------:R-:W-:Y:S06]  /*2550*/  BRA `(.L_x_1408) ;  /* 0x0000000000b47947 */ /* 0x000fec0003800000 */
.L_x_1420:
[----:B------:R-:W-:-:S09]  /*2560*/  UISETP.NE.AND UP0, UPT, UR4, 0x1c, UPT ;  /* 0x0000001c0400788c */ /* 0x000fd2000bf05270 */
[----:B------:R-:W-:Y:S05]  /*2570*/  BRA.U !UP0, `(.L_x_1431) ;  /* 0x00000001089c7547 */ /* 0x000fea000b800000 */
[----:B------:R-:W-:-:S09]  /*2580*/  UISETP.NE.AND UP0, UPT, UR4, 0x1d, UPT ;  /* 0x0000001d0400788c */ /* 0x000fd2000bf05270 */
[----:B------:R-:W-:Y:S05]  /*2590*/  BRA.U !UP0, `(.L_x_1432) ;  /* 0x0000000108807547 */ /* 0x000fea000b800000 */
[----:B------:R-:W-:-:S09]  /*25a0*/  UISETP.NE.AND UP0, UPT, UR4, 0x2c, UPT ;  /* 0x0000002c0400788c */ /* 0x000fd2000bf05270 */
[----:B------:R-:W-:Y:S05]  /*25b0*/  BRA.U !UP0, `(.L_x_1433) ;  /* 0x0000000108487547 */ /* 0x000fea000b800000 */
.L_x_1407:
        /* <DEDUP_REMOVED lines=16> */
.L_x_1434:
[----:B------:R-:W-:Y:S01]  /*26c0*/  PRMT R19, RZ, 0x7610, R19 ;  /* 0x00007610ff137816 */ /* 0x000fe20000000013 */
[----:B------:R-:W-:Y:S06]  /*26d0*/  BRA `(.L_x_1408) ;  /* 0x0000000000547947 */ /* 0x000fec0003800000 */
.L_x_1433:
[----:B------:R-:W2:Y:S01]  /*26e0*/  LDG.E.U8 R2, desc[UR36][R2.64] ;  /* 0x0000002402027981 */ /* 0x000ea2000c1e1100 */
[----:B------:R-:W-:Y:S01]  /*26f0*/  BSSY.RECONVERGENT B0, `(.L_x_1435) ;  /* 0x0000007000007945 */ /* 0x000fe20003800200 */
[----:B------:R-:W-:Y:S01]  /*2700*/  IMAD.MOV.U32 R0, RZ, RZ, 0x400000 ;  /* 0x00400000ff007424 */ /* 0x000fe200078e00ff */
[----:B--2---:R-:W-:-:S13]  /*2710*/  ISETP.NE.AND P0, PT, R2, RZ, PT ;  /* 0x000000ff0200720c */ /* 0x004fda0003f05270 */
[----:B------:R-:W-:Y:S05]  /*2720*/  @!P0 BRA `(.L_x_1436) ;  /* 0x00000000000c8947 */ /* 0x000fea0003800000 */
[----:B------:R-:W-:-:S13]  /*2730*/  ISETP.NE.AND P0, PT, R2, 0xff, PT ;  /* 0x000000ff0200780c */ /* 0x000fda0003f05270 */
[----:B------:R-:W-:Y:S01]  /*2740*/  @!P0 MOV R0, 0x7f800001 ;  /* 0x7f80000100008802 */ /* 0x000fe20000000f00 */
[----:B------:R-:W-:-:S07]  /*2750*/  @P0 IMAD.SHL.U32 R0, R2, 0x800000, RZ ;  /* 0x0080000002000824 */ /* 0x000fce00078e00ff */
.L_x_1436:
[----:B------:R-:W-:Y:S05]  /*2760*/  BSYNC.RECONVERGENT B0 ;  /* 0x0000000000007941 */ /* 0x000fea0003800200 */
.L_x_1435:
[----:B------:R-:W-:-:S04]  /*2770*/  F2FP.BF16.F32.PACK_AB R0, RZ, R0 ;  /* 0x00000000ff00723e */ /* 0x000fc800000010ff */
[----:B------:R-:W-:Y:S01]  /*2780*/  PRMT R19, R0, 0x7610, R19 ;  /* 0x0000761000137816 */ /* 0x000fe20000000013 */
[----:B------:R-:W-:Y:S06]  /*2790*/  BRA `(.L_x_1408) ;  /* 0x0000000000247947 */ /* 0x000fec0003800000 */
.L_x_1432:
[----:B------:R-:W2:Y:S02]  /*27a0*/  LDG.E.64 R2, desc[UR36][R2.64] ;  /* 0x0000002402027981 */ /* 0x000ea4000c1e1b00 */
[----:B--2---:R-:W0:Y:S02]  /*27b0*/  I2F.U64 R0, R2 ;  /* 0x0000000200007312 */ /* 0x004e240000301000 */
[----:B0-----:R-:W-:-:S04]  /*27c0*/  F2FP.BF16.F32.PACK_AB R0, RZ, R0 ;  /* 0x00000000ff00723e */ /* 0x001fc800000010ff */
[----:B------:R-:W-:Y:S01]  /*27d0*/  PRMT R19, R0, 0x7610, R19 ;  /* 0x0000761000137816 */ /* 0x000fe20000000013 */
[----:B------:R-:W-:Y:S06]  /*27e0*/  BRA `(.L_x_1408) ;  /* 0x0000000000107947 */ /* 0x000fec0003800000 */
.L_x_1431:
[----:B------:R-:W2:Y:S02]  /*27f0*/  LDG.E R2, desc[UR36][R2.64] ;  /* 0x0000002402027981 */ /* 0x000ea4000c1e1900 */
[----:B--2---:R-:W-:-:S04]  /*2800*/  I2FP.F32.U32 R0, R2 ;  /* 0x0000000200007245 */ /* 0x004fc80000201000 */
[----:B------:R-:W-:-:S04]  /*2810*/  F2FP.BF16.F32.PACK_AB R0, RZ, R0 ;  /* 0x00000000ff00723e */ /* 0x000fc800000010ff */
[----:B------:R-:W-:-:S07]  /*2820*/  PRMT R19, R0, 0x7610, R19 ;  /* 0x0000761000137816 */ /* 0x000fce0000000013 */
.L_x_1408:
[----:B------:R-:W0:Y:S01]  /*2830*/  LDCU.64 UR6, c[0x0][0x5f8] ;  /* 0x0000bf00ff0677ac */ /* 0x000e220008000a00 */
[----:B------:R-:W-:-:S04]  /*2840*/  UPRMT UR4, UR42, 0x9910, URZ ;  /* 0x000099102a047896 */ /* 0x000fc800080000ff */
[----:B------:R-:W-:Y:S01]  /*2850*/  UISETP.GT.AND UP0, UPT, UR4, 0x9, UPT ;  /* 0x000000090400788c */ /* 0x000fe2000bf04270 */
[----:B0-----:R-:W-:-:S05]  /*2860*/  IADD3 R2, P0, PT, R18, UR6, RZ ;  /* 0x0000000612027c10 */ /* 0x001fca000ff1e0ff */
[----:B------:R-:W-:-:S03]  /*2870*/  IMAD.X R3, RZ, RZ, UR7, P0 ;  /* 0x00000007ff037e24 */ /* 0x000fc600080e06ff */
        /* <DEDUP_REMOVED lines=14> */
.L_x_1440:
[----:B------:R-:W2:Y:S02]  /*2960*/  LDG.E.U8 R2, desc[UR36][R2.64] ;  /* 0x0000002402027981 */ /* 0x000ea4000c1e1100 */
[----:B--2---:R-:W-:-:S04]  /*2970*/  I2FP.F32.U32 R0, R2 ;  /* 0x0000000200007245 */ /* 0x004fc80000201000 */
[----:B------:R-:W-:-:S04]  /*2980*/  F2FP.BF16.F32.PACK_AB R0, RZ, R0 ;  /* 0x00000000ff00723e */ /* 0x000fc800000010ff */
[----:B------:R-:W-:Y:S01]  /*2990*/  PRMT R18, R0, 0x7610, R18 ;  /* 0x0000761000127816 */ /* 0x000fe20000000012 */
[----:B------:R-:W-:Y:S06]  /*29a0*/  BRA `(.L_x_1442) ;  /* 0x0000000c00e07947 */ /* 0x000fec0003800000 */
.L_x_1439:
        /* <DEDUP_REMOVED lines=11> */
.L_x_1444:
[----:B------:R-:W2:Y:S02]  /*2a60*/  LDG.E R2, desc[UR36][R2.64] ;  /* 0x0000002402027981 */ /* 0x000ea4000c1e1900 */
[----:B--2---:R-:W-:-:S04]  /*2a70*/  I2FP.F32.S32 R0, R2 ;  /* 0x0000000200007245 */ /* 0x004fc80000201400 */
[----:B------:R-:W-:-:S04]  /*2a80*/  F2FP.BF16.F32.PACK_AB R0, RZ, R0 ;  /* 0x00000000ff00723e */ /* 0x000fc800000010ff */
[----:B------:R-:W-:Y:S01]  /*2a90*/  PRMT R18, R0, 0x7610, R18 ;  /* 0x0000761000127816 */ /* 0x000fe20000000012 */
[----:B------:R-:W-:Y:S06]  /*2aa0*/  BRA `(.L_x_1442) ;  /* 0x0000000c00a07947 */ /* 0x000fec0003800000 */
.L_x_1443:
[----:B------:R-:W2:Y:S02]  /*2ab0*/  LDG.E.U16 R2, desc[UR36][R2.64] ;  /* 0x0000002402027981 */ /* 0x000ea4000c1e1500 */
[----:B--2---:R-:W0:Y:S02]  /*2ac0*/  I2F.S16 R0, R2 ;  /* 0x0000000200007306 */ /* 0x004e240000101400 */
[----:B0-----:R-:W-:-:S04]  /*2ad0*/  F2FP.BF16.F32.PACK_AB R0, RZ, R0 ;  /* 0x00000000ff00723e */ /* 0x001fc800000010ff */
[----:B------:R-:W-:Y:S01]  /*2ae0*/  PRMT R18, R0, 0x7610, R18 ;  /* 0x0000761000127816 */ /* 0x000fe20000000012 */
[----:B------:R-:W-:Y:S06]  /*2af0*/  BRA `(.L_x_1442) ;  /* 0x0000000c008c7947 */ /* 0x000fec0003800000 */
.L_x_1438:
        /* <DEDUP_REMOVED lines=9> */
.L_x_1446:
[----:B------:R-:W2:Y:S02]  /*2b90*/  LDG.E.U16 R0, desc[UR36][R2.64] ;  /* 0x0000002402007981 */ /* 0x000ea4000c1e1500 */
[----:B--2---:R-:W-:-:S05]  /*2ba0*/  HADD2.F32 R0, -RZ, R0.H0_H0 ;  /* 0x20000000ff007230 */ /* 0x004fca0000004100 */
[----:B------:R-:W-:-:S04]  /*2bb0*/  F2FP.BF16.F32.PACK_AB R0, RZ, R0 ;  /* 0x00000000ff00723e */ /* 0x000fc800000010ff */
[----:B------:R-:W-:Y:S01]  /*2bc0*/  PRMT R18, R0, 0x7610, R18 ;  /* 0x0000761000127816 */ /* 0x000fe20000000012 */
[----:B------:R-:W-:Y:S06]  /*2bd0*/  BRA `(.L_x_1442) ;  /* 0x0000000c00547947 */ /* 0x000fec0003800000 */
.L_x_1445:
        /* <DEDUP_REMOVED lines=9> */
.L_x_1448:
[----:B------:R-:W2:Y:S02]  /*2c70*/  LDG.E.U16 R2, desc[UR36][R2.64] ;  /* 0x0000002402027981 */ /* 0x000ea4000c1e1500 */
[----:B--2---:R-:W-:-:S05]  /*2c80*/  HADD2.F32 R0, -RZ, R2.H0_H0 ;  /* 0x20000002ff007230 */ /* 0x004fca0000004100 */
[----:B------:R-:W-:-:S04]  /*2c90*/  F2FP.BF16.F32.PACK_AB R0, RZ, R0 ;  /* 0x00000000ff00723e */ /* 0x000fc800000010ff */
[----:B------:R-:W-:Y:S01]  /*2ca0*/  PRMT R18, R0, 0x7610, R18 ;  /* 0x0000761000127816 */ /* 0x000fe20000000012 */
[----:B------:R-:W-:Y:S06]  /*2cb0*/  BRA `(.L_x_1442) ;  /* 0x0000000c001c7947 */ /* 0x000fec0003800000 */
.L_x_1447:
        /* <DEDUP_REMOVED lines=13> */
.L_x_1437:
        /* <DEDUP_REMOVED lines=14> */
.L_x_1451:
        /* <DEDUP_REMOVED lines=13> */
.L_x_1450:
        /* <DEDUP_REMOVED lines=13> */
[----:B------:R-:W-:-:S04]  /*3010*/  VIADDMNMX.U32 R5, R5, R6, 0x4, !PT ;  /* 0x0000000405057446 */ /* 0x000fc80007800006 */
[----:B------:R-:W-:-:S04]  /*3020*/  IADD3 R5, PT, PT, R5, -0x4, RZ ;  /* 0xfffffffc05057810 */ /* 0x000fc80007ffe0ff */
[C---:B------:R-:W-:Y:S01]  /*3030*/  SHF.L.U32 R6, R4.reuse, R5, RZ ;  /* 0x0000000504067219 */ /* 0x040fe200000006ff */
[----:B------:R-:W-:Y:S02]  /*3040*/  IMAD.SHL.U32 R7, R5, 0x800000, RZ ;  /* 0x0080000005077824 */ /* 0x000fe400078e00ff */
[----:B------:R-:W-:-:S03]  /*3050*/  VIADD R5, R4, 0x1000000 ;  /* 0x0100000004057836 */ /* 0x000fc60000000000 */
        /* <DEDUP_REMOVED lines=9> */
.L_x_1453:
        /* <DEDUP_REMOVED lines=14> */
.L_x_1452:
[----:B------:R0:W5:Y:S01]  /*31d0*/  LDG.E.U16 R18, desc[UR36][R2.64] ;  /* 0x0000002402127981 */ /* 0x000162000c1e1500 */
[----:B------:R-:W-:Y:S05]  /*31e0*/  BRA `(.L_x_1442) ;  /* 0x0000000400d07947 */ /* 0x000fea0003800000 */
.L_x_1449:
        /* <DEDUP_REMOVED lines=13> */
.L_x_1456:
[----:B------:R-:W2:Y:S01]  /*32c0*/  LDG.E.U8 R3, desc[UR36][R2.64] ;  /* 0x0000002402037981 */ /* 0x000ea2000c1e1100 */
[----:B------:R-:W-:Y:S01]  /*32d0*/  BSSY.RECONVERGENT B0, `(.L_x_1457) ;  /* 0x0000018000007945 */ /* 0x000fe20003800200 */
[----:B------:R-:W-:Y:S02]  /*32e0*/  MOV R0, RZ ;  /* 0x000000ff00007202 */ /* 0x000fe40000000f00 */
        /* <DEDUP_REMOVED lines=18> */
.L_x_1460:
[----:B------:R-:W-:Y:S05]  /*3410*/  BSYNC.RECONVERGENT B1 ;  /* 0x0000000000017941 */ /* 0x000fea0003800200 */
.L_x_1459:
[----:B------:R-:W-:Y:S01]  /*3420*/  IMAD.SHL.U32 R0, R0, 0x100000, RZ ;  /* 0x0010000000007824 */ /* 0x000fe200078e00ff */
[----:B------:R-:W-:-:S04]  /*3430*/  LEA R2, R2, 0x3b800000, 0x17 ;  /* 0x3b80000002027811 */ /* 0x000fc800078eb8ff */
[----:B------:R-:W-:-:S07]  /*3440*/  LOP3.LUT R0, R2, R0, R7, 0xfe, !PT ;  /* 0x0000000002007212 */ /* 0x000fce00078efe07 */
.L_x_1458:
[----:B------:R-:W-:Y:S05]  /*3450*/  BSYNC.RECONVERGENT B0 ;  /* 0x0000000000007941 */ /* 0x000fea0003800200 */
.L_x_1457:
[----:B------:R-:W-:-:S04]  /*3460*/  F2FP.BF16.F32.PACK_AB R0, RZ, R0 ;  /* 0x00000000ff00723e */ /* 0x000fc800000010ff */
[----:B------:R-:W-:Y:S01]  /*3470*/  PRMT R18, R0, 0x7610, R18 ;  /* 0x0000761000127816 */ /* 0x000fe20000000012 */
[----:B------:R-:W-:Y:S06]  /*3480*/  BRA `(.L_x_1442) ;  /* 0x0000000400287947 */ /* 0x000fec0003800000 */
.L_x_1455:
[----:B------:R-:W2:Y:S01]  /*3490*/  LDG.E.U8 R3, desc[UR36][R2.64] ;  /* 0x0000002402037981 */ /* 0x000ea2000c1e1100 */
[----:B------:R-:W-:Y:S01]  /*34a0*/  BSSY.RECONVERGENT B0, `(.L_x_1461) ;  /* 0x0000018000007945 */ /* 0x000fe20003800200 */
[----:B------:R-:W-:Y:S01]  /*34b0*/  IMAD.MOV.U32 R0, RZ, RZ, RZ ;  /* 0x000000ffff007224 */ /* 0x000fe200078e00ff */
[----:B--2---:R-:W-:-:S13]  /*34c0*/  ISETP.NE.AND P0, PT, R3, RZ, PT ;  /* 0x000000ff0300720c */ /* 0x004fda0003f05270 */
[----:B------:R-:W-:Y:S05]  /*34d0*/  @!P0 BRA `(.L_x_1462) ;  /* 0x0000000000508947 */ /* 0x000fea0003800000 */
[----:B------:R-:W-:-:S13]  /*34e0*/  ISETP.NE.AND P0, PT, R3, 0x80, PT ;  /* 0x000000800300780c */ /* 0x000fda0003f05270 */
[----:B------:R-:W-:Y:S01]  /*34f0*/  @!P0 MOV R0, 0x7f800001 ;  /* 0x7f80000100008802 */ /* 0x000fe20000000f00 */
        /* <DEDUP_REMOVED lines=14> */
.L_x_1464:
[----:B------:R-:W-:Y:S05]  /*35e0*/  BSYNC.RECONVERGENT B1 ;  /* 0x0000000000017941 */ /* 0x000fea0003800200 */
.L_x_1463:
[----:B------:R-:W-:Y:S01]  /*35f0*/  IMAD.SHL.U32 R0, R0, 0x200000, RZ ;  /* 0x0020000000007824 */ /* 0x000fe200078e00ff */
[----:B------:R-:W-:-:S04]  /*3600*/  LEA R2, R2, 0x37800000, 0x17 ;  /* 0x3780000002027811 */ /* 0x000fc800078eb8ff */
[----:B------:R-:W-:-:S07]  /*3610*/  LOP3.LUT R0, R2, R0, R7, 0xfe, !PT ;  /* 0x0000000002007212 */ /* 0x000fce00078efe07 */
.L_x_1462:
[----:B------:R-:W-:Y:S05]  /*3620*/  BSYNC.RECONVERGENT B0 ;  /* 0x0000000000007941 */ /* 0x000fea0003800200 */
.L_x_1461:
[----:B------:R-:W-:-:S04]  /*3630*/  F2FP.BF16.F32.PACK_AB R0, RZ, R0 ;  /* 0x00000000ff00723e */ /* 0x000fc800000010ff */
[----:B------:R-:W-:Y:S01]  /*3640*/  PRMT R18, R0, 0x7610, R18 ;  /* 0x0000761000127816 */ /* 0x000fe20000000012 */
[----:B------:R-:W-:Y:S06]  /*3650*/  BRA `(.L_x_1442) ;  /* 0x0000000000b47947 */ /* 0x000fec0003800000 */
.L_x_1454:
[----:B------:R-:W-:-:S09]  /*3660*/  UISETP.NE.AND UP0, UPT, UR4, 0x1c, UPT ;  /* 0x0000001c0400788c */ /* 0x000fd2000bf05270 */
[----:B------:R-:W-:Y:S05]  /*3670*/  BRA.U !UP0, `(.L_x_1465) ;  /* 0x00000001089c7547 */ /* 0x000fea000b800000 */
[----:B------:R-:W-:-:S09]  /*3680*/  UISETP.NE.AND UP0, UPT, UR4, 0x1d, UPT ;  /* 0x0000001d0400788c */ /* 0x000fd2000bf05270 */
[----:B------:R-:W-:Y:S05]  /*3690*/  BRA.U !UP0, `(.L_x_1466) ;  /* 0x0000000108807547 */ /* 0x000fea000b800000 */
[----:B------:R-:W-:-:S09]  /*36a0*/  UISETP.NE.AND UP0, UPT, UR4, 0x2c, UPT ;  /* 0x0000002c0400788c */ /* 0x000fd2000bf05270 */
[----:B------:R-:W-:Y:S05]  /*36b0*/  BRA.U !UP0, `(.L_x_1467) ;  /* 0x0000000108487547 */ /* 0x000fea000b800000 */
.L_x_1441:
        /* <DEDUP_REMOVED lines=15> */
[----:B--2--5:R-:W-:Y:S05]  /*37b0*/  CALL.ABS.NOINC R2 ;  /* 0x0000000002007343 */ /* 0x024fea0003c00000 */
.L_x_1468:
[----:B------:R-:W-:Y:S01]  /*37c0*/  PRMT R18, RZ, 0x7610, R18 ;  /* 0x00007610ff127816 */ /* 0x000fe20000000012 */
[----:B------:R-:W-:Y:S06]  /*37d0*/  BRA `(.L_x_1442) ;  /* 0x0000000000547947 */ /* 0x000fec0003800000 */
.L_x_1467:
[----:B------:R-:W2:Y:S01]  /*37e0*/  LDG.E.U8 R2, desc[UR36][R2.64] ;  /* 0x0000002402027981 */ /* 0x000ea2000c1e1100 */
[----:B------:R-:W-:Y:S01]  /*37f0*/  BSSY.RECONVERGENT B0, `(.L_x_1469) ;  /* 0x0000007000007945 */ /* 0x000fe20003800200 */
[----:B------:R-:W-:Y:S01]  /*3800*/  IMAD.MOV.U32 R0, RZ, RZ, 0x400000 ;  /* 0x00400000ff007424 */ /* 0x000fe200078e00ff */
[----:B--2---:R-:W-:-:S13]  /*3810*/  ISETP.NE.AND P0, PT, R2, RZ, PT ;  /* 0x000000ff0200720c */ /* 0x004fda0003f05270 */
[----:B------:R-:W-:Y:S05]  /*3820*/  @!P0 BRA `(.L_x_1470) ;  /* 0x00000000000c8947 */ /* 0x000fea0003800000 */
[----:B------:R-:W-:-:S13]  /*3830*/  ISETP.NE.AND P0, PT, R2, 0xff, PT ;  /* 0x000000ff0200780c */ /* 0x000fda0003f05270 */
[----:B------:R-:W-:Y:S02]  /*3840*/  @!P0 IMAD.MOV.U32 R0, RZ, RZ, 0x7f800001 ;  /* 0x7f800001ff008424 */ /* 0x000fe400078e00ff */
[----:B------:R-:W-:-:S07]  /*3850*/  @P0 IMAD.SHL.U32 R0, R2, 0x800000, RZ ;  /* 0x0080000002000824 */ /* 0x000fce00078e00ff */
.L_x_1470:
[----:B------:R-:W-:Y:S05]  /*3860*/  BSYNC.RECONVERGENT B0 ;  /* 0x0000000000007941 */ /* 0x000fea0003800200 */
.L_x_1469:
[----:B------:R-:W-:-:S04]  /*3870*/  F2FP.BF16.F32.PACK_AB R0, RZ, R0 ;  /* 0x00000000ff00723e */ /* 0x000fc800000010ff */
[----:B------:R-:W-:Y:S01]  /*3880*/  PRMT R18, R0, 0x7610, R18 ;  /* 0x0000761000127816 */ /* 0x000fe20000000012 */
[----:B------:R-:W-:Y:S06]  /*3890*/  BRA `(.L_x_1442) ;  /* 0x0000000000247947 */ /* 0x000fec0003800000 */
.L_x_1466:
[----:B------:R-:W2:Y:S02]  /*38a0*/  LDG.E.64 R2, desc[UR36][R2.64] ;  /* 0x0000002402027981 */ /* 0x000ea4000c1e1b00 */
[----:B--2---:R-:W0:Y:S02]  /*38b0*/  I2F.U64 R0, R2 ;  /* 0x0000000200007312 */ /* 0x004e240000301000 */
[----:B0-----:R-:W-:-:S04]  /*38c0*/  F2FP.BF16.F32.PACK_AB R0, RZ, R0 ;  /* 0x00000000ff00723e */ /* 0x001fc800000010ff */
[----:B------:R-:W-:Y:S01]  /*38d0*/  PRMT R18, R0, 0x7610, R18 ;  /* 0x0000761000127816 */ /* 0x000fe20000000012 */
[----:B------:R-:W-:Y:S06]  /*38e0*/  BRA `(.L_x_1442) ;  /* 0x0000000000107947 */ /* 0x000fec0003800000 */
.L_x_1465:
[----:B------:R-:W2:Y:S02]  /*38f0*/  LDG.E R2, desc[UR36][R2.64] ;  /* 0x0000002402027981 */ /* 0x000ea4000c1e1900 */
[----:B--2---:R-:W-:-:S04]  /*3900*/  I2FP.F32.U32 R0, R2 ;  /* 0x0000000200007245 */ /* 0x004fc80000201000 */
[----:B------:R-:W-:-:S04]  /*3910*/  F2FP.BF16.F32.PACK_AB R0, RZ, R0 ;  /* 0x00000000ff00723e */ /* 0x000fc800000010ff */
[----:B------:R-:W-:-:S07]  /*3920*/  PRMT R18, R0, 0x7610, R18 ;  /* 0x0000761000127816 */ /* 0x000fce0000000012 */
.L_x_1442:
[----:B-----5:R-:W-:Y:S01]  /*3930*/  IMAD.U32 R19, R19, 0x10000, RZ ;  /* 0x0001000013137824 */ /* 0x020fe200078e00ff */
[----:B------:R-:W-:Y:S04]  /*3940*/  BSSY.RECONVERGENT B6, `(.L_x_1471) ;  /* 0x0000014000067945 */ /* 0x000fe80003800200 */
[C---:B------:R-:W-:Y:S02]  /*3950*/  FSETP.GE.FTZ.AND P1, PT, R19.reuse, RZ, PT ;  /* 0x000000ff1300720b */ /* 0x040fe40003f36000 */
[----:B------:R-:W-:-:S13]  /*3960*/  FSETP.GTU.FTZ.AND P0, PT, R19, 1, PT ;  /* 0x3f8000001300780b */ /* 0x000fda0003f1c000 */
[----:B------:R-:W-:Y:S05]  /*3970*/  @!P0 BRA P1, `(.L_x_1472) ;  /* 0x0000000000408947 */ /* 0x000fea0000800000 */
[----:B0-----:R-:W-:Y:S01]  /*3980*/  MOV R2, 0x0 ;  /* 0x0000000000027802 */ /* 0x001fe20000000f00 */
[----:B------:R-:W0:Y:S01]  /*3990*/  LDCU.64 UR4, c[0x4][0x300] ;  /* 0x01006000ff0477ac */ /* 0x000e220008000a00 */
[----:B------:R-:W-:Y:S02]  /*39a0*/  HFMA2 R12, -RZ, RZ, 0, 5.9604644775390625e-08 ;  /* 0x00000001ff0c7431 */ /* 0x000fe400000001ff */
        /* <DEDUP_REMOVED lines=13> */
.L_x_1472:
[----:B------:R-:W-:Y:S05]  /*3a80*/  BSYNC.RECONVERGENT B6 ;  /* 0x0000000000067941 */ /* 0x000fea0003800200 */
.L_x_1471:
[----:B------:R-:W-:Y:S01]  /*3a90*/  IMAD.U32 R18, R18, 0x10000, RZ ;  /* 0x0001000012127824 */ /* 0x000fe200078e00ff */
[----:B------:R-:W-:Y:S04]  /*3aa0*/  BSSY.RECONVERGENT B6, `(.L_x_1473) ;  /* 0x0000014000067945 */ /* 0x000fe80003800200 */
[C---:B------:R-:W-:Y:S02]  /*3ab0*/  FSETP.GE.FTZ.AND P1, PT, R18.reuse, RZ, PT ;  /* 0x000000ff1200720b */ /* 0x040fe40003f36000 */
[----:B------:R-:W-:-:S13]  /*3ac0*/  FSETP.GTU.FTZ.AND P0, PT, R18, 1, PT ;  /* 0x3f8000001200780b */ /* 0x000fda0003f1c000 */
[----:B------:R-:W-:Y:S05]  /*3ad0*/  @!P0 BRA P1, `(.L_x_1474) ;  /* 0x0000000000408947 */ /* 0x000fea0000800000 */
[----:B0-----:R-:W-:Y:S01]  /*3ae0*/  MOV R2, 0x0 ;  /* 0x0000000000027802 */ /* 0x001fe20000000f00 */
        /* <DEDUP_REMOVED lines=15> */
.L_x_1474:
[----:B------:R-:W-:Y:S05]  /*3be0*/  BSYNC.RECONVERGENT B6 ;  /* 0x0000000000067941 */ /* 0x000fea0003800200 */
.L_x_1473:
[----:B0-----:R-:W-:Y:S01]  /*3bf0*/  FADD.FTZ R2, -R19, -RZ ;  /* 0x800000ff13027221 */ /* 0x001fe20000010100 */
[----:B------:R-:W-:Y:S01]  /*3c00*/  IMAD.MOV.U32 R6, RZ, RZ, 0x3e800000 ;  /* 0x3e800000ff067424 */ /* 0x000fe200078e00ff */
[----:B------:R-:W0:Y:S01]  /*3c10*/  MUFU.LG2 R19, R19 ;  /* 0x0000001300137308 */ /* 0x000e220000000c00 */
[----:B------:R-:W-:Y:S01]  /*3c20*/  IMAD.MOV.U32 R7, RZ, RZ, 0x3d39bf78 ;  /* 0x3d39bf78ff077424 */ /* 0x000fe200078e00ff */
[----:B------:R-:W1:Y:S01]  /*3c30*/  LDCU.64 UR6, c[0x0][0x5e8] ;  /* 0x0000bd00ff0677ac */ /* 0x000e620008000a00 */
[----:B------:R-:W-:-:S05]  /*3c40*/  UPRMT UR4, UR43, 0x9910, URZ ;  /* 0x000099102b047896 */ /* 0x000fca00080000ff */
[----:B------:R0:W2:Y:S01]  /*3c50*/  F2F.BF16.F32 R0, R2 ;  /* 0x0000000200007304 */ /* 0x0000a20000202000 */
[----:B------:R-:W-:Y:S01]  /*3c60*/  UISETP.GT.AND UP0, UPT, UR4, 0x9, UPT ;  /* 0x000000090400788c */ /* 0x000fe2000bf04270 */
[----:B0-----:R-:W-:Y:S01]  /*3c70*/  FMUL.FTZ R2, R19, 0.69314718246459960938 ;  /* 0x3f31721813027820 */ /* 0x001fe20000410000 */
[----:B--2---:R-:W-:-:S05]  /*3c80*/  SHF.L.U32 R0, R0, 0x10, RZ ;  /* 0x0000001000007819 */ /* 0x004fca00000006ff */
[----:B------:R-:W0:Y:S01]  /*3c90*/  F2F.BF16.F32 R2, R2 ;  /* 0x0000000200027304 */ /* 0x000e220000202000 */
[C---:B------:R-:W-:Y:S01]  /*3ca0*/  ISETP.GE.U32.AND P0, PT, R0.reuse, 0x7f800000, PT ;  /* 0x7f8000000000780c */ /* 0x040fe20003f06070 */
[----:B------:R-:W-:-:S03]  /*3cb0*/  FADD.FTZ.RZ R3, R0, 1 ;  /* 0x3f80000000037421 */ /* 0x000fc6000001c000 */
[----:B------:R-:W-:Y:S01]  /*3cc0*/  ISETP.GT.AND P1, PT, R0, -0x40800000, P0 ;  /* 0xbf8000000000780c */ /* 0x000fe20000724270 */
[----:B------:R-:W-:-:S05]  /*3cd0*/  VIADD R3, R3, 0xc0c00000 ;  /* 0xc0c0000003037836 */ /* 0x000fca0000000000 */
[----:B------:R-:W-:-:S04]  /*3ce0*/  LOP3.LUT R3, R3, 0xff800000, RZ, 0xc0, !PT ;  /* 0xff80000003037812 */ /* 0x000fc800078ec0ff */
[----:B------:R-:W-:Y:S01]  /*3cf0*/  IADD3 R5, PT, PT, -R3, 0x40800000, RZ ;  /* 0x4080000003057810 */ /* 0x000fe20007ffe1ff */
[----:B------:R-:W-:Y:S01]  /*3d00*/  IMAD.IADD R4, R0, 0x1, -R3 ;  /* 0x0000000100047824 */ /* 0x000fe200078e0a03 */
[----:B------:R-:W-:-:S03]  /*3d10*/  I2FP.F32.S32 R3, R3 ;  /* 0x0000000300037245 */ /* 0x000fc60000201400 */
[----:B------:R-:W-:Y:S02]  /*3d20*/  FFMA.FTZ R5, R5, R6, -1 ;  /* 0xbf80000005057423 */ /* 0x000fe40000010006 */
[----:B------:R-:W-:Y:S02]  /*3d30*/  FMUL.FTZ R3, R3, 1.1920928955078125e-07 ;  /* 0x3400000003037820 */ /* 0x000fe40000410000 */
[----:B------:R-:W-:-:S04]  /*3d40*/  FADD.FTZ R4, R4, R5 ;  /* 0x0000000504047221 */ /* 0x000fc80000010000 */
[----:B------:R-:W-:-:S04]  /*3d50*/  FFMA.FTZ R5, R4, -R7, 0.10546888411045074463 ;  /* 0x3dd8001204057423 */ /* 0x000fc80000010807 */
[----:B------:R-:W-:-:S04]  /*3d60*/  FFMA.FTZ R5, R4, R5, -0.13229703903198242188 ;  /* 0xbe0778e004057423 */ /* 0x000fc80000010005 */
[----:B------:R-:W-:-:S04]  /*3d70*/  FFMA.FTZ R5, R4, R5, 0.14491446316242218018 ;  /* 0x3e14647504057423 */ /* 0x000fc80000010005 */
[----:B------:R-:W-:-:S04]  /*3d80*/  FFMA.FTZ R5, R4, R5, -0.16641564667224884033 ;  /* 0xbe2a68dd04057423 */ /* 0x000fc80000010005 */
[----:B------:R-:W-:-:S04]  /*3d90*/  FFMA.FTZ R5, R4, R5, 0.19988867640495300293 ;  /* 0x3e4caf9e04057423 */ /* 0x000fc80000010005 */
[----:B------:R-:W-:-:S04]  /*3da0*/  FFMA.FTZ R5, R4, R5, -0.25000196695327758789 ;  /* 0xbe80004204057423 */ /* 0x000fc80000010005 */
[----:B------:R-:W-:-:S04]  /*3db0*/  FFMA.FTZ R5, R4, R5, 0.33333510160446166992 ;  /* 0x3eaaaae604057423 */ /* 0x000fc80000010005 */
[----:B------:R-:W-:-:S04]  /*3dc0*/  FFMA.FTZ R5, R4, R5, -0.5 ;  /* 0xbf00000004057423 */ /* 0x000fc80000010005 */
[----:B------:R-:W-:-:S04]  /*3dd0*/  FMUL.FTZ R5, R4, R5 ;  /* 0x0000000504057220 */ /* 0x000fc80000410000 */
[----:B------:R-:W-:Y:S01]  /*3de0*/  FFMA.FTZ R4, R4, R5, R4 ;  /* 0x0000000504047223 */ /* 0x000fe20000010004 */
[----:B------:R-:W-:-:S03]  /*3df0*/  @P0 IMAD.MOV.U32 R5, RZ, RZ, 0x7f800000 ;  /* 0x7f800000ff050424 */ /* 0x000fc600078e00ff */
[----:B------:R-:W-:Y:S01]  /*3e00*/  FFMA.FTZ R3, R3, 0.69314718246459960938, R4 ;  /* 0x3f31721803037823 */ /* 0x000fe20000010004 */
[C---:B------:R-:W-:Y:S01]  /*3e10*/  @P1 FFMA.FTZ R3, R0.reuse, R5, +INF ;  /* 0x7f80000000031423 */ /* 0x040fe20000010005 */
[----:B------:R-:W-:Y:S01]  /*3e20*/  @P0 FSETP.NEU.FTZ.AND P1, PT, R0, RZ, PT ;  /* 0x000000ff0000020b */ /* 0x000fe20003f3d000 */
[----:B------:R-:W-:Y:S01]  /*3e30*/  FADD.FTZ R5, R18, -1 ;  /* 0xbf80000012057421 */ /* 0x000fe20000010000 */
[----:B0-----:R-:W-:Y:S02]  /*3e40*/  SHF.L.U32 R0, R2, 0x10, RZ ;  /* 0x0000001002007819 */ /* 0x001fe400000006ff */
[----:B------:R-:W-:Y:S02]  /*3e50*/  @P0 FSEL R3, R3, -RZ, P1 ;  /* 0x800000ff03030208 */ /* 0x000fe40000800000 */
[----:B------:R-:W-:Y:S01]  /*3e60*/  FSETP.GEU.FTZ.AND P0, PT, R0, -100, PT ;  /* 0xc2c800000000780b */ /* 0x000fe20003f1e000 */
[----:B------:R-:W0:Y:S03]  /*3e70*/  F2F.BF16.F32 R5, R5 ;  /* 0x0000000500057304 */ /* 0x000e260000202000 */
[----:B------:R-:W-:-:S05]  /*3e80*/  SEL R0, R2, 0xc2c8, P0 ;  /* 0x0000c2c802007807 */ /* 0x000fca0000000000 */
[----:B------:R-:W2:Y:S01]  /*3e90*/  F2F.BF16.F32 R3, R3 ;  /* 0x0000000300037304 */ /* 0x000ea20000202000 */
[----:B------:R-:W-:-:S04]  /*3ea0*/  IMAD.U32 R7, R0, 0x10000, RZ ;  /* 0x0001000000077824 */ /* 0x000fc800078e00ff */
[----:B------:R-:W-:Y:S01]  /*3eb0*/  FMUL.FTZ R7, R18, R7 ;  /* 0x0000000712077220 */ /* 0x000fe20000410000 */
[----:B0-----:R-:W-:-:S05]  /*3ec0*/  IMAD.U32 R2, R5, 0x10000, RZ ;  /* 0x0001000005027824 */ /* 0x001fca00078e00ff */
[----:B------:R-:W0:Y:S01]  /*3ed0*/  F2F.BF16.F32 R7, R7 ;  /* 0x0000000700077304 */ /* 0x000e220000202000 */
[----:B--2---:R-:W-:-:S05]  /*3ee0*/  IMAD.U32 R4, R3, 0x10000, RZ ;  /* 0x0001000003047824 */ /* 0x004fca00078e00ff */
[----:B------:R-:W-:-:S04]  /*3ef0*/  FSETP.GEU.FTZ.AND P0, PT, R4, -100, PT ;  /* 0xc2c800000400780b */ /* 0x000fc80003f1e000 */
[----:B------:R-:W-:-:S05]  /*3f00*/  SEL R0, R3, 0xc2c8, P0 ;  /* 0x0000c2c803007807 */ /* 0x000fca0000000000 */
[----:B------:R-:W-:-:S04]  /*3f10*/  IMAD.U32 R3, R0, 0x10000, RZ ;  /* 0x0001000000037824 */ /* 0x000fc800078e00ff */
[----:B------:R-:W-:Y:S01]  /*3f20*/  FMUL.FTZ R0, R2, R3 ;  /* 0x0000000302007220 */ /* 0x000fe20000410000 */
[----:B0-----:R-:W-:-:S05]  /*3f30*/  IMAD.U32 R3, R7, 0x10000, RZ ;  /* 0x0001000007037824 */ /* 0x001fca00078e00ff */
[----:B------:R-:W0:Y:S02]  /*3f40*/  F2F.BF16.F32 R0, R0 ;  /* 0x0000000000007304 */ /* 0x000e240000202000 */
[----:B0-----:R-:W-:-:S05]  /*3f50*/  SHF.L.U32 R2, R0, 0x10, RZ ;  /* 0x0000001000027819 */ /* 0x001fca00000006ff */
[----:B------:R-:W-:Y:S01]  /*3f60*/  FADD.FTZ R4, R2, -R3 ;  /* 0x8000000302047221 */ /* 0x000fe20000010000 */
[----:B-1----:R-:W-:-:S03]  /*3f70*/  IADD3 R2, P0, PT, R16, UR6, RZ ;  /* 0x0000000610027c10 */ /* 0x002fc6000ff1e0ff */
[----:B------:R0:W1:Y:S02]  /*3f80*/  F2F.BF16.F32 R5, R4 ;  /* 0x0000000400057304 */ /* 0x0000640000202000 */
[----:B------:R-:W-:Y:S01]  /*3f90*/  IMAD.X R3, RZ, RZ, UR7, P0 ;  /* 0x00000007ff037e24 */ /* 0x000fe200080e06ff */
[----:B------:R-:W-:Y:S07]  /*3fa0*/  BRA.U UP0, `(.L_x_1475) ;  /* 0x00000005000c7547 */ /* 0x000fee000b800000 */
        /* <DEDUP_REMOVED lines=8> */
[----:B-1----:R-:W-:-:S04]  /*4030*/  IMAD.U32 R0, R5, 0x10000, RZ ;  /* 0x0001000005007824 */ /* 0x002fc800078e00ff */
[----:B------:R-:W1:Y:S02]  /*4040*/  F2I.FTZ.TRUNC.NTZ R5, R0 ;  /* 0x0000000000057305 */ /* 0x000e64000021f100 */
[----:B-1----:R4:W-:Y:S01]  /*4050*/  STG.E.U8 desc[UR36][R2.64], R5 ;  /* 0x0000000502007986 */ /* 0x0029e2000c101124 */
[----:B------:R-:W-:Y:S05]  /*4060*/  BRA `(.L_x_1480) ;  /* 0x0000000c00807947 */ /* 0x000fea0003800000 */
.L_x_1478:
[----:B-1----:R-:W-:-:S06]  /*4070*/  IMAD.U32 R5, R5, 0x10000, RZ ;  /* 0x0001000005057824 */ /* 0x002fcc00078e00ff */
[----:B0-----:R-:W0:Y:S02]  /*4080*/  F2I.S64.TRUNC R4, R5 ;  /* 0x0000000500047311 */ /* 0x001e24000020d900 */
[----:B0-----:R3:W-:Y:S01]  /*4090*/  STG.E.U8 desc[UR36][R2.64], R4 ;  /* 0x0000000402007986 */ /* 0x0017e2000c101124 */
[----:B------:R-:W-:Y:S05]  /*40a0*/  BRA `(.L_x_1480) ;  /* 0x0000000c00707947 */ /* 0x000fea0003800000 */
.L_x_1477:
[----:B------:R-:W-:-:S09]  /*40b0*/  UISETP.NE.AND UP0, UPT, UR4, 0x2, UPT ;  /* 0x000000020400788c */ /* 0x000fd2000bf05270 */
[----:B------:R-:W-:Y:S05]  /*40c0*/  BRA.U !UP0, `(.L_x_1481) ;  /* 0x0000000108307547 */ /* 0x000fea000b800000 */
[----:B------:R-:W-:-:S09]  /*40d0*/  UISETP.NE.AND UP0, UPT, UR4, 0x3, UPT ;  /* 0x000000030400788c */ /* 0x000fd2000bf05270 */
[----:B------:R-:W-:Y:S05]  /*40e0*/  BRA.U !UP0, `(.L_x_1482) ;  /* 0x0000000108187547 */ /* 0x000fea000b800000 */
[----:B------:R-:W-:-:S09]  /*40f0*/  UISETP.NE.AND UP0, UPT, UR4, 0x4, UPT ;  /* 0x000000040400788c */ /* 0x000fd2000bf05270 */
[----:B------:R-:W-:Y:S05]  /*4100*/  BRA.U UP0, `(.L_x_1479) ;  /* 0x0000000900b87547 */ /* 0x000fea000b800000 */
[----:B-1----:R-:W-:-:S06]  /*4110*/  IMAD.U32 R5, R5, 0x10000, RZ ;  /* 0x0001000005057824 */ /* 0x002fcc00078e00ff */
[----:B0-----:R-:W0:Y:S02]  /*4120*/  F2I.S64.TRUNC R4, R5 ;  /* 0x0000000500047311 */ /* 0x001e24000020d900 */
[----:B0-----:R0:W-:Y:S01]  /*4130*/  STG.E.64 desc[UR36][R2.64], R4 ;  /* 0x0000000402007986 */ /* 0x0011e2000c101b24 */
[----:B------:R-:W-:Y:S05]  /*4140*/  BRA `(.L_x_1480) ;  /* 0x0000000c00487947 */ /* 0x000fea0003800000 */
.L_x_1482:
[----:B-1----:R-:W-:-:S06]  /*4150*/  IMAD.U32 R5, R5, 0x10000, RZ ;  /* 0x0001000005057824 */ /* 0x002fcc00078e00ff */
[----:B------:R-:W1:Y:S02]  /*4160*/  F2I.FTZ.TRUNC.NTZ R5, R5 ;  /* 0x0000000500057305 */ /* 0x000e64000021f100 */
[----:B-1----:R1:W-:Y:S01]  /*4170*/  STG.E desc[UR36][R2.64], R5 ;  /* 0x0000000502007986 */ /* 0x0023e2000c101924 */
[----:B------:R-:W-:Y:S05]  /*4180*/  BRA `(.L_x_1480) ;  /* 0x0000000c00387947 */ /* 0x000fea0003800000 */
.L_x_1481:
[----:B-1----:R-:W-:-:S06]  /*4190*/  SHF.L.U32 R5, R5, 0x10, RZ ;  /* 0x0000001005057819 */ /* 0x002fcc00000006ff */
[----:B------:R-:W1:Y:S02]  /*41a0*/  F2I.FTZ.TRUNC.NTZ R5, R5 ;  /* 0x0000000500057305 */ /* 0x000e64000021f100 */
[----:B-1----:R2:W-:Y:S01]  /*41b0*/  STG.E.U16 desc[UR36][R2.64], R5 ;  /* 0x0000000502007986 */ /* 0x0025e2000c101524 */
[----:B------:R-:W-:Y:S05]  /*41c0*/  BRA `(.L_x_1480) ;  /* 0x0000000c00287947 */ /* 0x000fea0003800000 */
.L_x_1476:
[----:B------:R-:W-:-:S09]  /*41d0*/  UISETP.GT.AND UP0, UPT, UR4, 0x6, UPT ;  /* 0x000000060400788c */ /* 0x000fd2000bf04270 */
[----:B------:R-:W-:Y:S05]  /*41e0*/  BRA.U UP0, `(.L_x_1483) ;  /* 0x00000001002c7547 */ /* 0x000fea000b800000 */
[----:B------:R-:W-:-:S09]  /*41f0*/  UISETP.NE.AND UP0, UPT, UR4, 0x5, UPT ;  /* 0x000000050400788c */ /* 0x000fd2000bf05270 */
[----:B------:R-:W-:Y:S05]  /*4200*/  BRA.U !UP0, `(.L_x_1484) ;  /* 0x0000000108147547 */ /* 0x000fea000b800000 */
[----:B------:R-:W-:-:S09]  /*4210*/  UISETP.NE.AND UP0, UPT, UR4, 0x6, UPT ;  /* 0x000000060400788c */ /* 0x000fd2000bf05270 */
[----:B------:R-:W-:Y:S05]  /*4220*/  BRA.U UP0, `(.L_x_1479) ;  /* 0x0000000900707547 */ /* 0x000fea000b800000 */
[----:B-1----:R-:W-:-:S05]  /*4230*/  IMAD.U32 R5, R5, 0x10000, RZ ;  /* 0x0001000005057824 */ /* 0x002fca00078e00ff */
[----:B------:R1:W-:Y:S01]  /*4240*/  STG.E desc[UR36][R2.64], R5 ;  /* 0x0000000502007986 */ /* 0x0003e2000c101924 */
[----:B------:R-:W-:Y:S05]  /*4250*/  BRA `(.L_x_1480) ;  /* 0x0000000c00047947 */ /* 0x000fea0003800000 */
.L_x_1484:
[----:B-1----:R-:W-:-:S05]  /*4260*/  IMAD.U32 R0, R5, 0x10000, RZ ;  /* 0x0001000005007824 */ /* 0x002fca00078e00ff */
[----:B------:R-:W-:-:S05]  /*4270*/  F2FP.F16.F32.PACK_AB R0, RZ, R0 ;  /* 0x00000000ff00723e */ /* 0x000fca00000000ff */
[----:B------:R1:W-:Y:S01]  /*4280*/  STG.E.U16 desc[UR36][R2.64], R0 ;  /* 0x0000000002007986 */ /* 0x0003e2000c101524 */
[----:B------:R-:W-:Y:S05]  /*4290*/  BRA `(.L_x_1480) ;  /* 0x0000000800f47947 */ /* 0x000fea0003800000 */
.L_x_1483:
[----:B------:R-:W-:-:S09]  /*42a0*/  UISETP.NE.AND UP0, UPT, UR4, 0x7, UPT ;  /* 0x000000070400788c */ /* 0x000fd2000bf05270 */
[----:B------:R-:W-:Y:S05]  /*42b0*/  BRA.U !UP0, `(.L_x_1485) ;  /* 0x0000000108347547 */ /* 0x000fea000b800000 */
[----:B------:R-:W-:-:S09]  /*42c0*/  UISETP.NE.AND UP0, UPT, UR4, 0x8, UPT ;  /* 0x000000080400788c */ /* 0x000fd2000bf05270 */
[----:B------:R-:W-:Y:S05]  /*42d0*/  BRA.U !UP0, `(.L_x_1486) ;  /* 0x0000000108187547 */ /* 0x000fea000b800000 */
[----:B------:R-:W-:-:S09]  /*42e0*/  UISETP.NE.AND UP0, UPT, UR4, 0x9, UPT ;  /* 0x000000090400788c */ /* 0x000fd2000bf05270 */
[----:B------:R-:W-:Y:S05]  /*42f0*/  BRA.U UP0, `(.L_x_1479) ;  /* 0x00000009003c7547 */ /* 0x000fea000b800000 */
[----:B01----:R-:W-:Y:S02]  /*4300*/  IMAD.U32 R4, R5, 0x10000, RZ ;  /* 0x0001000005047824 */ /* 0x003fe400078e00ff */
[----:B------:R-:W-:-:S05]  /*4310*/  IMAD.MOV.U32 R5, RZ, RZ, RZ ;  /* 0x000000ffff057224 */ /* 0x000fca00078e00ff */
[----:B------:R0:W-:Y:S01]  /*4320*/  STG.E.64 desc[UR36][R2.64], R4 ;  /* 0x0000000402007986 */ /* 0x0001e2000c101b24 */
[----:B------:R-:W-:Y:S05]  /*4330*/  BRA `(.L_x_1480) ;  /* 0x0000000800cc7947 */ /* 0x000fea0003800000 */
.L_x_1486:
[----:B-1----:R-:W-:-:S05]  /*4340*/  IMAD.U32 R5, R5, 0x10000, RZ ;  /* 0x0001000005057824 */ /* 0x002fca00078e00ff */
[----:B------:R-:W-:-:S04]  /*4350*/  F2FP.F16.F32.PACK_AB R5, RZ, R5 ;  /* 0x00000005ff05723e */ /* 0x000fc800000000ff */
[----:B------:R-:W-:-:S05]  /*4360*/  PRMT R5, R5, 0x5410, RZ ;  /* 0x0000541005057816 */ /* 0x000fca00000000ff */
[----:B------:R1:W-:Y:S01]  /*4370*/  STG.E desc[UR36][R2.64], R5 ;  /* 0x0000000502007986 */ /* 0x0003e2000c101924 */
[----:B------:R-:W-:Y:S05]  /*4380*/  BRA `(.L_x_1480) ;  /* 0x0000000800b87947 */ /* 0x000fea0003800000 */
.L_x_1485:
[----:B01----:R-:W-:-:S05]  /*4390*/  SHF.L.U32 R4, R5, 0x10, RZ ;  /* 0x0000001005047819 */ /* 0x003fca00000006ff */
[----:B------:R-:W-:-:S06]  /*43a0*/  FMUL.FTZ R4, R4, 1 ;  /* 0x3f80000004047820 */ /* 0x000fcc0000410000 */
[----:B------:R-:W0:Y:S02]  /*43b0*/  F2F.F64.F32 R4, R4 ;  /* 0x0000000400047310 */ /* 0x000e240000201800 */
[----:B0-----:R0:W-:Y:S01]  /*43c0*/  STG.E.64 desc[UR36][R2.64], R4 ;  /* 0x0000000402007986 */ /* 0x0011e2000c101b24 */
[----:B------:R-:W-:Y:S05]  /*43d0*/  BRA `(.L_x_1480) ;  /* 0x0000000800a47947 */ /* 0x000fea0003800000 */
.L_x_1475:
        /* <DEDUP_REMOVED lines=8> */
[----:B-1----:R-:W-:-:S05]  /*4460*/  IMAD.U32 R5, R5, 0x10000, RZ ;  /* 0x0001000005057824 */ /* 0x002fca00078e00ff */
[----:B------:R-:W-:-:S04]  /*4470*/  FSETP.NEU.FTZ.AND P0, PT, R5, RZ, PT ;  /* 0x000000ff0500720b */ /* 0x000fc80003f1d000 */
[----:B------:R-:W-:-:S05]  /*4480*/  SEL R5, RZ, 0x1, !P0 ;  /* 0x00000001ff057807 */ /* 0x000fca0004000000 */
[----:B------:R1:W-:Y:S01]  /*4490*/  STG.E.U8 desc[UR36][R2.64], R5 ;  /* 0x0000000502007986 */ /* 0x0003e2000c101124 */
[----:B------:R-:W-:Y:S05]  /*44a0*/  BRA `(.L_x_1480) ;  /* 0x0000000800707947 */ /* 0x000fea0003800000 */
.L_x_1489:
[----:B-1----:R-:W-:Y:S01]  /*44b0*/  IMAD.U32 R5, R5, 0x10000, RZ ;  /* 0x0001000005057824 */ /* 0x002fe200078e00ff */
[----:B------:R-:W-:-:S03]  /*44c0*/  CS2R R6, SRZ ;  /* 0x0000000000067805 */ /* 0x000fc6000001ff00 */
[----:B------:R-:W-:-:S06]  /*44d0*/  FMUL.FTZ R5, R5, 1 ;  /* 0x3f80000005057820 */ /* 0x000fcc0000410000 */
[----:B0-----:R-:W0:Y:S02]  /*44e0*/  F2F.F64.F32 R4, R5 ;  /* 0x0000000500047310 */ /* 0x001e240000201800 */
[----:B0-----:R0:W-:Y:S01]  /*44f0*/  STG.E.128 desc[UR36][R2.64], R4 ;  /* 0x0000000402007986 */ /* 0x0011e2000c101d24 */
[----:B------:R-:W-:Y:S05]  /*4500*/  BRA `(.L_x_1480) ;  /* 0x0000000800587947 */ /* 0x000fea0003800000 */
.L_x_1488:
[----:B------:R-:W-:-:S09]  /*4510*/  UISETP.NE.AND UP0, UPT, UR4, 0xf, UPT ;  /* 0x0000000f0400788c */ /* 0x000fd2000bf05270 */
[----:B------:R-:W-:Y:S05]  /*4520*/  BRA.U !UP0, `(.L_x_1490) ;  /* 0x0000000108a07547 */ /* 0x000fea000b800000 */
[----:B------:R-:W-:-:S09]  /*4530*/  UISETP.NE.AND UP0, UPT, UR4, 0x17, UPT ;  /* 0x000000170400788c */ /* 0x000fd2000bf05270 */
[----:B------:R-:W-:Y:S05]  /*4540*/  BRA.U !UP0, `(.L_x_1491) ;  /* 0x00000001084c7547 */ /* 0x000fea000b800000 */
[----:B------:R-:W-:-:S09]  /*4550*/  UISETP.NE.AND UP0, UPT, UR4, 0x18, UPT ;  /* 0x000000180400788c */ /* 0x000fd2000bf05270 */
[----:B------:R-:W-:Y:S05]  /*4560*/  BRA.U UP0, `(.L_x_1479) ;  /* 0x0000000500a07547 */ /* 0x000fea000b800000 */
[----:B-1----:R-:W-:Y:S01]  /*4570*/  IMAD.U32 R7, R5, 0x10000, RZ ;  /* 0x0001000005077824 */ /* 0x002fe200078e00ff */
[----:B------:R-:W-:Y:S01]  /*4580*/  BSSY.RECONVERGENT B0, `(.L_x_1492) ;  /* 0x000000c000007945 */ /* 0x000fe20003800200 */
[----:B------:R-:W-:-:S03]  /*4590*/  IMAD.MOV.U32 R0, RZ, RZ, 0x7f ;  /* 0x0000007fff007424 */ /* 0x000fc600078e00ff */
[----:B------:R-:W-:Y:S02]  /*45a0*/  LOP3.LUT R6, R7, 0x7fffffff, RZ, 0xc0, !PT ;  /* 0x7fffffff07067812 */ /* 0x000fe400078ec0ff */
[----:B------:R-:W-:Y:S02]  /*45b0*/  SHF.R.U32.HI R5, RZ, 0x18, R7 ;  /* 0x00000018ff057819 */ /* 0x000fe40000011607 */
[----:B------:R-:W-:-:S13]  /*45c0*/  ISETP.GT.U32.AND P0, PT, R6, 0x43efffff, PT ;  /* 0x43efffff0600780c */ /* 0x000fda0003f04070 */
[----:B------:R-:W-:Y:S05]  /*45d0*/  @P0 BRA `(.L_x_1493) ;  /* 0x0000000000180947 */ /* 0x000fea0003800000 */
[----:B------:R-:W-:-:S13]  /*45e0*/  ISETP.GT.U32.AND P0, PT, R6, 0x3c7fffff, PT ;  /* 0x3c7fffff0600780c */ /* 0x000fda0003f04070 */
[----:B------:R-:W-:-:S04]  /*45f0*/  @P0 SHF.R.U32.HI R0, RZ, 0x14, R7 ;  /* 0x00000014ff000819 */ /* 0x000fc80000011607 */
[----:B0-----:R-:W-:Y:S01]  /*4600*/  @P0 LOP3.LUT R4, R0, 0x1, RZ, 0xc0, !PT ;  /* 0x0000000100040812 */ /* 0x001fe200078ec0ff */
[----:B------:R-:W-:-:S03]  /*4610*/  @!P0 FADD.FTZ R0, R6, 16384 ;  /* 0x4680000006008421 */ /* 0x000fc60000010000 */
[----:B------:R-:W-:-:S04]  /*4620*/  @P0 IADD3 R4, PT, PT, R7, 0x407ffff, R4 ;  /* 0x0407ffff07040810 */ /* 0x000fc80007ffe004 */
[----:B------:R-:W-:-:S07]  /*4630*/  @P0 SHF.R.U32.HI R0, RZ, 0x14, R4 ;  /* 0x00000014ff000819 */ /* 0x000fce0000011604 */
.L_x_1493:
[----:B------:R-:W-:Y:S05]  /*4640*/  BSYNC.RECONVERGENT B0 ;  /* 0x0000000000007941 */ /* 0x000fea0003800200 */
.L_x_1492:
[----:B------:R-:W-:-:S05]  /*4650*/  LOP3.LUT R5, R0, 0x80, R5, 0xf8, !PT ;  /* 0x0000008000057812 */ /* 0x000fca00078ef805 */
[----:B------:R1:W-:Y:S01]  /*4660*/  STG.E.U8 desc[UR36][R2.64], R5 ;  /* 0x0000000502007986 */ /* 0x0003e2000c101124 */
[----:B------:R-:W-:Y:S05]  /*4670*/  BRA `(.L_x_1480) ;  /* 0x0000000400fc7947 */ /* 0x000fea0003800000 */
.L_x_1491:
[----:B-1----:R-:W-:Y:S01]  /*4680*/  IMAD.U32 R7, R5, 0x10000, RZ ;  /* 0x0001000005077824 */ /* 0x002fe200078e00ff */
[----:B------:R-:W-:Y:S04]  /*4690*/  BSSY.RECONVERGENT B0, `(.L_x_1494) ;  /* 0x000000e000007945 */ /* 0x000fe80003800200 */
[----:B------:R-:W-:Y:S02]  /*46a0*/  LOP3.LUT R6, R7, 0x7fffffff, RZ, 0xc0, !PT ;  /* 0x7fffffff07067812 */ /* 0x000fe400078ec0ff */
[----:B------:R-:W-:Y:S02]  /*46b0*/  SHF.R.U32.HI R5, RZ, 0x18, R7 ;  /* 0x00000018ff057819 */ /* 0x000fe40000011607 */
[----:B------:R-:W-:-:S13]  /*46c0*/  ISETP.GE.U32.AND P1, PT, R6, 0x47800000, PT ;  /* 0x478000000600780c */ /* 0x000fda0003f26070 */
[----:B------:R-:W-:Y:S02]  /*46d0*/  @P1 ISETP.GT.U32.AND P0, PT, R6, 0x7f800000, PT ;  /* 0x7f8000000600180c */ /* 0x000fe40003f04070 */
[----:B------:R-:W-:-:S04]  /*46e0*/  @P1 MOV R0, 0x7f ;  /* 0x0000007f00001802 */ /* 0x000fc80000000f00 */
[----:B------:R-:W-:Y:S01]  /*46f0*/  @P1 SEL R0, R0, 0x7c, P0 ;  /* 0x0000007c00001807 */ /* 0x000fe20000000000 */
[----:B------:R-:W-:Y:S06]  /*4700*/  @P1 BRA `(.L_x_1495) ;  /* 0x0000000000181947 */ /* 0x000fec0003800000 */
[----:B------:R-:W-:-:S13]  /*4710*/  ISETP.GT.U32.AND P0, PT, R6, 0x387fffff, PT ;  /* 0x387fffff0600780c */ /* 0x000fda0003f04070 */
[----:B------:R-:W-:-:S04]  /*4720*/  @P0 SHF.R.U32.HI R0, RZ, 0x15, R7 ;  /* 0x00000015ff000819 */ /* 0x000fc80000011607 */
[----:B0-----:R-:W-:Y:S01]  /*4730*/  @P0 LOP3.LUT R4, R0, 0x1, RZ, 0xc0, !PT ;  /* 0x0000000100040812 */ /* 0x001fe200078ec0ff */
[----:B------:R-:W-:-:S03]  /*4740*/  @!P0 FADD.FTZ R0, R6, 128 ;  /* 0x4300000006008421 */ /* 0x000fc60000010000 */
[----:B------:R-:W-:-:S04]  /*4750*/  @P0 IADD3 R4, PT, PT, R7, 0x80fffff, R4 ;  /* 0x080fffff07040810 */ /* 0x000fc80007ffe004 */
[----:B------:R-:W-:-:S07]  /*4760*/  @P0 SHF.R.U32.HI R0, RZ, 0x15, R4 ;  /* 0x00000015ff000819 */ /* 0x000fce0000011604 */
.L_x_1495:
[----:B------:R-:W-:Y:S05]  /*4770*/  BSYNC.RECONVERGENT B0 ;  /* 0x0000000000007941 */ /* 0x000fea0003800200 */
.L_x_1494:
[----:B------:R-:W-:-:S05]  /*4780*/  LOP3.LUT R5, R0, 0x80, R5, 0xf8, !PT ;  /* 0x0000008000057812 */ /* 0x000fca00078ef805 */
[----:B------:R1:W-:Y:S01]  /*4790*/  STG.E.U8 desc[UR36][R2.64], R5 ;  /* 0x0000000502007986 */ /* 0x0003e2000c101124 */
[----:B------:R-:W-:Y:S05]  /*47a0*/  BRA `(.L_x_1480) ;  /* 0x0000000400b07947 */ /* 0x000fea0003800000 */
.L_x_1490:
[----:B-1----:R1:W-:Y:S01]  /*47b0*/  STG.E.U16 desc[UR36][R2.64], R5 ;  /* 0x0000000502007986 */ /* 0x0023e2000c101524 */
[----:B------:R-:W-:Y:S05]  /*47c0*/  BRA `(.L_x_1480) ;  /* 0x0000000400a87947 */ /* 0x000fea0003800000 */
.L_x_1487:
        /* <DEDUP_REMOVED lines=8> */
[----:B-1----:R-:W-:-:S06]  /*4850*/  IMAD.U32 R5, R5, 0x10000, RZ ;  /* 0x0001000005057824 */ /* 0x002fcc00078e00ff */
[----:B------:R-:W1:Y:S02]  /*4860*/  F2I.FTZ.U32.TRUNC.NTZ R5, R5 ;  /* 0x0000000500057305 */ /* 0x000e64000021f000 */
[----:B-1----:R1:W-:Y:S01]  /*4870*/  STG.E.U16 desc[UR36][R2.64], R5 ;  /* 0x0000000502007986 */ /* 0x0023e2000c101524 */
[----:B------:R-:W-:Y:S05]  /*4880*/  BRA `(.L_x_1480) ;  /* 0x0000000400787947 */ /* 0x000fea0003800000 */
.L_x_1498:
[----:B-1----:R-:W-:Y:S01]  /*4890*/  IMAD.U32 R5, R5, 0x10000, RZ ;  /* 0x0001000005057824 */ /* 0x002fe200078e00ff */
[----:B------:R-:W-:Y:S01]  /*48a0*/  BSSY.RECONVERGENT B0, `(.L_x_1499) ;  /* 0x0000014000007945 */ /* 0x000fe20003800200 */
[----:B------:R-:W-:-:S03]  /*48b0*/  IMAD.MOV.U32 R0, RZ, RZ, 0x80 ;  /* 0x00000080ff007424 */ /* 0x000fc600078e00ff */
[----:B0-----:R-:W-:-:S04]  /*48c0*/  LOP3.LUT R4, R5, 0x7fffffff, RZ, 0xc0, !PT ;  /* 0x7fffffff05047812 */ /* 0x001fc800078ec0ff */
[----:B------:R-:W-:-:S13]  /*48d0*/  ISETP.GT.U32.AND P0, PT, R4, 0x437fffff, PT ;  /* 0x437fffff0400780c */ /* 0x000fda0003f04070 */
[----:B------:R-:W-:Y:S05]  /*48e0*/  @P0 BRA `(.L_x_1500) ;  /* 0x00000000003c0947 */ /* 0x000fea0003800000 */
[----:B------:R-:W-:-:S13]  /*48f0*/  ISETP.GT.U32.AND P0, PT, R4, 0x3bffffff, PT ;  /* 0x3bffffff0400780c */ /* 0x000fda0003f04070 */
[----:B------:R-:W-:Y:S05]  /*4900*/  @P0 BRA `(.L_x_1501) ;  /* 0x0000000000140947 */ /* 0x000fea0003800000 */
[----:B------:R-:W-:-:S05]  /*4910*/  FADD.FTZ R0, R4, 8192 ;  /* 0x4600000004007421 */ /* 0x000fca0000010000 */
[----:B------:R-:W-:Y:S02]  /*4920*/  LOP3.LUT P0, R4, R0, 0xff, RZ, 0xc0, !PT ;  /* 0x000000ff00047812 */ /* 0x000fe4000780c0ff */
[----:B------:R-:W-:-:S11]  /*4930*/  PRMT R0, RZ, 0x7610, R0 ;  /* 0x00007610ff007816 */ /* 0x000fd60000000000 */
[----:B------:R-:W-:Y:S05]  /*4940*/  @!P0 BRA `(.L_x_1500) ;  /* 0x0000000000248947 */ /* 0x000fea0003800000 */
[----:B------:R-:W-:Y:S05]  /*4950*/  BRA `(.L_x_1502) ;  /* 0x0000000000147947 */ /* 0x000fea0003800000 */
.L_x_1501:
[----:B------:R-:W-:-:S04]  /*4960*/  SHF.R.U32.HI R0, RZ, 0x14, R5 ;  /* 0x00000014ff007819 */ /* 0x000fc80000011605 */
[----:B------:R-:W-:-:S04]  /*4970*/  LOP3.LUT R0, R0, 0x1, RZ, 0xc0, !PT ;  /* 0x0000000100007812 */ /* 0x000fc800078ec0ff */
[----:B------:R-:W-:-:S04]  /*4980*/  IADD3 R0, PT, PT, R5, 0x487ffff, R0 ;  /* 0x0487ffff05007810 */ /* 0x000fc80007ffe000 */
[----:B------:R-:W-:-:S04]  /*4990*/  SHF.R.U32.HI R0, RZ, 0x14, R0 ;  /* 0x00000014ff007819 */ /* 0x000fc80000011600 */
[----:B------:R-:W-:-:S07]  /*49a0*/  LOP3.LUT R4, R0, 0xff, RZ, 0xc0, !PT ;  /* 0x000000ff00047812 */ /* 0x000fce00078ec0ff */
.L_x_1502:
[----:B------:R-:W-:-:S04]  /*49b0*/  SHF.R.U32.HI R5, RZ, 0x18, R5 ;  /* 0x00000018ff057819 */ /* 0x000fc80000011605 */
[----:B------:R-:W-:-:S04]  /*49c0*/  LOP3.LUT R4, R4, 0x80, R5, 0xf8, !PT ;  /* 0x0000008004047812 */ /* 0x000fc800078ef805 */
[----:B------:R-:W-:-:S07]  /*49d0*/  PRMT R0, R4, 0x7610, R0 ;  /* 0x0000761004007816 */ /* 0x000fce0000000000 */
.L_x_1500:
[----:B------:R-:W-:Y:S05]  /*49e0*/  BSYNC.RECONVERGENT B0 ;  /* 0x0000000000007941 */ /* 0x000fea0003800200 */
.L_x_1499:
[----:B------:R0:W-:Y:S01]  /*49f0*/  STG.E.U8 desc[UR36][R2.64], R0 ;  /* 0x0000000002007986 */ /* 0x0001e2000c101124 */
[----:B------:R-:W-:Y:S05]  /*4a00*/  BRA `(.L_x_1480) ;  /* 0x0000000400187947 */ /* 0x000fea0003800000 */
.L_x_1497:
        /* <DEDUP_REMOVED lines=13> */
.L_x_1505:
[----:B------:R-:W-:-:S04]  /*4ae0*/  SHF.R.U32.HI R0, RZ, 0x15, R5 ;  /* 0x00000015ff007819 */ /* 0x000fc80000011605 */
[----:B------:R-:W-:-:S04]  /*4af0*/  LOP3.LUT R0, R0, 0x1, RZ, 0xc0, !PT ;  /* 0x0000000100007812 */ /* 0x000fc800078ec0ff */
[----:B------:R-:W-:-:S04]  /*4b00*/  IADD3 R0, PT, PT, R5, 0x88fffff, R0 ;  /* 0x088fffff05007810 */ /* 0x000fc80007ffe000 */
[----:B------:R-:W-:-:S04]  /*4b10*/  SHF.R.U32.HI R0, RZ, 0x15, R0 ;  /* 0x00000015ff007819 */ /* 0x000fc80000011600 */
[----:B------:R-:W-:-:S07]  /*4b20*/  LOP3.LUT R4, R0, 0xff, RZ, 0xc0, !PT ;  /* 0x000000ff00047812 */ /* 0x000fce00078ec0ff */
.L_x_1506:
[----:B------:R-:W-:-:S04]  /*4b30*/  SHF.R.U32.HI R5, RZ, 0x18, R5 ;  /* 0x00000018ff057819 */ /* 0x000fc80000011605 */
[----:B------:R-:W-:-:S04]  /*4b40*/  LOP3.LUT R4, R4, 0x80, R5, 0xf8, !PT ;  /* 0x0000008004047812 */ /* 0x000fc800078ef805 */
[----:B------:R-:W-:-:S07]  /*4b50*/  PRMT R0, R4, 0x7610, R0 ;  /* 0x0000761004007816 */ /* 0x000fce0000000000 */
.L_x_1504:
[----:B------:R-:W-:Y:S05]  /*4b60*/  BSYNC.RECONVERGENT B0 ;  /* 0x0000000000007941 */ /* 0x000fea0003800200 */
.L_x_1503:
[----:B------:R0:W-:Y:S01]  /*4b70*/  STG.E.U8 desc[UR36][R2.64], R0 ;  /* 0x0000000002007986 */ /* 0x0001e2000c101124 */
[----:B------:R-:W-:Y:S05]  /*4b80*/  BRA `(.L_x_1480) ;  /* 0x0000000000b87947 */ /* 0x000fea0003800000 */
.L_x_1496:
[----:B------:R-:W-:-:S09]  /*4b90*/  UISETP.NE.AND UP0, UPT, UR4, 0x1c, UPT ;  /* 0x0000001c0400788c */ /* 0x000fd2000bf05270 */
[----:B------:R-:W-:Y:S05]  /*4ba0*/  BRA.U !UP0, `(.L_x_1507) ;  /* 0x0000000108a47547 */ /* 0x000fea000b800000 */
[----:B------:R-:W-:-:S09]  /*4bb0*/  UISETP.NE.AND UP0, UPT, UR4, 0x1d, UPT ;  /* 0x0000001d0400788c */ /* 0x000fd2000bf05270 */
[----:B------:R-:W-:Y:S05]  /*4bc0*/  BRA.U !UP0, `(.L_x_1508) ;  /* 0x00000001088c7547 */ /* 0x000fea000b800000 */
[----:B------:R-:W-:-:S09]  /*4bd0*/  UISETP.NE.AND UP0, UPT, UR4, 0x2c, UPT ;  /* 0x0000002c0400788c */ /* 0x000fd2000bf05270 */
[----:B------:R-:W-:Y:S05]  /*4be0*/  BRA.U !UP0, `(.L_x_1509) ;  /* 0x0000000108447547 */ /* 0x000fea000b800000 */
.L_x_1479:
[----:B------:R-:W-:Y:S01]  /*4bf0*/  MOV R0, 0x0 ;  /* 0x0000000000007802 */ /* 0x000fe20000000f00 */
[----:B------:R-:W0:Y:S01]  /*4c00*/  LDCU.64 UR6, c[0x4][0x310] ;  /* 0x01006200ff0677ac */ /* 0x000e220008000a00 */
[----:B------:R-:W-:Y:S02]  /*4c10*/  HFMA2 R8, -RZ, RZ, 0, 6.020069122314453125e-06 ;  /* 0x00000065ff087431 */ /* 0x000fe400000001ff */
[----:B------:R-:W-:Y:S01]  /*4c20*/  IMAD.MOV.U32 R12, RZ, RZ, 0x1 ;  /* 0x00000001ff0c7424 */ /* 0x000fe200078e00ff */
[----:B------:R2:W3:Y:S01]  /*4c30*/  LDC.64 R2, c[0x4][R0] ;  /* 0x0100000000027b82 */ /* 0x0004e20000000a00 */
[----:B------:R-:W4:Y:S01]  /*4c40*/  LDCU.64 UR8, c[0x4][0x318] ;  /* 0x01006300ff0877ac */ /* 0x000f220008000a00 */
[----:B------:R-:W-:Y:S01]  /*4c50*/  IMAD.MOV.U32 R13, RZ, RZ, RZ ;  /* 0x000000ffff0d7224 */ /* 0x000fe200078e00ff */
[----:B------:R-:W5:Y:S01]  /*4c60*/  LDCU.64 UR4, c[0x4][0x60] ;  /* 0x01000c00ff0477ac */ /* 0x000f620008000a00 */
[----:B0-----:R-:W-:Y:S01]  /*4c70*/  MOV R4, UR6 ;  /* 0x0000000600047c02 */ /* 0x001fe20008000f00 */
[----:B-1----:R-:W-:-:S02]  /*4c80*/  IMAD.U32 R5, RZ, RZ, UR7 ;  /* 0x00000007ff057e24 */ /* 0x002fc4000f8e00ff */
[----:B----4-:R-:W-:Y:S02]  /*4c90*/  IMAD.U32 R6, RZ, RZ, UR8 ;  /* 0x00000008ff067e24 */ /* 0x010fe4000f8e00ff */
[----:B------:R-:W-:Y:S02]  /*4ca0*/  IMAD.U32 R7, RZ, RZ, UR9 ;  /* 0x00000009ff077e24 */ /* 0x000fe4000f8e00ff */
[----:B-----5:R-:W-:Y:S02]  /*4cb0*/  IMAD.U32 R10, RZ, RZ, UR4 ;  /* 0x00000004ff0a7e24 */ /* 0x020fe4000f8e00ff */
[----:B--2---:R-:W-:-:S07]  /*4cc0*/  IMAD.U32 R11, RZ, RZ, UR5 ;  /* 0x00000005ff0b7e24 */ /* 0x004fce000f8e00ff */
[----:B------:R-:W-:-:S07]  /*4cd0*/  LEPC R20, `(.L_x_1510) ;  /* 0x000000001014794e */ /* 0x000fce0000000000 */
[----:B---3--:R-:W-:Y:S05]  /*4ce0*/  CALL.ABS.NOINC R2 ;  /* 0x0000000002007343 */ /* 0x008fea0003c00000 */
.L_x_1510:
[----:B------:R-:W-:Y:S05]  /*4cf0*/  BRA `(.L_x_1480) ;  /* 0x00000000005c7947 */ /* 0x000fea0003800000 */
.L_x_1509:
[----:B-1----:R-:W-:-:S05]  /*4d00*/  IMAD.U32 R5, R5, 0x10000, RZ ;  /* 0x0001000005057824 */ /* 0x002fca00078e00ff */
[----:B------:R-:W-:-:S04]  /*4d10*/  SHF.R.U32.HI R6, RZ, 0x17, R5 ;  /* 0x00000017ff067819 */ /* 0x000fc80000011605 */
[----:B0-----:R-:W-:-:S04]  /*4d20*/  LOP3.LUT R4, R6, 0xff, RZ, 0xc0, !PT ;  /* 0x000000ff06047812 */ /* 0x001fc800078ec0ff */
[----:B------:R-:W-:-:S13]  /*4d30*/  ISETP.NE.AND P1, PT, R4, 0xff, PT ;  /* 0x000000ff0400780c */ /* 0x000fda0003f25270 */
[--C-:B------:R-:W-:Y:S02]  /*4d40*/  @P1 SHF.R.U32.HI R0, RZ, 0x16, R5.reuse ;  /* 0x00000016ff001819 */ /* 0x100fe40000011605 */
[----:B------:R-:W-:Y:S01]  /*4d50*/  @P1 LOP3.LUT P0, RZ, R4, 0x3fffff, R5, 0xf8, !PT ;  /* 0x003fffff04ff1812 */ /* 0x000fe2000780f805 */
[----:B------:R-:W-:Y:S01]  /*4d60*/  IMAD.MOV.U32 R5, RZ, RZ, 0xff ;  /* 0x000000ffff057424 */ /* 0x000fe200078e00ff */
[----:B------:R-:W-:-:S04]  /*4d70*/  @P1 LOP3.LUT R0, R0, 0x1, RZ, 0xc0, !PT ;  /* 0x0000000100001812 */ /* 0x000fc800078ec0ff */
[----:B------:R-:W-:Y:S01]  /*4d80*/  @P1 ISETP.EQ.U32.AND P2, PT, R0, 0x1, P0 ;  /* 0x000000010000180c */ /* 0x000fe20000742070 */
[----:B------:R-:W-:Y:S01]  /*4d90*/  @P1 VIADD R0, R6, 0x1 ;  /* 0x0000000106001836 */ /* 0x000fe20000000000 */
[----:B------:R-:W-:Y:S02]  /*4da0*/  PLOP3.LUT P0, PT, PT, PT, PT, 0x80, 0x8 ;  /* 0x000000000008781c */ /* 0x000fe40003f0f070 */
[----:B------:R-:W-:-:S13]  /*4db0*/  @P1 PLOP3.LUT P0, PT, P2, PT, PT, 0x80, 0x8 ;  /* 0x000000000008181c */ /* 0x000fda000170f070 */
[----:B------:R-:W-:-:S05]  /*4dc0*/  @!P0 IADD3 R0, PT, PT, R6, RZ, RZ ;  /* 0x000000ff06008210 */ /* 0x000fca0007ffe0ff */
[----:B------:R-:W-:-:S05]  /*4dd0*/  @P1 IMAD.MOV.U32 R5, RZ, RZ, R0 ;  /* 0x000000ffff051224 */ /* 0x000fca00078e0000 */
[----:B------:R0:W-:Y:S01]  /*4de0*/  STG.E.U8 desc[UR36][R2.64], R5 ;  /* 0x0000000502007986 */ /* 0x0001e2000c101124 */
[----:B------:R-:W-:Y:S05]  /*4df0*/  BRA `(.L_x_1480) ;  /* 0x00000000001c7947 */ /* 0x000fea0003800000 */
.L_x_1508:
[----:B-1----:R-:W-:-:S06]  /*4e00*/  IMAD.U32 R5, R5, 0x10000, RZ ;  /* 0x0001000005057824 */ /* 0x002fcc00078e00ff */
[----:B0-----:R-:W0:Y:S02]  /*4e10*/  F2I.U64.TRUNC R4, R5 ;  /* 0x0000000500047311 */ /* 0x001e24000020d800 */
[----:B0-----:R0:W-:Y:S01]  /*4e20*/  STG.E.64 desc[UR36][R2.64], R4 ;  /* 0x0000000402007986 */ /* 0x0011e2000c101b24 */
[----:B------:R-:W-:Y:S05]  /*4e30*/  BRA `(.L_x_1480) ;  /* 0x00000000000c7947 */ /* 0x000fea0003800000 */
.L_x_1507:
[----:B-1----:R-:W-:-:S06]  /*4e40*/  IMAD.U32 R5, R5, 0x10000, RZ ;  /* 0x0001000005057824 */ /* 0x002fcc00078e00ff */
[----:B------:R-:W1:Y:S02]  /*4e50*/  F2I.FTZ.U32.TRUNC.NTZ R5, R5 ;  /* 0x0000000500057305 */ /* 0x000e64000021f000 */
[----:B-1----:R1:W-:Y:S02]  /*4e60*/  STG.E desc[UR36][R2.64], R5 ;  /* 0x0000000502007986 */ /* 0x0023e4000c101924 */
.L_x_1480:
[----:B------:R-:W-:-:S07]  /*4e70*/  VIADD R17, R17, 0x80 ;  /* 0x0000008011117836 */ /* 0x000fce0000000000 */
.L_x_1401:
[----:B------:R-:W-:Y:S05]  /*4e80*/  BSYNC.RECONVERGENT B7 ;  /* 0x0000000000077941 */ /* 0x000fea0003800200 */
.L_x_1400:
[----:B------:R-:W5:Y:S01]  /*4e90*/  LDCU UR4, c[0x0][0x380] ;  /* 0x00007000ff0477ac */ /* 0x000f620008000800 */
[----:B------:R-:W-:Y:S01]  /*4ea0*/  BSSY.RECONVERGENT B7, `(.L_x_1511) ;  /* 0x00004d9000077945 */ /* 0x000fe20003800200 */
[----:B-----5:R-:W-:-:S13]  /*4eb0*/  ISETP.GE.AND P0, PT, R17, UR4, PT ;  /* 0x0000000411007c0c */ /* 0x020fda000bf06270 */
[----:B------:R-:W-:Y:S05]  /*4ec0*/  @P0 BRA `(.L_x_1512) ;  /* 0x0000004c00580947 */ /* 0x000fea0003800000 */
[----:B------:R-:W5:Y:S01]  /*4ed0*/  LDCU UR4, c[0x0][0x388] ;  /* 0x00007100ff0477ac */ /* 0x000f620008000800 */
[----:B01----:R-:W-:Y:S02]  /*4ee0*/  HFMA2 R0, -RZ, RZ, 0, 0 ;  /* 0x00000000ff007431 */ /* 0x003fe400000001ff */
[----:B------:R-:W-:Y:S02]  /*4ef0*/  IMAD.MOV.U32 R18, RZ, RZ, RZ ;  /* 0x000000ffff127224 */ /* 0x000fe400078e00ff */
[----:B------:R-:W-:Y:S01]  /*4f00*/  IMAD.MOV.U32 R16, RZ, RZ, RZ ;  /* 0x000000ffff107224 */ /* 0x000fe200078e00ff */
[----:B-----5:R-:W-:-:S09]  /*4f10*/  UISETP.NE.AND UP0, UPT, UR4, URZ, UPT ;  /* 0x000000ff0400728c */ /* 0x020fd2000bf05270 */
[----:B------:R-:W-:Y:S05]  /*4f20*/  BRA.U !UP0, `(.L_x_1513) ;  /* 0x0000001508707547 */ /* 0x000fea000b800000 */
[----:B------:R-:W2:Y:S01]  /*4f30*/  LDCU.64 UR4, c[0x0][0x390] ;  /* 0x00007200ff0477ac */ /* 0x000ea20008000a00 */
[----:B------:R-:W-:Y:S01]  /*4f40*/  IMAD.MOV.U32 R16, RZ, RZ, RZ ;  /* 0x000000ffff107224 */ /* 0x000fe200078e00ff */
[----:B------:R-:W0:Y:S01]  /*4f50*/  LDCU UR6, c[0x0][0x38c] ;  /* 0x00007180ff0677ac */ /* 0x000e220008000800 */
[----:B------:R-:W1:Y:S01]  /*4f60*/  LDCU.64 UR8, c[0x0][0x4b8] ;  /* 0x00009700ff0877ac */ /* 0x000e620008000a00 */
[----:B------:R-:W-:Y:S01]  /*4f70*/  UISETP.NE.AND UP0, UPT, UR41, URZ, UPT ;  /* 0x000000ff2900728c */ /* 0x000fe2000bf05270 */
[----:B--234-:R-:W-:Y:S01]  /*4f80*/  IMAD.HI.U32 R2, R17, UR4, R16 ;  /* 0x0000000411027c27 */ /* 0x01cfe2000f8e0010 */
[----:B------:R-:W2:Y:S04]  /*4f90*/  LDCU UR4, c[0x0][0x4c0] ;  /* 0x00009800ff0477ac */ /* 0x000ea80008000800 */
[----:B------:R-:W-:-:S05]  /*4fa0*/  SHF.R.U32.HI R3, RZ, UR5, R2 ;  /* 0x00000005ff037c19 */ /* 0x000fca0008011602 */
[----:B------:R-:W-:-:S04]  /*4fb0*/  IMAD.MOV R18, RZ, RZ, -R3 ;  /* 0x000000ffff127224 */ /* 0x000fc800078e0a03 */
[----:B0-----:R-:W-:-:S04]  /*4fc0*/  IMAD R18, R18, UR6, R17 ;  /* 0x0000000612127c24 */ /* 0x001fc8000f8e0211 */
[C---:B-1----:R-:W-:Y:S02]  /*4fd0*/  IMAD R16, R18.reuse, UR8, RZ ;  /* 0x0000000812107c24 */ /* 0x042fe4000f8e02ff */
[C---:B------:R-:W-:Y:S02]  /*4fe0*/  IMAD R0, R18.reuse, UR9, RZ ;  /* 0x0000000912007c24 */ /* 0x040fe4000f8e02ff */
[----:B--2---:R-:W-:Y:S01]  /*4ff0*/  IMAD R18, R18, UR4, RZ ;  /* 0x0000000412127c24 */ /* 0x004fe2000f8e02ff */
        /* <DEDUP_REMOVED lines=335> */
.L_x_1513:
[----:B------:R-:W2:Y:S01]  /*64f0*/  LDCU.64 UR6, c[0x0][0x5f0] ;  /* 0x0000be00ff0677ac */ /* 0x000ea20008000a00 */
[----:B------:R-:W-:-:S04]  /*6500*/  UPRMT UR4, UR39, 0x9910, URZ ;  /* 0x0000991027047896 */ /* 0x000fc800080000ff */
[----:B------:R-:W-:Y:S01]  /*6510*/  UISETP.GT.AND UP0, UPT, UR4, 0x9, UPT ;  /* 0x000000090400788c */ /* 0x000fe2000bf04270 */
[----:B--234-:R-:W-:-:S05]  /*6520*/  IADD3 R2, P0, PT, R0, UR6, RZ ;  /* 0x0000000600027c10 */ /* 0x01cfca000ff1e0ff */
        /* <DEDUP_REMOVED lines=15> */
.L_x_1517:
[----:B------:R-:W2:Y:S02]  /*6620*/  LDG.E.U8 R2, desc[UR36][R2.64] ;  /* 0x0000002402027981 */ /* 0x000ea4000c1e1100 */
[----:B--2---:R-:W-:-:S04]  /*6630*/  I2FP.F32.U32 R0, R2 ;  /* 0x0000000200007245 */ /* 0x004fc80000201000 */
[----:B------:R-:W-:-:S04]  /*6640*/  F2FP.BF16.F32.PACK_AB R0, RZ, R0 ;  /* 0x00000000ff00723e */ /* 0x000fc800000010ff */
[----:B------:R-:W-:Y:S01]  /*6650*/  PRMT R19, R0, 0x7610, R19 ;  /* 0x0000761000137816 */ /* 0x000fe20000000013 */
[----:B------:R-:W-:Y:S06]  /*6660*/  BRA `(.L_x_1519) ;  /* 0x0000000c00e07947 */ /* 0x000fec0003800000 */
.L_x_1516:
        /* <DEDUP_REMOVED lines=11> */
.L_x_1521:
[----:B------:R-:W2:Y:S02]  /*6720*/  LDG.E R2, desc[UR36][R2.64] ;  /* 0x0000002402027981 */ /* 0x000ea4000c1e1900 */
[----:B--2---:R-:W-:-:S04]  /*6730*/  I2FP.F32.S32 R0, R2 ;  /* 0x0000000200007245 */ /* 0x004fc80000201400 */
[----:B------:R-:W-:-:S04]  /*6740*/  F2FP.BF16.F32.PACK_AB R0, RZ, R0 ;  /* 0x00000000ff00723e */ /* 0x000fc800000010ff */
[----:B------:R-:W-:Y:S01]  /*6750*/  PRMT R19, R0, 0x7610, R19 ;  /* 0x0000761000137816 */ /* 0x000fe20000000013 */
[----:B------:R-:W-:Y:S06]  /*6760*/  BRA `(.L_x_1519) ;  /* 0x0000000c00a07947 */ /* 0x000fec0003800000 */
.L_x_1520:
[----:B------:R-:W2:Y:S02]  /*6770*/  LDG.E.U16 R2, desc[UR36][R2.64] ;  /* 0x0000002402027981 */ /* 0x000ea4000c1e1500 */
[----:B--2---:R-:W0:Y:S02]  /*6780*/  I2F.S16 R0, R2 ;  /* 0x0000000200007306 */ /* 0x004e240000101400 */
[----:B0-----:R-:W-:-:S04]  /*6790*/  F2FP.BF16.F32.PACK_AB R0, RZ, R0 ;  /* 0x00000000ff00723e */ /* 0x001fc800000010ff */
[----:B------:R-:W-:Y:S01]  /*67a0*/  PRMT R19, R0, 0x7610, R19 ;  /* 0x0000761000137816 */ /* 0x000fe20000000013 */
[----:B------:R-:W-:Y:S06]  /*67b0*/  BRA `(.L_x_1519) ;  /* 0x0000000c008c7947 */ /* 0x000fec0003800000 */
.L_x_1515:
        /* <DEDUP_REMOVED lines=9> */
.L_x_1523:
[----:B------:R-:W2:Y:S02]  /*6850*/  LDG.E.U16 R0, desc[UR36][R2.64] ;  /* 0x0000002402007981 */ /* 0x000ea4000c1e1500 */
[----:B--2---:R-:W-:-:S05]  /*6860*/  HADD2.F32 R0, -RZ, R0.H0_H0 ;  /* 0x20000000ff007230 */ /* 0x004fca0000004100 */
[----:B------:R-:W-:-:S04]  /*6870*/  F2FP.BF16.F32.PACK_AB R0, RZ, R0 ;  /* 0x00000000ff00723e */ /* 0x000fc800000010ff */
[----:B------:R-:W-:Y:S01]  /*6880*/  PRMT R19, R0, 0x7610, R19 ;  /* 0x0000761000137816 */ /* 0x000fe20000000013 */
[----:B------:R-:W-:Y:S06]  /*6890*/  BRA `(.L_x_1519) ;  /* 0x0000000c00547947 */ /* 0x000fec0003800000 */
.L_x_1522:
        /* <DEDUP_REMOVED lines=9> */
.L_x_1525:
[----:B------:R-:W2:Y:S02]  /*6930*/  LDG.E.U16 R2, desc[UR36][R2.64] ;  /* 0x0000002402027981 */ /* 0x000ea4000c1e1500 */
[----:B--2---:R-:W-:-:S05]  /*6940*/  HADD2.F32 R0, -RZ, R2.H0_H0 ;  /* 0x20000002ff007230 */ /* 0x004fca0000004100 */
[----:B------:R-:W-:-:S04]  /*6950*/  F2FP.BF16.F32.PACK_AB R0, RZ, R0 ;  /* 0x00000000ff00723e */ /* 0x000fc800000010ff */
[----:B------:R-:W-:Y:S01]  /*6960*/  PRMT R19, R0, 0x7610, R19 ;  /* 0x0000761000137816 */ /* 0x000fe20000000013 */
[----:B------:R-:W-:Y:S06]  /*6970*/  BRA `(.L_x_1519) ;  /* 0x0000000c001c7947 */ /* 0x000fec0003800000 */
.L_x_1524:
        /* <DEDUP_REMOVED lines=13> */
.L_x_1514:
        /* <DEDUP_REMOVED lines=14> */
.L_x_1528:
        /* <DEDUP_REMOVED lines=13> */
.L_x_1527:
[----:B------:R-:W-:-:S09]  /*6c00*/  UISETP.NE.AND UP0, UPT, UR4, 0xf, UPT ;  /* 0x0000000f0400788c */ /* 0x000fd2000bf05270 */
[----:B------:R-:W-:Y:S05]  /*6c10*/  BRA.U !UP0, `(.L_x_1529) ;  /* 0x00000001089c7547 */ /* 0x000fea000b800000 */
[----:B------:R-:W-:-:S09]  /*6c20*/  UISETP.NE.AND UP0, UPT, UR4, 0x17, UPT ;  /* 0x000000170400788c */ /* 0x000fd2000bf05270 */
[----:B------:R-:W-:Y:S05]  /*6c30*/  BRA.U !UP0, `(.L_x_1530) ;  /* 0x00000001085c7547 */ /* 0x000fea000b800000 */
[----:B------:R-:W-:-:S09]  /*6c40*/  UISETP.NE.AND UP0, UPT, UR4, 0x18, UPT ;  /* 0x000000180400788c */ /* 0x000fd2000bf05270 */
[----:B------:R-:W-:Y:S05]  /*6c50*/  BRA.U UP0, `(.L_x_1518) ;  /* 0x0000000500f87547 */ /* 0x000fea000b800000 */
[----:B------:R-:W2:Y:S01]  /*6c60*/  LDG.E.U8 R0, desc[UR36][R2.64] ;  /* 0x0000002402007981 */ /* 0x000ea2000c1e1100 */
[----:B------:R-:W-:Y:S01]  /*6c70*/  MOV R6, 0x1f ;  /* 0x0000001f00067802 */ /* 0x000fe20000000f00 */
        /* <DEDUP_REMOVED lines=8> */
[C---:B------:R-:W-:Y:S01]  /*6d00*/  SHF.L.U32 R6, R4.reuse, R5, RZ ;  /* 0x0000000504067219 */ /* 0x040fe200000006ff */
        /* <DEDUP_REMOVED lines=10> */
.L_x_1530:
[----:B------:R-:W2:Y:S02]  /*6db0*/  LDG.E.U8 R2, desc[UR36][R2.64] ;  /* 0x0000002402027981 */ /* 0x000ea4000c1e1100 */
[C---:B--2---:R-:W-:Y:S01]  /*6dc0*/  SHF.L.U32 R0, R2.reuse, 0x19, RZ ;  /* 0x0000001902007819 */ /* 0x044fe200000006ff */
[----:B------:R-:W-:-:S03]  /*6dd0*/  IMAD.SHL.U32 R5, R2, 0x100, RZ ;  /* 0x0000010002057824 */ /* 0x000fc600078e00ff */
[----:B------:R-:W-:-:S13]  /*6de0*/  ISETP.GE.U32.AND P0, PT, R0, 0x8000000, PT ;  /* 0x080000000000780c */ /* 0x000fda0003f06070 */
[C---:B------:R-:W-:Y:S02]  /*6df0*/  @!P0 LOP3.LUT R4, R5.reuse, 0x7f00, RZ, 0xc0, !PT ;  /* 0x00007f0005048812 */ /* 0x040fe400078ec0ff */
[----:B------:R-:W-:Y:S02]  /*6e00*/  @P0 LEA.HI R0, R0, 0x70000000, RZ, 0x1c ;  /* 0x7000000000000811 */ /* 0x000fe400078fe0ff */
[----:B------:R-:W-:Y:S02]  /*6e10*/  @!P0 LOP3.LUT R4, R4, 0x3f000000, RZ, 0xfc, !PT ;  /* 0x3f00000004048812 */ /* 0x000fe400078efcff */
[----:B------:R-:W-:Y:S01]  /*6e20*/  PRMT R5, R5, 0x9910, RZ ;  /* 0x0000991005057816 */ /* 0x000fe200000000ff */
[----:B------:R-:W-:Y:S02]  /*6e30*/  @P0 FMUL.FTZ R0, R0, 1.9259299443872358531e-34 ;  /* 0x0780000000000820 */ /* 0x000fe40000410000 */
[----:B------:R-:W-:-:S05]  /*6e40*/  @!P0 FADD.FTZ R0, R4, -0.5 ;  /* 0xbf00000004008421 */ /* 0x000fca0000010000 */
[----:B------:R-:W-:-:S04]  /*6e50*/  LOP3.LUT R0, R0, 0x80000000, R5, 0xf8, !PT ;  /* 0x8000000000007812 */ /* 0x000fc800078ef805 */
[----:B------:R-:W-:-:S04]  /*6e60*/  F2FP.BF16.F32.PACK_AB R0, RZ, R0 ;  /* 0x00000000ff00723e */ /* 0x000fc800000010ff */
[----:B------:R-:W-:Y:S01]  /*6e70*/  PRMT R19, R0, 0x7610, R19 ;  /* 0x0000761000137816 */ /* 0x000fe20000000013 */
[----:B------:R-:W-:Y:S06]  /*6e80*/  BRA `(.L_x_1519) ;  /* 0x0000000400d87947 */ /* 0x000fec0003800000 */
.L_x_1529:
[----:B------:R0:W5:Y:S01]  /*6e90*/  LDG.E.U16 R19, desc[UR36][R2.64] ;  /* 0x0000002402137981 */ /* 0x000162000c1e1500 */
[----:B------:R-:W-:Y:S05]  /*6ea0*/  BRA `(.L_x_1519) ;  /* 0x0000000400d07947 */ /* 0x000fea0003800000 */
.L_x_1526:
        /* <DEDUP_REMOVED lines=13> */
.L_x_1533:
        /* <DEDUP_REMOVED lines=21> */
.L_x_1537:
[----:B------:R-:W-:Y:S05]  /*70d0*/  BSYNC.RECONVERGENT B1 ;  /* 0x0000000000017941 */ /* 0x000fea0003800200 */
.L_x_1536:
[----:B------:R-:W-:Y:S02]  /*70e0*/  SHF.L.U32 R0, R0, 0x14, RZ ;  /* 0x0000001400007819 */ /* 0x000fe400000006ff */
[----:B------:R-:W-:-:S04]  /*70f0*/  LEA R2, R2, 0x3b800000, 0x17 ;  /* 0x3b80000002027811 */ /* 0x000fc800078eb8ff */
[----:B------:R-:W-:-:S07]  /*7100*/  LOP3.LUT R0, R2, R0, R7, 0xfe, !PT ;  /* 0x0000000002007212 */ /* 0x000fce00078efe07 */
.L_x_1535:
[----:B------:R-:W-:Y:S05]  /*7110*/  BSYNC.RECONVERGENT B0 ;  /* 0x0000000000007941 */ /* 0x000fea0003800200 */
.L_x_1534:
[----:B------:R-:W-:-:S04]  /*7120*/  F2FP.BF16.F32.PACK_AB R0, RZ, R0 ;  /* 0x00000000ff00723e */ /* 0x000fc800000010ff */
[----:B------:R-:W-:Y:S01]  /*7130*/  PRMT R19, R0, 0x7610, R19 ;  /* 0x0000761000137816 */ /* 0x000fe20000000013 */
[----:B------:R-:W-:Y:S06]  /*7140*/  BRA `(.L_x_1519) ;  /* 0x0000000400287947 */ /* 0x000fec0003800000 */
.L_x_1532:
        /* <DEDUP_REMOVED lines=21> */
.L_x_1541:
[----:B------:R-:W-:Y:S05]  /*72a0*/  BSYNC.RECONVERGENT B1 ;  /* 0x0000000000017941 */ /* 0x000fea0003800200 */
.L_x_1540:
[----:B------:R-:W-:Y:S01]  /*72b0*/  IMAD.SHL.U32 R0, R0, 0x200000, RZ ;  /* 0x0020000000007824 */ /* 0x000fe200078e00ff */
[----:B------:R-:W-:-:S04]  /*72c0*/  LEA R2, R2, 0x37800000, 0x17 ;  /* 0x3780000002027811 */ /* 0x000fc800078eb8ff */
[----:B------:R-:W-:-:S07]  /*72d0*/  LOP3.LUT R0, R2, R0, R7, 0xfe, !PT ;  /* 0x0000000002007212 */ /* 0x000fce00078efe07 */
.L_x_1539:
[----:B------:R-:W-:Y:S05]  /*72e0*/  BSYNC.RECONVERGENT B0 ;  /* 0x0000000000007941 */ /* 0x000fea0003800200 */
.L_x_1538:
[----:B------:R-:W-:-:S04]  /*72f0*/  F2FP.BF16.F32.PACK_AB R0, RZ, R0 ;  /* 0x00000000ff00723e */ /* 0x000fc800000010ff */
[----:B------:R-:W-:Y:S01]  /*7300*/  PRMT R19, R0, 0x7610, R19 ;  /* 0x0000761000137816 */ /* 0x000fe20000000013 */
[----:B------:R-:W-:Y:S06]  /*7310*/  BRA `(.L_x_1519) ;  /* 0x0000000000b47947 */ /* 0x000fec0003800000 */
.L_x_1531:
[----:B------:R-:W-:-:S09]  /*7320*/  UISETP.NE.AND UP0, UPT, UR4, 0x1c, UPT ;  /* 0x0000001c0400788c */ /* 0x000fd2000bf05270 */
[----:B------:R-:W-:Y:S05]  /*7330*/  BRA.U !UP0, `(.L_x_1542) ;  /* 0x00000001089c7547 */ /* 0x000fea000b800000 */
[----:B------:R-:W-:-:S09]  /*7340*/  UISETP.NE.AND UP0, UPT, UR4, 0x1d, UPT ;  /* 0x0000001d0400788c */ /* 0x000fd2000bf05270 */
[----:B------:R-:W-:Y:S05]  /*7350*/  BRA.U !UP0, `(.L_x_1543) ;  /* 0x0000000108807547 */ /* 0x000fea000b800000 */
[----:B------:R-:W-:-:S09]  /*7360*/  UISETP.NE.AND UP0, UPT, UR4, 0x2c, UPT ;  /* 0x0000002c0400788c */ /* 0x000fd2000bf05270 */
[----:B------:R-:W-:Y:S05]  /*7370*/  BRA.U UP0, `(.L_x_1518) ;  /* 0x0000000100307547 */ /* 0x000fea000b800000 */
[----:B------:R-:W2:Y:S01]  /*7380*/  LDG.E.U8 R2, desc[UR36][R2.64] ;  /* 0x0000002402027981 */ /* 0x000ea2000c1e1100 */
[----:B------:R-:W-:Y:S01]  /*7390*/  BSSY.RECONVERGENT B0, `(.L_x_1544) ;  /* 0x0000007000007945 */ /* 0x000fe20003800200 */
[----:B------:R-:W-:Y:S01]  /*73a0*/  HFMA2 R0, -RZ, RZ, 3.814697265625e-06, 0 ;  /* 0x00400000ff007431 */ /* 0x000fe200000001ff */
[----:B--2---:R-:W-:-:S13]  /*73b0*/  ISETP.NE.AND P0, PT, R2, RZ, PT ;  /* 0x000000ff0200720c */ /* 0x004fda0003f05270 */
[----:B------:R-:W-:Y:S05]  /*73c0*/  @!P0 BRA `(.L_x_1545) ;  /* 0x00000000000c8947 */ /* 0x000fea0003800000 */
[----:B------:R-:W-:-:S13]  /*73d0*/  ISETP.NE.AND P0, PT, R2, 0xff, PT ;  /* 0x000000ff0200780c */ /* 0x000fda0003f05270 */
[----:B------:R-:W-:Y:S02]  /*73e0*/  @!P0 IMAD.MOV.U32 R0, RZ, RZ, 0x7f800001 ;  /* 0x7f800001ff008424 */ /* 0x000fe400078e00ff */
[----:B------:R-:W-:-:S07]  /*73f0*/  @P0 IMAD.SHL.U32 R0, R2, 0x800000, RZ ;  /* 0x0080000002000824 */ /* 0x000fce00078e00ff */
.L_x_1545:
[----:B------:R-:W-:Y:S05]  /*7400*/  BSYNC.RECONVERGENT B0 ;  /* 0x0000000000007941 */ /* 0x000fea0003800200 */
.L_x_1544:
[----:B------:R-:W-:-:S04]  /*7410*/  F2FP.BF16.F32.PACK_AB R0, RZ, R0 ;  /* 0x00000000ff00723e */ /* 0x000fc800000010ff */
[----:B------:R-:W-:Y:S01]  /*7420*/  PRMT R19, R0, 0x7610, R19 ;  /* 0x0000761000137816 */ /* 0x000fe20000000013 */
[----:B------:R-:W-:Y:S06]  /*7430*/  BRA `(.L_x_1519) ;  /* 0x00000000006c7947 */ /* 0x000fec0003800000 */
.L_x_1518:
        /* <DEDUP_REMOVED lines=16> */
.L_x_1546:
[----:B------:R-:W-:Y:S01]  /*7540*/  PRMT R19, RZ, 0x7610, R19 ;  /* 0x00007610ff137816 */ /* 0x000fe20000000013 */
[----:B------:R-:W-:Y:S06]  /*7550*/  BRA `(.L_x_1519) ;  /* 0x0000000000247947 */ /* 0x000fec0003800000 */
.L_x_1543:
[----:B------:R-:W2:Y:S02]  /*7560*/  LDG.E.64 R2, desc[UR36][R2.64] ;  /* 0x0000002402027981 */ /* 0x000ea4000c1e1b00 */
[----:B--2---:R-:W0:Y:S02]  /*7570*/  I2F.U64 R0, R2 ;  /* 0x0000000200007312 */ /* 0x004e240000301000 */
[----:B0-----:R-:W-:-:S04]  /*7580*/  F2FP.BF16.F32.PACK_AB R0, RZ, R0 ;  /* 0x00000000ff00723e */ /* 0x001fc800000010ff */
[----:B------:R-:W-:Y:S01]  /*7590*/  PRMT R19, R0, 0x7610, R19 ;  /* 0x0000761000137816 */ /* 0x000fe20000000013 */
[----:B------:R-:W-:Y:S06]  /*75a0*/  BRA `(.L_x_1519) ;  /* 0x0000000000107947 */ /* 0x000fec0003800000 */
.L_x_1542:
[----:B------:R-:W2:Y:S02]  /*75b0*/  LDG.E R2, desc[UR36][R2.64] ;  /* 0x0000002402027981 */ /* 0x000ea4000c1e1900 */
[----:B--2---:R-:W-:-:S04]  /*75c0*/  I2FP.F32.U32 R0, R2 ;  /* 0x0000000200007245 */ /* 0x004fc80000201000 */
[----:B------:R-:W-:-:S04]  /*75d0*/  F2FP.BF16.F32.PACK_AB R0, RZ, R0 ;  /* 0x00000000ff00723e */ /* 0x000fc800000010ff */
[----:B------:R-:W-:-:S07]  /*75e0*/  PRMT R19, R0, 0x7610, R19 ;  /* 0x0000761000137816 */ /* 0x000fce0000000013 */
.L_x_1519:
        /* <DEDUP_REMOVED lines=19> */
.L_x_1550:
[----:B------:R-:W2:Y:S02]  /*7720*/  LDG.E.U8 R2, desc[UR36][R2.64] ;  /* 0x0000002402027981 */ /* 0x000ea4000c1e1100 */
[----:B--2---:R-:W-:-:S04]  /*7730*/  I2FP.F32.U32 R0, R2 ;  /* 0x0000000200007245 */ /* 0x004fc80000201000 */
[----:B------:R-:W-:-:S04]  /*7740*/  F2FP.BF16.F32.PACK_AB R0, RZ, R0 ;  /* 0x00000000ff00723e */ /* 0x000fc800000010ff */
[----:B------:R-:W-:Y:S01]  /*7750*/  PRMT R18, R0, 0x7610, R18 ;  /* 0x0000761000127816 */ /* 0x000fe20000000012 */
[----:B------:R-:W-:Y:S06]  /*7760*/  BRA `(.L_x_1552) ;  /* 0x0000000c00e07947 */ /* 0x000fec0003800000 */
.L_x_1549:
        /* <DEDUP_REMOVED lines=11> */
.L_x_1554:
[----:B------:R-:W2:Y:S02]  /*7820*/  LDG.E R2, desc[UR36][R2.64] ;  /* 0x0000002402027981 */ /* 0x000ea4000c1e1900 */
[----:B--2---:R-:W-:-:S04]  /*7830*/  I2FP.F32.S32 R0, R2 ;  /* 0x0000000200007245 */ /* 0x004fc80000201400 */
[----:B------:R-:W-:-:S04]  /*7840*/  F2FP.BF16.F32.PACK_AB R0, RZ, R0 ;  /* 0x00000000ff00723e */ /* 0x000fc800000010ff */
[----:B------:R-:W-:Y:S01]  /*7850*/  PRMT R18, R0, 0x7610, R18 ;  /* 0x0000761000127816 */ /* 0x000fe20000000012 */
[----:B------:R-:W-:Y:S06]  /*7860*/  BRA `(.L_x_1552) ;  /* 0x0000000c00a07947 */ /* 0x000fec0003800000 */
.L_x_1553:
[----:B------:R-:W2:Y:S02]  /*7870*/  LDG.E.U16 R2, desc[UR36][R2.64] ;  /* 0x0000002402027981 */ /* 0x000ea4000c1e1500 */
[----:B--2---:R-:W0:Y:S02]  /*7880*/  I2F.S16 R0, R2 ;  /* 0x0000000200007306 */ /* 0x004e240000101400 */
[----:B0-----:R-:W-:-:S04]  /*7890*/  F2FP.BF16.F32.PACK_AB R0, RZ, R0 ;  /* 0x00000000ff00723e */ /* 0x001fc800000010ff */
[----:B------:R-:W-:Y:S01]  /*78a0*/  PRMT R18, R0, 0x7610, R18 ;  /* 0x0000761000127816 */ /* 0x000fe20000000012 */
[----:B------:R-:W-:Y:S06]  /*78b0*/  BRA `(.L_x_1552) ;  /* 0x0000000c008c7947 */ /* 0x000fec0003800000 */
.L_x_1548:
        /* <DEDUP_REMOVED lines=9> */
.L_x_1556:
[----:B------:R-:W2:Y:S02]  /*7950*/  LDG.E.U16 R0, desc[UR36][R2.64] ;  /* 0x0000002402007981 */ /* 0x000ea4000c1e1500 */
[----:B--2---:R-:W-:-:S05]  /*7960*/  HADD2.F32 R0, -RZ, R0.H0_H0 ;  /* 0x20000000ff007230 */ /* 0x004fca0000004100 */
[----:B------:R-:W-:-:S04]  /*7970*/  F2FP.BF16.F32.PACK_AB R0, RZ, R0 ;  /* 0x00000000ff00723e */ /* 0x000fc800000010ff */
[----:B------:R-:W-:Y:S01]  /*7980*/  PRMT R18, R0, 0x7610, R18 ;  /* 0x0000761000127816 */ /* 0x000fe20000000012 */
[----:B------:R-:W-:Y:S06]  /*7990*/  BRA `(.L_x_1552) ;  /* 0x0000000c00547947 */ /* 0x000fec0003800000 */
.L_x_1555:
        /* <DEDUP_REMOVED lines=9> */
.L_x_1558:
[----:B------:R-:W2:Y:S02]  /*7a30*/  LDG.E.U16 R2, desc[UR36][R2.64] ;  /* 0x0000002402027981 */ /* 0x000ea4000c1e1500 */
[----:B--2---:R-:W-:-:S05]  /*7a40*/  HADD2.F32 R0, -RZ, R2.H0_H0 ;  /* 0x20000002ff007230 */ /* 0x004fca0000004100 */
[----:B------:R-:W-:-:S04]  /*7a50*/  F2FP.BF16.F32.PACK_AB R0, RZ, R0 ;  /* 0x00000000ff00723e */ /* 0x000fc800000010ff */
[----:B------:R-:W-:Y:S01]  /*7a60*/  PRMT R18, R0, 0x7610, R18 ;  /* 0x0000761000127816 */ /* 0x000fe20000000012 */
[----:B------:R-:W-:Y:S06]  /*7a70*/  BRA `(.L_x_1552) ;  /* 0x0000000c001c7947 */ /* 0x000fec0003800000 */
.L_x_1557:
        /* <DEDUP_REMOVED lines=13> */
.L_x_1547:
        /* <DEDUP_REMOVED lines=14> */
.L_x_1561:
        /* <DEDUP_REMOVED lines=13> */
.L_x_1560:
        /* <DEDUP_REMOVED lines=27> */
.L_x_1563:
[----:B------:R-:W2:Y:S02]  /*7eb0*/  LDG.E.U8 R2, desc[UR36][R2.64] ;  /* 0x0000002402027981 */ /* 0x000ea4000c1e1100 */
[C---:B--2---:R-:W-:Y:S02]  /*7ec0*/  IMAD.SHL.U32 R0, R2.reuse, 0x2000000, RZ ;  /* 0x0200000002007824 */ /* 0x044fe400078e00ff */
        /* <DEDUP_REMOVED lines=12> */
.L_x_1562:
[----:B------:R0:W5:Y:S01]  /*7f90*/  LDG.E.U16 R18, desc[UR36][R2.64] ;  /* 0x0000002402127981 */ /* 0x000162000c1e1500 */
[----:B------:R-:W-:Y:S05]  /*7fa0*/  BRA `(.L_x_1552) ;  /* 0x0000000400d07947 */ /* 0x000fea0003800000 */
.L_x_1559:
        /* <DEDUP_REMOVED lines=13> */
.L_x_1566:
        /* <DEDUP_REMOVED lines=21> */
.L_x_1570:
[----:B------:R-:W-:Y:S05]  /*81d0*/  BSYNC.RECONVERGENT B1 ;  /* 0x0000000000017941 */ /* 0x000fea0003800200 */
.L_x_1569:
[----:B------:R-:W-:Y:S01]  /*81e0*/  IMAD.SHL.U32 R0, R0, 0x100000, RZ ;  /* 0x0010000000007824 */ /* 0x000fe200078e00ff */
[----:B------:R-:W-:-:S04]  /*81f0*/  LEA R2, R2, 0x3b800000, 0x17 ;  /* 0x3b80000002027811 */ /* 0x000fc800078eb8ff */
[----:B------:R-:W-:-:S07]  /*8200*/  LOP3.LUT R0, R2, R0, R7, 0xfe, !PT ;  /* 0x0000000002007212 */ /* 0x000fce00078efe07 */
.L_x_1568:
[----:B------:R-:W-:Y:S05]  /*8210*/  BSYNC.RECONVERGENT B0 ;  /* 0x0000000000007941 */ /* 0x000fea0003800200 */
.L_x_1567:
[----:B------:R-:W-:-:S04]  /*8220*/  F2FP.BF16.F32.PACK_AB R0, RZ, R0 ;  /* 0x00000000ff00723e */ /* 0x000fc800000010ff */
[----:B------:R-:W-:Y:S01]  /*8230*/  PRMT R18, R0, 0x7610, R18 ;  /* 0x0000761000127816 */ /* 0x000fe20000000012 */
[----:B------:R-:W-:Y:S06]  /*8240*/  BRA `(.L_x_1552) ;  /* 0x0000000400287947 */ /* 0x000fec0003800000 */
.L_x_1565:
        /* <DEDUP_REMOVED lines=21> */
.L_x_1574:
[----:B------:R-:W-:Y:S05]  /*83a0*/  BSYNC.RECONVERGENT B1 ;  /* 0x0000000000017941 */ /* 0x000fea0003800200 */
.L_x_1573:
[----:B------:R-:W-:Y:S01]  /*83b0*/  IMAD.SHL.U32 R0, R0, 0x200000, RZ ;  /* 0x0020000000007824 */ /* 0x000fe200078e00ff */
[----:B------:R-:W-:-:S04]  /*83c0*/  LEA R2, R2, 0x37800000, 0x17 ;  /* 0x3780000002027811 */ /* 0x000fc800078eb8ff */
[----:B------:R-:W-:-:S07]  /*83d0*/  LOP3.LUT R0, R2, R0, R7, 0xfe, !PT ;  /* 0x0000000002007212 */ /* 0x000fce00078efe07 */
.L_x_1572:
[----:B------:R-:W-:Y:S05]  /*83e0*/  BSYNC.RECONVERGENT B0 ;  /* 0x0000000000007941 */ /* 0x000fea0003800200 */
.L_x_1571:
[----:B------:R-:W-:-:S04]  /*83f0*/  F2FP.BF16.F32.PACK_AB R0, RZ, R0 ;  /* 0x00000000ff00723e */ /* 0x000fc800000010ff */
[----:B------:R-:W-:Y:S01]  /*8400*/  PRMT R18, R0, 0x7610, R18 ;  /* 0x0000761000127816 */ /* 0x000fe20000000012 */
[----:B------:R-:W-:Y:S06]  /*8410*/  BRA `(.L_x_1552) ;  /* 0x0000000000b47947 */ /* 0x000fec0003800000 */
.L_x_1564:
        /* <DEDUP_REMOVED lines=14> */
.L_x_1578:
[----:B------:R-:W-:Y:S05]  /*8500*/  BSYNC.RECONVERGENT B0 ;  /* 0x0000000000007941 */ /* 0x000fea0003800200 */
.L_x_1577:
[----:B------:R-:W-:-:S04]  /*8510*/  F2FP.BF16.F32.PACK_AB R0, RZ, R0 ;  /* 0x00000000ff00723e */ /* 0x000fc800000010ff */
[----:B------:R-:W-:Y:S01]  /*8520*/  PRMT R18, R0, 0x7610, R18 ;  /* 0x0000761000127816 */ /* 0x000fe20000000012 */
[----:B------:R-:W-:Y:S06]  /*8530*/  BRA `(.L_x_1552) ;  /* 0x00000000006c7947 */ /* 0x000fec0003800000 */
.L_x_1551:
        /* <DEDUP_REMOVED lines=15> */
[----:B--2--5:R-:W-:Y:S05]  /*8630*/  CALL.ABS.NOINC R2 ;  /* 0x0000000002007343 */ /* 0x024fea0003c00000 */
.L_x_1579:
[----:B------:R-:W-:Y:S01]  /*8640*/  PRMT R18, RZ, 0x7610, R18 ;  /* 0x00007610ff127816 */ /* 0x000fe20000000012 */
[----:B------:R-:W-:Y:S06]  /*8650*/  BRA `(.L_x_1552) ;  /* 0x0000000000247947 */ /* 0x000fec0003800000 */
.L_x_1576:
[----:B------:R-:W2:Y:S02]  /*8660*/  LDG.E.64 R2, desc[UR36][R2.64] ;  /* 0x0000002402027981 */ /* 0x000ea4000c1e1b00 */
[----:B--2---:R-:W0:Y:S02]  /*8670*/  I2F.U64 R0, R2 ;  /* 0x0000000200007312 */ /* 0x004e240000301000 */
[----:B0-----:R-:W-:-:S04]  /*8680*/  F2FP.BF16.F32.PACK_AB R0, RZ, R0 ;  /* 0x00000000ff00723e */ /* 0x001fc800000010ff */
[----:B------:R-:W-:Y:S01]  /*8690*/  PRMT R18, R0, 0x7610, R18 ;  /* 0x0000761000127816 */ /* 0x000fe20000000012 */
[----:B------:R-:W-:Y:S06]  /*86a0*/  BRA `(.L_x_1552) ;  /* 0x0000000000107947 */ /* 0x000fec0003800000 */
.L_x_1575:
[----:B------:R-:W2:Y:S02]  /*86b0*/  LDG.E R2, desc[UR36][R2.64] ;  /* 0x0000002402027981 */ /* 0x000ea4000c1e1900 */
[----:B--2---:R-:W-:-:S04]  /*86c0*/  I2FP.F32.U32 R0, R2 ;  /* 0x0000000200007245 */ /* 0x004fc80000201000 */
[----:B------:R-:W-:-:S04]  /*86d0*/  F2FP.BF16.F32.PACK_AB R0, RZ, R0 ;  /* 0x00000000ff00723e */ /* 0x000fc800000010ff */
[----:B------:R-:W-:-:S07]  /*86e0*/  PRMT R18, R0, 0x7610, R18 ;  /* 0x0000761000127816 */ /* 0x000fce0000000012 */
.L_x_1552:
[----:B-----5:R-:W-:Y:S01]  /*86f0*/  IMAD.U32 R19, R19, 0x10000, RZ ;  /* 0x0001000013137824 */ /* 0x020fe200078e00ff */
        /* <DEDUP_REMOVED lines=20> */
.L_x_1581:
[----:B------:R-:W-:Y:S05]  /*8840*/  BSYNC.RECONVERGENT B6 ;  /* 0x0000000000067941 */ /* 0x000fea0003800200 */
.L_x_1580:
[----:B------:R-:W-:Y:S01]  /*8850*/  SHF.L.U32 R18, R18, 0x10, RZ ;  /* 0x0000001012127819 */ /* 0x000fe200000006ff */
[----:B------:R-:W-:Y:S03]  /*8860*/  BSSY.RECONVERGENT B6, `(.L_x_1582) ;  /* 0x0000014000067945 */ /* 0x000fe60003800200 */
        /* <DEDUP_REMOVED lines=19> */
.L_x_1583:
[----:B------:R-:W-:Y:S05]  /*89a0*/  BSYNC.RECONVERGENT B6 ;  /* 0x0000000000067941 */ /* 0x000fea0003800200 */
.L_x_1582:
[----:B0-----:R-:W-:Y:S01]  /*89b0*/  FADD.FTZ R2, -R19, -RZ ;  /* 0x800000ff13027221 */ /* 0x001fe20000010100 */
[----:B------:R-:W-:Y:S02]  /*89c0*/  HFMA2 R6, -RZ, RZ, 1.625, 0 ;  /* 0x3e800000ff067431 */ /* 0x000fe400000001ff */
[----:B------:R-:W-:Y:S01]  /*89d0*/  IMAD.MOV.U32 R7, RZ, RZ, 0x3d39bf78 ;  /* 0x3d39bf78ff077424 */ /* 0x000fe200078e00ff */
[----:B------:R-:W0:Y:S01]  /*89e0*/  MUFU.LG2 R19, R19 ;  /* 0x0000001300137308 */ /* 0x000e220000000c00 */
[----:B------:R-:W1:Y:S01]  /*89f0*/  LDCU.64 UR6, c[0x0][0x5e8] ;  /* 0x0000bd00ff0677ac */ /* 0x000e620008000a00 */
[----:B------:R-:W-:-:S06]  /*8a00*/  UPRMT UR4, UR43, 0x9910, URZ ;  /* 0x000099102b047896 */ /* 0x000fcc00080000ff */
[----:B------:R0:W2:Y:S01]  /*8a10*/  F2F.BF16.F32 R0, R2 ;  /* 0x0000000200007304 */ /* 0x0000a20000202000 */
[----:B------:R-:W-:Y:S01]  /*8a20*/  UISETP.GT.AND UP0, UPT, UR4, 0x9, UPT ;  /* 0x000000090400788c */ /* 0x000fe2000bf04270 */
[----:B0-----:R-:W-:Y:S01]  /*8a30*/  FMUL.FTZ R2, R19, 0.69314718246459960938 ;  /* 0x3f31721813027820 */ /* 0x001fe20000410000 */
[----:B--2---:R-:W-:-:S05]  /*8a40*/  IMAD.U32 R0, R0, 0x10000, RZ ;  /* 0x0001000000007824 */ /* 0x004fca00078e00ff */
[----:B------:R-:W0:Y:S01]  /*8a50*/  F2F.BF16.F32 R2, R2 ;  /* 0x0000000200027304 */ /* 0x000e220000202000 */
[C---:B------:R-:W-:Y:S01]  /*8a60*/  FADD.FTZ.RZ R3, R0.reuse, 1 ;  /* 0x3f80000000037421 */ /* 0x040fe2000001c000 */
[----:B------:R-:W-:-:S03]  /*8a70*/  ISETP.GE.U32.AND P0, PT, R0, 0x7f800000, PT ;  /* 0x7f8000000000780c */ /* 0x000fc60003f06070 */
[----:B------:R-:W-:Y:S01]  /*8a80*/  VIADD R3, R3, 0xc0c00000 ;  /* 0xc0c0000003037836 */ /* 0x000fe20000000000 */
[----:B------:R-:W-:-:S04]  /*8a90*/  ISETP.GT.AND P1, PT, R0, -0x40800000, P0 ;  /* 0xbf8000000000780c */ /* 0x000fc80000724270 */
        /* <DEDUP_REMOVED lines=22> */
[----:B0-----:R-:W-:Y:S02]  /*8c00*/  IMAD.U32 R0, R2, 0x10000, RZ ;  /* 0x0001000002007824 */ /* 0x001fe400078e00ff */
[----:B------:R-:W-:-:S03]  /*8c10*/  @P0 FSEL R3, R3, -RZ, P1 ;  /* 0x800000ff03030208 */ /* 0x000fc60000800000 */
[----:B------:R-:W0:Y:S01]  /*8c20*/  F2F.BF16.F32 R5, R5 ;  /* 0x0000000500057304 */ /* 0x000e220000202000 */
[----:B------:R-:W-:-:S04]  /*8c30*/  FSETP.GEU.FTZ.AND P0, PT, R0, -100, PT ;  /* 0xc2c800000000780b */ /* 0x000fc80003f1e000 */
[----:B------:R-:W-:-:S03]  /*8c40*/  SEL R0, R2, 0xc2c8, P0 ;  /* 0x0000c2c802007807 */ /* 0x000fc60000000000 */
[----:B------:R-:W2:Y:S01]  /*8c50*/  F2F.BF16.F32 R3, R3 ;  /* 0x0000000300037304 */ /* 0x000ea20000202000 */
[----:B------:R-:W-:-:S05]  /*8c60*/  SHF.L.U32 R7, R0, 0x10, RZ ;  /* 0x0000001000077819 */ /* 0x000fca00000006ff */
        /* <DEDUP_REMOVED lines=10> */
[----:B0-----:R-:W-:-:S04]  /*8d10*/  IMAD.U32 R2, R0, 0x10000, RZ ;  /* 0x0001000000027824 */ /* 0x001fc800078e00ff */
        /* <DEDUP_REMOVED lines=13> */
[----:B-1----:R-:W-:-:S04]  /*8df0*/  SHF.L.U32 R0, R5, 0x10, RZ ;  /* 0x0000001005007819 */ /* 0x002fc800000006ff */
[----:B------:R-:W1:Y:S02]  /*8e00*/  F2I.FTZ.TRUNC.NTZ R5, R0 ;  /* 0x0000000000057305 */ /* 0x000e64000021f100 */
[----:B-1----:R1:W-:Y:S01]  /*8e10*/  STG.E.U8 desc[UR36][R2.64], R5 ;  /* 0x0000000502007986 */ /* 0x0023e2000c101124 */
[----:B------:R-:W-:Y:S05]  /*8e20*/  BRA `(.L_x_1589) ;  /* 0x0000000c007c7947 */ /* 0x000fea0003800000 */
.L_x_1587:
[----:B-1----:R-:W-:-:S06]  /*8e30*/  IMAD.U32 R5, R5, 0x10000, RZ ;  /* 0x0001000005057824 */ /* 0x002fcc00078e00ff */
[----:B0-----:R-:W0:Y:S02]  /*8e40*/  F2I.S64.TRUNC R4, R5 ;  /* 0x0000000500047311 */ /* 0x001e24000020d900 */
[----:B0-----:R0:W-:Y:S01]  /*8e50*/  STG.E.U8 desc[UR36][R2.64], R4 ;  /* 0x0000000402007986 */ /* 0x0011e2000c101124 */
[----:B------:R-:W-:Y:S05]  /*8e60*/  BRA `(.L_x_1589) ;  /* 0x0000000c006c7947 */ /* 0x000fea0003800000 */
.L_x_1586:
        /* <DEDUP_REMOVED lines=10> */
.L_x_1591:
[----:B-1----:R-:W-:-:S06]  /*8f10*/  IMAD.U32 R5, R5, 0x10000, RZ ;  /* 0x0001000005057824 */ /* 0x002fcc00078e00ff */
[----:B------:R-:W1:Y:S02]  /*8f20*/  F2I.FTZ.TRUNC.NTZ R5, R5 ;  /* 0x0000000500057305 */ /* 0x000e64000021f100 */
[----:B-1----:R1:W-:Y:S01]  /*8f30*/  STG.E desc[UR36][R2.64], R5 ;  /* 0x0000000502007986 */ /* 0x0023e2000c101924 */
[----:B------:R-:W-:Y:S05]  /*8f40*/  BRA `(.L_x_1589) ;  /* 0x0000000c00347947 */ /* 0x000fea0003800000 */
.L_x_1590:
[----:B-1----:R-:W-:-:S06]  /*8f50*/  IMAD.U32 R5, R5, 0x10000, RZ ;  /* 0x0001000005057824 */ /* 0x002fcc00078e00ff */
[----:B------:R-:W1:Y:S02]  /*8f60*/  F2I.FTZ.TRUNC.NTZ R5, R5 ;  /* 0x0000000500057305 */ /* 0x000e64000021f100 */
[----:B-1----:R1:W-:Y:S01]  /*8f70*/  STG.E.U16 desc[UR36][R2.64], R5 ;  /* 0x0000000502007986 */ /* 0x0023e2000c101524 */
[----:B------:R-:W-:Y:S05]  /*8f80*/  BRA `(.L_x_1589) ;  /* 0x0000000c00247947 */ /* 0x000fea0003800000 */
.L_x_1585:
        /* <DEDUP_REMOVED lines=9> */
.L_x_1593:
[----:B-1----:R-:W-:-:S04]  /*9020*/  SHF.L.U32 R0, R5, 0x10, RZ ;  /* 0x0000001005007819 */ /* 0x002fc800000006ff */
[----:B------:R-:W-:-:S05]  /*9030*/  F2FP.F16.F32.PACK_AB R0, RZ, R0 ;  /* 0x00000000ff00723e */ /* 0x000fca00000000ff */
[----:B------:R1:W-:Y:S01]  /*9040*/  STG.E.U16 desc[UR36][R2.64], R0 ;  /* 0x0000000002007986 */ /* 0x0003e2000c101524 */
[----:B------:R-:W-:Y:S05]  /*9050*/  BRA `(.L_x_1589) ;  /* 0x0000000800f07947 */ /* 0x000fea0003800000 */
.L_x_1592:
        /* <DEDUP_REMOVED lines=10> */
.L_x_1595:
[----:B-1----:R-:W-:-:S05]  /*9100*/  IMAD.U32 R5, R5, 0x10000, RZ ;  /* 0x0001000005057824 */ /* 0x002fca00078e00ff */
[----:B------:R-:W-:-:S04]  /*9110*/  F2FP.F16.F32.PACK_AB R5, RZ, R5 ;  /* 0x00000005ff05723e */ /* 0x000fc800000000ff */
[----:B------:R-:W-:-:S05]  /*9120*/  PRMT R5, R5, 0x5410, RZ ;  /* 0x0000541005057816 */ /* 0x000fca00000000ff */
[----:B------:R1:W-:Y:S01]  /*9130*/  STG.E desc[UR36][R2.64], R5 ;  /* 0x0000000502007986 */ /* 0x0003e2000c101924 */
[----:B------:R-:W-:Y:S05]  /*9140*/  BRA `(.L_x_1589) ;  /* 0x0000000800b47947 */ /* 0x000fea0003800000 */
.L_x_1594:
[----:B01----:R-:W-:-:S04]  /*9150*/  IMAD.U32 R4, R5, 0x10000, RZ ;  /* 0x0001000005047824 */ /* 0x003fc800078e00ff */
[----:B------:R-:W-:-:S06]  /*9160*/  FMUL.FTZ R4, R4, 1 ;  /* 0x3f80000004047820 */ /* 0x000fcc0000410000 */
[----:B------:R-:W0:Y:S02]  /*9170*/  F2F.F64.F32 R4, R4 ;  /* 0x0000000400047310 */ /* 0x000e240000201800 */
[----:B0-----:R0:W-:Y:S01]  /*9180*/  STG.E.64 desc[UR36][R2.64], R4 ;  /* 0x0000000402007986 */ /* 0x0011e2000c101b24 */
[----:B------:R-:W-:Y:S05]  /*9190*/  BRA `(.L_x_1589) ;  /* 0x0000000800a07947 */ /* 0x000fea0003800000 */
.L_x_1584:
[----:B------:R-:W-:-:S09]  /*91a0*/  UISETP.GT.AND UP0, UPT, UR4, 0x18, UPT ;  /* 0x000000180400788c */ /* 0x000fd2000bf04270 */
[----:B------:R-:W-:Y:S05]  /*91b0*/  BRA.U !UP0, `(.L_x_1596) ;  /* 0x0000000508607547 */ /* 0x000fea000b800000 */
        /* <DEDUP_REMOVED lines=12> */
.L_x_1599:
[----:B-1----:R-:W-:Y:S01]  /*9280*/  SHF.L.U32 R5, R5, 0x10, RZ ;  /* 0x0000001005057819 */ /* 0x002fe200000006ff */
[----:B------:R-:W-:Y:S01]  /*9290*/  BSSY.RECONVERGENT B0, `(.L_x_1600) ;  /* 0x0000013000007945 */ /* 0x000fe20003800200 */
[----:B------:R-:W-:Y:S02]  /*92a0*/  IMAD.MOV.U32 R0, RZ, RZ, 0x80 ;  /* 0x00000080ff007424 */ /* 0x000fe400078e00ff */
[----:B0-----:R-:W-:-:S04]  /*92b0*/  LOP3.LUT R4, R5, 0x7fffffff, RZ, 0xc0, !PT ;  /* 0x7fffffff05047812 */ /* 0x001fc800078ec0ff */
[----:B------:R-:W-:-:S13]  /*92c0*/  ISETP.GT.U32.AND P0, PT, R4, 0x437fffff, PT ;  /* 0x437fffff0400780c */ /* 0x000fda0003f04070 */
[----:B------:R-:W-:Y:S05]  /*92d0*/  @P0 BRA `(.L_x_1601) ;  /* 0x0000000000380947 */ /* 0x000fea0003800000 */
[----:B------:R-:W-:-:S13]  /*92e0*/  ISETP.GE.U32.AND P0, PT, R4, 0x3c000000, PT ;  /* 0x3c0000000400780c */ /* 0x000fda0003f06070 */
[----:B------:R-:W-:-:S04]  /*92f0*/  @P0 SHF.R.U32.HI R0, RZ, 0x14, R5 ;  /* 0x00000014ff000819 */ /* 0x000fc80000011605 */
[----:B------:R-:W-:-:S04]  /*9300*/  @P0 LOP3.LUT R0, R0, 0x1, RZ, 0xc0, !PT ;  /* 0x0000000100000812 */ /* 0x000fc800078ec0ff */
[----:B------:R-:W-:-:S04]  /*9310*/  @P0 IADD3 R0, PT, PT, R5, 0x487ffff, R0 ;  /* 0x0487ffff05000810 */ /* 0x000fc80007ffe000 */
[----:B------:R-:W-:-:S04]  /*9320*/  @P0 SHF.R.U32.HI R0, RZ, 0x14, R0 ;  /* 0x00000014ff000819 */ /* 0x000fc80000011600 */
[----:B------:R-:W-:Y:S01]  /*9330*/  @P0 LOP3.LUT R0, R0, 0xff, RZ, 0xc0, !PT ;  /* 0x000000ff00000812 */ /* 0x000fe200078ec0ff */
[----:B------:R-:W-:Y:S06]  /*9340*/  @P0 BRA `(.L_x_1602) ;  /* 0x0000000000140947 */ /* 0x000fec0003800000 */
[----:B------:R-:W-:-:S05]  /*9350*/  FADD.FTZ R0, R4, 8192 ;  /* 0x4600000004007421 */ /* 0x000fca0000010000 */
[----:B------:R-:W-:Y:S02]  /*9360*/  LOP3.LUT P0, R4, R0, 0xff, RZ, 0xc0, !PT ;  /* 0x000000ff00047812 */ /* 0x000fe4000780c0ff */
[----:B------:R-:W-:-:S11]  /*9370*/  PRMT R0, RZ, 0x7610, R0 ;  /* 0x00007610ff007816 */ /* 0x000fd60000000000 */
[----:B------:R-:W-:Y:S05]  /*9380*/  @!P0 BRA `(.L_x_1601) ;  /* 0x00000000000c8947 */ /* 0x000fea0003800000 */
[----:B------:R-:W-:-:S07]  /*9390*/  IMAD.MOV.U32 R0, RZ, RZ, R4 ;  /* 0x000000ffff007224 */ /* 0x000fce00078e0004 */
.L_x_1602:
[----:B------:R-:W-:-:S04]  /*93a0*/  SHF.R.U32.HI R5, RZ, 0x18, R5 ;  /* 0x00000018ff057819 */ /* 0x000fc80000011605 */
[----:B------:R-:W-:-:S07]  /*93b0*/  LOP3.LUT R0, R0, 0x80, R5, 0xf8, !PT ;  /* 0x0000008000007812 */ /* 0x000fce00078ef805 */
.L_x_1601:
[----:B------:R-:W-:Y:S05]  /*93c0*/  BSYNC.RECONVERGENT B0 ;  /* 0x0000000000007941 */ /* 0x000fea0003800200 */
.L_x_1600:
[----:B------:R0:W-:Y:S01]  /*93d0*/  STG.E.U8 desc[UR36][R2.64], R0 ;  /* 0x0000000002007986 */ /* 0x0001e2000c101124 */
[----:B------:R-:W-:Y:S05]  /*93e0*/  BRA `(.L_x_1589) ;  /* 0x00000008000c7947 */ /* 0x000fea0003800000 */
.L_x_1598:
[----:B-1----:R-:W-:Y:S01]  /*93f0*/  IMAD.U32 R5, R5, 0x10000, RZ ;  /* 0x0001000005057824 */ /* 0x002fe200078e00ff */
[----:B------:R-:W-:Y:S01]  /*9400*/  BSSY.RECONVERGENT B0, `(.L_x_1603) ;  /* 0x0000013000007945 */ /* 0x000fe20003800200 */
[----:B------:R-:W-:-:S03]  /*9410*/  IMAD.MOV.U32 R0, RZ, RZ, 0x80 ;  /* 0x00000080ff007424 */ /* 0x000fc600078e00ff */
        /* <DEDUP_REMOVED lines=15> */
.L_x_1605:
[----:B------:R-:W-:-:S04]  /*9510*/  SHF.R.U32.HI R5, RZ, 0x18, R5 ;  /* 0x00000018ff057819 */ /* 0x000fc80000011605 */
[----:B------:R-:W-:-:S07]  /*9520*/  LOP3.LUT R0, R0, 0x80, R5, 0xf8, !PT ;  /* 0x0000008000007812 */ /* 0x000fce00078ef805 */
.L_x_1604:
[----:B------:R-:W-:Y:S05]  /*9530*/  BSYNC.RECONVERGENT B0 ;  /* 0x0000000000007941 */ /* 0x000fea0003800200 */
.L_x_1603:
[----:B------:R0:W-:Y:S01]  /*9540*/  STG.E.U8 desc[UR36][R2.64], R0 ;  /* 0x0000000002007986 */ /* 0x0001e2000c101124 */
[----:B------:R-:W-:Y:S05]  /*9550*/  BRA `(.L_x_1589) ;  /* 0x0000000400b07947 */ /* 0x000fea0003800000 */
.L_x_1597:
[----:B------:R-:W-:-:S09]  /*9560*/  UISETP.NE.AND UP0, UPT, UR4, 0x1c, UPT ;  /* 0x0000001c0400788c */ /* 0x000fd2000bf05270 */
[----:B------:R-:W-:Y:S05]  /*9570*/  BRA.U !UP0, `(.L_x_1606) ;  /* 0x0000000108607547 */ /* 0x000fea000b800000 */
[----:B------:R-:W-:-:S09]  /*9580*/  UISETP.NE.AND UP0, UPT, UR4, 0x1d, UPT ;  /* 0x0000001d0400788c */ /* 0x000fd2000bf05270 */
[----:B------:R-:W-:Y:S05]  /*9590*/  BRA.U !UP0, `(.L_x_1607) ;  /* 0x0000000108487547 */ /* 0x000fea000b800000 */
[----:B------:R-:W-:-:S09]  /*95a0*/  UISETP.NE.AND UP0, UPT, UR4, 0x2c, UPT ;  /* 0x0000002c0400788c */ /* 0x000fd2000bf05270 */
[----:B------:R-:W-:Y:S05]  /*95b0*/  BRA.U UP0, `(.L_x_1588) ;  /* 0x0000000100bc7547 */ /* 0x000fea000b800000 */
[----:B-1----:R-:W-:-:S04]  /*95c0*/  SHF.L.U32 R5, R5, 0x10, RZ ;  /* 0x0000001005057819 */ /* 0x002fc800000006ff */
        /* <DEDUP_REMOVED lines=11> */
[----:B------:R-:W-:-:S04]  /*9680*/  @!P0 IMAD.MOV R0, RZ, RZ, R6 ;  /* 0x000000ffff008224 */ /* 0x000fc800078e0206 */
[----:B------:R-:W-:-:S05]  /*9690*/  @P1 IMAD.MOV.U32 R5, RZ, RZ, R0 ;  /* 0x000000ffff051224 */ /* 0x000fca00078e0000 */
[----:B------:R0:W-:Y:S01]  /*96a0*/  STG.E.U8 desc[UR36][R2.64], R5 ;  /* 0x0000000502007986 */ /* 0x0001e2000c101124 */
[----:B------:R-:W-:Y:S05]  /*96b0*/  BRA `(.L_x_1589) ;  /* 0x0000000400587947 */ /* 0x000fea0003800000 */
.L_x_1607:
[----:B-1----:R-:W-:-:S06]  /*96c0*/  SHF.L.U32 R5, R5, 0x10, RZ ;  /* 0x0000001005057819 */ /* 0x002fcc00000006ff */
[----:B0-----:R-:W0:Y:S02]  /*96d0*/  F2I.U64.TRUNC R4, R5 ;  /* 0x0000000500047311 */ /* 0x001e24000020d800 */
[----:B0-----:R0:W-:Y:S01]  /*96e0*/  STG.E.64 desc[UR36][R2.64], R4 ;  /* 0x0000000402007986 */ /* 0x0011e2000c101b24 */
[----:B------:R-:W-:Y:S05]  /*96f0*/  BRA `(.L_x_1589) ;  /* 0x0000000400487947 */ /* 0x000fea0003800000 */
.L_x_1606:
[----:B-1----:R-:W-:-:S06]  /*9700*/  IMAD.U32 R5, R5, 0x10000, RZ ;  /* 0x0001000005057824 */ /* 0x002fcc00078e00ff */
[----:B------:R-:W1:Y:S02]  /*9710*/  F2I.FTZ.U32.TRUNC.NTZ R5, R5 ;  /* 0x0000000500057305 */ /* 0x000e64000021f000 */
[----:B-1----:R1:W-:Y:S01]  /*9720*/  STG.E desc[UR36][R2.64], R5 ;  /* 0x0000000502007986 */ /* 0x0023e2000c101924 */
[----:B------:R-:W-:Y:S05]  /*9730*/  BRA `(.L_x_1589) ;  /* 0x0000000400387947 */ /* 0x000fea0003800000 */
.L_x_1596:
        /* <DEDUP_REMOVED lines=11> */
.L_x_1609:
[----:B-1----:R-:W-:Y:S01]  /*97f0*/  IMAD.U32 R5, R5, 0x10000, RZ ;  /* 0x0001000005057824 */ /* 0x002fe200078e00ff */
[----:B------:R-:W-:-:S03]  /*9800*/  CS2R R6, SRZ ;  /* 0x0000000000067805 */ /* 0x000fc6000001ff00 */
[----:B------:R-:W-:-:S06]  /*9810*/  FMUL.FTZ R5, R5, 1 ;  /* 0x3f80000005057820 */ /* 0x000fcc0000410000 */
[----:B0-----:R-:W0:Y:S02]  /*9820*/  F2F.F64.F32 R4, R5 ;  /* 0x0000000500047310 */ /* 0x001e240000201800 */
[----:B0-----:R0:W-:Y:S01]  /*9830*/  STG.E.128 desc[UR36][R2.64], R4 ;  /* 0x0000000402007986 */ /* 0x0011e2000c101d24 */
[----:B------:R-:W-:Y:S05]  /*9840*/  BRA `(.L_x_1589) ;  /* 0x0000000000f47947 */ /* 0x000fea0003800000 */
.L_x_1608:
[----:B------:R-:W-:-:S09]  /*9850*/  UISETP.NE.AND UP0, UPT, UR4, 0xf, UPT ;  /* 0x0000000f0400788c */ /* 0x000fd2000bf05270 */
[----:B------:R-:W-:Y:S05]  /*9860*/  BRA.U !UP0, `(.L_x_1610) ;  /* 0x0000000108e87547 */ /* 0x000fea000b800000 */
[----:B------:R-:W-:-:S09]  /*9870*/  UISETP.NE.AND UP0, UPT, UR4, 0x17, UPT ;  /* 0x000000170400788c */ /* 0x000fd2000bf05270 */
[----:B------:R-:W-:Y:S05]  /*9880*/  BRA.U !UP0, `(.L_x_1611) ;  /* 0x0000000108907547 */ /* 0x000fea000b800000 */
[----:B------:R-:W-:-:S09]  /*9890*/  UISETP.NE.AND UP0, UPT, UR4, 0x18, UPT ;  /* 0x000000180400788c */ /* 0x000fd2000bf05270 */
[----:B------:R-:W-:Y:S05]  /*98a0*/  BRA.U !UP0, `(.L_x_1612) ;  /* 0x0000000108447547 */ /* 0x000fea000b800000 */
.L_x_1588:
        /* <DEDUP_REMOVED lines=8> */
[----:B0-----:R-:W-:Y:S01]  /*9930*/  IMAD.U32 R4, RZ, RZ, UR4 ;  /* 0x00000004ff047e24 */ /* 0x001fe2000f8e00ff */
[----:B-1----:R-:W-:Y:S01]  /*9940*/  MOV R5, UR5 ;  /* 0x0000000500057c02 */ /* 0x002fe20008000f00 */
[----:B----4-:R-:W-:-:S02]  /*9950*/  IMAD.U32 R6, RZ, RZ, UR6 ;  /* 0x00000006ff067e24 */ /* 0x010fc4000f8e00ff */
[----:B------:R-:W-:Y:S02]  /*9960*/  IMAD.U32 R7, RZ, RZ, UR7 ;  /* 0x00000007ff077e24 */ /* 0x000fe4000f8e00ff */
[----:B-----5:R-:W-:Y:S02]  /*9970*/  IMAD.U32 R10, RZ, RZ, UR8 ;  /* 0x00000008ff0a7e24 */ /* 0x020fe4000f8e00ff */
[----:B--2---:R-:W-:-:S07]  /*9980*/  IMAD.U32 R11, RZ, RZ, UR9 ;  /* 0x00000009ff0b7e24 */ /* 0x004fce000f8e00ff */
[----:B------:R-:W-:-:S07]  /*9990*/  LEPC R20, `(.L_x_1613) ;  /* 0x000000001014794e */ /* 0x000fce0000000000 */
[----:B---3--:R-:W-:Y:S05]  /*99a0*/  CALL.ABS.NOINC R2 ;  /* 0x0000000002007343 */ /* 0x008fea0003c00000 */
.L_x_1613:
[----:B------:R-:W-:Y:S05]  /*99b0*/  BRA `(.L_x_1589) ;  /* 0x0000000000987947 */ /* 0x000fea0003800000 */
.L_x_1612:
[----:B-1----:R-:W-:Y:S01]  /*99c0*/  IMAD.U32 R7, R5, 0x10000, RZ ;  /* 0x0001000005077824 */ /* 0x002fe200078e00ff */
[----:B------:R-:W-:Y:S01]  /*99d0*/  BSSY.RECONVERGENT B0, `(.L_x_1614) ;  /* 0x000000c000007945 */ /* 0x000fe20003800200 */
[----:B------:R-:W-:-:S03]  /*99e0*/  IMAD.MOV.U32 R0, RZ, RZ, 0x7f ;  /* 0x0000007fff007424 */ /* 0x000fc600078e00ff */
[----:B0-----:R-:W-:Y:S02]  /*99f0*/  LOP3.LUT R4, R7, 0x7fffffff, RZ, 0xc0, !PT ;  /* 0x7fffffff07047812 */ /* 0x001fe400078ec0ff */
[----:B------:R-:W-:Y:S02]  /*9a00*/  SHF.R.U32.HI R5, RZ, 0x18, R7 ;  /* 0x00000018ff057819 */ /* 0x000fe40000011607 */
[----:B------:R-:W-:-:S13]  /*9a10*/  ISETP.GT.U32.AND P0, PT, R4, 0x43efffff, PT ;  /* 0x43efffff0400780c */ /* 0x000fda0003f04070 */
[----:B------:R-:W-:Y:S05]  /*9a20*/  @P0 BRA `(.L_x_1615) ;  /* 0x0000000000180947 */ /* 0x000fea0003800000 */
[----:B------:R-:W-:-:S13]  /*9a30*/  ISETP.GE.U32.AND P0, PT, R4, 0x3c800000, PT ;  /* 0x3c8000000400780c */ /* 0x000fda0003f06070 */
[----:B------:R-:W-:-:S04]  /*9a40*/  @P0 SHF.R.U32.HI R0, RZ, 0x14, R7 ;  /* 0x00000014ff000819 */ /* 0x000fc80000011607 */
[----:B------:R-:W-:-:S04]  /*9a50*/  @P0 LOP3.LUT R0, R0, 0x1, RZ, 0xc0, !PT ;  /* 0x0000000100000812 */ /* 0x000fc800078ec0ff */
[----:B------:R-:W-:-:S04]  /*9a60*/  @P0 IADD3 R0, PT, PT, R7, 0x407ffff, R0 ;  /* 0x0407ffff07000810 */ /* 0x000fc80007ffe000 */
[----:B------:R-:W-:Y:S01]  /*9a70*/  @P0 SHF.R.U32.HI R0, RZ, 0x14, R0 ;  /* 0x00000014ff000819 */ /* 0x000fe20000011600 */
[----:B------:R-:W-:-:S07]  /*9a80*/  @!P0 FADD.FTZ R0, R4, 16384 ;  /* 0x4680000004008421 */ /* 0x000fce0000010000 */
.L_x_1615:
[----:B------:R-:W-:Y:S05]  /*9a90*/  BSYNC.RECONVERGENT B0 ;  /* 0x0000000000007941 */ /* 0x000fea0003800200 */
.L_x_1614:
[----:B------:R-:W-:-:S05]  /*9aa0*/  LOP3.LUT R5, R0, 0x80, R5, 0xf8, !PT ;  /* 0x0000008000057812 */ /* 0x000fca00078ef805 */
[----:B------:R3:W-:Y:S01]  /*9ab0*/  STG.E.U8 desc[UR36][R2.64], R5 ;  /* 0x0000000502007986 */ /* 0x0007e2000c101124 */
[----:B------:R-:W-:Y:S05]  /*9ac0*/  BRA `(.L_x_1589) ;  /* 0x0000000000547947 */ /* 0x000fea0003800000 */
.L_x_1611:
[----:B-1----:R-:W-:Y:S01]  /*9ad0*/  SHF.L.U32 R5, R5, 0x10, RZ ;  /* 0x0000001005057819 */ /* 0x002fe200000006ff */
[----:B------:R-:W-:Y:S03]  /*9ae0*/  BSSY.RECONVERGENT B0, `(.L_x_1616) ;  /* 0x000000e000007945 */ /* 0x000fe60003800200 */
[----:B0-----:R-:W-:-:S04]  /*9af0*/  LOP3.LUT R4, R5, 0x7fffffff, RZ, 0xc0, !PT ;  /* 0x7fffffff05047812 */ /* 0x001fc800078ec0ff */
[----:B------:R-:W-:-:S13]  /*9b00*/  ISETP.GT.U32.AND P0, PT, R4, 0x477fffff, PT ;  /* 0x477fffff0400780c */ /* 0x000fda0003f04070 */
[----:B------:R-:W-:Y:S05]  /*9b10*/  @P0 BRA `(.L_x_1617) ;  /* 0x00000000001c0947 */ /* 0x000fea0003800000 */
[----:B------:R-:W-:-:S13]  /*9b20*/  ISETP.GE.U32.AND P0, PT, R4, 0x38800000, PT ;  /* 0x388000000400780c */ /* 0x000fda0003f06070 */
[----:B------:R-:W-:-:S04]  /*9b30*/  @P0 SHF.R.U32.HI R0, RZ, 0x15, R5 ;  /* 0x00000015ff000819 */ /* 0x000fc80000011605 */
[----:B------:R-:W-:-:S04]  /*9b40*/  @P0 LOP3.LUT R0, R0, 0x1, RZ, 0xc0, !PT ;  /* 0x0000000100000812 */ /* 0x000fc800078ec0ff */
[----:B------:R-:W-:-:S04]  /*9b50*/  @P0 IADD3 R0, PT, PT, R5, 0x80fffff, R0 ;  /* 0x080fffff05000810 */ /* 0x000fc80007ffe000 */
[----:B------:R-:W-:Y:S01]  /*9b60*/  @P0 SHF.R.U32.HI R0, RZ, 0x15, R0 ;  /* 0x00000015ff000819 */ /* 0x000fe20000011600 */
[----:B------:R-:W-:Y:S01]  /*9b70*/  @!P0 FADD.FTZ R0, R4, 128 ;  /* 0x4300000004008421 */ /* 0x000fe20000010000 */
[----:B------:R-:W-:Y:S06]  /*9b80*/  BRA `(.L_x_1618) ;  /* 0x00000000000c7947 */ /* 0x000fec0003800000 */
.L_x_1617:
[----:B------:R-:W-:Y:S01]  /*9b90*/  IMAD.MOV.U32 R0, RZ, RZ, 0x7f ;  /* 0x0000007fff007424 */ /* 0x000fe200078e00ff */
[----:B------:R-:W-:-:S04]  /*9ba0*/  ISETP.GT.U32.AND P0, PT, R4, 0x7f800000, PT ;  /* 0x7f8000000400780c */ /* 0x000fc80003f04070 */
[----:B------:R-:W-:-:S09]  /*9bb0*/  SEL R0, R0, 0x7c, P0 ;  /* 0x0000007c00007807 */ /* 0x000fd20000000000 */
.L_x_1618:
[----:B------:R-:W-:Y:S05]  /*9bc0*/  BSYNC.RECONVERGENT B0 ;  /* 0x0000000000007941 */ /* 0x000fea0003800200 */
.L_x_1616:
[----:B------:R-:W-:-:S04]  /*9bd0*/  SHF.R.U32.HI R5, RZ, 0x18, R5 ;  /* 0x00000018ff057819 */ /* 0x000fc80000011605 */
[----:B------:R-:W-:-:S05]  /*9be0*/  LOP3.LUT R5, R0, 0x80, R5, 0xf8, !PT ;  /* 0x0000008000057812 */ /* 0x000fca00078ef805 */
[----:B------:R2:W-:Y:S01]  /*9bf0*/  STG.E.U8 desc[UR36][R2.64], R5 ;  /* 0x0000000502007986 */ /* 0x0005e2000c101124 */
[----:B------:R-:W-:Y:S05]  /*9c00*/  BRA `(.L_x_1589) ;  /* 0x0000000000047947 */ /* 0x000fea0003800000 */
.L_x_1610:
[----:B-1----:R1:W-:Y:S02]  /*9c10*/  STG.E.U16 desc[UR36][R2.64], R5 ;  /* 0x0000000502007986 */ /* 0x0023e4000c101524 */
.L_x_1589:
[----:B------:R-:W-:-:S07]  /*9c20*/  VIADD R17, R17, 0x80 ;  /* 0x0000008011117836 */ /* 0x000fce0000000000 */
.L_x_1512:
[----:B------:R-:W-:Y:S05]  /*9c30*/  BSYNC.RECONVERGENT B7 ;  /* 0x0000000000077941 */ /* 0x000fea0003800200 */
.L_x_1511:
[----:B------:R-:W5:Y:S01]  /*9c40*/  LDCU UR4, c[0x0][0x380] ;  /* 0x00007000ff0477ac */ /* 0x000f620008000800 */
[----:B------:R-:W-:Y:S01]  /*9c50*/  BSSY.RECONVERGENT B7, `(.L_x_1619) ;  /* 0x00004d9000077945 */ /* 0x000fe20003800200 */
[----:B-----5:R-:W-:-:S13]  /*9c60*/  ISETP.GE.AND P0, PT, R17, UR4, PT ;  /* 0x0000000411007c0c */ /* 0x020fda000bf06270 */
[----:B------:R-:W-:Y:S05]  /*9c70*/  @P0 BRA `(.L_x_1620) ;  /* 0x0000004c00580947 */ /* 0x000fea0003800000 */
[----:B------:R-:W5:Y:S01]  /*9c80*/  LDCU UR4, c[0x0][0x388] ;  /* 0x00007100ff0477ac */ /* 0x000f620008000800 */
[----:B------:R-:W-:Y:S01]  /*9c90*/  IMAD.MOV.U32 R18, RZ, RZ, RZ ;  /* 0x000000ffff127224 */ /* 0x000fe200078e00ff */
[----:B------:R-:W-:Y:S01]  /*9ca0*/  MOV R16, RZ ;  /* 0x000000ff00107202 */ /* 0x000fe20000000f00 */
[----:B01----:R-:W-:Y:S01]  /*9cb0*/  IMAD.MOV.U32 R0, RZ, RZ, RZ ;  /* 0x000000ffff007224 */ /* 0x003fe200078e00ff */
        /* <DEDUP_REMOVED lines=31> */
[----:B------:R-:W-:Y:S01]  /*9eb0*/  HFMA2 R4, -RZ, RZ, 0, 0 ;  /* 0x00000000ff047431 */ /* 0x000fe200000001ff */
        /* <DEDUP_REMOVED lines=33> */
[----:B------:R-:W-:-:S04]  /*a0d0*/  SHF.R.U32.HI R3, RZ, UR5, R2 ;  /* 0x00000005ff037c19 */ /* 0x000fc80008011602 */
[----:B------:R-:W-:-:S05]  /*a0e0*/  IADD3 R4, PT, PT, -R3, RZ, RZ ;  /* 0x000000ff03047210 */ /* 0x000fca0007ffe1ff */
        /* <DEDUP_REMOVED lines=34> */
[----:B------:R-:W-:Y:S01]  /*a310*/  MOV R2, RZ ;  /* 0x000000ff00027202 */ /* 0x000fe20000000f00 */
        /* <DEDUP_REMOVED lines=33> */
[----:B-1----:R-:W-:-:S04]  /*a530*/  SHF.R.U32.HI R5, RZ, UR4, R4 ;  /* 0x00000004ff057c19 */ /* 0x002fc80008011604 */
[----:B------:R-:W-:-:S05]  /*a540*/  IADD3 R2, PT, PT, -R5, RZ, RZ ;  /* 0x000000ff05027210 */ /* 0x000fca0007ffe1ff */
        /* <DEDUP_REMOVED lines=207> */
[----:B------:R-:W-:-:S04]  /*b240*/  SHF.R.U32.HI R2, RZ, UR5, R2 ;  /* 0x00000005ff027c19 */ /* 0x000fc80008011602 */
[----:B------:R-:W-:-:S05]  /*b250*/  IADD3 R3, PT, PT, -R2, RZ, RZ ;  /* 0x000000ff02037210 */ /* 0x000fca0007ffe1ff */
[----:B-1----:R-:W-:-:S04]  /*b260*/  IMAD R5, R3, UR6, R5 ;  /* 0x0000000603057c24 */ /* 0x002fc8000f8e0205 */
[C---:B--2---:R-:W-:Y:S02]  /*b270*/  IMAD R16, R5.reuse, UR8, R16 ;  /* 0x0000000805107c24 */ /* 0x044fe4000f8e0210 */
[C---:B------:R-:W-:Y:S02]  /*b280*/  IMAD R0, R5.reuse, UR9, R0 ;  /* 0x0000000905007c24 */ /* 0x040fe4000f8e0200 */
[----:B0-----:R-:W-:-:S07]  /*b290*/  IMAD R18, R5, UR4, R18 ;  /* 0x0000000405127c24 */ /* 0x001fce000f8e0212 */
.L_x_1621:
        /* <DEDUP_REMOVED lines=19> */
.L_x_1625:
[----:B------:R-:W2:Y:S02]  /*b3d0*/  LDG.E.U8 R2, desc[UR36][R2.64] ;  /* 0x0000002402027981 */ /* 0x000ea4000c1e1100 */
[----:B--2---:R-:W-:-:S04]  /*b3e0*/  I2FP.F32.U32 R0, R2 ;  /* 0x0000000200007245 */ /* 0x004fc80000201000 */
[----:B------:R-:W-:-:S04]  /*b3f0*/  F2FP.BF16.F32.PACK_AB R0, RZ, R0 ;  /* 0x00000000ff00723e */ /* 0x000fc800000010ff */
[----:B------:R-:W-:Y:S01]  /*b400*/  PRMT R19, R0, 0x7610, R19 ;  /* 0x0000761000137816 */ /* 0x000fe20000000013 */
[----:B------:R-:W-:Y:S06]  /*b410*/  BRA `(.L_x_1627) ;  /* 0x0000000c00e07947 */ /* 0x000fec0003800000 */
.L_x_1624:
        /* <DEDUP_REMOVED lines=11> */
.L_x_1629:
[----:B------:R-:W2:Y:S02]  /*b4d0*/  LDG.E R2, desc[UR36][R2.64] ;  /* 0x0000002402027981 */ /* 0x000ea4000c1e1900 */
[----:B--2---:R-:W-:-:S04]  /*b4e0*/  I2FP.F32.S32 R0, R2 ;  /* 0x0000000200007245 */ /* 0x004fc80000201400 */
[----:B------:R-:W-:-:S04]  /*b4f0*/  F2FP.BF16.F32.PACK_AB R0, RZ, R0 ;  /* 0x00000000ff00723e */ /* 0x000fc800000010ff */
[----:B------:R-:W-:Y:S01]  /*b500*/  PRMT R19, R0, 0x7610, R19 ;  /* 0x0000761000137816 */ /* 0x000fe20000000013 */
[----:B------:R-:W-:Y:S06]  /*b510*/  BRA `(.L_x_1627) ;  /* 0x0000000c00a07947 */ /* 0x000fec0003800000 */
.L_x_1628:
[----:B------:R-:W2:Y:S02]  /*b520*/  LDG.E.U16 R2, desc[UR36][R2.64] ;  /* 0x0000002402027981 */ /* 0x000ea4000c1e1500 */
[----:B--2---:R-:W0:Y:S02]  /*b530*/  I2F.S16 R0, R2 ;  /* 0x0000000200007306 */ /* 0x004e240000101400 */
[----:B0-----:R-:W-:-:S04]  /*b540*/  F2FP.BF16.F32.PACK_AB R0, RZ, R0 ;  /* 0x00000000ff00723e */ /* 0x001fc800000010ff */
[----:B------:R-:W-:Y:S01]  /*b550*/  PRMT R19, R0, 0x7610, R19 ;  /* 0x0000761000137816 */ /* 0x000fe20000000013 */
[----:B------:R-:W-:Y:S06]  /*b560*/  BRA `(.L_x_1627) ;  /* 0x0000000c008c7947 */ /* 0x000fec0003800000 */
.L_x_1623:
        /* <DEDUP_REMOVED lines=9> */
.L_x_1631:
[----:B------:R-:W2:Y:S02]  /*b600*/  LDG.E.U16 R0, desc[UR36][R2.64] ;  /* 0x0000002402007981 */ /* 0x000ea4000c1e1500 */
[----:B--2---:R-:W-:-:S05]  /*b610*/  HADD2.F32 R0, -RZ, R0.H0_H0 ;  /* 0x20000000ff007230 */ /* 0x004fca0000004100 */
[----:B------:R-:W-:-:S04]  /*b620*/  F2FP.BF16.F32.PACK_AB R0, RZ, R0 ;  /* 0x00000000ff00723e */ /* 0x000fc800000010ff */
[----:B------:R-:W-:Y:S01]  /*b630*/  PRMT R19, R0, 0x7610, R19 ;  /* 0x0000761000137816 */ /* 0x000fe20000000013 */
[----:B------:R-:W-:Y:S06]  /*b640*/  BRA `(.L_x_1627) ;  /* 0x0000000c00547947 */ /* 0x000fec0003800000 */
.L_x_1630:
        /* <DEDUP_REMOVED lines=9> */
.L_x_1633:
[----:B------:R-:W2:Y:S02]  /*b6e0*/  LDG.E.U16 R2, desc[UR36][R2.64] ;  /* 0x0000002402027981 */ /* 0x000ea4000c1e1500 */
[----:B--2---:R-:W-:-:S05]  /*b6f0*/  HADD2.F32 R0, -RZ, R2.H0_H0 ;  /* 0x20000002ff007230 */ /* 0x004fca0000004100 */
[----:B------:R-:W-:-:S04]  /*b700*/  F2FP.BF16.F32.PACK_AB R0, RZ, R0 ;  /* 0x00000000ff00723e */ /* 0x000fc800000010ff */
[----:B------:R-:W-:Y:S01]  /*b710*/  PRMT R19, R0, 0x7610, R19 ;  /* 0x0000761000137816 */ /* 0x000fe20000000013 */
[----:B------:R-:W-:Y:S06]  /*b720*/  BRA `(.L_x_1627) ;  /* 0x0000000c001c7947 */ /* 0x000fec0003800000 */
.L_x_1632:
        /* <DEDUP_REMOVED lines=13> */
.L_x_1622:
        /* <DEDUP_REMOVED lines=14> */
.L_x_1636:
        /* <DEDUP_REMOVED lines=13> */
.L_x_1635:
        /* <DEDUP_REMOVED lines=27> */
.L_x_1638:
[----:B------:R-:W2:Y:S02]  /*bb60*/  LDG.E.U8 R2, desc[UR36][R2.64] ;  /* 0x0000002402027981 */ /* 0x000ea4000c1e1100 */
[C---:B--2---:R-:W-:Y:S01]  /*bb70*/  IMAD.SHL.U32 R0, R2.reuse, 0x2000000, RZ ;  /* 0x0200000002007824 */ /* 0x044fe200078e00ff */
[----:B------:R-:W-:-:S04]  /*bb80*/  SHF.L.U32 R5, R2, 0x8, RZ ;  /* 0x0000000802057819 */ /* 0x000fc800000006ff */
        /* <DEDUP_REMOVED lines=11> */
.L_x_1637:
[----:B------:R0:W5:Y:S01]  /*bc40*/  LDG.E.U16 R19, desc[UR36][R2.64] ;  /* 0x0000002402137981 */ /* 0x000162000c1e1500 */
[----:B------:R-:W-:Y:S05]  /*bc50*/  BRA `(.L_x_1627) ;  /* 0x0000000400d07947 */ /* 0x000fea0003800000 */
.L_x_1634:
        /* <DEDUP_REMOVED lines=13> */
.L_x_1641:
        /* <DEDUP_REMOVED lines=21> */
.L_x_1645:
[----:B------:R-:W-:Y:S05]  /*be80*/  BSYNC.RECONVERGENT B1 ;  /* 0x0000000000017941 */ /* 0x000fea0003800200 */
.L_x_1644:
[----:B------:R-:W-:Y:S02]  /*be90*/  SHF.L.U32 R0, R0, 0x14, RZ ;  /* 0x0000001400007819 */ /* 0x000fe400000006ff */
[----:B------:R-:W-:-:S04]  /*bea0*/  LEA R2, R2, 0x3b800000, 0x17 ;  /* 0x3b80000002027811 */ /* 0x000fc800078eb8ff */
[----:B------:R-:W-:-:S07]  /*beb0*/  LOP3.LUT R0, R2, R0, R7, 0xfe, !PT ;  /* 0x0000000002007212 */ /* 0x000fce00078efe07 */
.L_x_1643:
[----:B------:R-:W-:Y:S05]  /*bec0*/  BSYNC.RECONVERGENT B0 ;  /* 0x0000000000007941 */ /* 0x000fea0003800200 */
.L_x_1642:
[----:B------:R-:W-:-:S04]  /*bed0*/  F2FP.BF16.F32.PACK_AB R0, RZ, R0 ;  /* 0x00000000ff00723e */ /* 0x000fc800000010ff */
[----:B------:R-:W-:Y:S01]  /*bee0*/  PRMT R19, R0, 0x7610, R19 ;  /* 0x0000761000137816 */ /* 0x000fe20000000013 */
[----:B------:R-:W-:Y:S06]  /*bef0*/  BRA `(.L_x_1627) ;  /* 0x0000000400287947 */ /* 0x000fec0003800000 */
.L_x_1640:
        /* <DEDUP_REMOVED lines=21> */
.L_x_1649:
[----:B------:R-:W-:Y:S05]  /*c050*/  BSYNC.RECONVERGENT B1 ;  /* 0x0000000000017941 */ /* 0x000fea0003800200 */
.L_x_1648:
[----:B------:R-:W-:Y:S02]  /*c060*/  SHF.L.U32 R0, R0, 0x15, RZ ;  /* 0x0000001500007819 */ /* 0x000fe400000006ff */
[----:B------:R-:W-:-:S04]  /*c070*/  LEA R2, R2, 0x37800000, 0x17 ;  /* 0x3780000002027811 */ /* 0x000fc800078eb8ff */
[----:B------:R-:W-:-:S07]  /*c080*/  LOP3.LUT R0, R2, R0, R7, 0xfe, !PT ;  /* 0x0000000002007212 */ /* 0x000fce00078efe07 */
.L_x_1647:
[----:B------:R-:W-:Y:S05]  /*c090*/  BSYNC.RECONVERGENT B0 ;  /* 0x0000000000007941 */ /* 0x000fea0003800200 */
.L_x_1646:
[----:B------:R-:W-:-:S04]  /*c0a0*/  F2FP.BF16.F32.PACK_AB R0, RZ, R0 ;  /* 0x00000000ff00723e */ /* 0x000fc800000010ff */
[----:B------:R-:W-:Y:S01]  /*c0b0*/  PRMT R19, R0, 0x7610, R19 ;  /* 0x0000761000137816 */ /* 0x000fe20000000013 */
[----:B------:R-:W-:Y:S06]  /*c0c0*/  BRA `(.L_x_1627) ;  /* 0x0000000000b47947 */ /* 0x000fec0003800000 */
.L_x_1639:
        /* <DEDUP_REMOVED lines=14> */
.L_x_1653:
[----:B------:R-:W-:Y:S05]  /*c1b0*/  BSYNC.RECONVERGENT B0 ;  /* 0x0000000000007941 */ /* 0x000fea0003800200 */
.L_x_1652:
[----:B------:R-:W-:-:S04]  /*c1c0*/  F2FP.BF16.F32.PACK_AB R0, RZ, R0 ;  /* 0x00000000ff00723e */ /* 0x000fc800000010ff */
[----:B------:R-:W-:Y:S01]  /*c1d0*/  PRMT R19, R0, 0x7610, R19 ;  /* 0x0000761000137816 */ /* 0x000fe20000000013 */
[----:B------:R-:W-:Y:S06]  /*c1e0*/  BRA `(.L_x_1627) ;  /* 0x00000000006c7947 */ /* 0x000fec0003800000 */
.L_x_1626:
[----:B------:R-:W-:Y:S01]  /*c1f0*/  MOV R2, 0x0 ;  /* 0x0000000000027802 */ /* 0x000fe20000000f00 */
[----:B------:R-:W0:Y:S01]  /*c200*/  LDCU.64 UR4, c[0x4][0x310] ;  /* 0x01006200ff0477ac */ /* 0x000e220008000a00 */
[----:B------:R-:W-:Y:S02]  /*c210*/  HFMA2 R8, -RZ, RZ, 0, 4.64916229248046875e-06 ;  /* 0x0000004eff087431 */ /* 0x000fe400000001ff */
        /* <DEDUP_REMOVED lines=13> */
.L_x_1654:
[----:B------:R-:W-:Y:S01]  /*c2f0*/  PRMT R19, RZ, 0x7610, R19 ;  /* 0x00007610ff137816 */ /* 0x000fe20000000013 */
[----:B------:R-:W-:Y:S06]  /*c300*/  BRA `(.L_x_1627) ;  /* 0x0000000000247947 */ /* 0x000fec0003800000 */
.L_x_1651:
[----:B------:R-:W2:Y:S02]  /*c310*/  LDG.E.64 R2, desc[UR36][R2.64] ;  /* 0x0000002402027981 */ /* 0x000ea4000c1e1b00 */
[----:B--2---:R-:W0:Y:S02]  /*c320*/  I2F.U64 R0, R2 ;  /* 0x0000000200007312 */ /* 0x004e240000301000 */
[----:B0-----:R-:W-:-:S04]  /*c330*/  F2FP.BF16.F32.PACK_AB R0, RZ, R0 ;  /* 0x00000000ff00723e */ /* 0x001fc800000010ff */
[----:B------:R-:W-:Y:S01]  /*c340*/  PRMT R19, R0, 0x7610, R19 ;  /* 0x0000761000137816 */ /* 0x000fe20000000013 */
[----:B------:R-:W-:Y:S06]  /*c350*/  BRA `(.L_x_1627) ;  /* 0x0000000000107947 */ /* 0x000fec0003800000 */
.L_x_1650:
[----:B------:R-:W2:Y:S02]  /*c360*/  LDG.E R2, desc[UR36][R2.64] ;  /* 0x0000002402027981 */ /* 0x000ea4000c1e1900 */
[----:B--2---:R-:W-:-:S04]  /*c370*/  I2FP.F32.U32 R0, R2 ;  /* 0x0000000200007245 */ /* 0x004fc80000201000 */
[----:B------:R-:W-:-:S04]  /*c380*/  F2FP.BF16.F32.PACK_AB R0, RZ, R0 ;  /* 0x00000000ff00723e */ /* 0x000fc800000010ff */
[----:B------:R-:W-:-:S07]  /*c390*/  PRMT R19, R0, 0x7610, R19 ;  /* 0x0000761000137816 */ /* 0x000fce0000000013 */
.L_x_1627:
        /* <DEDUP_REMOVED lines=19> */
.L_x_1658:
[----:B------:R-:W2:Y:S02]  /*c4d0*/  LDG.E.U8 R2, desc[UR36][R2.64] ;  /* 0x0000002402027981 */ /* 0x000ea4000c1e1100 */
[----:B--2---:R-:W-:-:S04]  /*c4e0*/  I2FP.F32.U32 R0, R2 ;  /* 0x0000000200007245 */ /* 0x004fc80000201000 */
[----:B------:R-:W-:-:S04]  /*c4f0*/  F2FP.BF16.F32.PACK_AB R0, RZ, R0 ;  /* 0x00000000ff00723e */ /* 0x000fc800000010ff */
[----:B------:R-:W-:Y:S01]  /*c500*/  PRMT R18, R0, 0x7610, R18 ;  /* 0x0000761000127816 */ /* 0x000fe20000000012 */
[----:B------:R-:W-:Y:S06]  /*c510*/  BRA `(.L_x_1660) ;  /* 0x0000000c00e07947 */ /* 0x000fec0003800000 */
.L_x_1657:
        /* <DEDUP_REMOVED lines=11> */
.L_x_1662:
[----:B------:R-:W2:Y:S02]  /*c5d0*/  LDG.E R2, desc[UR36][R2.64] ;  /* 0x0000002402027981 */ /* 0x000ea4000c1e1900 */
[----:B--2---:R-:W-:-:S04]  /*c5e0*/  I2FP.F32.S32 R0, R2 ;  /* 0x0000000200007245 */ /* 0x004fc80000201400 */
[----:B------:R-:W-:-:S04]  /*c5f0*/  F2FP.BF16.F32.PACK_AB R0, RZ, R0 ;  /* 0x00000000ff00723e */ /* 0x000fc800000010ff */
[----:B------:R-:W-:Y:S01]  /*c600*/  PRMT R18, R0, 0x7610, R18 ;  /* 0x0000761000127816 */ /* 0x000fe20000000012 */
[----:B------:R-:W-:Y:S06]  /*c610*/  BRA `(.L_x_1660) ;  /* 0x0000000c00a07947 */ /* 0x000fec0003800000 */
.L_x_1661:
[----:B------:R-:W2:Y:S02]  /*c620*/  LDG.E.U16 R2, desc[UR36][R2.64] ;  /* 0x0000002402027981 */ /* 0x000ea4000c1e1500 */
[----:B--2---:R-:W0:Y:S02]  /*c630*/  I2F.S16 R0, R2 ;  /* 0x0000000200007306 */ /* 0x004e240000101400 */
[----:B0-----:R-:W-:-:S04]  /*c640*/  F2FP.BF16.F32.PACK_AB R0, RZ, R0 ;  /* 0x00000000ff00723e */ /* 0x001fc800000010ff */
[----:B------:R-:W-:Y:S01]  /*c650*/  PRMT R18, R0, 0x7610, R18 ;  /* 0x0000761000127816 */ /* 0x000fe20000000012 */
[----:B------:R-:W-:Y:S06]  /*c660*/  BRA `(.L_x_1660) ;  /* 0x0000000c008c7947 */ /* 0x000fec0003800000 */
.L_x_1656:
        /* <DEDUP_REMOVED lines=9> */
.L_x_1664:
[----:B------:R-:W2:Y:S02]  /*c700*/  LDG.E.U16 R0, desc[UR36][R2.64] ;  /* 0x0000002402007981 */ /* 0x000ea4000c1e1500 */
[----:B--2---:R-:W-:-:S05]  /*c710*/  HADD2.F32 R0, -RZ, R0.H0_H0 ;  /* 0x20000000ff007230 */ /* 0x004fca0000004100 */
[----:B------:R-:W-:-:S04]  /*c720*/  F2FP.BF16.F32.PACK_AB R0, RZ, R0 ;  /* 0x00000000ff00723e */ /* 0x000fc800000010ff */
[----:B------:R-:W-:Y:S01]  /*c730*/  PRMT R18, R0, 0x7610, R18 ;  /* 0x0000761000127816 */ /* 0x000fe20000000012 */
[----:B------:R-:W-:Y:S06]  /*c740*/  BRA `(.L_x_1660) ;  /* 0x0000000c00547947 */ /* 0x000fec0003800000 */
.L_x_1663:
        /* <DEDUP_REMOVED lines=9> */
.L_x_1666:
[----:B------:R-:W2:Y:S02]  /*c7e0*/  LDG.E.U16 R2, desc[UR36][R2.64] ;  /* 0x0000002402027981 */ /* 0x000ea4000c1e1500 */
[----:B--2---:R-:W-:-:S05]  /*c7f0*/  HADD2.F32 R0, -RZ, R2.H0_H0 ;  /* 0x20000002ff007230 */ /* 0x004fca0000004100 */
[----:B------:R-:W-:-:S04]  /*c800*/  F2FP.BF16.F32.PACK_AB R0, RZ, R0 ;  /* 0x00000000ff00723e */ /* 0x000fc800000010ff */
[----:B------:R-:W-:Y:S01]  /*c810*/  PRMT R18, R0, 0x7610, R18 ;  /* 0x0000761000127816 */ /* 0x000fe20000000012 */
[----:B------:R-:W-:Y:S06]  /*c820*/  BRA `(.L_x_1660) ;  /* 0x0000000c001c7947 */ /* 0x000fec0003800000 */
.L_x_1665:
        /* <DEDUP_REMOVED lines=13> */
.L_x_1655:
        /* <DEDUP_REMOVED lines=14> */
.L_x_1669:
        /* <DEDUP_REMOVED lines=13> */
.L_x_1668:
        /* <DEDUP_REMOVED lines=19> */
[----:B------:R-:W-:Y:S02]  /*cbe0*/  SHF.R.S32.HI R5, RZ, 0x8, R5 ;  /* 0x00000008ff057819 */ /* 0x000fe40000011405 */
[----:B------:R-:W-:-:S04]  /*cbf0*/  IADD3 R6, PT, PT, R6, 0x3c000000, RZ ;  /* 0x3c00000006067810 */ /* 0x000fc80007ffe0ff */
[----:B------:R-:W-:-:S04]  /*cc00*/  LOP3.LUT R5, R6, 0x7f800000, R5, 0xf8, !PT ;  /* 0x7f80000006057812 */ /* 0x000fc800078ef805 */
[----:B------:R-:W-:-:S04]  /*cc10*/  SEL R5, R5, RZ, P0 ;  /* 0x000000ff05057207 */ /* 0x000fc80000000000 */
[----:B------:R-:W-:-:S04]  /*cc20*/  LOP3.LUT R5, R5, 0x80000000, R0, 0xf8, !PT ;  /* 0x8000000005057812 */ /* 0x000fc800078ef800 */
[----:B------:R-:W-:-:S04]  /*cc30*/  F2FP.BF16.F32.PACK_AB R5, RZ, R5 ;  /* 0x00000005ff05723e */ /* 0x000fc800000010ff */
[----:B------:R-:W-:Y:S01]  /*cc40*/  PRMT R18, R5, 0x7610, R18 ;  /* 0x0000761005127816 */ /* 0x000fe20000000012 */
[----:B------:R-:W-:Y:S06]  /*cc50*/  BRA `(.L_x_1660) ;  /* 0x0000000800107947 */ /* 0x000fec0003800000 */
.L_x_1671:
        /* <DEDUP_REMOVED lines=14> */
.L_x_1670:
[----:B------:R0:W5:Y:S01]  /*cd40*/  LDG.E.U16 R18, desc[UR36][R2.64] ;  /* 0x0000002402127981 */ /* 0x000162000c1e1500 */
[----:B------:R-:W-:Y:S05]  /*cd50*/  BRA `(.L_x_1660) ;  /* 0x0000000400d07947 */ /* 0x000fea0003800000 */
.L_x_1667:
        /* <DEDUP_REMOVED lines=13> */
.L_x_1674:
        /* <DEDUP_REMOVED lines=21> */
.L_x_1678:
[----:B------:R-:W-:Y:S05]  /*cf80*/  BSYNC.RECONVERGENT B1 ;  /* 0x0000000000017941 */ /* 0x000fea0003800200 */
.L_x_1677:
[----:B------:R-:W-:Y:S01]  /*cf90*/  IMAD.SHL.U32 R0, R0, 0x100000, RZ ;  /* 0x0010000000007824 */ /* 0x000fe200078e00ff */
[----:B------:R-:W-:-:S04]  /*cfa0*/  LEA R2, R2, 0x3b800000, 0x17 ;  /* 0x3b80000002027811 */ /* 0x000fc800078eb8ff */
[----:B------:R-:W-:-:S07]  /*cfb0*/  LOP3.LUT R0, R2, R0, R7, 0xfe, !PT ;  /* 0x0000000002007212 */ /* 0x000fce00078efe07 */
.L_x_1676:
[----:B------:R-:W-:Y:S05]  /*cfc0*/  BSYNC.RECONVERGENT B0 ;  /* 0x0000000000007941 */ /* 0x000fea0003800200 */
.L_x_1675:
[----:B------:R-:W-:-:S04]  /*cfd0*/  F2FP.BF16.F32.PACK_AB R0, RZ, R0 ;  /* 0x00000000ff00723e */ /* 0x000fc800000010ff */
[----:B------:R-:W-:Y:S01]  /*cfe0*/  PRMT R18, R0, 0x7610, R18 ;  /* 0x0000761000127816 */ /* 0x000fe20000000012 */
[----:B------:R-:W-:Y:S06]  /*cff0*/  BRA `(.L_x_1660) ;  /* 0x0000000400287947 */ /* 0x000fec0003800000 */
.L_x_1673:
        /* <DEDUP_REMOVED lines=21> */
.L_x_1682:
[----:B------:R-:W-:Y:S05]  /*d150*/  BSYNC.RECONVERGENT B1 ;  /* 0x0000000000017941 */ /* 0x000fea0003800200 */
.L_x_1681:
[----:B------:R-:W-:Y:S01]  /*d160*/  IMAD.SHL.U32 R0, R0, 0x200000, RZ ;  /* 0x0020000000007824 */ /* 0x000fe200078e00ff */
[----:B------:R-:W-:-:S04]  /*d170*/  LEA R2, R2, 0x37800000, 0x17 ;  /* 0x3780000002027811 */ /* 0x000fc800078eb8ff */
[----:B------:R-:W-:-:S07]  /*d180*/  LOP3.LUT R0, R2, R0, R7, 0xfe, !PT ;  /* 0x0000000002007212 */ /* 0x000fce00078efe07 */
.L_x_1680:
[----:B------:R-:W-:Y:S05]  /*d190*/  BSYNC.RECONVERGENT B0 ;  /* 0x0000000000007941 */ /* 0x000fea0003800200 */
.L_x_1679:
[----:B------:R-:W-:-:S04]  /*d1a0*/  F2FP.BF16.F32.PACK_AB R0, RZ, R0 ;  /* 0x00000000ff00723e */ /* 0x000fc800000010ff */
[----:B------:R-:W-:Y:S01]  /*d1b0*/  PRMT R18, R0, 0x7610, R18 ;  /* 0x0000761000127816 */ /* 0x000fe20000000012 */
[----:B------:R-:W-:Y:S06]  /*d1c0*/  BRA `(.L_x_1660) ;  /* 0x0000000000b47947 */ /* 0x000fec0003800000 */
.L_x_1672:
        /* <DEDUP_REMOVED lines=12> */
[----:B------:R-:W-:Y:S01]  /*d290*/  @!P0 IMAD.MOV.U32 R0, RZ, RZ, 0x7f800001 ;  /* 0x7f800001ff008424 */ /* 0x000fe200078e00ff */
[----:B------:R-:W-:-:S07]  /*d2a0*/  @P0 SHF.L.U32 R0, R2, 0x17, RZ ;  /* 0x0000001702000819 */ /* 0x000fce00000006ff */
.L_x_1686:
[----:B------:R-:W-:Y:S05]  /*d2b0*/  BSYNC.RECONVERGENT B0 ;  /* 0x0000000000007941 */ /* 0x000fea0003800200 */
.L_x_1685:
[----:B------:R-:W-:-:S04]  /*d2c0*/  F2FP.BF16.F32.PACK_AB R0, RZ, R0 ;  /* 0x00000000ff00723e */ /* 0x000fc800000010ff */
[----:B------:R-:W-:Y:S01]  /*d2d0*/  PRMT R18, R0, 0x7610, R18 ;  /* 0x0000761000127816 */ /* 0x000fe20000000012 */
[----:B------:R-:W-:Y:S06]  /*d2e0*/  BRA `(.L_x_1660) ;  /* 0x00000000006c7947 */ /* 0x000fec0003800000 */
.L_x_1659:
        /* <DEDUP_REMOVED lines=15> */
[----:B--2--5:R-:W-:Y:S05]  /*d3e0*/  CALL.ABS.NOINC R2 ;  /* 0x0000000002007343 */ /* 0x024fea0003c00000 */
.L_x_1687:
[----:B------:R-:W-:Y:S01]  /*d3f0*/  PRMT R18, RZ, 0x7610, R18 ;  /* 0x00007610ff127816 */ /* 0x000fe20000000012 */
[----:B------:R-:W-:Y:S06]  /*d400*/  BRA `(.L_x_1660) ;  /* 0x0000000000247947 */ /* 0x000fec0003800000 */
.L_x_1684:
[----:B------:R-:W2:Y:S02]  /*d410*/  LDG.E.64 R2, desc[UR36][R2.64] ;  /* 0x0000002402027981 */ /* 0x000ea4000c1e1b00 */
[----:B--2---:R-:W0:Y:S02]  /*d420*/  I2F.U64 R0, R2 ;  /* 0x0000000200007312 */ /* 0x004e240000301000 */
[----:B0-----:R-:W-:-:S04]  /*d430*/  F2FP.BF16.F32.PACK_AB R0, RZ, R0 ;  /* 0x00000000ff00723e */ /* 0x001fc800000010ff */
[----:B------:R-:W-:Y:S01]  /*d440*/  PRMT R18, R0, 0x7610, R18 ;  /* 0x0000761000127816 */ /* 0x000fe20000000012 */
[----:B------:R-:W-:Y:S06]  /*d450*/  BRA `(.L_x_1660) ;  /* 0x0000000000107947 */ /* 0x000fec0003800000 */
.L_x_1683:
[----:B------:R-:W2:Y:S02]  /*d460*/  LDG.E R2, desc[UR36][R2.64] ;  /* 0x0000002402027981 */ /* 0x000ea4000c1e1900 */
[----:B--2---:R-:W-:-:S04]  /*d470*/  I2FP.F32.U32 R0, R2 ;  /* 0x0000000200007245 */ /* 0x004fc80000201000 */
[----:B------:R-:W-:-:S04]  /*d480*/  F2FP.BF16.F32.PACK_AB R0, RZ, R0 ;  /* 0x00000000ff00723e */ /* 0x000fc800000010ff */
[----:B------:R-:W-:-:S07]  /*d490*/  PRMT R18, R0, 0x7610, R18 ;  /* 0x0000761000127816 */ /* 0x000fce0000000012 */
.L_x_1660:
[----:B-----5:R-:W-:Y:S01]  /*d4a0*/  SHF.L.U32 R19, R19, 0x10, RZ ;  /* 0x0000001013137819 */ /* 0x020fe200000006ff */
        /* <DEDUP_REMOVED lines=20> */
.L_x_1689:
[----:B------:R-:W-:Y:S05]  /*d5f0*/  BSYNC.RECONVERGENT B6 ;  /* 0x0000000000067941 */ /* 0x000fea0003800200 */
.L_x_1688:
        /* <DEDUP_REMOVED lines=21> */
.L_x_1691:
[----:B------:R-:W-:Y:S05]  /*d750*/  BSYNC.RECONVERGENT B6 ;  /* 0x0000000000067941 */ /* 0x000fea0003800200 */
.L_x_1690:
        /* <DEDUP_REMOVED lines=32> */
[----:B------:R-:W-:-:S03]  /*d960*/  @P0 MOV R5, 0x7f800000 ;  /* 0x7f80000000050802 */ /* 0x000fc60000000f00 */
[----:B------:R-:W-:Y:S02]  /*d970*/  FFMA.FTZ R3, R3, 0.69314718246459960938, R4 ;  /* 0x3f31721803037823 */ /* 0x000fe40000010004 */
        /* <DEDUP_REMOVED lines=8> */
[----:B------:R-:W2:Y:S02]  /*da00*/  F2F.BF16.F32 R3, R3 ;  /* 0x0000000300037304 */ /* 0x000ea40000202000 */
[----:B------:R-:W-:-:S04]  /*da10*/  IMAD.U32 R7, R0, 0x10000, RZ ;  /* 0x0001000000077824 */ /* 0x000fc800078e00ff */
[----:B------:R-:W-:Y:S01]  /*da20*/  FMUL.FTZ R7, R18, R7 ;  /* 0x0000000712077220 */ /* 0x000fe20000410000 */
[----:B0-----:R-:W-:-:S05]  /*da30*/  IMAD.U32 R2, R5, 0x10000, RZ ;  /* 0x0001000005027824 */ /* 0x001fca00078e00ff */
[----:B------:R-:W0:Y:S01]  /*da40*/  F2F.BF16.F32 R7, R7 ;  /* 0x0000000700077304 */ /* 0x000e220000202000 */
[----:B--2---:R-:W-:-:S05]  /*da50*/  IMAD.U32 R4, R3, 0x10000, RZ ;  /* 0x0001000003047824 */ /* 0x004fca00078e00ff */
[----:B------:R-:W-:-:S04]  /*da60*/  FSETP.GEU.FTZ.AND P0, PT, R4, -100, PT ;  /* 0xc2c800000400780b */ /* 0x000fc80003f1e000 */
[----:B------:R-:W-:-:S04]  /*da70*/  SEL R0, R3, 0xc2c8, P0 ;  /* 0x0000c2c803007807 */ /* 0x000fc80000000000 */
[----:B------:R-:W-:-:S05]  /*da80*/  SHF.L.U32 R3, R0, 0x10, RZ ;  /* 0x0000001000037819 */ /* 0x000fca00000006ff */
        /* <DEDUP_REMOVED lines=21> */
.L_x_1695:
[----:B-1----:R-:W-:-:S06]  /*dbe0*/  SHF.L.U32 R5, R5, 0x10, RZ ;  /* 0x0000001005057819 */ /* 0x002fcc00000006ff */
[----:B0-----:R-:W0:Y:S02]  /*dbf0*/  F2I.S64.TRUNC R4, R5 ;  /* 0x0000000500047311 */ /* 0x001e24000020d900 */
[----:B0-----:R0:W-:Y:S01]  /*dc00*/  STG.E.U8 desc[UR36][R2.64], R4 ;  /* 0x0000000402007986 */ /* 0x0011e2000c101124 */
[----:B------:R-:W-:Y:S05]  /*dc10*/  BRA `(.L_x_1697) ;  /* 0x0000000c006c7947 */ /* 0x000fea0003800000 */
.L_x_1694:
        /* <DEDUP_REMOVED lines=10> */
.L_x_1699:
[----:B-1----:R-:W-:-:S06]  /*dcc0*/  IMAD.U32 R5, R5, 0x10000, RZ ;  /* 0x0001000005057824 */ /* 0x002fcc00078e00ff */
[----:B------:R-:W1:Y:S02]  /*dcd0*/  F2I.FTZ.TRUNC.NTZ R5, R5 ;  /* 0x0000000500057305 */ /* 0x000e64000021f100 */
[----:B-1----:R1:W-:Y:S01]  /*dce0*/  STG.E desc[UR36][R2.64], R5 ;  /* 0x0000000502007986 */ /* 0x0023e2000c101924 */
[----:B------:R-:W-:Y:S05]  /*dcf0*/  BRA `(.L_x_1697) ;  /* 0x0000000c00347947 */ /* 0x000fea0003800000 */
.L_x_1698:
[----:B-1----:R-:W-:-:S06]  /*dd00*/  IMAD.U32 R5, R5, 0x10000, RZ ;  /* 0x0001000005057824 */ /* 0x002fcc00078e00ff */
[----:B------:R-:W1:Y:S02]  /*dd10*/  F2I.FTZ.TRUNC.NTZ R5, R5 ;  /* 0x0000000500057305 */ /* 0x000e64000021f100 */
[----:B-1----:R1:W-:Y:S01]  /*dd20*/  STG.E.U16 desc[UR36][R2.64], R5 ;  /* 0x0000000502007986 */ /* 0x0023e2000c101524 */
[----:B------:R-:W-:Y:S05]  /*dd30*/  BRA `(.L_x_1697) ;  /* 0x0000000c00247947 */ /* 0x000fea0003800000 */
.L_x_1693:
        /* <DEDUP_REMOVED lines=9> */
.L_x_1701:
[----:B-1----:R-:W-:-:S04]  /*ddd0*/  SHF.L.U32 R0, R5, 0x10, RZ ;  /* 0x0000001005007819 */ /* 0x002fc800000006ff */
[----:B------:R-:W-:-:S05]  /*dde0*/  F2FP.F16.F32.PACK_AB R0, RZ, R0 ;  /* 0x00000000ff00723e */ /* 0x000fca00000000ff */
[----:B------:R1:W-:Y:S01]  /*ddf0*/  STG.E.U16 desc[UR36][R2.64], R0 ;  /* 0x0000000002007986 */ /* 0x0003e2000c101524 */
[----:B------:R-:W-:Y:S05]  /*de00*/  BRA `(.L_x_1697) ;  /* 0x0000000800f07947 */ /* 0x000fea0003800000 */
.L_x_1700:
        /* <DEDUP_REMOVED lines=10> */
.L_x_1703:
[----:B-1----:R-:W-:-:S05]  /*deb0*/  IMAD.U32 R5, R5, 0x10000, RZ ;  /* 0x0001000005057824 */ /* 0x002fca00078e00ff */
[----:B------:R-:W-:-:S04]  /*dec0*/  F2FP.F16.F32.PACK_AB R5, RZ, R5 ;  /* 0x00000005ff05723e */ /* 0x000fc800000000ff */
[----:B------:R-:W-:-:S05]  /*ded0*/  PRMT R5, R5, 0x5410, RZ ;  /* 0x0000541005057816 */ /* 0x000fca00000000ff */
[----:B------:R1:W-:Y:S01]  /*dee0*/  STG.E desc[UR36][R2.64], R5 ;  /* 0x0000000502007986 */ /* 0x0003e2000c101924 */
[----:B------:R-:W-:Y:S05]  /*def0*/  BRA `(.L_x_1697) ;  /* 0x0000000800b47947 */ /* 0x000fea0003800000 */
.L_x_1702:
[----:B01----:R-:W-:-:S04]  /*df00*/  IMAD.U32 R4, R5, 0x10000, RZ ;  /* 0x0001000005047824 */ /* 0x003fc800078e00ff */
[----:B------:R-:W-:-:S06]  /*df10*/  FMUL.FTZ R4, R4, 1 ;  /* 0x3f80000004047820 */ /* 0x000fcc0000410000 */
[----:B------:R-:W0:Y:S02]  /*df20*/  F2F.F64.F32 R4, R4 ;  /* 0x0000000400047310 */ /* 0x000e240000201800 */
[----:B0-----:R0:W-:Y:S01]  /*df30*/  STG.E.64 desc[UR36][R2.64], R4 ;  /* 0x0000000402007986 */ /* 0x0011e2000c101b24 */
[----:B------:R-:W-:Y:S05]  /*df40*/  BRA `(.L_x_1697) ;  /* 0x0000000800a07947 */ /* 0x000fea0003800000 */
.L_x_1692:
        /* <DEDUP_REMOVED lines=10> */
[----:B-1----:R-:W-:-:S06]  /*dff0*/  SHF.L.U32 R5, R5, 0x10, RZ ;  /* 0x0000001005057819 */ /* 0x002fcc00000006ff */
[----:B------:R-:W1:Y:S02]  /*e000*/  F2I.FTZ.U32.TRUNC.NTZ R5, R5 ;  /* 0x0000000500057305 */ /* 0x000e64000021f000 */
[----:B-1----:R1:W-:Y:S01]  /*e010*/  STG.E.U16 desc[UR36][R2.64], R5 ;  /* 0x0000000502007986 */ /* 0x0023e2000c101524 */
[----:B------:R-:W-:Y:S05]  /*e020*/  BRA `(.L_x_1697) ;  /* 0x0000000800687947 */ /* 0x000fea0003800000 */
.L_x_1707:
        /* <DEDUP_REMOVED lines=18> */
.L_x_1710:
[----:B------:R-:W-:-:S04]  /*e150*/  SHF.R.U32.HI R5, RZ, 0x18, R5 ;  /* 0x00000018ff057819 */ /* 0x000fc80000011605 */
[----:B------:R-:W-:-:S07]  /*e160*/  LOP3.LUT R0, R0, 0x80, R5, 0xf8, !PT ;  /* 0x0000008000007812 */ /* 0x000fce00078ef805 */
.L_x_1709:
[----:B------:R-:W-:Y:S05]  /*e170*/  BSYNC.RECONVERGENT B0 ;  /* 0x0000000000007941 */ /* 0x000fea0003800200 */
.L_x_1708:
[----:B------:R0:W-:Y:S01]  /*e180*/  STG.E.U8 desc[UR36][R2.64], R0 ;  /* 0x0000000002007986 */ /* 0x0001e2000c101124 */
[----:B------:R-:W-:Y:S05]  /*e190*/  BRA `(.L_x_1697) ;  /* 0x00000008000c7947 */ /* 0x000fea0003800000 */
.L_x_1706:
[----:B-1----:R-:W-:Y:S01]  /*e1a0*/  IMAD.U32 R5, R5, 0x10000, RZ ;  /* 0x0001000005057824 */ /* 0x002fe200078e00ff */
[----:B------:R-:W-:Y:S01]  /*e1b0*/  BSSY.RECONVERGENT B0, `(.L_x_1711) ;  /* 0x0000013000007945 */ /* 0x000fe20003800200 */
[----:B------:R-:W-:-:S03]  /*e1c0*/  HFMA2 R0, -RZ, RZ, 0, 7.62939453125e-06 ;  /* 0x00000080ff007431 */ /* 0x000fc600000001ff */
        /* <DEDUP_REMOVED lines=15> */
.L_x_1713:
[----:B------:R-:W-:-:S04]  /*e2c0*/  SHF.R.U32.HI R5, RZ, 0x18, R5 ;  /* 0x00000018ff057819 */ /* 0x000fc80000011605 */
[----:B------:R-:W-:-:S07]  /*e2d0*/  LOP3.LUT R0, R0, 0x80, R5, 0xf8, !PT ;  /* 0x0000008000007812 */ /* 0x000fce00078ef805 */
.L_x_1712:
[----:B------:R-:W-:Y:S05]  /*e2e0*/  BSYNC.RECONVERGENT B0 ;  /* 0x0000000000007941 */ /* 0x000fea0003800200 */
.L_x_1711:
[----:B------:R0:W-:Y:S01]  /*e2f0*/  STG.E.U8 desc[UR36][R2.64], R0 ;  /* 0x0000000002007986 */ /* 0x0001e2000c101124 */
[----:B------:R-:W-:Y:S05]  /*e300*/  BRA `(.L_x_1697) ;  /* 0x0000000400b07947 */ /* 0x000fea0003800000 */
.L_x_1705:
[----:B------:R-:W-:-:S09]  /*e310*/  UISETP.NE.AND UP0, UPT, UR4, 0x1c, UPT ;  /* 0x0000001c0400788c */ /* 0x000fd2000bf05270 */
[----:B------:R-:W-:Y:S05]  /*e320*/  BRA.U !UP0, `(.L_x_1714) ;  /* 0x0000000108607547 */ /* 0x000fea000b800000 */
[----:B------:R-:W-:-:S09]  /*e330*/  UISETP.NE.AND UP0, UPT, UR4, 0x1d, UPT ;  /* 0x0000001d0400788c */ /* 0x000fd2000bf05270 */
[----:B------:R-:W-:Y:S05]  /*e340*/  BRA.U !UP0, `(.L_x_1715) ;  /* 0x0000000108487547 */ /* 0x000fea000b800000 */
[----:B------:R-:W-:-:S09]  /*e350*/  UISETP.NE.AND UP0, UPT, UR4, 0x2c, UPT ;  /* 0x0000002c0400788c */ /* 0x000fd2000bf05270 */
[----:B------:R-:W-:Y:S05]  /*e360*/  BRA.U UP0, `(.L_x_1696) ;  /* 0x0000000100bc7547 */ /* 0x000fea000b800000 */
        /* <DEDUP_REMOVED lines=16> */
.L_x_1715:
[----:B-1----:R-:W-:-:S06]  /*e470*/  IMAD.U32 R5, R5, 0x10000, RZ ;  /* 0x0001000005057824 */ /* 0x002fcc00078e00ff */
[----:B0-----:R-:W0:Y:S02]  /*e480*/  F2I.U64.TRUNC R4, R5 ;  /* 0x0000000500047311 */ /* 0x001e24000020d800 */
[----:B0-----:R0:W-:Y:S01]  /*e490*/  STG.E.64 desc[UR36][R2.64], R4 ;  /* 0x0000000402007986 */ /* 0x0011e2000c101b24 */
[----:B------:R-:W-:Y:S05]  /*e4a0*/  BRA `(.L_x_1697) ;  /* 0x0000000400487947 */ /* 0x000fea0003800000 */
.L_x_1714:
[----:B-1----:R-:W-:-:S06]  /*e4b0*/  IMAD.U32 R5, R5, 0x10000, RZ ;  /* 0x0001000005057824 */ /* 0x002fcc00078e00ff */
[----:B------:R-:W1:Y:S02]  /*e4c0*/  F2I.FTZ.U32.TRUNC.NTZ R5, R5 ;  /* 0x0000000500057305 */ /* 0x000e64000021f000 */
[----:B-1----:R1:W-:Y:S01]  /*e4d0*/  STG.E desc[UR36][R2.64], R5 ;  /* 0x0000000502007986 */ /* 0x0023e2000c101924 */
[----:B------:R-:W-:Y:S05]  /*e4e0*/  BRA `(.L_x_1697) ;  /* 0x0000000400387947 */ /* 0x000fea0003800000 */
.L_x_1704:
        /* <DEDUP_REMOVED lines=11> */
.L_x_1717:
[----:B-1----:R-:W-:Y:S02]  /*e5a0*/  SHF.L.U32 R5, R5, 0x10, RZ ;  /* 0x0000001005057819 */ /* 0x002fe400000006ff */
[----:B------:R-:W-:-:S03]  /*e5b0*/  CS2R R6, SRZ ;  /* 0x0000000000067805 */ /* 0x000fc6000001ff00 */
[----:B------:R-:W-:-:S06]  /*e5c0*/  FMUL.FTZ R5, R5, 1 ;  /* 0x3f80000005057820 */ /* 0x000fcc0000410000 */
[----:B0-----:R-:W0:Y:S02]  /*e5d0*/  F2F.F64.F32 R4, R5 ;  /* 0x0000000500047310 */ /* 0x001e240000201800 */
[----:B0-----:R4:W-:Y:S01]  /*e5e0*/  STG.E.128 desc[UR36][R2.64], R4 ;  /* 0x0000000402007986 */ /* 0x0019e2000c101d24 */
[----:B------:R-:W-:Y:S05]  /*e5f0*/  BRA `(.L_x_1697) ;  /* 0x0000000000f47947 */ /* 0x000fea0003800000 */
.L_x_1716:
[----:B------:R-:W-:-:S09]  /*e600*/  UISETP.NE.AND UP0, UPT, UR4, 0xf, UPT ;  /* 0x0000000f0400788c */ /* 0x000fd2000bf05270 */
[----:B------:R-:W-:Y:S05]  /*e610*/  BRA.U !UP0, `(.L_x_1718) ;  /* 0x0000000108e87547 */ /* 0x000fea000b800000 */
[----:B------:R-:W-:-:S09]  /*e620*/  UISETP.NE.AND UP0, UPT, UR4, 0x17, UPT ;  /* 0x000000170400788c */ /* 0x000fd2000bf05270 */
[----:B------:R-:W-:Y:S05]  /*e630*/  BRA.U !UP0, `(.L_x_1719) ;  /* 0x0000000108907547 */ /* 0x000fea000b800000 */
[----:B------:R-:W-:-:S09]  /*e640*/  UISETP.NE.AND UP0, UPT, UR4, 0x18, UPT ;  /* 0x000000180400788c */ /* 0x000fd2000bf05270 */
[----:B------:R-:W-:Y:S05]  /*e650*/  BRA.U !UP0, `(.L_x_1720) ;  /* 0x0000000108447547 */ /* 0x000fea000b800000 */
.L_x_1696:
[----:B------:R-:W-:Y:S01]  /*e660*/  MOV R0, 0x0 ;  /* 0x0000000000007802 */ /* 0x000fe20000000f00 */
[----:B------:R-:W0:Y:S01]  /*e670*/  LDCU.64 UR4, c[0x4][0x310] ;  /* 0x01006200ff0477ac */ /* 0x000e220008000a00 */
[----:B------:R-:W-:Y:S02]  /*e680*/  IMAD.MOV.U32 R8, RZ, RZ, 0x65 ;  /* 0x00000065ff087424 */ /* 0x000fe400078e00ff */
[----:B------:R2:W3:Y:S01]  /*e690*/  LDC.64 R2, c[0x4][R0] ;  /* 0x0100000000027b82 */ /* 0x0004e20000000a00 */
[----:B------:R-:W4:Y:S01]  /*e6a0*/  LDCU.64 UR6, c[0x4][0x318] ;  /* 0x01006300ff0677ac */ /* 0x000f220008000a00 */
[----:B------:R-:W-:Y:S02]  /*e6b0*/  IMAD.MOV.U32 R12, RZ, RZ, 0x1 ;  /* 0x00000001ff0c7424 */ /* 0x000fe400078e00ff */
[----:B------:R-:W-:Y:S01]  /*e6c0*/  IMAD.MOV.U32 R13, RZ, RZ, RZ ;  /* 0x000000ffff0d7224 */ /* 0x000fe200078e00ff */
[----:B------:R-:W5:Y:S01]  /*e6d0*/  LDCU.64 UR8, c[0x4][0x60] ;  /* 0x01000c00ff0877ac */ /* 0x000f620008000a00 */
[----:B0-----:R-:W-:-:S02]  /*e6e0*/  IMAD.U32 R4, RZ, RZ, UR4 ;  /* 0x00000004ff047e24 */ /* 0x001fc4000f8e00ff */
[----:B-1----:R-:W-:Y:S02]  /*e6f0*/  IMAD.U32 R5, RZ, RZ, UR5 ;  /* 0x00000005ff057e24 */ /* 0x002fe4000f8e00ff */
[----:B----4-:R-:W-:Y:S02]  /*e700*/  IMAD.U32 R6, RZ, RZ, UR6 ;  /* 0x00000006ff067e24 */ /* 0x010fe4000f8e00ff */
[----:B------:R-:W-:Y:S01]  /*e710*/  IMAD.U32 R7, RZ, RZ, UR7 ;  /* 0x00000007ff077e24 */ /* 0x000fe2000f8e00ff */
[----:B-----5:R-:W-:Y:S01]  /*e720*/  MOV R10, UR8 ;  /* 0x00000008000a7c02 */ /* 0x020fe20008000f00 */
[----:B--2---:R-:W-:-:S07]  /*e730*/  IMAD.U32 R11, RZ, RZ, UR9 ;  /* 0x00000009ff0b7e24 */ /* 0x004fce000f8e00ff */
[----:B------:R-:W-:-:S07]  /*e740*/  LEPC R20, `(.L_x_1721) ;  /* 0x000000001014794e */ /* 0x000fce0000000000 */
[----:B---3--:R-:W-:Y:S05]  /*e750*/  CALL.ABS.NOINC R2 ;  /* 0x0000000002007343 */ /* 0x008fea0003c00000 */
.L_x_1721:
[----:B------:R-:W-:Y:S05]  /*e760*/  BRA `(.L_x_1697) ;  /* 0x0000000000987947 */ /* 0x000fea0003800000 */
.L_x_1720:
[----:B-1----:R-:W-:Y:S01]  /*e770*/  SHF.L.U32 R7, R5, 0x10, RZ ;  /* 0x0000001005077819 */ /* 0x002fe200000006ff */
[----:B------:R-:W-:Y:S01]  /*e780*/  BSSY.RECONVERGENT B0, `(.L_x_1722) ;  /* 0x000000c000007945 */ /* 0x000fe20003800200 */
[----:B------:R-:W-:Y:S02]  /*e790*/  IMAD.MOV.U32 R0, RZ, RZ, 0x7f ;  /* 0x0000007fff007424 */ /* 0x000fe400078e00ff */
        /* <DEDUP_REMOVED lines=10> */
.L_x_1723:
[----:B------:R-:W-:Y:S05]  /*e840*/  BSYNC.RECONVERGENT B0 ;  /* 0x0000000000007941 */ /* 0x000fea0003800200 */
.L_x_1722:
[----:B------:R-:W-:-:S05]  /*e850*/  LOP3.LUT R5, R0, 0x80, R5, 0xf8, !PT ;  /* 0x0000008000057812 */ /* 0x000fca00078ef805 */
[----:B------:R1:W-:Y:S01]  /*e860*/  STG.E.U8 desc[UR36][R2.64], R5 ;  /* 0x0000000502007986 */ /* 0x0003e2000c101124 */
[----:B------:R-:W-:Y:S05]  /*e870*/  BRA `(.L_x_1697) ;  /* 0x0000000000547947 */ /* 0x000fea0003800000 */
.L_x_1719:
[----:B-1----:R-:W-:Y:S01]  /*e880*/  IMAD.U32 R5, R5, 0x10000, RZ ;  /* 0x0001000005057824 */ /* 0x002fe200078e00ff */
[----:B------:R-:W-:Y:S04]  /*e890*/  BSSY.RECONVERGENT B0, `(.L_x_1724) ;  /* 0x000000e000007945 */ /* 0x000fe80003800200 */
        /* <DEDUP_REMOVED lines=10> */
.L_x_1725:
[----:B------:R-:W-:Y:S01]  /*e940*/  IMAD.MOV.U32 R0, RZ, RZ, 0x7f ;  /* 0x0000007fff007424 */ /* 0x000fe200078e00ff */
[----:B------:R-:W-:-:S04]  /*e950*/  ISETP.GT.U32.AND P0, PT, R4, 0x7f800000, PT ;  /* 0x7f8000000400780c */ /* 0x000fc80003f04070 */
[----:B------:R-:W-:-:S09]  /*e960*/  SEL R0, R0, 0x7c, P0 ;  /* 0x0000007c00007807 */ /* 0x000fd20000000000 */
.L_x_1726:
[----:B------:R-:W-:Y:S05]  /*e970*/  BSYNC.RECONVERGENT B0 ;  /* 0x0000000000007941 */ /* 0x000fea0003800200 */
.L_x_1724:
[----:B------:R-:W-:-:S04]  /*e980*/  SHF.R.U32.HI R5, RZ, 0x18, R5 ;  /* 0x00000018ff057819 */ /* 0x000fc80000011605 */
[----:B------:R-:W-:-:S05]  /*e990*/  LOP3.LUT R5, R0, 0x80, R5, 0xf8, !PT ;  /* 0x0000008000057812 */ /* 0x000fca00078ef805 */
[----:B------:R0:W-:Y:S01]  /*e9a0*/  STG.E.U8 desc[UR36][R2.64], R5 ;  /* 0x0000000502007986 */ /* 0x0001e2000c101124 */
[----:B------:R-:W-:Y:S05]  /*e9b0*/  BRA `(.L_x_1697) ;  /* 0x0000000000047947 */ /* 0x000fea0003800000 */
.L_x_1718:
[----:B-1----:R2:W-:Y:S02]  /*e9c0*/  STG.E.U16 desc[UR36][R2.64], R5 ;  /* 0x0000000502007986 */ /* 0x0025e4000c101524 */
.L_x_1697:
[----:B------:R-:W-:-:S07]  /*e9d0*/  VIADD R17, R17, 0x80 ;  /* 0x0000008011117836 */ /* 0x000fce0000000000 */
.L_x_1620:
[----:B------:R-:W-:Y:S05]  /*e9e0*/  BSYNC.RECONVERGENT B7 ;  /* 0x0000000000077941 */ /* 0x000fea0003800200 */
.L_x_1619:
[----:B------:R-:W5:Y:S02]  /*e9f0*/  LDCU UR4, c[0x0][0x380] ;  /* 0x00007000ff0477ac */ /* 0x000f640008000800 */
[----:B-----5:R-:W-:-:S13]  /*ea00*/  ISETP.GE.AND P0, PT, R17, UR4, PT ;  /* 0x0000000411007c0c */ /* 0x020fda000bf06270 */
[----:B------:R-:W-:Y:S05]  /*ea10*/  @P0 EXIT ;  /* 0x000000000000094d */ /* 0x000fea0003800000 */
[----:B------:R-:W5:Y:S01]  /*ea20*/  LDCU UR4, c[0x0][0x388] ;  /* 0x00007100ff0477ac */ /* 0x000f620008000800 */
[----:B------:R-:W-:Y:S02]  /*ea30*/  HFMA2 R18, -RZ, RZ, 0, 0 ;  /* 0x00000000ff127431 */ /* 0x000fe400000001ff */
[----:B01----:R-:W-:Y:S02]  /*ea40*/  IMAD.MOV.U32 R0, RZ, RZ, RZ ;  /* 0x000000ffff007224 */ /* 0x003fe400078e00ff */
        /* <DEDUP_REMOVED lines=351> */
.L_x_1727:
[----:B------:R-:W0:Y:S01]  /*10040*/  LDCU.64 UR6, c[0x0][0x5e8] ;  /* 0x0000bd00ff0677ac */ /* 0x000e220008000a00 */
[----:B------:R-:W2:Y:S01]  /*10050*/  LDCU.64 UR8, c[0x0][0x5f0] ;  /* 0x0000be00ff0877ac */ /* 0x000ea20008000a00 */
[----:B------:R-:W-:-:S04]  /*10060*/  UPRMT UR4, UR39, 0x9910, URZ ;  /* 0x0000991027047896 */ /* 0x000fc800080000ff */
[----:B------:R-:W-:Y:S01]  /*10070*/  UISETP.GT.AND UP0, UPT, UR4, 0x9, UPT ;  /* 0x000000090400788c */ /* 0x000fe2000bf04270 */
[----:B0-----:R-:W-:Y:S02]  /*10080*/  IADD3 R16, P0, PT, R16, UR6, RZ ;  /* 0x0000000610107c10 */ /* 0x001fe4000ff1e0ff */
[----:B--234-:R-:W-:-:S03]  /*10090*/  IADD3 R2, P1, PT, R0, UR8, RZ ;  /* 0x0000000800027c10 */ /* 0x01cfc6000ff3e0ff */
[----:B------:R-:W-:Y:S02]  /*100a0*/  IMAD.X R17, RZ, RZ, UR7, P0 ;  /* 0x00000007ff117e24 */ /* 0x000fe400080e06ff */
        /* <DEDUP_REMOVED lines=15> */
.L_x_1731:
[----:B------:R-:W2:Y:S02]  /*101a0*/  LDG.E.U8 R2, desc[UR36][R2.64] ;  /* 0x0000002402027981 */ /* 0x000ea4000c1e1100 */
[----:B--2---:R-:W-:-:S04]  /*101b0*/  I2FP.F32.U32 R0, R2 ;  /* 0x0000000200007245 */ /* 0x004fc80000201000 */
[----:B------:R-:W-:-:S04]  /*101c0*/  F2FP.BF16.F32.PACK_AB R0, RZ, R0 ;  /* 0x00000000ff00723e */ /* 0x000fc800000010ff */
[----:B------:R-:W-:Y:S01]  /*101d0*/  PRMT R19, R0, 0x7610, R19 ;  /* 0x0000761000137816 */ /* 0x000fe20000000013 */
[----:B------:R-:W-:Y:S06]  /*101e0*/  BRA `(.L_x_1733) ;  /* 0x0000000c00e07947 */ /* 0x000fec0003800000 */
.L_x_1730:
        /* <DEDUP_REMOVED lines=11> */
.L_x_1735:
[----:B------:R-:W2:Y:S02]  /*102a0*/  LDG.E R2, desc[UR36][R2.64] ;  /* 0x0000002402027981 */ /* 0x000ea4000c1e1900 */
[----:B--2---:R-:W-:-:S04]  /*102b0*/  I2FP.F32.S32 R0, R2 ;  /* 0x0000000200007245 */ /* 0x004fc80000201400 */
[----:B------:R-:W-:-:S04]  /*102c0*/  F2FP.BF16.F32.PACK_AB R0, RZ, R0 ;  /* 0x00000000ff00723e */ /* 0x000fc800000010ff */
[----:B------:R-:W-:Y:S01]  /*102d0*/  PRMT R19, R0, 0x7610, R19 ;  /* 0x0000761000137816 */ /* 0x000fe20000000013 */
[----:B------:R-:W-:Y:S06]  /*102e0*/  BRA `(.L_x_1733) ;  /* 0x0000000c00a07947 */ /* 0x000fec0003800000 */
.L_x_1734:
[----:B------:R-:W2:Y:S02]  /*102f0*/  LDG.E.U16 R2, desc[UR36][R2.64] ;  /* 0x0000002402027981 */ /* 0x000ea4000c1e1500 */
[----:B--2---:R-:W0:Y:S02]  /*10300*/  I2F.S16 R0, R2 ;  /* 0x0000000200007306 */ /* 0x004e240000101400 */
[----:B0-----:R-:W-:-:S04]  /*10310*/  F2FP.BF16.F32.PACK_AB R0, RZ, R0 ;  /* 0x00000000ff00723e */ /* 0x001fc800000010ff */
[----:B------:R-:W-:Y:S01]  /*10320*/  PRMT R19, R0, 0x7610, R19 ;  /* 0x0000761000137816 */ /* 0x000fe20000000013 */
[----:B------:R-:W-:Y:S06]  /*10330*/  BRA `(.L_x_1733) ;  /* 0x0000000c008c7947 */ /* 0x000fec0003800000 */
.L_x_1729:
        /* <DEDUP_REMOVED lines=9> */
.L_x_1737:
[----:B------:R-:W2:Y:S02]  /*103d0*/  LDG.E.U16 R0, desc[UR36][R2.64] ;  /* 0x0000002402007981 */ /* 0x000ea4000c1e1500 */
[----:B--2---:R-:W-:-:S05]  /*103e0*/  HADD2.F32 R0, -RZ, R0.H0_H0 ;  /* 0x20000000ff007230 */ /* 0x004fca0000004100 */
[----:B------:R-:W-:-:S04]  /*103f0*/  F2FP.BF16.F32.PACK_AB R0, RZ, R0 ;  /* 0x00000000ff00723e */ /* 0x000fc800000010ff */
[----:B------:R-:W-:Y:S01]  /*10400*/  PRMT R19, R0, 0x7610, R19 ;  /* 0x0000761000137816 */ /* 0x000fe20000000013 */
[----:B------:R-:W-:Y:S06]  /*10410*/  BRA `(.L_x_1733) ;  /* 0x0000000c00547947 */ /* 0x000fec0003800000 */
.L_x_1736:
        /* <DEDUP_REMOVED lines=9> */
.L_x_1739:
[----:B------:R-:W2:Y:S02]  /*104b0*/  LDG.E.U16 R2, desc[UR36][R2.64] ;  /* 0x0000002402027981 */ /* 0x000ea4000c1e1500 */
[----:B--2---:R-:W-:-:S05]  /*104c0*/  HADD2.F32 R0, -RZ, R2.H0_H0 ;  /* 0x20000002ff007230 */ /* 0x004fca0000004100 */
[----:B------:R-:W-:-:S04]  /*104d0*/  F2FP.BF16.F32.PACK_AB R0, RZ, R0 ;  /* 0x00000000ff00723e */ /* 0x000fc800000010ff */
[----:B------:R-:W-:Y:S01]  /*104e0*/  PRMT R19, R0, 0x7610, R19 ;  /* 0x0000761000137816 */ /* 0x000fe20000000013 */
[----:B------:R-:W-:Y:S06]  /*104f0*/  BRA `(.L_x_1733) ;  /* 0x0000000c001c7947 */ /* 0x000fec0003800000 */
.L_x_1738:
        /* <DEDUP_REMOVED lines=13> */
.L_x_1728:
        /* <DEDUP_REMOVED lines=14> */
.L_x_1742:
        /* <DEDUP_REMOVED lines=13> */
.L_x_1741:
[----:B------:R-:W-:-:S09]  /*10780*/  UISETP.NE.AND UP0, UPT, UR4, 0xf, UPT ;  /* 0x0000000f0400788c */ /* 0x000fd2000bf05270 */
[----:B------:R-:W-:Y:S05]  /*10790*/  BRA.U !UP0, `(.L_x_1743) ;  /* 0x00000001089c7547 */ /* 0x000fea000b800000 */
[----:B------:R-:W-:-:S09]  /*107a0*/  UISETP.NE.AND UP0, UPT, UR4, 0x17, UPT ;  /* 0x000000170400788c */ /* 0x000fd2000bf05270 */
[----:B------:R-:W-:Y:S05]  /*107b0*/  BRA.U !UP0, `(.L_x_1744) ;  /* 0x00000001085c7547 */ /* 0x000fea000b800000 */
[----:B------:R-:W-:-:S09]  /*107c0*/  UISETP.NE.AND UP0, UPT, UR4, 0x18, UPT ;  /* 0x000000180400788c */ /* 0x000fd2000bf05270 */
[----:B------:R-:W-:Y:S05]  /*107d0*/  BRA.U UP0, `(.L_x_1732) ;  /* 0x0000000500f87547 */ /* 0x000fea000b800000 */
[----:B------:R-:W2:Y:S01]  /*107e0*/  LDG.E.U8 R0, desc[UR36][R2.64] ;  /* 0x0000002402007981 */ /* 0x000ea2000c1e1100 */
[----:B------:R-:W-:Y:S01]  /*107f0*/  IMAD.MOV.U32 R6, RZ, RZ, 0x1f ;  /* 0x0000001fff067424 */ /* 0x000fe200078e00ff */
[----:B--2---:R-:W-:-:S04]  /*10800*/  SHF.L.U32 R0, R0, 0x18, RZ ;  /* 0x0000001800007819 */ /* 0x004fc800000006ff */
        /* <DEDUP_REMOVED lines=18> */
.L_x_1744:
        /* <DEDUP_REMOVED lines=14> */
.L_x_1743:
[----:B------:R0:W5:Y:S01]  /*10a10*/  LDG.E.U16 R19, desc[UR36][R2.64] ;  /* 0x0000002402137981 */ /* 0x000162000c1e1500 */
[----:B------:R-:W-:Y:S05]  /*10a20*/  BRA `(.L_x_1733) ;  /* 0x0000000400d07947 */ /* 0x000fea0003800000 */
.L_x_1740:
        /* <DEDUP_REMOVED lines=13> */
.L_x_1747:
        /* <DEDUP_REMOVED lines=21> */
.L_x_1751:
[----:B------:R-:W-:Y:S05]  /*10c50*/  BSYNC.RECONVERGENT B1 ;  /* 0x0000000000017941 */ /* 0x000fea0003800200 */
.L_x_1750:
[----:B------:R-:W-:Y:S01]  /*10c60*/  IMAD.SHL.U32 R0, R0, 0x100000, RZ ;  /* 0x0010000000007824 */ /* 0x000fe200078e00ff */
[----:B------:R-:W-:-:S04]  /*10c70*/  LEA R2, R2, 0x3b800000, 0x17 ;  /* 0x3b80000002027811 */ /* 0x000fc800078eb8ff */
[----:B------:R-:W-:-:S07]  /*10c80*/  LOP3.LUT R0, R2, R0, R7, 0xfe, !PT ;  /* 0x0000000002007212 */ /* 0x000fce00078efe07 */
.L_x_1749:
[----:B------:R-:W-:Y:S05]  /*10c90*/  BSYNC.RECONVERGENT B0 ;  /* 0x0000000000007941 */ /* 0x000fea0003800200 */
.L_x_1748:
[----:B------:R-:W-:-:S04]  /*10ca0*/  F2FP.BF16.F32.PACK_AB R0, RZ, R0 ;  /* 0x00000000ff00723e */ /* 0x000fc800000010ff */
[----:B------:R-:W-:Y:S01]  /*10cb0*/  PRMT R19, R0, 0x7610, R19 ;  /* 0x0000761000137816 */ /* 0x000fe20000000013 */
[----:B------:R-:W-:Y:S06]  /*10cc0*/  BRA `(.L_x_1733) ;  /* 0x0000000400287947 */ /* 0x000fec0003800000 */
.L_x_1746:
        /* <DEDUP_REMOVED lines=21> */
.L_x_1755:
[----:B------:R-:W-:Y:S05]  /*10e20*/  BSYNC.RECONVERGENT B1 ;  /* 0x0000000000017941 */ /* 0x000fea0003800200 */
.L_x_1754:
[----:B------:R-:W-:Y:S01]  /*10e30*/  IMAD.SHL.U32 R0, R0, 0x200000, RZ ;  /* 0x0020000000007824 */ /* 0x000fe200078e00ff */
[----:B------:R-:W-:-:S04]  /*10e40*/  LEA R2, R2, 0x37800000, 0x17 ;  /* 0x3780000002027811 */ /* 0x000fc800078eb8ff */
[----:B------:R-:W-:-:S07]  /*10e50*/  LOP3.LUT R0, R2, R0, R7, 0xfe, !PT ;  /* 0x0000000002007212 */ /* 0x000fce00078efe07 */
.L_x_1753:
[----:B------:R-:W-:Y:S05]  /*10e60*/  BSYNC.RECONVERGENT B0 ;  /* 0x0000000000007941 */ /* 0x000fea0003800200 */
.L_x_1752:
[----:B------:R-:W-:-:S04]  /*10e70*/  F2FP.BF16.F32.PACK_AB R0, RZ, R0 ;  /* 0x00000000ff00723e */ /* 0x000fc800000010ff */
[----:B------:R-:W-:Y:S01]  /*10e80*/  PRMT R19, R0, 0x7610, R19 ;  /* 0x0000761000137816 */ /* 0x000fe20000000013 */
[----:B------:R-:W-:Y:S06]  /*10e90*/  BRA `(.L_x_1733) ;  /* 0x0000000000b47947 */ /* 0x000fec0003800000 */
.L_x_1745:
        /* <DEDUP_REMOVED lines=14> */
.L_x_1759:
[----:B------:R-:W-:Y:S05]  /*10f80*/  BSYNC.RECONVERGENT B0 ;  /* 0x0000000000007941 */ /* 0x000fea0003800200 */
.L_x_1758:
[----:B------:R-:W-:-:S04]  /*10f90*/  F2FP.BF16.F32.PACK_AB R0, RZ, R0 ;  /* 0x00000000ff00723e */ /* 0x000fc800000010ff */
[----:B------:R-:W-:Y:S01]  /*10fa0*/  PRMT R19, R0, 0x7610, R19 ;  /* 0x0000761000137816 */ /* 0x000fe20000000013 */
[----:B------:R-:W-:Y:S06]  /*10fb0*/  BRA `(.L_x_1733) ;  /* 0x00000000006c7947 */ /* 0x000fec0003800000 */
.L_x_1732:
        /* <DEDUP_REMOVED lines=16> */
.L_x_1760:
[----:B------:R-:W-:Y:S01]  /*110c0*/  PRMT R19, RZ, 0x7610, R19 ;  /* 0x00007610ff137816 */ /* 0x000fe20000000013 */
[----:B------:R-:W-:Y:S06]  /*110d0*/  BRA `(.L_x_1733) ;  /* 0x0000000000247947 */ /* 0x000fec0003800000 */
.L_x_1757:
[----:B------:R-:W2:Y:S02]  /*110e0*/  LDG.E.64 R2, desc[UR36][R2.64] ;  /* 0x0000002402027981 */ /* 0x000ea4000c1e1b00 */
[----:B--2---:R-:W0:Y:S02]  /*110f0*/  I2F.U64 R0, R2 ;  /* 0x0000000200007312 */ /* 0x004e240000301000 */
[----:B0-----:R-:W-:-:S04]  /*11100*/  F2FP.BF16.F32.PACK_AB R0, RZ, R0 ;  /* 0x00000000ff00723e */ /* 0x001fc800000010ff */
[----:B------:R-:W-:Y:S01]  /*11110*/  PRMT R19, R0, 0x7610, R19 ;  /* 0x0000761000137816 */ /* 0x000fe20000000013 */
[----:B------:R-:W-:Y:S06]  /*11120*/  BRA `(.L_x_1733) ;  /* 0x0000000000107947 */ /* 0x000fec0003800000 */
.L_x_1756:
[----:B------:R-:W2:Y:S02]  /*11130*/  LDG.E R2, desc[UR36][R2.64] ;  /* 0x0000002402027981 */ /* 0x000ea4000c1e1900 */
[----:B--2---:R-:W-:-:S04]  /*11140*/  I2FP.F32.U32 R0, R2 ;  /* 0x0000000200007245 */ /* 0x004fc80000201000 */
[----:B------:R-:W-:-:S04]  /*11150*/  F2FP.BF16.F32.PACK_AB R0, RZ, R0 ;  /* 0x00000000ff00723e */ /* 0x000fc800000010ff */
[----:B------:R-:W-:-:S07]  /*11160*/  PRMT R19, R0, 0x7610, R19 ;  /* 0x0000761000137816 */ /* 0x000fce0000000013 */
.L_x_1733:
        /* <DEDUP_REMOVED lines=19> */
.L_x_1764:
[----:B------:R-:W2:Y:S02]  /*112a0*/  LDG.E.U8 R2, desc[UR36][R2.64] ;  /* 0x0000002402027981 */ /* 0x000ea4000c1e1100 */
[----:B--2---:R-:W-:-:S04]  /*112b0*/  I2FP.F32.U32 R0, R2 ;  /* 0x0000000200007245 */ /* 0x004fc80000201000 */
[----:B------:R-:W-:-:S04]  /*112c0*/  F2FP.BF16.F32.PACK_AB R0, RZ, R0 ;  /* 0x00000000ff00723e */ /* 0x000fc800000010ff */
[----:B------:R-:W-:Y:S01]  /*112d0*/  PRMT R18, R0, 0x7610, R18 ;  /* 0x0000761000127816 */ /* 0x000fe20000000012 */
[----:B------:R-:W-:Y:S06]  /*112e0*/  BRA `(.L_x_1766) ;  /* 0x0000000c00e07947 */ /* 0x000fec0003800000 */
.L_x_1763:
        /* <DEDUP_REMOVED lines=11> */
.L_x_1768:
[----:B------:R-:W2:Y:S02]  /*113a0*/  LDG.E R2, desc[UR36][R2.64] ;  /* 0x0000002402027981 */ /* 0x000ea4000c1e1900 */
[----:B--2---:R-:W-:-:S04]  /*113b0*/  I2FP.F32.S32 R0, R2 ;  /* 0x0000000200007245 */ /* 0x004fc80000201400 */
[----:B------:R-:W-:-:S04]  /*113c0*/  F2FP.BF16.F32.PACK_AB R0, RZ, R0 ;  /* 0x00000000ff00723e */ /* 0x000fc800000010ff */
[----:B------:R-:W-:Y:S01]  /*113d0*/  PRMT R18, R0, 0x7610, R18 ;  /* 0x0000761000127816 */ /* 0x000fe20000000012 */
[----:B------:R-:W-:Y:S06]  /*113e0*/  BRA `(.L_x_1766) ;  /* 0x0000000c00a07947 */ /* 0x000fec0003800000 */
.L_x_1767:
[----:B------:R-:W2:Y:S02]  /*113f0*/  LDG.E.U16 R2, desc[UR36][R2.64] ;  /* 0x0000002402027981 */ /* 0x000ea4000c1e1500 */
[----:B--2---:R-:W0:Y:S02]  /*11400*/  I2F.S16 R0, R2 ;  /* 0x0000000200007306 */ /* 0x004e240000101400 */
[----:B0-----:R-:W-:-:S04]  /*11410*/  F2FP.BF16.F32.PACK_AB R0, RZ, R0 ;  /* 0x00000000ff00723e */ /* 0x001fc800000010ff */
[----:B------:R-:W-:Y:S01]  /*11420*/  PRMT R18, R0, 0x7610, R18 ;  /* 0x0000761000127816 */ /* 0x000fe20000000012 */
[----:B------:R-:W-:Y:S06]  /*11430*/  BRA `(.L_x_1766) ;  /* 0x0000000c008c7947 */ /* 0x000fec0003800000 */
.L_x_1762:
        /* <DEDUP_REMOVED lines=9> */
.L_x_1770:
[----:B------:R-:W2:Y:S02]  /*114d0*/  LDG.E.U16 R0, desc[UR36][R2.64] ;  /* 0x0000002402007981 */ /* 0x000ea4000c1e1500 */
[----:B--2---:R-:W-:-:S05]  /*114e0*/  HADD2.F32 R0, -RZ, R0.H0_H0 ;  /* 0x20000000ff007230 */ /* 0x004fca0000004100 */
[----:B------:R-:W-:-:S04]  /*114f0*/  F2FP.BF16.F32.PACK_AB R0, RZ, R0 ;  /* 0x00000000ff00723e */ /* 0x000fc800000010ff */
[----:B------:R-:W-:Y:S01]  /*11500*/  PRMT R18, R0, 0x7610, R18 ;  /* 0x0000761000127816 */ /* 0x000fe20000000012 */
[----:B------:R-:W-:Y:S06]  /*11510*/  BRA `(.L_x_1766) ;  /* 0x0000000c00547947 */ /* 0x000fec0003800000 */
.L_x_1769:
        /* <DEDUP_REMOVED lines=9> */
.L_x_1772:
[----:B------:R-:W2:Y:S02]  /*115b0*/  LDG.E.U16 R2, desc[UR36][R2.64] ;  /* 0x0000002402027981 */ /* 0x000ea4000c1e1500 */
[----:B--2---:R-:W-:-:S05]  /*115c0*/  HADD2.F32 R0, -RZ, R2.H0_H0 ;  /* 0x20000002ff007230 */ /* 0x004fca0000004100 */
[----:B------:R-:W-:-:S04]  /*115d0*/  F2FP.BF16.F32.PACK_AB R0, RZ, R0 ;  /* 0x00000000ff00723e */ /* 0x000fc800000010ff */
[----:B------:R-:W-:Y:S01]  /*115e0*/  PRMT R18, R0, 0x7610, R18 ;  /* 0x0000761000127816 */ /* 0x000fe20000000012 */
[----:B------:R-:W-:Y:S06]  /*115f0*/  BRA `(.L_x_1766) ;  /* 0x0000000c001c7947 */ /* 0x000fec0003800000 */
.L_x_1771:
        /* <DEDUP_REMOVED lines=13> */
.L_x_1761:
        /* <DEDUP_REMOVED lines=14> */
.L_x_1775:
        /* <DEDUP_REMOVED lines=13> */
.L_x_1774:
        /* <DEDUP_REMOVED lines=27> */
.L_x_1777:
        /* <DEDUP_REMOVED lines=14> */
.L_x_1776:
[----:B------:R0:W5:Y:S01]  /*11b10*/  LDG.E.U16 R18, desc[UR36][R2.64] ;  /* 0x0000002402127981 */ /* 0x000162000c1e1500 */
[----:B------:R-:W-:Y:S05]  /*11b20*/  BRA `(.L_x_1766) ;  /* 0x0000000400d07947 */ /* 0x000fea0003800000 */
.L_x_1773:
        /* <DEDUP_REMOVED lines=13> */
.L_x_1780:
        /* <DEDUP_REMOVED lines=21> */
.L_x_1784:
[----:B------:R-:W-:Y:S05]  /*11d50*/  BSYNC.RECONVERGENT B1 ;  /* 0x0000000000017941 */ /* 0x000fea0003800200 */
.L_x_1783:
[----:B------:R-:W-:Y:S02]  /*11d60*/  SHF.L.U32 R0, R0, 0x14, RZ ;  /* 0x0000001400007819 */ /* 0x000fe400000006ff */
[----:B------:R-:W-:-:S04]  /*11d70*/  LEA R2, R2, 0x3b800000, 0x17 ;  /* 0x3b80000002027811 */ /* 0x000fc800078eb8ff */
[----:B------:R-:W-:-:S07]  /*11d80*/  LOP3.LUT R0, R2, R0, R7, 0xfe, !PT ;  /* 0x0000000002007212 */ /* 0x000fce00078efe07 */
.L_x_1782:
[----:B------:R-:W-:Y:S05]  /*11d90*/  BSYNC.RECONVERGENT B0 ;  /* 0x0000000000007941 */ /* 0x000fea0003800200 */
.L_x_1781:
[----:B------:R-:W-:-:S04]  /*11da0*/  F2FP.BF16.F32.PACK_AB R0, RZ, R0 ;  /* 0x00000000ff00723e */ /* 0x000fc800000010ff */
[----:B------:R-:W-:Y:S01]  /*11db0*/  PRMT R18, R0, 0x7610, R18 ;  /* 0x0000761000127816 */ /* 0x000fe20000000012 */
[----:B------:R-:W-:Y:S06]  /*11dc0*/  BRA `(.L_x_1766) ;  /* 0x0000000400287947 */ /* 0x000fec0003800000 */
.L_x_1779:
        /* <DEDUP_REMOVED lines=21> */
.L_x_1788:
[----:B------:R-:W-:Y:S05]  /*11f20*/  BSYNC.RECONVERGENT B1 ;  /* 0x0000000000017941 */ /* 0x000fea0003800200 */
.L_x_1787:
[----:B------:R-:W-:Y:S02]  /*11f30*/  SHF.L.U32 R0, R0, 0x15, RZ ;  /* 0x0000001500007819 */ /* 0x000fe400000006ff */
[----:B------:R-:W-:-:S04]  /*11f40*/  LEA R2, R2, 0x37800000, 0x17 ;  /* 0x3780000002027811 */ /* 0x000fc800078eb8ff */
[----:B------:R-:W-:-:S07]  /*11f50*/  LOP3.LUT R0, R2, R0, R7, 0xfe, !PT ;  /* 0x0000000002007212 */ /* 0x000fce00078efe07 */
.L_x_1786:
[----:B------:R-:W-:Y:S05]  /*11f60*/  BSYNC.RECONVERGENT B0 ;  /* 0x0000000000007941 */ /* 0x000fea0003800200 */
.L_x_1785:
[----:B------:R-:W-:-:S04]  /*11f70*/  F2FP.BF16.F32.PACK_AB R0, RZ, R0 ;  /* 0x00000000ff00723e */ /* 0x000fc800000010ff */
[----:B------:R-:W-:Y:S01]  /*11f80*/  PRMT R18, R0, 0x7610, R18 ;  /* 0x0000761000127816 */ /* 0x000fe20000000012 */
[----:B------:R-:W-:Y:S06]  /*11f90*/  BRA `(.L_x_1766) ;  /* 0x0000000000b47947 */ /* 0x000fec0003800000 */
.L_x_1778:
        /* <DEDUP_REMOVED lines=14> */
.L_x_1792:
[----:B------:R-:W-:Y:S05]  /*12080*/  BSYNC.RECONVERGENT B0 ;  /* 0x0000000000007941 */ /* 0x000fea0003800200 */
.L_x_1791:
[----:B------:R-:W-:-:S04]  /*12090*/  F2FP.BF16.F32.PACK_AB R0, RZ, R0 ;  /* 0x00000000ff00723e */ /* 0x000fc800000010ff */
[----:B------:R-:W-:Y:S01]  /*120a0*/  PRMT R18, R0, 0x7610, R18 ;  /* 0x0000761000127816 */ /* 0x000fe20000000012 */
[----:B------:R-:W-:Y:S06]  /*120b0*/  BRA `(.L_x_1766) ;  /* 0x00000000006c7947 */ /* 0x000fec0003800000 */
.L_x_1765:
        /* <DEDUP_REMOVED lines=16> */
.L_x_1793:
[----:B------:R-:W-:Y:S01]  /*121c0*/  PRMT R18, RZ, 0x7610, R18 ;  /* 0x00007610ff127816 */ /* 0x000fe20000000012 */
[----:B------:R-:W-:Y:S06]  /*121d0*/  BRA `(.L_x_1766) ;  /* 0x0000000000247947 */ /* 0x000fec0003800000 */
.L_x_1790:
[----:B------:R-:W2:Y:S02]  /*121e0*/  LDG.E.64 R2, desc[UR36][R2.64] ;  /* 0x0000002402027981 */ /* 0x000ea4000c1e1b00 */
[----:B--2---:R-:W0:Y:S02]  /*121f0*/  I2F.U64 R0, R2 ;  /* 0x0000000200007312 */ /* 0x004e240000301000 */
[----:B0-----:R-:W-:-:S04]  /*12200*/  F2FP.BF16.F32.PACK_AB R0, RZ, R0 ;  /* 0x00000000ff00723e */ /* 0x001fc800000010ff */
[----:B------:R-:W-:Y:S01]  /*12210*/  PRMT R18, R0, 0x7610, R18 ;  /* 0x0000761000127816 */ /* 0x000fe20000000012 */
[----:B------:R-:W-:Y:S06]  /*12220*/  BRA `(.L_x_1766) ;  /* 0x0000000000107947 */ /* 0x000fec0003800000 */
.L_x_1789:
[----:B------:R-:W2:Y:S02]  /*12230*/  LDG.E R2, desc[UR36][R2.64] ;  /* 0x0000002402027981 */ /* 0x000ea4000c1e1900 */
[----:B--2---:R-:W-:-:S04]  /*12240*/  I2FP.F32.U32 R0, R2 ;  /* 0x0000000200007245 */ /* 0x004fc80000201000 */
[----:B------:R-:W-:-:S04]  /*12250*/  F2FP.BF16.F32.PACK_AB R0, RZ, R0 ;  /* 0x00000000ff00723e */ /* 0x000fc800000010ff */
[----:B------:R-:W-:-:S07]  /*12260*/  PRMT R18, R0, 0x7610, R18 ;  /* 0x0000761000127816 */ /* 0x000fce0000000012 */
.L_x_1766:
[----:B-----5:R-:W-:Y:S01]  /*12270*/  IMAD.U32 R19, R19, 0x10000, RZ ;  /* 0x0001000013137824 */ /* 0x020fe200078e00ff */
[----:B------:R-:W-:Y:S04]  /*12280*/  BSSY.RECONVERGENT B6, `(.L_x_1794) ;  /* 0x0000014000067945 */ /* 0x000fe80003800200 */
[C---:B------:R-:W-:Y:S02]  /*12290*/  FSETP.GE.FTZ.AND P1, PT, R19.reuse, RZ, PT ;  /* 0x000000ff1300720b */ /* 0x040fe40003f36000 */
[----:B------:R-:W-:-:S13]  /*122a0*/  FSETP.GTU.FTZ.AND P0, PT, R19, 1, PT ;  /* 0x3f8000001300780b */ /* 0x000fda0003f1c000 */
[----:B------:R-:W-:Y:S05]  /*122b0*/  @!P0 BRA P1, `(.L_x_1795) ;  /* 0x0000000000408947 */ /* 0x000fea0000800000 */
[----:B0-----:R-:W-:Y:S01]  /*122c0*/  MOV R2, 0x0 ;  /* 0x0000000000027802 */ /* 0x001fe20000000f00 */
[----:B------:R-:W0:Y:S01]  /*122d0*/  LDCU.64 UR4, c[0x4][0x300] ;  /* 0x01006000ff0477ac */ /* 0x000e220008000a00 */
[----:B------:R-:W-:Y:S02]  /*122e0*/  HFMA2 R8, -RZ, RZ, 0, 5.36441802978515625e-06 ;  /* 0x0000005aff087431 */ /* 0x000fe400000001ff */
        /* <DEDUP_REMOVED lines=13> */
.L_x_1795:
[----:B------:R-:W-:Y:S05]  /*123c0*/  BSYNC.RECONVERGENT B6 ;  /* 0x0000000000067941 */ /* 0x000fea0003800200 */
.L_x_1794:
[----:B------:R-:W-:Y:S01]  /*123d0*/  IMAD.U32 R18, R18, 0x10000, RZ ;  /* 0x0001000012127824 */ /* 0x000fe200078e00ff */
[----:B------:R-:W-:Y:S04]  /*123e0*/  BSSY.RECONVERGENT B6, `(.L_x_1796) ;  /* 0x0000014000067945 */ /* 0x000fe80003800200 */
[C---:B------:R-:W-:Y:S02]  /*123f0*/  FSETP.GE.FTZ.AND P1, PT, R18.reuse, RZ, PT ;  /* 0x000000ff1200720b */ /* 0x040fe40003f36000 */
[----:B------:R-:W-:-:S13]  /*12400*/  FSETP.GTU.FTZ.AND P0, PT, R18, 1, PT ;  /* 0x3f8000001200780b */ /* 0x000fda0003f1c000 */
[----:B------:R-:W-:Y:S05]  /*12410*/  @!P0 BRA P1, `(.L_x_1797) ;  /* 0x0000000000408947 */ /* 0x000fea0000800000 */
[----:B0-----:R-:W-:Y:S01]  /*12420*/  MOV R2, 0x0 ;  /* 0x0000000000027802 */ /* 0x001fe20000000f00 */
[----:B------:R-:W0:Y:S01]  /*12430*/  LDCU.64 UR4, c[0x4][0x308] ;  /* 0x01006100ff0477ac */ /* 0x000e220008000a00 */
[----:B------:R-:W-:Y:S02]  /*12440*/  HFMA2 R8, -RZ, RZ, 0, 5.424022674560546875e-06 ;  /* 0x0000005bff087431 */ /* 0x000fe400000001ff */
        /* <DEDUP_REMOVED lines=13> */
.L_x_1797:
[----:B------:R-:W-:Y:S05]  /*12520*/  BSYNC.RECONVERGENT B6 ;  /* 0x0000000000067941 */ /* 0x000fea0003800200 */
.L_x_1796:
[----:B0-----:R-:W-:Y:S01]  /*12530*/  FADD.FTZ R2, -R19, -RZ ;  /* 0x800000ff13027221 */ /* 0x001fe20000010100 */
[----:B------:R-:W-:Y:S01]  /*12540*/  MOV R6, 0x3e800000 ;  /* 0x3e80000000067802 */ /* 0x000fe20000000f00 */
[----:B------:R-:W-:Y:S01]  /*12550*/  IMAD.MOV.U32 R7, RZ, RZ, 0x3d39bf78 ;  /* 0x3d39bf78ff077424 */ /* 0x000fe200078e00ff */
[----:B------:R-:W0:Y:S01]  /*12560*/  MUFU.LG2 R19, R19 ;  /* 0x0000001300137308 */ /* 0x000e220000000c00 */
[----:B------:R-:W-:-:S04]  /*12570*/  UPRMT UR4, UR43, 0x9910, URZ ;  /* 0x000099102b047896 */ /* 0x000fc800080000ff */
[----:B------:R-:W-:-:S03]  /*12580*/  UISETP.GT.AND UP0, UPT, UR4, 0x9, UPT ;  /* 0x000000090400788c */ /* 0x000fc6000bf04270 */
[----:B------:R0:W1:Y:S02]  /*12590*/  F2F.BF16.F32 R0, R2 ;  /* 0x0000000200007304 */ /* 0x0000640000202000 */
[----:B0-----:R-:W-:Y:S01]  /*125a0*/  FMUL.FTZ R2, R19, 0.69314718246459960938 ;  /* 0x3f31721813027820 */ /* 0x001fe20000410000 */
[----:B-1----:R-:W-:-:S05]  /*125b0*/  IMAD.U32 R0, R0, 0x10000, RZ ;  /* 0x0001000000007824 */ /* 0x002fca00078e00ff */
        /* <DEDUP_REMOVED lines=32> */
[----:B------:R-:W1:Y:S02]  /*127c0*/  F2F.BF16.F32 R3, R3 ;  /* 0x0000000300037304 */ /* 0x000e640000202000 */
[----:B------:R-:W-:-:S04]  /*127d0*/  IMAD.U32 R7, R0, 0x10000, RZ ;  /* 0x0001000000077824 */ /* 0x000fc800078e00ff */
[----:B------:R-:W-:Y:S01]  /*127e0*/  FMUL.FTZ R7, R18, R7 ;  /* 0x0000000712077220 */ /* 0x000fe20000410000 */
[----:B0-----:R-:W-:-:S05]  /*127f0*/  IMAD.U32 R2, R5, 0x10000, RZ ;  /* 0x0001000005027824 */ /* 0x001fca00078e00ff */
[----:B------:R-:W0:Y:S01]  /*12800*/  F2F.BF16.F32 R7, R7 ;  /* 0x0000000700077304 */ /* 0x000e220000202000 */
[----:B-1----:R-:W-:-:S04]  /*12810*/  SHF.L.U32 R4, R3, 0x10, RZ ;  /* 0x0000001003047819 */ /* 0x002fc800000006ff */
[----:B------:R-:W-:-:S04]  /*12820*/  FSETP.GEU.FTZ.AND P0, PT, R4, -100, PT ;  /* 0xc2c800000400780b */ /* 0x000fc80003f1e000 */
[----:B------:R-:W-:-:S05]  /*12830*/  SEL R0, R3, 0xc2c8, P0 ;  /* 0x0000c2c803007807 */ /* 0x000fca0000000000 */
[----:B------:R-:W-:-:S04]  /*12840*/  IMAD.U32 R3, R0, 0x10000, RZ ;  /* 0x0001000000037824 */ /* 0x000fc800078e00ff */
[----:B------:R-:W-:Y:S01]  /*12850*/  FMUL.FTZ R2, R2, R3 ;  /* 0x0000000302027220 */ /* 0x000fe20000410000 */
[----:B0-----:R-:W-:-:S05]  /*12860*/  IMAD.U32 R3, R7, 0x10000, RZ ;  /* 0x0001000007037824 */ /* 0x001fca00078e00ff */
[----:B------:R-:W0:Y:S02]  /*12870*/  F2F.BF16.F32 R2, R2 ;  /* 0x0000000200027304 */ /* 0x000e240000202000 */
[----:B0-----:R-:W-:-:S05]  /*12880*/  SHF.L.U32 R0, R2, 0x10, RZ ;  /* 0x0000001002007819 */ /* 0x001fca00000006ff */
[----:B------:R-:W-:-:S04]  /*12890*/  FADD.FTZ R0, R0, -R3 ;  /* 0x8000000300007221 */ /* 0x000fc80000010000 */
[----:B------:R0:W1:Y:S01]  /*128a0*/  F2F.BF16.F32 R3, R0 ;  /* 0x0000000000037304 */ /* 0x0000620000202000 */
        /* <DEDUP_REMOVED lines=9> */
[----:B01----:R-:W-:-:S04]  /*12940*/  IMAD.U32 R0, R3, 0x10000, RZ ;  /* 0x0001000003007824 */ /* 0x003fc800078e00ff */
[----:B------:R-:W0:Y:S02]  /*12950*/  F2I.FTZ.TRUNC.NTZ R3, R0 ;  /* 0x0000000000037305 */ /* 0x000e24000021f100 */
[----:B0-----:R-:W-:Y:S01]  /*12960*/  STG.E.U8 desc[UR36][R16.64], R3 ;  /* 0x0000000310007986 */ /* 0x001fe2000c101124 */
[----:B------:R-:W-:Y:S05]  /*12970*/  EXIT ;  /* 0x000000000000794d */ /* 0x000fea0003800000 */
.L_x_1801:
[----:B-1----:R-:W-:-:S06]  /*12980*/  IMAD.U32 R3, R3, 0x10000, RZ ;  /* 0x0001000003037824 */ /* 0x002fcc00078e00ff */
[----:B------:R-:W1:Y:S02]  /*12990*/  F2I.S64.TRUNC R2, R3 ;  /* 0x0000000300027311 */ /* 0x000e64000020d900 */
[----:B-1----:R-:W-:Y:S01]  /*129a0*/  STG.E.U8 desc[UR36][R16.64], R2 ;  /* 0x0000000210007986 */ /* 0x002fe2000c101124 */
[----:B------:R-:W-:Y:S05]  /*129b0*/  EXIT ;  /* 0x000000000000794d */ /* 0x000fea0003800000 */
.L_x_1800:
[----:B------:R-:W-:-:S09]  /*129c0*/  UISETP.NE.AND UP0, UPT, UR4, 0x2, UPT ;  /* 0x000000020400788c */ /* 0x000fd2000bf05270 */
[----:B------:R-:W-:Y:S05]  /*129d0*/  BRA.U !UP0, `(.L_x_1803) ;  /* 0x0000000108307547 */ /* 0x000fea000b800000 */
[----:B------:R-:W-:-:S09]  /*129e0*/  UISETP.NE.AND UP0, UPT, UR4, 0x3, UPT ;  /* 0x000000030400788c */ /* 0x000fd2000bf05270 */
[----:B------:R-:W-:Y:S05]  /*129f0*/  BRA.U !UP0, `(.L_x_1804) ;  /* 0x0000000108187547 */ /* 0x000fea000b800000 */
[----:B------:R-:W-:-:S09]  /*12a00*/  UISETP.NE.AND UP0, UPT, UR4, 0x4, UPT ;  /* 0x000000040400788c */ /* 0x000fd2000bf05270 */
[----:B------:R-:W-:Y:S05]  /*12a10*/  BRA.U UP0, `(.L_x_1802) ;  /* 0x0000000900787547 */ /* 0x000fea000b800000 */
[----:B-1----:R-:W-:-:S06]  /*12a20*/  IMAD.U32 R3, R3, 0x10000, RZ ;  /* 0x0001000003037824 */ /* 0x002fcc00078e00ff */
[----:B------:R-:W1:Y:S02]  /*12a30*/  F2I.S64.TRUNC R2, R3 ;  /* 0x0000000300027311 */ /* 0x000e64000020d900 */
[----:B-1----:R-:W-:Y:S01]  /*12a40*/  STG.E.64 desc[UR36][R16.64], R2 ;  /* 0x0000000210007986 */ /* 0x002fe2000c101b24 */
[----:B------:R-:W-:Y:S05]  /*12a50*/  EXIT ;  /* 0x000000000000794d */ /* 0x000fea0003800000 */
.L_x_1804:
[----:B-1----:R-:W-:-:S06]  /*12a60*/  IMAD.U32 R3, R3, 0x10000, RZ ;  /* 0x0001000003037824 */ /* 0x002fcc00078e00ff */
[----:B------:R-:W1:Y:S02]  /*12a70*/  F2I.FTZ.TRUNC.NTZ R3, R3 ;  /* 0x0000000300037305 */ /* 0x000e64000021f100 */
[----:B-1----:R-:W-:Y:S01]  /*12a80*/  STG.E desc[UR36][R16.64], R3 ;  /* 0x0000000310007986 */ /* 0x002fe2000c101924 */
[----:B------:R-:W-:Y:S05]  /*12a90*/  EXIT ;  /* 0x000000000000794d */ /* 0x000fea0003800000 */
.L_x_1803:
[----:B-1----:R-:W-:-:S06]  /*12aa0*/  SHF.L.U32 R3, R3, 0x10, RZ ;  /* 0x0000001003037819 */ /* 0x002fcc00000006ff */
[----:B------:R-:W1:Y:S02]  /*12ab0*/  F2I.FTZ.TRUNC.NTZ R3, R3 ;  /* 0x0000000300037305 */ /* 0x000e64000021f100 */
[----:B-1----:R-:W-:Y:S01]  /*12ac0*/  STG.E.U16 desc[UR36][R16.64], R3 ;  /* 0x0000000310007986 */ /* 0x002fe2000c101524 */
[----:B------:R-:W-:Y:S05]  /*12ad0*/  EXIT ;  /* 0x000000000000794d */ /* 0x000fea0003800000 */
.L_x_1799:
[----:B------:R-:W-:-:S09]  /*12ae0*/  UISETP.GT.AND UP0, UPT, UR4, 0x6, UPT ;  /* 0x000000060400788c */ /* 0x000fd2000bf04270 */
[----:B------:R-:W-:Y:S05]  /*12af0*/  BRA.U UP0, `(.L_x_1805) ;  /* 0x00000001002c7547 */ /* 0x000fea000b800000 */
[----:B------:R-:W-:-:S09]  /*12b00*/  UISETP.NE.AND UP0, UPT, UR4, 0x5, UPT ;  /* 0x000000050400788c */ /* 0x000fd2000bf05270 */
[----:B------:R-:W-:Y:S05]  /*12b10*/  BRA.U !UP0, `(.L_x_1806) ;  /* 0x0000000108147547 */ /* 0x000fea000b800000 */
[----:B------:R-:W-:-:S09]  /*12b20*/  UISETP.NE.AND UP0, UPT, UR4, 0x6, UPT ;  /* 0x000000060400788c */ /* 0x000fd2000bf05270 */
[----:B------:R-:W-:Y:S05]  /*12b30*/  BRA.U UP0, `(.L_x_1802) ;  /* 0x0000000900307547 */ /* 0x000fea000b800000 */
[----:B-1----:R-:W-:-:S05]  /*12b40*/  IMAD.U32 R3, R3, 0x10000, RZ ;  /* 0x0001000003037824 */ /* 0x002fca00078e00ff */
[----:B------:R-:W-:Y:S01]  /*12b50*/  STG.E desc[UR36][R16.64], R3 ;  /* 0x0000000310007986 */ /* 0x000fe2000c101924 */
[----:B------:R-:W-:Y:S05]  /*12b60*/  EXIT ;  /* 0x000000000000794d */ /* 0x000fea0003800000 */
.L_x_1806:
[----:B01----:R-:W-:-:S05]  /*12b70*/  IMAD.U32 R0, R3, 0x10000, RZ ;  /* 0x0001000003007824 */ /* 0x003fca00078e00ff */
[----:B------:R-:W-:-:S05]  /*12b80*/  F2FP.F16.F32.PACK_AB R0, RZ, R0 ;  /* 0x00000000ff00723e */ /* 0x000fca00000000ff */
[----:B------:R-:W-:Y:S01]  /*12b90*/  STG.E.U16 desc[UR36][R16.64], R0 ;  /* 0x0000000010007986 */ /* 0x000fe2000c101524 */
[----:B------:R-:W-:Y:S05]  /*12ba0*/  EXIT ;  /* 0x000000000000794d */ /* 0x000fea0003800000 */
.L_x_1805:
[----:B------:R-:W-:-:S09]  /*12bb0*/  UISETP.NE.AND UP0, UPT, UR4, 0x7, UPT ;  /* 0x000000070400788c */ /* 0x000fd2000bf05270 */
[----:B------:R-:W-:Y:S05]  /*12bc0*/  BRA.U !UP0, `(.L_x_1807) ;  /* 0x0000000108347547 */ /* 0x000fea000b800000 */
[----:B------:R-:W-:-:S09]  /*12bd0*/  UISETP.NE.AND UP0, UPT, UR4, 0x8, UPT ;  /* 0x000000080400788c */ /* 0x000fd2000bf05270 */
[----:B------:R-:W-:Y:S05]  /*12be0*/  BRA.U !UP0, `(.L_x_1808) ;  /* 0x0000000108187547 */ /* 0x000fea000b800000 */
[----:B------:R-:W-:-:S09]  /*12bf0*/  UISETP.NE.AND UP0, UPT, UR4, 0x9, UPT ;  /* 0x000000090400788c */ /* 0x000fd2000bf05270 */
[----:B------:R-:W-:Y:S05]  /*12c00*/  BRA.U UP0, `(.L_x_1802) ;  /* 0x0000000500fc7547 */ /* 0x000fea000b800000 */
[----:B-1----:R-:W-:Y:S02]  /*12c10*/  IMAD.U32 R2, R3, 0x10000, RZ ;  /* 0x0001000003027824 */ /* 0x002fe400078e00ff */
[----:B------:R-:W-:-:S05]  /*12c20*/  IMAD.MOV.U32 R3, RZ, RZ, RZ ;  /* 0x000000ffff037224 */ /* 0x000fca00078e00ff */
[----:B------:R-:W-:Y:S01]  /*12c30*/  STG.E.64 desc[UR36][R16.64], R2 ;  /* 0x0000000210007986 */ /* 0x000fe2000c101b24 */
[----:B------:R-:W-:Y:S05]  /*12c40*/  EXIT ;  /* 0x000000000000794d */ /* 0x000fea0003800000 */
.L_x_1808:
[----:B-1----:R-:W-:-:S04]  /*12c50*/  SHF.L.U32 R3, R3, 0x10, RZ ;  /* 0x0000001003037819 */ /* 0x002fc800000006ff */
[----:B------:R-:W-:-:S04]  /*12c60*/  F2FP.F16.F32.PACK_AB R3, RZ, R3 ;  /* 0x00000003ff03723e */ /* 0x000fc800000000ff */
[----:B------:R-:W-:-:S05]  /*12c70*/  PRMT R3, R3, 0x5410, RZ ;  /* 0x0000541003037816 */ /* 0x000fca00000000ff */
[----:B------:R-:W-:Y:S01]  /*12c80*/  STG.E desc[UR36][R16.64], R3 ;  /* 0x0000000310007986 */ /* 0x000fe2000c101924 */
[----:B------:R-:W-:Y:S05]  /*12c90*/  EXIT ;  /* 0x000000000000794d */ /* 0x000fea0003800000 */
.L_x_1807:
[----:B-1----:R-:W-:-:S04]  /*12ca0*/  IMAD.U32 R2, R3, 0x10000, RZ ;  /* 0x0001000003027824 */ /* 0x002fc800078e00ff */
[----:B------:R-:W-:-:S06]  /*12cb0*/  FMUL.FTZ R2, R2, 1 ;  /* 0x3f80000002027820 */ /* 0x000fcc0000410000 */
[----:B------:R-:W1:Y:S02]  /*12cc0*/  F2F.F64.F32 R2, R2 ;  /* 0x0000000200027310 */ /* 0x000e640000201800 */
[----:B-1----:R-:W-:Y:S01]  /*12cd0*/  STG.E.64 desc[UR36][R16.64], R2 ;  /* 0x0000000210007986 */ /* 0x002fe2000c101b24 */
[----:B------:R-:W-:Y:S05]  /*12ce0*/  EXIT ;  /* 0x000000000000794d */ /* 0x000fea0003800000 */
.L_x_1798:
        /* <DEDUP_REMOVED lines=12> */
[----:B-1----:R-:W-:Y:S01]  /*12db0*/  STG.E.U16 desc[UR36][R16.64], R3 ;  /* 0x0000000310007986 */ /* 0x002fe2000c101524 */
[----:B------:R-:W-:Y:S05]  /*12dc0*/  EXIT ;  /* 0x000000000000794d */ /* 0x000fea0003800000 */
.L_x_1812:
[----:B-1----:R-:W-:Y:S01]  /*12dd0*/  IMAD.U32 R3, R3, 0x10000, RZ ;  /* 0x0001000003037824 */ /* 0x002fe200078e00ff */
[----:B------:R-:W-:Y:S01]  /*12de0*/  BSSY.RECONVERGENT B0, `(.L_x_1813) ;  /* 0x0000013000007945 */ /* 0x000fe20003800200 */
[----:B------:R-:W-:-:S03]  /*12df0*/  IMAD.MOV.U32 R8, RZ, RZ, 0x80 ;  /* 0x00000080ff087424 */ /* 0x000fc600078e00ff */
[----:B------:R-:W-:-:S04]  /*12e00*/  LOP3.LUT R2, R3, 0x7fffffff, RZ, 0xc0, !PT ;  /* 0x7fffffff03027812 */ /* 0x000fc800078ec0ff */
[----:B------:R-:W-:-:S13]  /*12e10*/  ISETP.GT.U32.AND P0, PT, R2, 0x437fffff, PT ;  /* 0x437fffff0200780c */ /* 0x000fda0003f04070 */
[----:B------:R-:W-:Y:S05]  /*12e20*/  @P0 BRA `(.L_x_1814) ;  /* 0x0000000000380947 */ /* 0x000fea0003800000 */
[----:B------:R-:W-:-:S13]  /*12e30*/  ISETP.GE.U32.AND P0, PT, R2, 0x3c000000, PT ;  /* 0x3c0000000200780c */ /* 0x000fda0003f06070 */
[----:B0-----:R-:W-:-:S04]  /*12e40*/  @P0 SHF.R.U32.HI R0, RZ, 0x14, R3 ;  /* 0x00000014ff000819 */ /* 0x001fc80000011603 */
[----:B------:R-:W-:-:S04]  /*12e50*/  @P0 LOP3.LUT R0, R0, 0x1, RZ, 0xc0, !PT ;  /* 0x0000000100000812 */ /* 0x000fc800078ec0ff */
[----:B------:R-:W-:-:S04]  /*12e60*/  @P0 IADD3 R0, PT, PT, R3, 0x487ffff, R0 ;  /* 0x0487ffff03000810 */ /* 0x000fc80007ffe000 */
[----:B------:R-:W-:-:S04]  /*12e70*/  @P0 SHF.R.U32.HI R0, RZ, 0x14, R0 ;  /* 0x00000014ff000819 */ /* 0x000fc80000011600 */
[----:B------:R-:W-:Y:S01]  /*12e80*/  @P0 LOP3.LUT R0, R0, 0xff, RZ, 0xc0, !PT ;  /* 0x000000ff00000812 */ /* 0x000fe200078ec0ff */
[----:B------:R-:W-:Y:S06]  /*12e90*/  @P0 BRA `(.L_x_1815) ;  /* 0x0000000000100947 */ /* 0x000fec0003800000 */
[----:B------:R-:W-:Y:S01]  /*12ea0*/  FADD.FTZ R0, R2, 8192 ;  /* 0x4600000002007421 */ /* 0x000fe20000010000 */
[----:B------:R-:W-:-:S04]  /*12eb0*/  PRMT R8, RZ, 0x7610, R8 ;  /* 0x00007610ff087816 */ /* 0x000fc80000000008 */
[----:B------:R-:W-:-:S13]  /*12ec0*/  LOP3.LUT P0, R0, R0, 0xff, RZ, 0xc0, !PT ;  /* 0x000000ff00007812 */ /* 0x000fda000780c0ff */
[----:B------:R-:W-:Y:S05]  /*12ed0*/  @!P0 BRA `(.L_x_1814) ;  /* 0x00000000000c8947 */ /* 0x000fea0003800000 */
.L_x_1815:
[----:B------:R-:W-:-:S04]  /*12ee0*/  SHF.R.U32.HI R3, RZ, 0x18, R3 ;  /* 0x00000018ff037819 */ /* 0x000fc80000011603 */
[----:B------:R-:W-:-:S04]  /*12ef0*/  LOP3.LUT R0, R0, 0x80, R3, 0xf8, !PT ;  /* 0x0000008000007812 */ /* 0x000fc800078ef803 */
[----:B------:R-:W-:-:S07]  /*12f00*/  PRMT R8, R0, 0x7610, R8 ;  /* 0x0000761000087816 */ /* 0x000fce0000000008 */
.L_x_1814:
[----:B------:R-:W-:Y:S05]  /*12f10*/  BSYNC.RECONVERGENT B0 ;  /* 0x0000000000007941 */ /* 0x000fea0003800200 */
.L_x_1813:
[----:B------:R-:W-:Y:S01]  /*12f20*/  STG.E.U8 desc[UR36][R16.64], R8 ;  /* 0x0000000810007986 */ /* 0x000fe2000c101124 */
[----:B------:R-:W-:Y:S05]  /*12f30*/  EXIT ;  /* 0x000000000000794d */ /* 0x000fea0003800000 */
.L_x_1811:
[----:B-1----:R-:W-:Y:S01]  /*12f40*/  SHF.L.U32 R3, R3, 0x10, RZ ;  /* 0x0000001003037819 */ /* 0x002fe200000006ff */
[----:B------:R-:W-:Y:S01]  /*12f50*/  BSSY.RECONVERGENT B0, `(.L_x_1816) ;  /* 0x0000013000007945 */ /* 0x000fe20003800200 */
[----:B------:R-:W-:Y:S02]  /*12f60*/  IMAD.MOV.U32 R8, RZ, RZ, 0x80 ;  /* 0x00000080ff087424 */ /* 0x000fe400078e00ff */
        /* <DEDUP_REMOVED lines=14> */
.L_x_1818:
[----:B------:R-:W-:-:S04]  /*13050*/  SHF.R.U32.HI R3, RZ, 0x18, R3 ;  /* 0x00000018ff037819 */ /* 0x000fc80000011603 */
[----:B------:R-:W-:-:S04]  /*13060*/  LOP3.LUT R0, R0, 0x80, R3, 0xf8, !PT ;  /* 0x0000008000007812 */ /* 0x000fc800078ef803 */
[----:B------:R-:W-:-:S07]  /*13070*/  PRMT R8, R0, 0x7610, R8 ;  /* 0x0000761000087816 */ /* 0x000fce0000000008 */
.L_x_1817:
[----:B------:R-:W-:Y:S05]  /*13080*/  BSYNC.RECONVERGENT B0 ;  /* 0x0000000000007941 */ /* 0x000fea0003800200 */
.L_x_1816:
[----:B------:R-:W-:Y:S01]  /*13090*/  STG.E.U8 desc[UR36][R16.64], R8 ;  /* 0x0000000810007986 */ /* 0x000fe2000c101124 */
[----:B------:R-:W-:Y:S05]  /*130a0*/  EXIT ;  /* 0x000000000000794d */ /* 0x000fea0003800000 */
.L_x_1810:
        /* <DEDUP_REMOVED lines=8> */
[----:B------:R-:W-:-:S04]  /*13130*/  LOP3.LUT R2, R4, 0xff, RZ, 0xc0, !PT ;  /* 0x000000ff04027812 */ /* 0x000fc800078ec0ff */
[----:B------:R-:W-:-:S13]  /*13140*/  ISETP.NE.AND P1, PT, R2, 0xff, PT ;  /* 0x000000ff0200780c */ /* 0x000fda0003f25270 */
[--C-:B0-----:R-:W-:Y:S02]  /*13150*/  @P1 SHF.R.U32.HI R0, RZ, 0x16, R3.reuse ;  /* 0x00000016ff001819 */ /* 0x101fe40000011603 */
        /* <DEDUP_REMOVED lines=9> */
[----:B------:R-:W-:Y:S01]  /*131f0*/  STG.E.U8 desc[UR36][R16.64], R3 ;  /* 0x0000000310007986 */ /* 0x000fe2000c101124 */
[----:B------:R-:W-:Y:S05]  /*13200*/  EXIT ;  /* 0x000000000000794d */ /* 0x000fea0003800000 */
.L_x_1820:
[----:B-1----:R-:W-:-:S06]  /*13210*/  IMAD.U32 R3, R3, 0x10000, RZ ;  /* 0x0001000003037824 */ /* 0x002fcc00078e00ff */
[----:B------:R-:W1:Y:S02]  /*13220*/  F2I.U64.TRUNC R2, R3 ;  /* 0x0000000300027311 */ /* 0x000e64000020d800 */
[----:B-1----:R-:W-:Y:S01]  /*13230*/  STG.E.64 desc[UR36][R16.64], R2 ;  /* 0x0000000210007986 */ /* 0x002fe2000c101b24 */
[----:B------:R-:W-:Y:S05]  /*13240*/  EXIT ;  /* 0x000000000000794d */ /* 0x000fea0003800000 */
.L_x_1819:
[----:B-1----:R-:W-:-:S06]  /*13250*/  IMAD.U32 R3, R3, 0x10000, RZ ;  /* 0x0001000003037824 */ /* 0x002fcc00078e00ff */
[----:B------:R-:W1:Y:S02]  /*13260*/  F2I.FTZ.U32.TRUNC.NTZ R3, R3 ;  /* 0x0000000300037305 */ /* 0x000e64000021f000 */
[----:B-1----:R-:W-:Y:S01]  /*13270*/  STG.E desc[UR36][R16.64], R3 ;  /* 0x0000000310007986 */ /* 0x002fe2000c101924 */
[----:B------:R-:W-:Y:S05]  /*13280*/  EXIT ;  /* 0x000000000000794d */ /* 0x000fea0003800000 */
.L_x_1809:
        /* <DEDUP_REMOVED lines=9> */
[----:B------:R-:W-:Y:S01]  /*13320*/  STG.E.U8 desc[UR36][R16.64], R3 ;  /* 0x0000000310007986 */ /* 0x000fe2000c101124 */
[----:B------:R-:W-:Y:S05]  /*13330*/  EXIT ;  /* 0x000000000000794d */ /* 0x000fea0003800000 */
.L_x_1822:
[----:B-1----:R-:W-:Y:S02]  /*13340*/  SHF.L.U32 R3, R3, 0x10, RZ ;  /* 0x0000001003037819 */ /* 0x002fe400000006ff */
[----:B------:R-:W-:-:S03]  /*13350*/  CS2R R6, SRZ ;  /* 0x0000000000067805 */ /* 0x000fc6000001ff00 */
[----:B------:R-:W-:-:S04]  /*13360*/  FMUL.FTZ R3, R3, 1 ;  /* 0x3f80000003037820 */ /* 0x000fc80000410000 */
[----:B------:R-:W1:Y:S02]  /*13370*/  F2F.F64.F32 R4, R3 ;  /* 0x0000000300047310 */ /* 0x000e640000201800 */
[----:B-1----:R-:W-:Y:S01]  /*13380*/  STG.E.128 desc[UR36][R16.64], R4 ;  /* 0x0000000410007986 */ /* 0x002fe2000c101d24 */
[----:B------:R-:W-:Y:S05]  /*13390*/  EXIT ;  /* 0x000000000000794d */ /* 0x000fea0003800000 */
.L_x_1821:
[----:B------:R-:W-:-:S09]  /*133a0*/  UISETP.NE.AND UP0, UPT, UR4, 0xf, UPT ;  /* 0x0000000f0400788c */ /* 0x000fd2000bf05270 */
[----:B------:R-:W-:Y:S05]  /*133b0*/  BRA.U !UP0, `(.L_x_1823) ;  /* 0x0000000108e87547 */ /* 0x000fea000b800000 */
[----:B------:R-:W-:-:S09]  /*133c0*/  UISETP.NE.AND UP0, UPT, UR4, 0x17, UPT ;  /* 0x000000170400788c */ /* 0x000fd2000bf05270 */
[----:B------:R-:W-:Y:S05]  /*133d0*/  BRA.U !UP0, `(.L_x_1824) ;  /* 0x0000000108907547 */ /* 0x000fea000b800000 */
[----:B------:R-:W-:-:S09]  /*133e0*/  UISETP.NE.AND UP0, UPT, UR4, 0x18, UPT ;  /* 0x000000180400788c */ /* 0x000fd2000bf05270 */
[----:B------:R-:W-:Y:S05]  /*133f0*/  BRA.U !UP0, `(.L_x_1825) ;  /* 0x0000000108447547 */ /* 0x000fea000b800000 */
.L_x_1802:
[----:B0-----:R-:W-:Y:S01]  /*13400*/  MOV R0, 0x0 ;  /* 0x0000000000007802 */ /* 0x001fe20000000f00 */
[----:B------:R-:W0:Y:S01]  /*13410*/  LDCU.64 UR4, c[0x4][0x310] ;  /* 0x01006200ff0477ac */ /* 0x000e220008000a00 */
[----:B------:R-:W-:Y:S02]  /*13420*/  IMAD.MOV.U32 R8, RZ, RZ, 0x65 ;  /* 0x00000065ff087424 */ /* 0x000fe400078e00ff */
[----:B-1----:R1:W2:Y:S01]  /*13430*/  LDC.64 R2, c[0x4][R0] ;  /* 0x0100000000027b82 */ /* 0x0022a20000000a00 */
        /* <DEDUP_REMOVED lines=12> */
.L_x_1826:
[----:B------:R-:W-:Y:S05]  /*13500*/  EXIT ;  /* 0x000000000000794d */ /* 0x000fea0003800000 */
.L_x_1825:
[----:B-1----:R-:W-:Y:S01]  /*13510*/  SHF.L.U32 R5, R3, 0x10, RZ ;  /* 0x0000001003057819 */ /* 0x002fe200000006ff */
[----:B------:R-:W-:Y:S01]  /*13520*/  BSSY.RECONVERGENT B0, `(.L_x_1827) ;  /* 0x000000c000007945 */ /* 0x000fe20003800200 */
[----:B0-----:R-:W-:Y:S02]  /*13530*/  IMAD.MOV.U32 R0, RZ, RZ, 0x7f ;  /* 0x0000007fff007424 */ /* 0x001fe400078e00ff */
[----:B------:R-:W-:Y:S02]  /*13540*/  LOP3.LUT R2, R5, 0x7fffffff, RZ, 0xc0, !PT ;  /* 0x7fffffff05027812 */ /* 0x000fe400078ec0ff */
        /* <DEDUP_REMOVED lines=9> */
.L_x_1828:
[----:B------:R-:W-:Y:S05]  /*135e0*/  BSYNC.RECONVERGENT B0 ;  /* 0x0000000000007941 */ /* 0x000fea0003800200 */
.L_x_1827:
[----:B------:R-:W-:-:S05]  /*135f0*/  LOP3.LUT R3, R0, 0x80, R3, 0xf8, !PT ;  /* 0x0000008000037812 */ /* 0x000fca00078ef803 */
[----:B------:R-:W-:Y:S01]  /*13600*/  STG.E.U8 desc[UR36][R16.64], R3 ;  /* 0x0000000310007986 */ /* 0x000fe2000c101124 */
[----:B------:R-:W-:Y:S05]  /*13610*/  EXIT ;  /* 0x000000000000794d */ /* 0x000fea0003800000 */
.L_x_1824:
[----:B-1----:R-:W-:Y:S01]  /*13620*/  IMAD.U32 R3, R3, 0x10000, RZ ;  /* 0x0001000003037824 */ /* 0x002fe200078e00ff */
[----:B------:R-:W-:Y:S04]  /*13630*/  BSSY.RECONVERGENT B0, `(.L_x_1829) ;  /* 0x000000e000007945 */ /* 0x000fe80003800200 */
[----:B------:R-:W-:-:S04]  /*13640*/  LOP3.LUT R2, R3, 0x7fffffff, RZ, 0xc0, !PT ;  /* 0x7fffffff03027812 */ /* 0x000fc800078ec0ff */
[----:B------:R-:W-:-:S13]  /*13650*/  ISETP.GT.U32.AND P0, PT, R2, 0x477fffff, PT ;  /* 0x477fffff0200780c */ /* 0x000fda0003f04070 */
[----:B------:R-:W-:Y:S05]  /*13660*/  @P0 BRA `(.L_x_1830) ;  /* 0x00000000001c0947 */ /* 0x000fea0003800000 */
[----:B------:R-:W-:-:S13]  /*13670*/  ISETP.GE.U32.AND P0, PT, R2, 0x38800000, PT ;  /* 0x388000000200780c */ /* 0x000fda0003f06070 */
[----:B0-----:R-:W-:-:S04]  /*13680*/  @P0 SHF.R.U32.HI R0, RZ, 0x15, R3 ;  /* 0x00000015ff000819 */ /* 0x001fc80000011603 */
[----:B------:R-:W-:-:S04]  /*13690*/  @P0 LOP3.LUT R0, R0, 0x1, RZ, 0xc0, !PT ;  /* 0x0000000100000812 */ /* 0x000fc800078ec0ff */
[----:B------:R-:W-:-:S04]  /*136a0*/  @P0 IADD3 R0, PT, PT, R3, 0x80fffff, R0 ;  /* 0x080fffff03000810 */ /* 0x000fc80007ffe000 */
[----:B------:R-:W-:Y:S01]  /*136b0*/  @P0 SHF.R.U32.HI R0, RZ, 0x15, R0 ;  /* 0x00000015ff000819 */ /* 0x000fe20000011600 */
[----:B------:R-:W-:Y:S01]  /*136c0*/  @!P0 FADD.FTZ R0, R2, 128 ;  /* 0x4300000002008421 */ /* 0x000fe20000010000 */
[----:B------:R-:W-:Y:S06]  /*136d0*/  BRA `(.L_x_1831) ;  /* 0x00000000000c7947 */ /* 0x000fec0003800000 */
.L_x_1830:
[----:B0-----:R-:W-:Y:S01]  /*136e0*/  IMAD.MOV.U32 R0, RZ, RZ, 0x7f ;  /* 0x0000007fff007424 */ /* 0x001fe200078e00ff */
[----:B------:R-:W-:-:S04]  /*136f0*/  ISETP.GT.U32.AND P0, PT, R2, 0x7f800000, PT ;  /* 0x7f8000000200780c */ /* 0x000fc80003f04070 */
[----:B------:R-:W-:-:S09]  /*13700*/  SEL R0, R0, 0x7c, P0 ;  /* 0x0000007c00007807 */ /* 0x000fd20000000000 */
.L_x_1831:
[----:B------:R-:W-:Y:S05]  /*13710*/  BSYNC.RECONVERGENT B0 ;  /* 0x0000000000007941 */ /* 0x000fea0003800200 */
.L_x_1829:
[----:B------:R-:W-:-:S04]  /*13720*/  SHF.R.U32.HI R3, RZ, 0x18, R3 ;  /* 0x00000018ff037819 */ /* 0x000fc80000011603 */
[----:B------:R-:W-:-:S05]  /*13730*/  LOP3.LUT R3, R0, 0x80, R3, 0xf8, !PT ;  /* 0x0000008000037812 */ /* 0x000fca00078ef803 */
[----:B------:R-:W-:Y:S01]  /*13740*/  STG.E.U8 desc[UR36][R16.64], R3 ;  /* 0x0000000310007986 */ /* 0x000fe2000c101124 */
[----:B------:R-:W-:Y:S05]  /*13750*/  EXIT ;  /* 0x000000000000794d */ /* 0x000fea0003800000 */
.L_x_1823:
[----:B-1----:R-:W-:Y:S01]  /*13760*/  STG.E.U16 desc[UR36][R16.64], R3 ;  /* 0x0000000310007986 */ /* 0x002fe2000c101524 */
[----:B------:R-:W-:Y:S05]  /*13770*/  EXIT ;  /* 0x000000000000794d */ /* 0x000fea0003800000 */
.L_x_1832:
        /* <DEDUP_REMOVED lines=16> */
.L_x_10660:


//--------------------- .text._ZN2at6native27unrolled_elementwise_kernelIZZZNS0_29binary_cross_entropy_out_cudaERKNS_6TensorES4_RKSt8optionalIS2_ElRS2_ENKUlvE_clEvENKUlvE2_clEvEUlN3c108BFloat16ESD_E_St5arrayIPcLm3EELi4E23TrivialOffsetCalculatorILi2EjESI_ILi1EjENS0_6memory12LoadWithCastILi2EEENSL_13StoreWithCastILi1EEEEEviT_T0_T2_T3_T4_T5_ --------------------------
	.section	.text._ZN2at6native27unrolled_elementwise_kernelIZZZNS0_29binary_cross_entropy_out_cudaERKNS_6TensorES4_RKSt8optionalIS2_ElRS2_ENKUlvE_clEvENKUlvE2_clEvEUlN3c108BFloat16ESD_E_St5arrayIPcLm3EELi4E23TrivialOffsetCalculatorILi2EjESI_ILi1EjENS0_6memory12LoadWithCastILi2EEENSL_13StoreWithCastILi1EEEEEviT_T0_T2_T3_T4_T5_,"ax",@progbits
	.align	128
        .global         _ZN2at6native27unrolled_elementwise_kernelIZZZNS0_29binary_cross_entropy_out_cudaERKNS_6TensorES4_RKSt8optionalIS2_ElRS2_ENKUlvE_clEvENKUlvE2_clEvEUlN3c108BFloat16ESD_E_St5arrayIPcLm3EELi4E23TrivialOffsetCalculatorILi2EjESI_ILi1EjENS0_6memory12LoadWithCastILi2EEENSL_13StoreWithCastILi1EEEEEviT_T0_T2_T3_T4_T5_
        .type           _ZN2at6native27unrolled_elementwise_kernelIZZZNS0_29binary_cross_entropy_out_cudaERKNS_6TensorES4_RKSt8optionalIS2_ElRS2_ENKUlvE_clEvENKUlvE2_clEvEUlN3c108BFloat16ESD_E_St5arrayIPcLm3EELi4E23TrivialOffsetCalculatorILi2EjESI_ILi1EjENS0_6memory12LoadWithCastILi2EEENSL_13StoreWithCastILi1EEEEEviT_T0_T2_T3_T4_T5_,@function
        .size           _ZN2at6native27unrolled_elementwise_kernelIZZZNS0_29binary_cross_entropy_out_cudaERKNS_6TensorES4_RKSt8optionalIS2_ElRS2_ENKUlvE_clEvENKUlvE2_clEvEUlN3c108BFloat16ESD_E_St5arrayIPcLm3EELi4E23TrivialOffsetCalculatorILi2EjESI_ILi1EjENS0_6memory12LoadWithCastILi2EEENSL_13StoreWithCastILi1EEEEEviT_T0_T2_T3_T4_T5_,(.L_x_10661 - _ZN2at6native27unrolled_elementwise_kernelIZZZNS0_29binary_cross_entropy_out_cudaERKNS_6TensorES4_RKSt8optionalIS2_ElRS2_ENKUlvE_clEvENKUlvE2_clEvEUlN3c108BFloat16ESD_E_St5arrayIPcLm3EELi4E23TrivialOffsetCalculatorILi2EjESI_ILi1EjENS0_6memory12LoadWithCastILi2EEENSL_13StoreWithCastILi1EEEEEviT_T0_T2_T3_T4_T5_)
        .other          _ZN2at6native27unrolled_elementwise_kernelIZZZNS0_29binary_cross_entropy_out_cudaERKNS_6TensorES4_RKSt8optionalIS2_ElRS2_ENKUlvE_clEvENKUlvE2_clEvEUlN3c108BFloat16ESD_E_St5arrayIPcLm3EELi4E23TrivialOffsetCalculatorILi2EjESI_ILi1EjENS0_6memory12LoadWithCastILi2EEENSL_13StoreWithCastILi1EEEEEviT_T0_T2_T3_T4_T5_,@"STO_CUDA_ENTRY STV_DEFAULT"
_ZN2at6native27unrolled_elementwise_kernelIZZZNS0_29binary_cross_entropy_out_cudaERKNS_6TensorES4_RKSt8optionalIS2_ElRS2_ENKUlvE_clEvENKUlvE2_clEvEUlN3c108BFloat16ESD_E_St5arrayIPcLm3EELi4E23TrivialOffsetCalculatorILi2EjESI_ILi1EjENS0_6memory12LoadWithCastILi2EEENSL_13StoreWithCastILi1EEEEEviT_T0_T2_T3_T4_T5_:
.text._ZN2at6native27unrolled_elementwise_kernelIZZZNS0_29binary_cross_entropy_out_cudaERKNS_6TensorES4_RKSt8optionalIS2_ElRS2_ENKUlvE_clEvENKUlvE2_clEvEUlN3c108BFloat16ESD_E_St5arrayIPcLm3EELi4E23TrivialOffsetCalculatorILi2EjESI_ILi1EjENS0_6memory12LoadWithCastILi2EEENSL_13StoreWithCastILi1EEEEEviT_T0_T2_T3_T4_T5_:
[----:B------:R-:W0:Y:S01]  /*0000*/  LDC R1, c[0x0][0x37c] ;  /* 0x0000df00ff017b82 */ /* 0x000e220000000800 */
[----:B------:R-:W1:Y:S07]  /*0010*/  S2R R2, SR_CTAID.X ;  /* 0x0000000000027919 */ /* 0x000e6e0000002500 */
[----:B------:R-:W1:Y:S01]  /*0020*/  LDC R3, c[0x0][0x380] ;  /* 0x0000e000ff037b82 */ /* 0x000e620000000800 */
[----:B------:R-:W2:Y:S01]  /*0030*/  LDCU.64 UR36, c[0x0][0x358] ;  /* 0x00006b00ff2477ac */ /* 0x000ea20008000a00 */
[----:B------:R-:W-:Y:S01]  /*0040*/  BSSY.RECONVERGENT B6, `(.L_x_1833) ;  /* 0x0000232000067945 */ /* 0x000fe20003800200 */
[----:B------:R-:W3:Y:S01]  /*0050*/  S2R R23, SR_TID.X ;  /* 0x0000000000177919 */ /* 0x000ee20000002100 */
[----:B------:R-:W-:Y:S01]  /*0060*/  PRMT R28, RZ, 0x7610, R28 ;  /* 0x00007610ff1c7816 */ /* 0x000fe2000000001c */
[----:B------:R-:W4:Y:S01]  /*0070*/  LDCU.U8 UR38, c[0x0][0x3a4] ;  /* 0x00007480ff2677ac */ /* 0x000f220008000000 */
[----:B------:R-:W-:Y:S01]  /*0080*/  PRMT R24, RZ, 0x7610, R24 ;  /* 0x00007610ff187816 */ /* 0x000fe20000000018 */
[----:B------:R-:W0:Y:S01]  /*0090*/  LDCU.U8 UR39, c[0x0][0x3a5] ;  /* 0x000074a0ff2777ac */ /* 0x000e220008000000 */
[----:B-1----:R-:W-:-:S02]  /*00a0*/  IMAD R16, R2, -0x200, R3 ;  /* 0xfffffe0002107824 */ /* 0x002fc400078e0203 */
[----:B---3--:R-:W-:-:S03]  /*00b0*/  IMAD.MOV.U32 R25, RZ, RZ, R23 ;  /* 0x000000ffff197224 */ /* 0x008fc600078e0017 */
[----:B------:R-:W-:-:S13]  /*00c0*/  ISETP.GE.AND P0, PT, R23, R16, PT ;  /* 0x000000101700720c */ /* 0x000fda0003f06270 */
[----:B0-2-4-:R-:W-:Y:S05]  /*00d0*/  @P0 BRA `(.L_x_1834) ;  /* 0x0000002000a00947 */ /* 0x015fea0003800000 */
[----:B------:R-:W0:Y:S01]  /*00e0*/  LDC.64 R4, c[0x0][0x390] ;  /* 0x0000e400ff047b82 */ /* 0x000e220000000a00 */
[----:B------:R-:W1:Y:S01]  /*00f0*/  LDCU UR5, c[0x0][0x3a8] ;  /* 0x00007500ff0577ac */ /* 0x000e620008000800 */
[----:B------:R-:W-:Y:S01]  /*0100*/  IMAD R17, R2, 0x200, R25 ;  /* 0x0000020002117824 */ /* 0x000fe200078e0219 */
[----:B------:R-:W-:-:S04]  /*0110*/  UPRMT UR4, UR38, 0x9910, URZ ;  /* 0x0000991026047896 */ /* 0x000fc800080000ff */
[----:B------:R-:W-:Y:S01]  /*0120*/  UISETP.GT.AND UP0, UPT, UR4, 0x9, UPT ;  /* 0x000000090400788c */ /* 0x000fe2000bf04270 */
[----:B-1----:R-:W-:-:S05]  /*0130*/  IMAD R3, R17, UR5, RZ ;  /* 0x0000000511037c24 */ /* 0x002fca000f8e02ff */
[----:B0-----:R-:W-:-:S05]  /*0140*/  IADD3 R4, P0, PT, R3, R4, RZ ;  /* 0x0000000403047210 */ /* 0x001fca0007f1e0ff */
[----:B------:R-:W-:Y:S01]  /*0150*/  IMAD.X R5, RZ, RZ, R5, P0 ;  /* 0x000000ffff057224 */ /* 0x000fe200000e0605 */
        /* <DEDUP_REMOVED lines=14> */
.L_x_1838:
[----:B------:R-:W2:Y:S02]  /*0240*/  LDG.E.U8 R4, desc[UR36][R4.64] ;  /* 0x0000002404047981 */ /* 0x000ea4000c1e1100 */
[----:B--2---:R-:W-:-:S04]  /*0250*/  I2FP.F32.U32 R0, R4 ;  /* 0x0000000400007245 */ /* 0x004fc80000201000 */
[----:B------:R-:W-:-:S04]  /*0260*/  F2FP.BF16.F32.PACK_AB R0, RZ, R0 ;  /* 0x00000000ff00723e */ /* 0x000fc800000010ff */
[----:B------:R-:W-:Y:S01]  /*0270*/  PRMT R28, R0, 0x7610, R28 ;  /* 0x00007610001c7816 */ /* 0x000fe2000000001c */
[----:B------:R-:W-:Y:S06]  /*0280*/  BRA `(.L_x_1840) ;  /* 0x0000000c00e47947 */ /* 0x000fec0003800000 */
.L_x_1837:
        /* <DEDUP_REMOVED lines=11> */
.L_x_1842:
[----:B------:R-:W2:Y:S02]  /*0340*/  LDG.E R4, desc[UR36][R4.64] ;  /* 0x0000002404047981 */ /* 0x000ea4000c1e1900 */
[----:B--2---:R-:W-:-:S04]  /*0350*/  I2FP.F32.S32 R0, R4 ;  /* 0x0000000400007245 */ /* 0x004fc80000201400 */
[----:B------:R-:W-:-:S04]  /*0360*/  F2FP.BF16.F32.PACK_AB R0, RZ, R0 ;  /* 0x00000000ff00723e */ /* 0x000fc800000010ff */
[----:B------:R-:W-:Y:S01]  /*0370*/  PRMT R28, R0, 0x7610, R28 ;  /* 0x00007610001c7816 */ /* 0x000fe2000000001c */
[----:B------:R-:W-:Y:S06]  /*0380*/  BRA `(.L_x_1840) ;  /* 0x0000000c00a47947 */ /* 0x000fec0003800000 */
.L_x_1841:
[----:B------:R-:W2:Y:S02]  /*0390*/  LDG.E.U16 R4, desc[UR36][R4.64] ;  /* 0x0000002404047981 */ /* 0x000ea4000c1e1500 */
[----:B--2---:R-:W0:Y:S02]  /*03a0*/  I2F.S16 R0, R4 ;  /* 0x0000000400007306 */ /* 0x004e240000101400 */
[----:B0-----:R-:W-:-:S04]  /*03b0*/  F2FP.BF16.F32.PACK_AB R0, RZ, R0 ;  /* 0x00000000ff00723e */ /* 0x001fc800000010ff */
[----:B------:R-:W-:Y:S01]  /*03c0*/  PRMT R28, R0, 0x7610, R28 ;  /* 0x00007610001c7816 */ /* 0x000fe2000000001c */
[----:B------:R-:W-:Y:S06]  /*03d0*/  BRA `(.L_x_1840) ;  /* 0x0000000c00907947 */ /* 0x000fec0003800000 */
.L_x_1836:
        /* <DEDUP_REMOVED lines=9> */
.L_x_1844:
[----:B------:R-:W2:Y:S02]  /*0470*/  LDG.E.U16 R0, desc[UR36][R4.64] ;  /* 0x0000002404007981 */ /* 0x000ea4000c1e1500 */
[----:B--2---:R-:W-:-:S05]  /*0480*/  HADD2.F32 R0, -RZ, R0.H0_H0 ;  /* 0x20000000ff007230 */ /* 0x004fca0000004100 */
[----:B------:R-:W-:-:S04]  /*0490*/  F2FP.BF16.F32.PACK_AB R0, RZ, R0 ;  /* 0x00000000ff00723e */ /* 0x000fc800000010ff */
[----:B------:R-:W-:Y:S01]  /*04a0*/  PRMT R28, R0, 0x7610, R28 ;  /* 0x00007610001c7816 */ /* 0x000fe2000000001c */
[----:B------:R-:W-:Y:S06]  /*04b0*/  BRA `(.L_x_1840) ;  /* 0x0000000c00587947 */ /* 0x000fec0003800000 */
.L_x_1843:
        /* <DEDUP_REMOVED lines=9> */
.L_x_1846:
[----:B------:R-:W2:Y:S02]  /*0550*/  LDG.E.U16 R4, desc[UR36][R4.64] ;  /* 0x0000002404047981 */ /* 0x000ea4000c1e1500 */
[----:B--2---:R-:W-:-:S05]  /*0560*/  HADD2.F32 R0, -RZ, R4.H0_H0 ;  /* 0x20000004ff007230 */ /* 0x004fca0000004100 */
[----:B------:R-:W-:-:S04]  /*0570*/  F2FP.BF16.F32.PACK_AB R0, RZ, R0 ;  /* 0x00000000ff00723e */ /* 0x000fc800000010ff */
[----:B------:R-:W-:Y:S01]  /*0580*/  PRMT R28, R0, 0x7610, R28 ;  /* 0x00007610001c7816 */ /* 0x000fe2000000001c */
[----:B------:R-:W-:Y:S06]  /*0590*/  BRA `(.L_x_1840) ;  /* 0x0000000c00207947 */ /* 0x000fec0003800000 */
.L_x_1845:
        /* <DEDUP_REMOVED lines=13> */
.L_x_1835:
        /* <DEDUP_REMOVED lines=14> */
.L_x_1849:
        /* <DEDUP_REMOVED lines=13> */
.L_x_1848:
        /* <DEDUP_REMOVED lines=27> */
.L_x_1851:
[----:B------:R-:W2:Y:S02]  /*09d0*/  LDG.E.U8 R4, desc[UR36][R4.64] ;  /* 0x0000002404047981 */ /* 0x000ea4000c1e1100 */
[C---:B--2---:R-:W-:Y:S02]  /*09e0*/  IMAD.SHL.U32 R3, R4.reuse, 0x2000000, RZ ;  /* 0x0200000004037824 */ /* 0x044fe400078e00ff */
[----:B------:R-:W-:-:S03]  /*09f0*/  IMAD.SHL.U32 R6, R4, 0x100, RZ ;  /* 0x0000010004067824 */ /* 0x000fc600078e00ff */
[----:B------:R-:W-:-:S13]  /*0a00*/  ISETP.GT.U32.AND P0, PT, R3, 0x7ffffff, PT ;  /* 0x07ffffff0300780c */ /* 0x000fda0003f04070 */
[----:B------:R-:W-:Y:S02]  /*0a10*/  @!P0 LOP3.LUT R0, R6, 0x7f00, RZ, 0xc0, !PT ;  /* 0x00007f0006008812 */ /* 0x000fe400078ec0ff */
[----:B------:R-:W-:Y:S02]  /*0a20*/  @P0 LEA.HI R3, R3, 0x70000000, RZ, 0x1c ;  /* 0x7000000003030811 */ /* 0x000fe400078fe0ff */
[----:B------:R-:W-:Y:S02]  /*0a30*/  @!P0 LOP3.LUT R0, R0, 0x3f000000, RZ, 0xfc, !PT ;  /* 0x3f00000000008812 */ /* 0x000fe400078efcff */
[----:B------:R-:W-:-:S03]  /*0a40*/  PRMT R6, R6, 0x9910, RZ ;  /* 0x0000991006067816 */ /* 0x000fc600000000ff */
[----:B------:R-:W-:Y:S01]  /*0a50*/  @!P0 FADD.FTZ R0, R0, -0.5 ;  /* 0xbf00000000008421 */ /* 0x000fe20000010000 */
[----:B------:R-:W-:Y:S01]  /*0a60*/  @P0 FMUL.FTZ R0, R3, 1.9259299443872358531e-34 ;  /* 0x0780000003000820 */ /* 0x000fe20000410000 */
[----:B------:R-:W-:-:S05]  /*0a70*/  IMAD.MOV.U32 R3, RZ, RZ, R6 ;  /* 0x000000ffff037224 */ /* 0x000fca00078e0006 */
[----:B------:R-:W-:-:S04]  /*0a80*/  LOP3.LUT R0, R0, 0x80000000, R3, 0xf8, !PT ;  /* 0x8000000000007812 */ /* 0x000fc800078ef803 */
[----:B------:R-:W-:-:S04]  /*0a90*/  F2FP.BF16.F32.PACK_AB R0, RZ, R0 ;  /* 0x00000000ff00723e */ /* 0x000fc800000010ff */
[----:B------:R-:W-:Y:S01]  /*0aa0*/  PRMT R28, R0, 0x7610, R28 ;  /* 0x00007610001c7816 */ /* 0x000fe2000000001c */
[----:B------:R-:W-:Y:S06]  /*0ab0*/  BRA `(.L_x_1840) ;  /* 0x0000000400d87947 */ /* 0x000fec0003800000 */
.L_x_1850:
[----:B------:R0:W5:Y:S01]  /*0ac0*/  LDG.E.U16 R28, desc[UR36][R4.64] ;  /* 0x00000024041c7981 */ /* 0x000162000c1e1500 */
[----:B------:R-:W-:Y:S05]  /*0ad0*/  BRA `(.L_x_1840) ;  /* 0x0000000400d07947 */ /* 0x000fea0003800000 */
.L_x_1847:
        /* <DEDUP_REMOVED lines=13> */
.L_x_1854:
        /* <DEDUP_REMOVED lines=21> */
.L_x_1858:
[----:B------:R-:W-:Y:S05]  /*0d00*/  BSYNC.RECONVERGENT B1 ;  /* 0x0000000000017941 */ /* 0x000fea0003800200 */
.L_x_1857:
[----:B------:R-:W-:Y:S01]  /*0d10*/  IMAD.SHL.U32 R0, R0, 0x100000, RZ ;  /* 0x0010000000007824 */ /* 0x000fe200078e00ff */
[----:B------:R-:W-:-:S04]  /*0d20*/  LEA R3, R3, 0x3b800000, 0x17 ;  /* 0x3b80000003037811 */ /* 0x000fc800078eb8ff */
[----:B------:R-:W-:-:S07]  /*0d30*/  LOP3.LUT R0, R3, R0, R7, 0xfe, !PT ;  /* 0x0000000003007212 */ /* 0x000fce00078efe07 */
.L_x_1856:
[----:B------:R-:W-:Y:S05]  /*0d40*/  BSYNC.RECONVERGENT B0 ;  /* 0x0000000000007941 */ /* 0x000fea0003800200 */
.L_x_1855:
[----:B------:R-:W-:-:S04]  /*0d50*/  F2FP.BF16.F32.PACK_AB R0, RZ, R0 ;  /* 0x00000000ff00723e */ /* 0x000fc800000010ff */
[----:B------:R-:W-:Y:S01]  /*0d60*/  PRMT R28, R0, 0x7610, R28 ;  /* 0x00007610001c7816 */ /* 0x000fe2000000001c */
[----:B------:R-:W-:Y:S06]  /*0d70*/  BRA `(.L_x_1840) ;  /* 0x0000000400287947 */ /* 0x000fec0003800000 */
.L_x_1853:
        /* <DEDUP_REMOVED lines=21> */
.L_x_1862:
[----:B------:R-:W-:Y:S05]  /*0ed0*/  BSYNC.RECONVERGENT B1 ;  /* 0x0000000000017941 */ /* 0x000fea0003800200 */
.L_x_1861:
[----:B------:R-:W-:Y:S01]  /*0ee0*/  IMAD.SHL.U32 R0, R0, 0x200000, RZ ;  /* 0x0020000000007824 */ /* 0x000fe200078e00ff */
[----:B------:R-:W-:-:S04]  /*0ef0*/  LEA R3, R3, 0x37800000, 0x17 ;  /* 0x3780000003037811 */ /* 0x000fc800078eb8ff */
[----:B------:R-:W-:-:S07]  /*0f00*/  LOP3.LUT R0, R3, R0, R7, 0xfe, !PT ;  /* 0x0000000003007212 */ /* 0x000fce00078efe07 */
.L_x_1860:
[----:B------:R-:W-:Y:S05]  /*0f10*/  BSYNC.RECONVERGENT B0 ;  /* 0x0000000000007941 */ /* 0x000fea0003800200 */
.L_x_1859:
[----:B------:R-:W-:-:S04]  /*0f20*/  F2FP.BF16.F32.PACK_AB R0, RZ, R0 ;  /* 0x00000000ff00723e */ /* 0x000fc800000010ff */
[----:B------:R-:W-:Y:S01]  /*0f30*/  PRMT R28, R0, 0x7610, R28 ;  /* 0x00007610001c7816 */ /* 0x000fe2000000001c */
[----:B------:R-:W-:Y:S06]  /*0f40*/  BRA `(.L_x_1840) ;  /* 0x0000000000b47947 */ /* 0x000fec0003800000 */
.L_x_1852:
[----:B------:R-:W-:-:S09]  /*0f50*/  UISETP.NE.AND UP0, UPT, UR4, 0x1c, UPT ;  /* 0x0000001c0400788c */ /* 0x000fd2000bf05270 */
[----:B------:R-:W-:Y:S05]  /*0f60*/  BRA.U !UP0, `(.L_x_1863) ;  /* 0x00000001089c7547 */ /* 0x000fea000b800000 */
[----:B------:R-:W-:-:S09]  /*0f70*/  UISETP.NE.AND UP0, UPT, UR4, 0x1d, UPT ;  /* 0x0000001d0400788c */ /* 0x000fd2000bf05270 */
[----:B------:R-:W-:Y:S05]  /*0f80*/  BRA.U !UP0, `(.L_x_1864) ;  /* 0x0000000108807547 */ /* 0x000fea000b800000 */
[----:B------:R-:W-:-:S09]  /*0f90*/  UISETP.NE.AND UP0, UPT, UR4, 0x2c, UPT ;  /* 0x0000002c0400788c */ /* 0x000fd2000bf05270 */
[----:B------:R-:W-:Y:S05]  /*0fa0*/  BRA.U !UP0, `(.L_x_1865) ;  /* 0x0000000108487547 */ /* 0x000fea000b800000 */
.L_x_1839:
        /* <DEDUP_REMOVED lines=16> */
.L_x_1866:
[----:B------:R-:W-:Y:S01]  /*10b0*/  PRMT R28, RZ, 0x7610, R28 ;  /* 0x00007610ff1c7816 */ /* 0x000fe2000000001c */
[----:B------:R-:W-:Y:S06]  /*10c0*/  BRA `(.L_x_1840) ;  /* 0x0000000000547947 */ /* 0x000fec0003800000 */
.L_x_1865:
        /* <DEDUP_REMOVED lines=8> */
.L_x_1868:
[----:B------:R-:W-:Y:S05]  /*1150*/  BSYNC.RECONVERGENT B0 ;  /* 0x0000000000007941 */ /* 0x000fea0003800200 */
.L_x_1867:
[----:B------:R-:W-:-:S04]  /*1160*/  F2FP.BF16.F32.PACK_AB R0, RZ, R0 ;  /* 0x00000000ff00723e */ /* 0x000fc800000010ff */
[----:B------:R-:W-:Y:S01]  /*1170*/  PRMT R28, R0, 0x7610, R28 ;  /* 0x00007610001c7816 */ /* 0x000fe2000000001c */
[----:B------:R-:W-:Y:S06]  /*1180*/  BRA `(.L_x_1840) ;  /* 0x0000000000247947 */ /* 0x000fec0003800000 */
.L_x_1864:
[----:B------:R-:W2:Y:S02]  /*1190*/  LDG.E.64 R4, desc[UR36][R4.64] ;  /* 0x0000002404047981 */ /* 0x000ea4000c1e1b00 */
[----:B--2---:R-:W0:Y:S02]  /*11a0*/  I2F.U64 R0, R4 ;  /* 0x0000000400007312 */ /* 0x004e240000301000 */
[----:B0-----:R-:W-:-:S04]  /*11b0*/  F2FP.BF16.F32.PACK_AB R0, RZ, R0 ;  /* 0x00000000ff00723e */ /* 0x001fc800000010ff */
[----:B------:R-:W-:Y:S01]  /*11c0*/  PRMT R28, R0, 0x7610, R28 ;  /* 0x00007610001c7816 */ /* 0x000fe2000000001c */
[----:B------:R-:W-:Y:S06]  /*11d0*/  BRA `(.L_x_1840) ;  /* 0x0000000000107947 */ /* 0x000fec0003800000 */
.L_x_1863:
[----:B------:R-:W2:Y:S02]  /*11e0*/  LDG.E R4, desc[UR36][R4.64] ;  /* 0x0000002404047981 */ /* 0x000ea4000c1e1900 */
[----:B--2---:R-:W-:-:S04]  /*11f0*/  I2FP.F32.U32 R0, R4 ;  /* 0x0000000400007245 */ /* 0x004fc80000201000 */
[----:B------:R-:W-:-:S04]  /*1200*/  F2FP.BF16.F32.PACK_AB R0, RZ, R0 ;  /* 0x00000000ff00723e */ /* 0x000fc800000010ff */
[----:B------:R-:W-:-:S07]  /*1210*/  PRMT R28, R0, 0x7610, R28 ;  /* 0x00007610001c7816 */ /* 0x000fce000000001c */
.L_x_1840:
[----:B0-----:R-:W0:Y:S01]  /*1220*/  LDC.64 R4, c[0x0][0x398] ;  /* 0x0000e600ff047b82 */ /* 0x001e220000000a00 */
[----:B------:R-:W1:Y:S01]  /*1230*/  LDCU UR5, c[0x0][0x3ac] ;  /* 0x00007580ff0577ac */ /* 0x000e620008000800 */
        /* <DEDUP_REMOVED lines=19> */
.L_x_1872:
[----:B------:R-:W2:Y:S02]  /*1370*/  LDG.E.U8 R4, desc[UR36][R4.64] ;  /* 0x0000002404047981 */ /* 0x000ea4000c1e1100 */
[----:B--2---:R-:W-:-:S04]  /*1380*/  I2FP.F32.U32 R0, R4 ;  /* 0x0000000400007245 */ /* 0x004fc80000201000 */
[----:B------:R-:W-:-:S04]  /*1390*/  F2FP.BF16.F32.PACK_AB R0, RZ, R0 ;  /* 0x00000000ff00723e */ /* 0x000fc800000010ff */
[----:B------:R-:W-:Y:S01]  /*13a0*/  PRMT R24, R0, 0x7610, R24 ;  /* 0x0000761000187816 */ /* 0x000fe20000000018 */
[----:B------:R-:W-:Y:S06]  /*13b0*/  BRA `(.L_x_1874) ;  /* 0x0000000c00e47947 */ /* 0x000fec0003800000 */
.L_x_1871:
        /* <DEDUP_REMOVED lines=11> */
.L_x_1876:
[----:B------:R-:W2:Y:S02]  /*1470*/  LDG.E R4, desc[UR36][R4.64] ;  /* 0x0000002404047981 */ /* 0x000ea4000c1e1900 */
[----:B--2---:R-:W-:-:S04]  /*1480*/  I2FP.F32.S32 R0, R4 ;  /* 0x0000000400007245 */ /* 0x004fc80000201400 */
[----:B------:R-:W-:-:S04]  /*1490*/  F2FP.BF16.F32.PACK_AB R0, RZ, R0 ;  /* 0x00000000ff00723e */ /* 0x000fc800000010ff */
[----:B------:R-:W-:Y:S01]  /*14a0*/  PRMT R24, R0, 0x7610, R24 ;  /* 0x0000761000187816 */ /* 0x000fe20000000018 */
[----:B------:R-:W-:Y:S06]  /*14b0*/  BRA `(.L_x_1874) ;  /* 0x0000000c00a47947 */ /* 0x000fec0003800000 */
.L_x_1875:
[----:B------:R-:W2:Y:S02]  /*14c0*/  LDG.E.U16 R4, desc[UR36][R4.64] ;  /* 0x0000002404047981 */ /* 0x000ea4000c1e1500 */
[----:B--2---:R-:W0:Y:S02]  /*14d0*/  I2F.S16 R0, R4 ;  /* 0x0000000400007306 */ /* 0x004e240000101400 */
[----:B0-----:R-:W-:-:S04]  /*14e0*/  F2FP.BF16.F32.PACK_AB R0, RZ, R0 ;  /* 0x00000000ff00723e */ /* 0x001fc800000010ff */
[----:B------:R-:W-:Y:S01]  /*14f0*/  PRMT R24, R0, 0x7610, R24 ;  /* 0x0000761000187816 */ /* 0x000fe20000000018 */
[----:B------:R-:W-:Y:S06]  /*1500*/  BRA `(.L_x_1874) ;  /* 0x0000000c00907947 */ /* 0x000fec0003800000 */
.L_x_1870:
        /* <DEDUP_REMOVED lines=9> */
.L_x_1878:
[----:B------:R-:W2:Y:S02]  /*15a0*/  LDG.E.U16 R0, desc[UR36][R4.64] ;  /* 0x0000002404007981 */ /* 0x000ea4000c1e1500 */
[----:B--2---:R-:W-:-:S05]  /*15b0*/  HADD2.F32 R0, -RZ, R0.H0_H0 ;  /* 0x20000000ff007230 */ /* 0x004fca0000004100 */
[----:B------:R-:W-:-:S04]  /*15c0*/  F2FP.BF16.F32.PACK_AB R0, RZ, R0 ;  /* 0x00000000ff00723e */ /* 0x000fc800000010ff */
[----:B------:R-:W-:Y:S01]  /*15d0*/  PRMT R24, R0, 0x7610, R24 ;  /* 0x0000761000187816 */ /* 0x000fe20000000018 */
[----:B------:R-:W-:Y:S06]  /*15e0*/  BRA `(.L_x_1874) ;  /* 0x0000000c00587947 */ /* 0x000fec0003800000 */
.L_x_1877:
        /* <DEDUP_REMOVED lines=9> */
.L_x_1880:
[----:B------:R-:W2:Y:S02]  /*1680*/  LDG.E.U16 R4, desc[UR36][R4.64] ;  /* 0x0000002404047981 */ /* 0x000ea4000c1e1500 */
[----:B--2---:R-:W-:-:S05]  /*1690*/  HADD2.F32 R0, -RZ, R4.H0_H0 ;  /* 0x20000004ff007230 */ /* 0x004fca0000004100 */
[----:B------:R-:W-:-:S04]  /*16a0*/  F2FP.BF16.F32.PACK_AB R0, RZ, R0 ;  /* 0x00000000ff00723e */ /* 0x000fc800000010ff */
[----:B------:R-:W-:Y:S01]  /*16b0*/  PRMT R24, R0, 0x7610, R24 ;  /* 0x0000761000187816 */ /* 0x000fe20000000018 */
[----:B------:R-:W-:Y:S06]  /*16c0*/  BRA `(.L_x_1874) ;  /* 0x0000000c00207947 */ /* 0x000fec0003800000 */
.L_x_1879:
        /* <DEDUP_REMOVED lines=13> */
.L_x_1869:
        /* <DEDUP_REMOVED lines=14> */
.L_x_1883:
        /* <DEDUP_REMOVED lines=13> */
.L_x_1882:
        /* <DEDUP_REMOVED lines=27> */
.L_x_1885:
        /* <DEDUP_REMOVED lines=15> */
.L_x_1884:
[----:B------:R0:W5:Y:S01]  /*1bf0*/  LDG.E.U16 R24, desc[UR36][R4.64] ;  /* 0x0000002404187981 */ /* 0x000162000c1e1500 */
[----:B------:R-:W-:Y:S05]  /*1c00*/  BRA `(.L_x_1874) ;  /* 0x0000000400d07947 */ /* 0x000fea0003800000 */
.L_x_1881:
        /* <DEDUP_REMOVED lines=13> */
.L_x_1888:
        /* <DEDUP_REMOVED lines=21> */
.L_x_1892:
[----:B------:R-:W-:Y:S05]  /*1e30*/  BSYNC.RECONVERGENT B1 ;  /* 0x0000000000017941 */ /* 0x000fea0003800200 */
.L_x_1891:
[----:B------:R-:W-:Y:S01]  /*1e40*/  IMAD.SHL.U32 R0, R0, 0x100000, RZ ;  /* 0x0010000000007824 */ /* 0x000fe200078e00ff */
[----:B------:R-:W-:-:S04]  /*1e50*/  LEA R3, R3, 0x3b800000, 0x17 ;  /* 0x3b80000003037811 */ /* 0x000fc800078eb8ff */
[----:B------:R-:W-:-:S07]  /*1e60*/  LOP3.LUT R0, R3, R0, R7, 0xfe, !PT ;  /* 0x0000000003007212 */ /* 0x000fce00078efe07 */
.L_x_1890:
[----:B------:R-:W-:Y:S05]  /*1e70*/  BSYNC.RECONVERGENT B0 ;  /* 0x0000000000007941 */ /* 0x000fea0003800200 */
.L_x_1889:
[----:B------:R-:W-:-:S04]  /*1e80*/  F2FP.BF16.F32.PACK_AB R0, RZ, R0 ;  /* 0x00000000ff00723e */ /* 0x000fc800000010ff */
[----:B------:R-:W-:Y:S01]  /*1e90*/  PRMT R24, R0, 0x7610, R24 ;  /* 0x0000761000187816 */ /* 0x000fe20000000018 */
[----:B------:R-:W-:Y:S06]  /*1ea0*/  BRA `(.L_x_1874) ;  /* 0x0000000400287947 */ /* 0x000fec0003800000 */
.L_x_1887:
        /* <DEDUP_REMOVED lines=21> */
.L_x_1896:
[----:B------:R-:W-:Y:S05]  /*2000*/  BSYNC.RECONVERGENT B1 ;  /* 0x0000000000017941 */ /* 0x000fea0003800200 */
.L_x_1895:
[----:B------:R-:W-:Y:S01]  /*2010*/  IMAD.SHL.U32 R0, R0, 0x200000, RZ ;  /* 0x0020000000007824 */ /* 0x000fe200078e00ff */
[----:B------:R-:W-:-:S04]  /*2020*/  LEA R3, R3, 0x37800000, 0x17 ;  /* 0x3780000003037811 */ /* 0x000fc800078eb8ff */
[----:B------:R-:W-:-:S07]  /*2030*/  LOP3.LUT R0, R3, R0, R7, 0xfe, !PT ;  /* 0x0000000003007212 */ /* 0x000fce00078efe07 */
.L_x_1894:
[----:B------:R-:W-:Y:S05]  /*2040*/  BSYNC.RECONVERGENT B0 ;  /* 0x0000000000007941 */ /* 0x000fea0003800200 */
.L_x_1893:
[----:B------:R-:W-:-:S04]  /*2050*/  F2FP.BF16.F32.PACK_AB R0, RZ, R0 ;  /* 0x00000000ff00723e */ /* 0x000fc800000010ff */
[----:B------:R-:W-:Y:S01]  /*2060*/  PRMT R24, R0, 0x7610, R24 ;  /* 0x0000761000187816 */ /* 0x000fe20000000018 */
[----:B------:R-:W-:Y:S06]  /*2070*/  BRA `(.L_x_1874) ;  /* 0x0000000000b47947 */ /* 0x000fec0003800000 */
.L_x_1886:
[----:B------:R-:W-:-:S09]  /*2080*/  UISETP.NE.AND UP0, UPT, UR4, 0x1c, UPT ;  /* 0x0000001c0400788c */ /* 0x000fd2000bf05270 */
[----:B------:R-:W-:Y:S05]  /*2090*/  BRA.U !UP0, `(.L_x_1897) ;  /* 0x00000001089c7547 */ /* 0x000fea000b800000 */
[----:B------:R-:W-:-:S09]  /*20a0*/  UISETP.NE.AND UP0, UPT, UR4, 0x1d, UPT ;  /* 0x0000001d0400788c */ /* 0x000fd2000bf05270 */
[----:B------:R-:W-:Y:S05]  /*20b0*/  BRA.U !UP0, `(.L_x_1898) ;  /* 0x0000000108807547 */ /* 0x000fea000b800000 */
[----:B------:R-:W-:-:S09]  /*20c0*/  UISETP.NE.AND UP0, UPT, UR4, 0x2c, UPT ;  /* 0x0000002c0400788c */ /* 0x000fd2000bf05270 */
[----:B------:R-:W-:Y:S05]  /*20d0*/  BRA.U !UP0, `(.L_x_1899) ;  /* 0x0000000108487547 */ /* 0x000fea000b800000 */
.L_x_1873:
        /* <DEDUP_REMOVED lines=16> */
.L_x_1900:
[----:B------:R-:W-:Y:S01]  /*21e0*/  PRMT R24, RZ, 0x7610, R24 ;  /* 0x00007610ff187816 */ /* 0x000fe20000000018 */
[----:B------:R-:W-:Y:S06]  /*21f0*/  BRA `(.L_x_1874) ;  /* 0x0000000000547947 */ /* 0x000fec0003800000 */
.L_x_1899:
        /* <DEDUP_REMOVED lines=8> */
.L_x_1902:
[----:B------:R-:W-:Y:S05]  /*2280*/  BSYNC.RECONVERGENT B0 ;  /* 0x0000000000007941 */ /* 0x000fea0003800200 */
.L_x_1901:
[----:B------:R-:W-:-:S04]  /*2290*/  F2FP.BF16.F32.PACK_AB R0, RZ, R0 ;  /* 0x00000000ff00723e */ /* 0x000fc800000010ff */
[----:B------:R-:W-:Y:S01]  /*22a0*/  PRMT R24, R0, 0x7610, R24 ;  /* 0x0000761000187816 */ /* 0x000fe20000000018 */
[----:B------:R-:W-:Y:S06]  /*22b0*/  BRA `(.L_x_1874) ;  /* 0x0000000000247947 */ /* 0x000fec0003800000 */
.L_x_1898:
[----:B------:R-:W2:Y:S02]  /*22c0*/  LDG.E.64 R4, desc[UR36][R4.64] ;  /* 0x0000002404047981 */ /* 0x000ea4000c1e1b00 */
[----:B--2---:R-:W0:Y:S02]  /*22d0*/  I2F.U64 R0, R4 ;  /* 0x0000000400007312 */ /* 0x004e240000301000 */
[----:B0-----:R-:W-:-:S04]  /*22e0*/  F2FP.BF16.F32.PACK_AB R0, RZ, R0 ;  /* 0x00000000ff00723e */ /* 0x001fc800000010ff */
[----:B------:R-:W-:Y:S01]  /*22f0*/  PRMT R24, R0, 0x7610, R24 ;  /* 0x0000761000187816 */ /* 0x000fe20000000018 */
[----:B------:R-:W-:Y:S06]  /*2300*/  BRA `(.L_x_1874) ;  /* 0x0000000000107947 */ /* 0x000fec0003800000 */
.L_x_1897:
[----:B------:R-:W2:Y:S02]  /*2310*/  LDG.E R4, desc[UR36][R4.64] ;  /* 0x0000002404047981 */ /* 0x000ea4000c1e1900 */
[----:B--2---:R-:W-:-:S04]  /*2320*/  I2FP.F32.U32 R0, R4 ;  /* 0x0000000400007245 */ /* 0x004fc80000201000 */
[----:B------:R-:W-:-:S04]  /*2330*/  F2FP.BF16.F32.PACK_AB R0, RZ, R0 ;  /* 0x00000000ff00723e */ /* 0x000fc800000010ff */
[----:B------:R-:W-:-:S07]  /*2340*/  PRMT R24, R0, 0x7610, R24 ;  /* 0x0000761000187816 */ /* 0x000fce0000000018 */
.L_x_1874:
[----:B------:R-:W-:-:S07]  /*2350*/  VIADD R23, R25, 0x80 ;  /* 0x0000008019177836 */ /* 0x000fce0000000000 */
.L_x_1834:
[----:B------:R-:W-:Y:S05]  /*2360*/  BSYNC.RECONVERGENT B6 ;  /* 0x0000000000067941 */ /* 0x000fea0003800200 */
.L_x_1833:
[----:B------:R-:W-:Y:S01]  /*2370*/  ISETP.GE.AND P0, PT, R23, R16, PT ;  /* 0x000000101700720c */ /* 0x000fe20003f06270 */
[----:B------:R-:W-:Y:S01]  /*2380*/  BSSY.RECONVERGENT B6, `(.L_x_1903) ;  /* 0x000022c000067945 */ /* 0x000fe20003800200 */
[----:B------:R-:W-:Y:S02]  /*2390*/  PRMT R22, RZ, 0x7610, R22 ;  /* 0x00007610ff167816 */ /* 0x000fe40000000016 */
[----:B------:R-:W-:-:S09]  /*23a0*/  PRMT R27, RZ, 0x7610, R27 ;  /* 0x00007610ff1b7816 */ /* 0x000fd2000000001b */
[----:B------:R-:W-:Y:S05]  /*23b0*/  @P0 BRA `(.L_x_1904) ;  /* 0x0000002000a00947 */ /* 0x000fea0003800000 */
[----:B0-----:R-:W0:Y:S01]  /*23c0*/  LDC.64 R4, c[0x0][0x390] ;  /* 0x0000e400ff047b82 */ /* 0x001e220000000a00 */
        /* <DEDUP_REMOVED lines=21> */
.L_x_1908:
[----:B------:R-:W2:Y:S02]  /*2520*/  LDG.E.U8 R4, desc[UR36][R4.64] ;  /* 0x0000002404047981 */ /* 0x000ea4000c1e1100 */
[----:B--2---:R-:W-:-:S04]  /*2530*/  I2FP.F32.U32 R0, R4 ;  /* 0x0000000400007245 */ /* 0x004fc80000201000 */
[----:B------:R-:W-:-:S04]  /*2540*/  F2FP.BF16.F32.PACK_AB R0, RZ, R0 ;  /* 0x00000000ff00723e */ /* 0x000fc800000010ff */
[----:B------:R-:W-:Y:S01]  /*2550*/  PRMT R22, R0, 0x7610, R22 ;  /* 0x0000761000167816 */ /* 0x000fe20000000016 */
[----:B------:R-:W-:Y:S06]  /*2560*/  BRA `(.L_x_1910) ;  /* 0x0000000c00e47947 */ /* 0x000fec0003800000 */
.L_x_1907:
        /* <DEDUP_REMOVED lines=11> */
.L_x_1912:
[----:B------:R-:W2:Y:S02]  /*2620*/  LDG.E R4, desc[UR36][R4.64] ;  /* 0x0000002404047981 */ /* 0x000ea4000c1e1900 */
[----:B--2---:R-:W-:-:S04]  /*2630*/  I2FP.F32.S32 R0, R4 ;  /* 0x0000000400007245 */ /* 0x004fc80000201400 */
[----:B------:R-:W-:-:S04]  /*2640*/  F2FP.BF16.F32.PACK_AB R0, RZ, R0 ;  /* 0x00000000ff00723e */ /* 0x000fc800000010ff */
[----:B------:R-:W-:Y:S01]  /*2650*/  PRMT R22, R0, 0x7610, R22 ;  /* 0x0000761000167816 */ /* 0x000fe20000000016 */
[----:B------:R-:W-:Y:S06]  /*2660*/  BRA `(.L_x_1910) ;  /* 0x0000000c00a47947 */ /* 0x000fec0003800000 */
.L_x_1911:
[----:B------:R-:W2:Y:S02]  /*2670*/  LDG.E.U16 R4, desc[UR36][R4.64] ;  /* 0x0000002404047981 */ /* 0x000ea4000c1e1500 */
[----:B--2---:R-:W0:Y:S02]  /*2680*/  I2F.S16 R0, R4 ;  /* 0x0000000400007306 */ /* 0x004e240000101400 */
[----:B0-----:R-:W-:-:S04]  /*2690*/  F2FP.BF16.F32.PACK_AB R0, RZ, R0 ;  /* 0x00000000ff00723e */ /* 0x001fc800000010ff */
[----:B------:R-:W-:Y:S01]  /*26a0*/  PRMT R22, R0, 0x7610, R22 ;  /* 0x0000761000167816 */ /* 0x000fe20000000016 */
[----:B------:R-:W-:Y:S06]  /*26b0*/  BRA `(.L_x_1910) ;  /* 0x0000000c00907947 */ /* 0x000fec0003800000 */
.L_x_1906:
        /* <DEDUP_REMOVED lines=9> */
.L_x_1914:
[----:B------:R-:W2:Y:S02]  /*2750*/  LDG.E.U16 R0, desc[UR36][R4.64] ;  /* 0x0000002404007981 */ /* 0x000ea4000c1e1500 */
[----:B--2---:R-:W-:-:S05]  /*2760*/  HADD2.F32 R0, -RZ, R0.H0_H0 ;  /* 0x20000000ff007230 */ /* 0x004fca0000004100 */
[----:B------:R-:W-:-:S04]  /*2770*/  F2FP.BF16.F32.PACK_AB R0, RZ, R0 ;  /* 0x00000000ff00723e */ /* 0x000fc800000010ff */
[----:B------:R-:W-:Y:S01]  /*2780*/  PRMT R22, R0, 0x7610, R22 ;  /* 0x0000761000167816 */ /* 0x000fe20000000016 */
[----:B------:R-:W-:Y:S06]  /*2790*/  BRA `(.L_x_1910) ;  /* 0x0000000c00587947 */ /* 0x000fec0003800000 */
.L_x_1913:
        /* <DEDUP_REMOVED lines=9> */
.L_x_1916:
[----:B------:R-:W2:Y:S02]  /*2830*/  LDG.E.U16 R4, desc[UR36][R4.64] ;  /* 0x0000002404047981 */ /* 0x000ea4000c1e1500 */
[----:B--2---:R-:W-:-:S05]  /*2840*/  HADD2.F32 R0, -RZ, R4.H0_H0 ;  /* 0x20000004ff007230 */ /* 0x004fca0000004100 */
[----:B------:R-:W-:-:S04]  /*2850*/  F2FP.BF16.F32.PACK_AB R0, RZ, R0 ;  /* 0x00000000ff00723e */ /* 0x000fc800000010ff */
[----:B------:R-:W-:Y:S01]  /*2860*/  PRMT R22, R0, 0x7610, R22 ;  /* 0x0000761000167816 */ /* 0x000fe20000000016 */
[----:B------:R-:W-:Y:S06]  /*2870*/  BRA `(.L_x_1910) ;  /* 0x0000000c00207947 */ /* 0x000fec0003800000 */
.L_x_1915:
        /* <DEDUP_REMOVED lines=13> */
.L_x_1905:
        /* <DEDUP_REMOVED lines=14> */
.L_x_1919:
        /* <DEDUP_REMOVED lines=13> */
.L_x_1918:
        /* <DEDUP_REMOVED lines=27> */
.L_x_1921:
[----:B------:R-:W2:Y:S02]  /*2cb0*/  LDG.E.U8 R4, desc[UR36][R4.64] ;  /* 0x0000002404047981 */ /* 0x000ea4000c1e1100 */
[C---:B--2---:R-:W-:Y:S02]  /*2cc0*/  IMAD.SHL.U32 R0, R4.reuse, 0x2000000, RZ ;  /* 0x0200000004007824 */ /* 0x044fe400078e00ff */
[----:B------:R-:W-:-:S03]  /*2cd0*/  IMAD.SHL.U32 R6, R4, 0x100, RZ ;  /* 0x0000010004067824 */ /* 0x000fc600078e00ff */
[----:B------:R-:W-:-:S13]  /*2ce0*/  ISETP.GE.U32.AND P0, PT, R0, 0x8000000, PT ;  /* 0x080000000000780c */ /* 0x000fda0003f06070 */
[----:B------:R-:W-:Y:S02]  /*2cf0*/  @!P0 LOP3.LUT R3, R6, 0x7f00, RZ, 0xc0, !PT ;  /* 0x00007f0006038812 */ /* 0x000fe400078ec0ff */
[----:B------:R-:W-:Y:S02]  /*2d00*/  @P0 LEA.HI R0, R0, 0x70000000, RZ, 0x1c ;  /* 0x7000000000000811 */ /* 0x000fe400078fe0ff */
[----:B------:R-:W-:Y:S02]  /*2d10*/  @!P0 LOP3.LUT R3, R3, 0x3f000000, RZ, 0xfc, !PT ;  /* 0x3f00000003038812 */ /* 0x000fe400078efcff */
[----:B------:R-:W-:Y:S01]  /*2d20*/  PRMT R6, R6, 0x9910, RZ ;  /* 0x0000991006067816 */ /* 0x000fe200000000ff */
[----:B------:R-:W-:Y:S02]  /*2d30*/  @P0 FMUL.FTZ R0, R0, 1.9259299443872358531e-34 ;  /* 0x0780000000000820 */ /* 0x000fe40000410000 */
[----:B------:R-:W-:Y:S02]  /*2d40*/  @!P0 FADD.FTZ R0, R3, -0.5 ;  /* 0xbf00000003008421 */ /* 0x000fe40000010000 */
[----:B------:R-:W-:-:S05]  /*2d50*/  IMAD.MOV.U32 R3, RZ, RZ, R6 ;  /* 0x000000ffff037224 */ /* 0x000fca00078e0006 */
[----:B------:R-:W-:-:S04]  /*2d60*/  LOP3.LUT R0, R0, 0x80000000, R3, 0xf8, !PT ;  /* 0x8000000000007812 */ /* 0x000fc800078ef803 */
[----:B------:R-:W-:-:S04]  /*2d70*/  F2FP.BF16.F32.PACK_AB R0, RZ, R0 ;  /* 0x00000000ff00723e */ /* 0x000fc800000010ff */
[----:B------:R-:W-:Y:S01]  /*2d80*/  PRMT R22, R0, 0x7610, R22 ;  /* 0x0000761000167816 */ /* 0x000fe20000000016 */
[----:B------:R-:W-:Y:S06]  /*2d90*/  BRA `(.L_x_1910) ;  /* 0x0000000400d87947 */ /* 0x000fec0003800000 */
.L_x_1920:
[----:B------:R0:W5:Y:S01]  /*2da0*/  LDG.E.U16 R22, desc[UR36][R4.64] ;  /* 0x0000002404167981 */ /* 0x000162000c1e1500 */
[----:B------:R-:W-:Y:S05]  /*2db0*/  BRA `(.L_x_1910) ;  /* 0x0000000400d07947 */ /* 0x000fea0003800000 */
.L_x_1917:
        /* <DEDUP_REMOVED lines=13> */
.L_x_1924:
        /* <DEDUP_REMOVED lines=21> */
.L_x_1928:
[----:B------:R-:W-:Y:S05]  /*2fe0*/  BSYNC.RECONVERGENT B1 ;  /* 0x0000000000017941 */ /* 0x000fea0003800200 */
.L_x_1927:
[----:B------:R-:W-:Y:S01]  /*2ff0*/  IMAD.SHL.U32 R0, R0, 0x100000, RZ ;  /* 0x0010000000007824 */ /* 0x000fe200078e00ff */
[----:B------:R-:W-:-:S04]  /*3000*/  LEA R3, R3, 0x3b800000, 0x17 ;  /* 0x3b80000003037811 */ /* 0x000fc800078eb8ff */
[----:B------:R-:W-:-:S07]  /*3010*/  LOP3.LUT R0, R3, R0, R7, 0xfe, !PT ;  /* 0x0000000003007212 */ /* 0x000fce00078efe07 */
.L_x_1926:
[----:B------:R-:W-:Y:S05]  /*3020*/  BSYNC.RECONVERGENT B0 ;  /* 0x0000000000007941 */ /* 0x000fea0003800200 */
.L_x_1925:
[----:B------:R-:W-:-:S04]  /*3030*/  F2FP.BF16.F32.PACK_AB R0, RZ, R0 ;  /* 0x00000000ff00723e */ /* 0x000fc800000010ff */
[----:B------:R-:W-:Y:S01]  /*3040*/  PRMT R22, R0, 0x7610, R22 ;  /* 0x0000761000167816 */ /* 0x000fe20000000016 */
[----:B------:R-:W-:Y:S06]  /*3050*/  BRA `(.L_x_1910) ;  /* 0x0000000400287947 */ /* 0x000fec0003800000 */
.L_x_1923:
        /* <DEDUP_REMOVED lines=21> */
.L_x_1932:
[----:B------:R-:W-:Y:S05]  /*31b0*/  BSYNC.RECONVERGENT B1 ;  /* 0x0000000000017941 */ /* 0x000fea0003800200 */
.L_x_1931:
[----:B------:R-:W-:Y:S01]  /*31c0*/  IMAD.SHL.U32 R0, R0, 0x200000, RZ ;  /* 0x0020000000007824 */ /* 0x000fe200078e00ff */
[----:B------:R-:W-:-:S04]  /*31d0*/  LEA R3, R3, 0x37800000, 0x17 ;  /* 0x3780000003037811 */ /* 0x000fc800078eb8ff */
[----:B------:R-:W-:-:S07]  /*31e0*/  LOP3.LUT R0, R3, R0, R7, 0xfe, !PT ;  /* 0x0000000003007212 */ /* 0x000fce00078efe07 */
.L_x_1930:
[----:B------:R-:W-:Y:S05]  /*31f0*/  BSYNC.RECONVERGENT B0 ;  /* 0x0000000000007941 */ /* 0x000fea0003800200 */
.L_x_1929:
[----:B------:R-:W-:-:S04]  /*3200*/  F2FP.BF16.F32.PACK_AB R0, RZ, R0 ;  /* 0x00000000ff00723e */ /* 0x000fc800000010ff */
[----:B------:R-:W-:Y:S01]  /*3210*/  PRMT R22, R0, 0x7610, R22 ;  /* 0x0000761000167816 */ /* 0x000fe20000000016 */
[----:B------:R-:W-:Y:S06]  /*3220*/  BRA `(.L_x_1910) ;  /* 0x0000000000b47947 */ /* 0x000fec0003800000 */
.L_x_1922:
        /* <DEDUP_REMOVED lines=14> */
.L_x_1936:
[----:B------:R-:W-:Y:S05]  /*3310*/  BSYNC.RECONVERGENT B0 ;  /* 0x0000000000007941 */ /* 0x000fea0003800200 */
.L_x_1935:
[----:B------:R-:W-:-:S04]  /*3320*/  F2FP.BF16.F32.PACK_AB R0, RZ, R0 ;  /* 0x00000000ff00723e */ /* 0x000fc800000010ff */
[----:B------:R-:W-:Y:S01]  /*3330*/  PRMT R22, R0, 0x7610, R22 ;  /* 0x0000761000167816 */ /* 0x000fe20000000016 */
[----:B------:R-:W-:Y:S06]  /*3340*/  BRA `(.L_x_1910) ;  /* 0x00000000006c7947 */ /* 0x000fec0003800000 */
.L_x_1909:
        /* <DEDUP_REMOVED lines=16> */
.L_x_1937:
[----:B------:R-:W-:Y:S01]  /*3450*/  PRMT R22, RZ, 0x7610, R22 ;  /* 0x00007610ff167816 */ /* 0x000fe20000000016 */
[----:B------:R-:W-:Y:S06]  /*3460*/  BRA `(.L_x_1910) ;  /* 0x0000000000247947 */ /* 0x000fec0003800000 */
.L_x_1934:
[----:B------:R-:W2:Y:S02]  /*3470*/  LDG.E.64 R4, desc[UR36][R4.64] ;  /* 0x0000002404047981 */ /* 0x000ea4000c1e1b00 */
[----:B--2---:R-:W0:Y:S02]  /*3480*/  I2F.U64 R0, R4 ;  /* 0x0000000400007312 */ /* 0x004e240000301000 */
[----:B0-----:R-:W-:-:S04]  /*3490*/  F2FP.BF16.F32.PACK_AB R0, RZ, R0 ;  /* 0x00000000ff00723e */ /* 0x001fc800000010ff */
[----:B------:R-:W-:Y:S01]  /*34a0*/  PRMT R22, R0, 0x7610, R22 ;  /* 0x0000761000167816 */ /* 0x000fe20000000016 */
[----:B------:R-:W-:Y:S06]  /*34b0*/  BRA `(.L_x_1910) ;  /* 0x0000000000107947 */ /* 0x000fec0003800000 */
.L_x_1933:
[----:B------:R-:W2:Y:S02]  /*34c0*/  LDG.E R4, desc[UR36][R4.64] ;  /* 0x0000002404047981 */ /* 0x000ea4000c1e1900 */
[----:B--2---:R-:W-:-:S04]  /*34d0*/  I2FP.F32.U32 R0, R4 ;  /* 0x0000000400007245 */ /* 0x004fc80000201000 */
[----:B------:R-:W-:-:S04]  /*34e0*/  F2FP.BF16.F32.PACK_AB R0, RZ, R0 ;  /* 0x00000000ff00723e */ /* 0x000fc800000010ff */
[----:B------:R-:W-:-:S07]  /*34f0*/  PRMT R22, R0, 0x7610, R22 ;  /* 0x0000761000167816 */ /* 0x000fce0000000016 */
.L_x_1910:
        /* <DEDUP_REMOVED lines=21> */
.L_x_1941:
[----:B------:R-:W2:Y:S02]  /*3650*/  LDG.E.U8 R4, desc[UR36][R4.64] ;  /* 0x0000002404047981 */ /* 0x000ea4000c1e1100 */
[----:B--2---:R-:W-:-:S04]  /*3660*/  I2FP.F32.U32 R0, R4 ;  /* 0x0000000400007245 */ /* 0x004fc80000201000 */
[----:B------:R-:W-:-:S04]  /*3670*/  F2FP.BF16.F32.PACK_AB R0, RZ, R0 ;  /* 0x00000000ff00723e */ /* 0x000fc800000010ff */
[----:B------:R-:W-:Y:S01]  /*3680*/  PRMT R27, R0, 0x7610, R27 ;  /* 0x00007610001b7816 */ /* 0x000fe2000000001b */
[----:B------:R-:W-:Y:S06]  /*3690*/  BRA `(.L_x_1943) ;  /* 0x0000000c00e47947 */ /* 0x000fec0003800000 */
.L_x_1940:
        /* <DEDUP_REMOVED lines=11> */
.L_x_1945:
[----:B------:R-:W2:Y:S02]  /*3750*/  LDG.E R4, desc[UR36][R4.64] ;  /* 0x0000002404047981 */ /* 0x000ea4000c1e1900 */
[----:B--2---:R-:W-:-:S04]  /*3760*/  I2FP.F32.S32 R0, R4 ;  /* 0x0000000400007245 */ /* 0x004fc80000201400 */
[----:B------:R-:W-:-:S04]  /*3770*/  F2FP.BF16.F32.PACK_AB R0, RZ, R0 ;  /* 0x00000000ff00723e */ /* 0x000fc800000010ff */
[----:B------:R-:W-:Y:S01]  /*3780*/  PRMT R27, R0, 0x7610, R27 ;  /* 0x00007610001b7816 */ /* 0x000fe2000000001b */
[----:B------:R-:W-:Y:S06]  /*3790*/  BRA `(.L_x_1943) ;  /* 0x0000000c00a47947 */ /* 0x000fec0003800000 */
.L_x_1944:
[----:B------:R-:W2:Y:S02]  /*37a0*/  LDG.E.U16 R4, desc[UR36][R4.64] ;  /* 0x0000002404047981 */ /* 0x000ea4000c1e1500 */
[----:B--2---:R-:W0:Y:S02]  /*37b0*/  I2F.S16 R0, R4 ;  /* 0x0000000400007306 */ /* 0x004e240000101400 */
[----:B0-----:R-:W-:-:S04]  /*37c0*/  F2FP.BF16.F32.PACK_AB R0, RZ, R0 ;  /* 0x00000000ff00723e */ /* 0x001fc800000010ff */
[----:B------:R-:W-:Y:S01]  /*37d0*/  PRMT R27, R0, 0x7610, R27 ;  /* 0x00007610001b7816 */ /* 0x000fe2000000001b */
[----:B------:R-:W-:Y:S06]  /*37e0*/  BRA `(.L_x_1943) ;  /* 0x0000000c00907947 */ /* 0x000fec0003800000 */
.L_x_1939:
        /* <DEDUP_REMOVED lines=9> */
.L_x_1947:
[----:B------:R-:W2:Y:S02]  /*3880*/  LDG.E.U16 R0, desc[UR36][R4.64] ;  /* 0x0000002404007981 */ /* 0x000ea4000c1e1500 */
[----:B--2---:R-:W-:-:S05]  /*3890*/  HADD2.F32 R0, -RZ, R0.H0_H0 ;  /* 0x20000000ff007230 */ /* 0x004fca0000004100 */
[----:B------:R-:W-:-:S04]  /*38a0*/  F2FP.BF16.F32.PACK_AB R0, RZ, R0 ;  /* 0x00000000ff00723e */ /* 0x000fc800000010ff */
[----:B------:R-:W-:Y:S01]  /*38b0*/  PRMT R27, R0, 0x7610, R27 ;  /* 0x00007610001b7816 */ /* 0x000fe2000000001b */
[----:B------:R-:W-:Y:S06]  /*38c0*/  BRA `(.L_x_1943) ;  /* 0x0000000c00587947 */ /* 0x000fec0003800000 */
.L_x_1946:
        /* <DEDUP_REMOVED lines=9> */
.L_x_1949:
[----:B------:R-:W2:Y:S02]  /*3960*/  LDG.E.U16 R4, desc[UR36][R4.64] ;  /* 0x0000002404047981 */ /* 0x000ea4000c1e1500 */
[----:B--2---:R-:W-:-:S05]  /*3970*/  HADD2.F32 R0, -RZ, R4.H0_H0 ;  /* 0x20000004ff007230 */ /* 0x004fca0000004100 */
[----:B------:R-:W-:-:S04]  /*3980*/  F2FP.BF16.F32.PACK_AB R0, RZ, R0 ;  /* 0x00000000ff00723e */ /* 0x000fc800000010ff */
[----:B------:R-:W-:Y:S01]  /*3990*/  PRMT R27, R0, 0x7610, R27 ;  /* 0x00007610001b7816 */ /* 0x000fe2000000001b */
[----:B------:R-:W-:Y:S06]  /*39a0*/  BRA `(.L_x_1943) ;  /* 0x0000000c00207947 */ /* 0x000fec0003800000 */
.L_x_1948:
        /* <DEDUP_REMOVED lines=13> */
.L_x_1938:
        /* <DEDUP_REMOVED lines=14> */
.L_x_1952:
        /* <DEDUP_REMOVED lines=13> */
.L_x_1951:
        /* <DEDUP_REMOVED lines=27> */
.L_x_1954:
        /* <DEDUP_REMOVED lines=15> */
.L_x_1953:
[----:B------:R0:W5:Y:S01]  /*3ed0*/  LDG.E.U16 R27, desc[UR36][R4.64] ;  /* 0x00000024041b7981 */ /* 0x000162000c1e1500 */
[----:B------:R-:W-:Y:S05]  /*3ee0*/  BRA `(.L_x_1943) ;  /* 0x0000000400d07947 */ /* 0x000fea0003800000 */
.L_x_1950:
        /* <DEDUP_REMOVED lines=13> */
.L_x_1957:
        /* <DEDUP_REMOVED lines=21> */
.L_x_1961:
[----:B------:R-:W-:Y:S05]  /*4110*/  BSYNC.RECONVERGENT B1 ;  /* 0x0000000000017941 */ /* 0x000fea0003800200 */
.L_x_1960:
[----:B------:R-:W-:Y:S01]  /*4120*/  IMAD.SHL.U32 R0, R0, 0x100000, RZ ;  /* 0x0010000000007824 */ /* 0x000fe200078e00ff */
[----:B------:R-:W-:-:S04]  /*4130*/  LEA R3, R3, 0x3b800000, 0x17 ;  /* 0x3b80000003037811 */ /* 0x000fc800078eb8ff */
[----:B------:R-:W-:-:S07]  /*4140*/  LOP3.LUT R0, R3, R0, R7, 0xfe, !PT ;  /* 0x0000000003007212 */ /* 0x000fce00078efe07 */
.L_x_1959:
[----:B------:R-:W-:Y:S05]  /*4150*/  BSYNC.RECONVERGENT B0 ;  /* 0x0000000000007941 */ /* 0x000fea0003800200 */
.L_x_1958:
[----:B------:R-:W-:-:S04]  /*4160*/  F2FP.BF16.F32.PACK_AB R0, RZ, R0 ;  /* 0x00000000ff00723e */ /* 0x000fc800000010ff */
[----:B------:R-:W-:Y:S01]  /*4170*/  PRMT R27, R0, 0x7610, R27 ;  /* 0x00007610001b7816 */ /* 0x000fe2000000001b */
[----:B------:R-:W-:Y:S06]  /*4180*/  BRA `(.L_x_1943) ;  /* 0x0000000400287947 */ /* 0x000fec0003800000 */
.L_x_1956:
        /* <DEDUP_REMOVED lines=21> */
.L_x_1965:
[----:B------:R-:W-:Y:S05]  /*42e0*/  BSYNC.RECONVERGENT B1 ;  /* 0x0000000000017941 */ /* 0x000fea0003800200 */
.L_x_1964:
[----:B------:R-:W-:Y:S01]  /*42f0*/  IMAD.SHL.U32 R0, R0, 0x200000, RZ ;  /* 0x0020000000007824 */ /* 0x000fe200078e00ff */
[----:B------:R-:W-:-:S04]  /*4300*/  LEA R3, R3, 0x37800000, 0x17 ;  /* 0x3780000003037811 */ /* 0x000fc800078eb8ff */
[----:B------:R-:W-:-:S07]  /*4310*/  LOP3.LUT R0, R3, R0, R7, 0xfe, !PT ;  /* 0x0000000003007212 */ /* 0x000fce00078efe07 */
.L_x_1963:
[----:B------:R-:W-:Y:S05]  /*4320*/  BSYNC.RECONVERGENT B0 ;  /* 0x0000000000007941 */ /* 0x000fea0003800200 */
.L_x_1962:
[----:B------:R-:W-:-:S04]  /*4330*/  F2FP.BF16.F32.PACK_AB R0, RZ, R0 ;  /* 0x00000000ff00723e */ /* 0x000fc800000010ff */
[----:B------:R-:W-:Y:S01]  /*4340*/  PRMT R27, R0, 0x7610, R27 ;  /* 0x00007610001b7816 */ /* 0x000fe2000000001b */
[----:B------:R-:W-:Y:S06]  /*4350*/  BRA `(.L_x_1943) ;  /* 0x0000000000b47947 */ /* 0x000fec0003800000 */
.L_x_1955:
        /* <DEDUP_REMOVED lines=14> */
.L_x_1969:
[----:B------:R-:W-:Y:S05]  /*4440*/  BSYNC.RECONVERGENT B0 ;  /* 0x0000000000007941 */ /* 0x000fea0003800200 */
.L_x_1968:
[----:B------:R-:W-:-:S04]  /*4450*/  F2FP.BF16.F32.PACK_AB R0, RZ, R0 ;  /* 0x00000000ff00723e */ /* 0x000fc800000010ff */
[----:B------:R-:W-:Y:S01]  /*4460*/  PRMT R27, R0, 0x7610, R27 ;  /* 0x00007610001b7816 */ /* 0x000fe2000000001b */
[----:B------:R-:W-:Y:S06]  /*4470*/  BRA `(.L_x_1943) ;  /* 0x00000000006c7947 */ /* 0x000fec0003800000 */
.L_x_1942:
        /* <DEDUP_REMOVED lines=16> */
.L_x_1970:
[----:B------:R-:W-:Y:S01]  /*4580*/  PRMT R27, RZ, 0x7610, R27 ;  /* 0x00007610ff1b7816 */ /* 0x000fe2000000001b */
[----:B------:R-:W-:Y:S06]  /*4590*/  BRA `(.L_x_1943) ;  /* 0x0000000000247947 */ /* 0x000fec0003800000 */
.L_x_1967:
[----:B------:R-:W2:Y:S02]  /*45a0*/  LDG.E.64 R4, desc[UR36][R4.64] ;  /* 0x0000002404047981 */ /* 0x000ea4000c1e1b00 */
[----:B--2---:R-:W0:Y:S02]  /*45b0*/  I2F.U64 R0, R4 ;  /* 0x0000000400007312 */ /* 0x004e240000301000 */
[----:B0-----:R-:W-:-:S04]  /*45c0*/  F2FP.BF16.F32.PACK_AB R0, RZ, R0 ;  /* 0x00000000ff00723e */ /* 0x001fc800000010ff */
[----:B------:R-:W-:Y:S01]  /*45d0*/  PRMT R27, R0, 0x7610, R27 ;  /* 0x00007610001b7816 */ /* 0x000fe2000000001b */
[----:B------:R-:W-:Y:S06]  /*45e0*/  BRA `(.L_x_1943) ;  /* 0x0000000000107947 */ /* 0x000fec0003800000 */
.L_x_1966:
[----:B------:R-:W2:Y:S02]  /*45f0*/  LDG.E R4, desc[UR36][R4.64] ;  /* 0x0000002404047981 */ /* 0x000ea4000c1e1900 */
[----:B--2---:R-:W-:-:S04]  /*4600*/  I2FP.F32.U32 R0, R4 ;  /* 0x0000000400007245 */ /* 0x004fc80000201000 */
[----:B------:R-:W-:-:S04]  /*4610*/  F2FP.BF16.F32.PACK_AB R0, RZ, R0 ;  /* 0x00000000ff00723e */ /* 0x000fc800000010ff */
[----:B------:R-:W-:-:S07]  /*4620*/  PRMT R27, R0, 0x7610, R27 ;  /* 0x00007610001b7816 */ /* 0x000fce000000001b */
.L_x_1943:
[----:B------:R-:W-:-:S07]  /*4630*/  VIADD R23, R23, 0x80 ;  /* 0x0000008017177836 */ /* 0x000fce0000000000 */
.L_x_1904:
[----:B------:R-:W-:Y:S05]  /*4640*/  BSYNC.RECONVERGENT B6 ;  /* 0x0000000000067941 */ /* 0x000fea0003800200 */
.L_x_1903:
        /* <DEDUP_REMOVED lines=27> */
.L_x_1976:
[----:B------:R-:W2:Y:S02]  /*4800*/  LDG.E.U8 R4, desc[UR36][R4.64] ;  /* 0x0000002404047981 */ /* 0x000ea4000c1e1100 */
[----:B--2---:R-:W-:-:S04]  /*4810*/  I2FP.F32.U32 R0, R4 ;  /* 0x0000000400007245 */ /* 0x004fc80000201000 */
[----:B------:R-:W-:-:S04]  /*4820*/  F2FP.BF16.F32.PACK_AB R0, RZ, R0 ;  /* 0x00000000ff00723e */ /* 0x000fc800000010ff */
[----:B------:R-:W-:Y:S01]  /*4830*/  PRMT R17, R0, 0x7610, R17 ;  /* 0x0000761000117816 */ /* 0x000fe20000000011 */
[----:B------:R-:W-:Y:S06]  /*4840*/  BRA `(.L_x_1978) ;  /* 0x0000000c00e47947 */ /* 0x000fec0003800000 */
.L_x_1975:
        /* <DEDUP_REMOVED lines=11> */
.L_x_1980:
[----:B------:R-:W2:Y:S02]  /*4900*/  LDG.E R4, desc[UR36][R4.64] ;  /* 0x0000002404047981 */ /* 0x000ea4000c1e1900 */
[----:B--2---:R-:W-:-:S04]  /*4910*/  I2FP.F32.S32 R0, R4 ;  /* 0x0000000400007245 */ /* 0x004fc80000201400 */
[----:B------:R-:W-:-:S04]  /*4920*/  F2FP.BF16.F32.PACK_AB R0, RZ, R0 ;  /* 0x00000000ff00723e */ /* 0x000fc800000010ff */
[----:B------:R-:W-:Y:S01]  /*4930*/  PRMT R17, R0, 0x7610, R17 ;  /* 0x0000761000117816 */ /* 0x000fe20000000011 */
[----:B------:R-:W-:Y:S06]  /*4940*/  BRA `(.L_x_1978) ;  /* 0x0000000c00a47947 */ /* 0x000fec0003800000 */
.L_x_1979:
[----:B------:R-:W2:Y:S02]  /*4950*/  LDG.E.U16 R4, desc[UR36][R4.64] ;  /* 0x0000002404047981 */ /* 0x000ea4000c1e1500 */
[----:B--2---:R-:W0:Y:S02]  /*4960*/  I2F.S16 R0, R4 ;  /* 0x0000000400007306 */ /* 0x004e240000101400 */
[----:B0-----:R-:W-:-:S04]  /*4970*/  F2FP.BF16.F32.PACK_AB R0, RZ, R0 ;  /* 0x00000000ff00723e */ /* 0x001fc800000010ff */
[----:B------:R-:W-:Y:S01]  /*4980*/  PRMT R17, R0, 0x7610, R17 ;  /* 0x0000761000117816 */ /* 0x000fe20000000011 */
[----:B------:R-:W-:Y:S06]  /*4990*/  BRA `(.L_x_1978) ;  /* 0x0000000c00907947 */ /* 0x000fec0003800000 */
.L_x_1974:
        /* <DEDUP_REMOVED lines=9> */
.L_x_1982:
[----:B------:R-:W2:Y:S02]  /*4a30*/  LDG.E.U16 R0, desc[UR36][R4.64] ;  /* 0x0000002404007981 */ /* 0x000ea4000c1e1500 */
[----:B--2---:R-:W-:-:S05]  /*4a40*/  HADD2.F32 R0, -RZ, R0.H0_H0 ;  /* 0x20000000ff007230 */ /* 0x004fca0000004100 */
[----:B------:R-:W-:-:S04]  /*4a50*/  F2FP.BF16.F32.PACK_AB R0, RZ, R0 ;  /* 0x00000000ff00723e */ /* 0x000fc800000010ff */
[----:B------:R-:W-:Y:S01]  /*4a60*/  PRMT R17, R0, 0x7610, R17 ;  /* 0x0000761000117816 */ /* 0x000fe20000000011 */
[----:B------:R-:W-:Y:S06]  /*4a70*/  BRA `(.L_x_1978) ;  /* 0x0000000c00587947 */ /* 0x000fec0003800000 */
.L_x_1981:
        /* <DEDUP_REMOVED lines=9> */
.L_x_1984:
[----:B------:R-:W2:Y:S02]  /*4b10*/  LDG.E.U16 R4, desc[UR36][R4.64] ;  /* 0x0000002404047981 */ /* 0x000ea4000c1e1500 */
[----:B--2---:R-:W-:-:S05]  /*4b20*/  HADD2.F32 R0, -RZ, R4.H0_H0 ;  /* 0x20000004ff007230 */ /* 0x004fca0000004100 */
[----:B------:R-:W-:-:S04]  /*4b30*/  F2FP.BF16.F32.PACK_AB R0, RZ, R0 ;  /* 0x00000000ff00723e */ /* 0x000fc800000010ff */
[----:B------:R-:W-:Y:S01]  /*4b40*/  PRMT R17, R0, 0x7610, R17 ;  /* 0x0000761000117816 */ /* 0x000fe20000000011 */
[----:B------:R-:W-:Y:S06]  /*4b50*/  BRA `(.L_x_1978) ;  /* 0x0000000c00207947 */ /* 0x000fec0003800000 */
.L_x_1983:
        /* <DEDUP_REMOVED lines=13> */
.L_x_1973:
        /* <DEDUP_REMOVED lines=14> */
.L_x_1987:
        /* <DEDUP_REMOVED lines=13> */
.L_x_1986:
        /* <DEDUP_REMOVED lines=27> */
.L_x_1989:
        /* <DEDUP_REMOVED lines=15> */
.L_x_1988:
[----:B------:R0:W5:Y:S01]  /*5080*/  LDG.E.U16 R17, desc[UR36][R4.64] ;  /* 0x0000002404117981 */ /* 0x000162000c1e1500 */
[----:B------:R-:W-:Y:S05]  /*5090*/  BRA `(.L_x_1978) ;  /* 0x0000000400d07947 */ /* 0x000fea0003800000 */
.L_x_1985:
        /* <DEDUP_REMOVED lines=13> */
.L_x_1992:
        /* <DEDUP_REMOVED lines=21> */
.L_x_1996:
[----:B------:R-:W-:Y:S05]  /*52c0*/  BSYNC.RECONVERGENT B1 ;  /* 0x0000000000017941 */ /* 0x000fea0003800200 */
.L_x_1995:
[----:B------:R-:W-:Y:S01]  /*52d0*/  IMAD.SHL.U32 R0, R0, 0x100000, RZ ;  /* 0x0010000000007824 */ /* 0x000fe200078e00ff */
[----:B------:R-:W-:-:S04]  /*52e0*/  LEA R3, R3, 0x3b800000, 0x17 ;  /* 0x3b80000003037811 */ /* 0x000fc800078eb8ff */
[----:B------:R-:W-:-:S07]  /*52f0*/  LOP3.LUT R0, R3, R0, R7, 0xfe, !PT ;  /* 0x0000000003007212 */ /* 0x000fce00078efe07 */
.L_x_1994:
[----:B------:R-:W-:Y:S05]  /*5300*/  BSYNC.RECONVERGENT B0 ;  /* 0x0000000000007941 */ /* 0x000fea0003800200 */
.L_x_1993:
[----:B------:R-:W-:-:S04]  /*5310*/  F2FP.BF16.F32.PACK_AB R0, RZ, R0 ;  /* 0x00000000ff00723e */ /* 0x000fc800000010ff */
[----:B------:R-:W-:Y:S01]  /*5320*/  PRMT R17, R0, 0x7610, R17 ;  /* 0x0000761000117816 */ /* 0x000fe20000000011 */
[----:B------:R-:W-:Y:S06]  /*5330*/  BRA `(.L_x_1978) ;  /* 0x0000000400287947 */ /* 0x000fec0003800000 */
.L_x_1991:
        /* <DEDUP_REMOVED lines=21> */
.L_x_2000:
[----:B------:R-:W-:Y:S05]  /*5490*/  BSYNC.RECONVERGENT B1 ;  /* 0x0000000000017941 */ /* 0x000fea0003800200 */
.L_x_1999:
[----:B------:R-:W-:Y:S01]  /*54a0*/  IMAD.SHL.U32 R0, R0, 0x200000, RZ ;  /* 0x0020000000007824 */ /* 0x000fe200078e00ff */
[----:B------:R-:W-:-:S04]  /*54b0*/  LEA R3, R3, 0x37800000, 0x17 ;  /* 0x3780000003037811 */ /* 0x000fc800078eb8ff */
[----:B------:R-:W-:-:S07]  /*54c0*/  LOP3.LUT R0, R3, R0, R7, 0xfe, !PT ;  /* 0x0000000003007212 */ /* 0x000fce00078efe07 */
.L_x_1998:
[----:B------:R-:W-:Y:S05]  /*54d0*/  BSYNC.RECONVERGENT B0 ;  /* 0x0000000000007941 */ /* 0x000fea0003800200 */
.L_x_1997:
[----:B------:R-:W-:-:S04]  /*54e0*/  F2FP.BF16.F32.PACK_AB R0, RZ, R0 ;  /* 0x00000000ff00723e */ /* 0x000fc800000010ff */
[----:B------:R-:W-:Y:S01]  /*54f0*/  PRMT R17, R0, 0x7610, R17 ;  /* 0x0000761000117816 */ /* 0x000fe20000000011 */
[----:B------:R-:W-:Y:S06]  /*5500*/  BRA `(.L_x_1978) ;  /* 0x0000000000b47947 */ /* 0x000fec0003800000 */
.L_x_1990:
        /* <DEDUP_REMOVED lines=14> */
.L_x_2004:
[----:B------:R-:W-:Y:S05]  /*55f0*/  BSYNC.RECONVERGENT B0 ;  /* 0x0000000000007941 */ /* 0x000fea0003800200 */
.L_x_2003:
[----:B------:R-:W-:-:S04]  /*5600*/  F2FP.BF16.F32.PACK_AB R0, RZ, R0 ;  /* 0x00000000ff00723e */ /* 0x000fc800000010ff */
[----:B------:R-:W-:Y:S01]  /*5610*/  PRMT R17, R0, 0x7610, R17 ;  /* 0x0000761000117816 */ /* 0x000fe20000000011 */
[----:B------:R-:W-:Y:S06]  /*5620*/  BRA `(.L_x_1978) ;  /* 0x00000000006c7947 */ /* 0x000fec0003800000 */
.L_x_1977:
        /* <DEDUP_REMOVED lines=16> */
.L_x_2005:
[----:B------:R-:W-:Y:S01]  /*5730*/  PRMT R17, RZ, 0x7610, R17 ;  /* 0x00007610ff117816 */ /* 0x000fe20000000011 */
[----:B------:R-:W-:Y:S06]  /*5740*/  BRA `(.L_x_1978) ;  /* 0x0000000000247947 */ /* 0x000fec0003800000 */
.L_x_2002:
[----:B------:R-:W2:Y:S02]  /*5750*/  LDG.E.64 R4, desc[UR36][R4.64] ;  /* 0x0000002404047981 */ /* 0x000ea4000c1e1b00 */
[----:B--2---:R-:W0:Y:S02]  /*5760*/  I2F.U64 R0, R4 ;  /* 0x0000000400007312 */ /* 0x004e240000301000 */
[----:B0-----:R-:W-:-:S04]  /*5770*/  F2FP.BF16.F32.PACK_AB R0, RZ, R0 ;  /* 0x00000000ff00723e */ /* 0x001fc800000010ff */
[----:B------:R-:W-:Y:S01]  /*5780*/  PRMT R17, R0, 0x7610, R17 ;  /* 0x0000761000117816 */ /* 0x000fe20000000011 */
[----:B------:R-:W-:Y:S06]  /*5790*/  BRA `(.L_x_1978) ;  /* 0x0000000000107947 */ /* 0x000fec0003800000 */
.L_x_2001:
[----:B------:R-:W2:Y:S02]  /*57a0*/  LDG.E R4, desc[UR36][R4.64] ;  /* 0x0000002404047981 */ /* 0x000ea4000c1e1900 */
[----:B--2---:R-:W-:-:S04]  /*57b0*/  I2FP.F32.U32 R0, R4 ;  /* 0x0000000400007245 */ /* 0x004fc80000201000 */
[----:B------:R-:W-:-:S04]  /*57c0*/  F2FP.BF16.F32.PACK_AB R0, RZ, R0 ;  /* 0x00000000ff00723e */ /* 0x000fc800000010ff */
[----:B------:R-:W-:-:S07]  /*57d0*/  PRMT R17, R0, 0x7610, R17 ;  /* 0x0000761000117816 */ /* 0x000fce0000000011 */
.L_x_1978:
        /* <DEDUP_REMOVED lines=21> */
.L_x_2009:
[----:B------:R-:W2:Y:S02]  /*5930*/  LDG.E.U8 R4, desc[UR36][R4.64] ;  /* 0x0000002404047981 */ /* 0x000ea4000c1e1100 */
[----:B--2---:R-:W-:-:S04]  /*5940*/  I2FP.F32.U32 R0, R4 ;  /* 0x0000000400007245 */ /* 0x004fc80000201000 */
[----:B------:R-:W-:-:S04]  /*5950*/  F2FP.BF16.F32.PACK_AB R0, RZ, R0 ;  /* 0x00000000ff00723e */ /* 0x000fc800000010ff */
[----:B------:R-:W-:Y:S01]  /*5960*/  PRMT R26, R0, 0x7610, R26 ;  /* 0x00007610001a7816 */ /* 0x000fe2000000001a */
[----:B------:R-:W-:Y:S06]  /*5970*/  BRA `(.L_x_2011) ;  /* 0x0000000c00e47947 */ /* 0x000fec0003800000 */
.L_x_2008:
        /* <DEDUP_REMOVED lines=11> */
.L_x_2013:
[----:B------:R-:W2:Y:S02]  /*5a30*/  LDG.E R4, desc[UR36][R4.64] ;  /* 0x0000002404047981 */ /* 0x000ea4000c1e1900 */
[----:B--2---:R-:W-:-:S04]  /*5a40*/  I2FP.F32.S32 R0, R4 ;  /* 0x0000000400007245 */ /* 0x004fc80000201400 */
[----:B------:R-:W-:-:S04]  /*5a50*/  F2FP.BF16.F32.PACK_AB R0, RZ, R0 ;  /* 0x00000000ff00723e */ /* 0x000fc800000010ff */
[----:B------:R-:W-:Y:S01]  /*5a60*/  PRMT R26, R0, 0x7610, R26 ;  /* 0x00007610001a7816 */ /* 0x000fe2000000001a */
[----:B------:R-:W-:Y:S06]  /*5a70*/  BRA `(.L_x_2011) ;  /* 0x0000000c00a47947 */ /* 0x000fec0003800000 */
.L_x_2012:
[----:B------:R-:W2:Y:S02]  /*5a80*/  LDG.E.U16 R4, desc[UR36][R4.64] ;  /* 0x0000002404047981 */ /* 0x000ea4000c1e1500 */
[----:B--2---:R-:W0:Y:S02]  /*5a90*/  I2F.S16 R0, R4 ;  /* 0x0000000400007306 */ /* 0x004e240000101400 */
[----:B0-----:R-:W-:-:S04]  /*5aa0*/  F2FP.BF16.F32.PACK_AB R0, RZ, R0 ;  /* 0x00000000ff00723e */ /* 0x001fc800000010ff */
[----:B------:R-:W-:Y:S01]  /*5ab0*/  PRMT R26, R0, 0x7610, R26 ;  /* 0x00007610001a7816 */ /* 0x000fe2000000001a */
[----:B------:R-:W-:Y:S06]  /*5ac0*/  BRA `(.L_x_2011) ;  /* 0x0000000c00907947 */ /* 0x000fec0003800000 */
.L_x_2007:
        /* <DEDUP_REMOVED lines=9> */
.L_x_2015:
[----:B------:R-:W2:Y:S02]  /*5b60*/  LDG.E.U16 R0, desc[UR36][R4.64] ;  /* 0x0000002404007981 */ /* 0x000ea4000c1e1500 */
[----:B--2---:R-:W-:-:S05]  /*5b70*/  HADD2.F32 R0, -RZ, R0.H0_H0 ;  /* 0x20000000ff007230 */ /* 0x004fca0000004100 */
[----:B------:R-:W-:-:S04]  /*5b80*/  F2FP.BF16.F32.PACK_AB R0, RZ, R0 ;  /* 0x00000000ff00723e */ /* 0x000fc800000010ff */
[----:B------:R-:W-:Y:S01]  /*5b90*/  PRMT R26, R0, 0x7610, R26 ;  /* 0x00007610001a7816 */ /* 0x000fe2000000001a */
[----:B------:R-:W-:Y:S06]  /*5ba0*/  BRA `(.L_x_2011) ;  /* 0x0000000c00587947 */ /* 0x000fec0003800000 */
.L_x_2014:
        /* <DEDUP_REMOVED lines=9> */
.L_x_2017:
[----:B------:R-:W2:Y:S02]  /*5c40*/  LDG.E.U16 R4, desc[UR36][R4.64] ;  /* 0x0000002404047981 */ /* 0x000ea4000c1e1500 */
[----:B--2---:R-:W-:-:S05]  /*5c50*/  HADD2.F32 R0, -RZ, R4.H0_H0 ;  /* 0x20000004ff007230 */ /* 0x004fca0000004100 */
[----:B------:R-:W-:-:S04]  /*5c60*/  F2FP.BF16.F32.PACK_AB R0, RZ, R0 ;  /* 0x00000000ff00723e */ /* 0x000fc800000010ff */
[----:B------:R-:W-:Y:S01]  /*5c70*/  PRMT R26, R0, 0x7610, R26 ;  /* 0x00007610001a7816 */ /* 0x000fe2000000001a */
[----:B------:R-:W-:Y:S06]  /*5c80*/  BRA `(.L_x_2011) ;  /* 0x0000000c00207947 */ /* 0x000fec0003800000 */
.L_x_2016:
        /* <DEDUP_REMOVED lines=13> */
.L_x_2006:
        /* <DEDUP_REMOVED lines=14> */
.L_x_2020:
        /* <DEDUP_REMOVED lines=13> */
.L_x_2019:
        /* <DEDUP_REMOVED lines=27> */
.L_x_2022:
        /* <DEDUP_REMOVED lines=15> */
.L_x_2021:
[----:B------:R0:W5:Y:S01]  /*61b0*/  LDG.E.U16 R26, desc[UR36][R4.64] ;  /* 0x00000024041a7981 */ /* 0x000162000c1e1500 */
[----:B------:R-:W-:Y:S05]  /*61c0*/  BRA `(.L_x_2011) ;  /* 0x0000000400d07947 */ /* 0x000fea0003800000 */
.L_x_2018:
        /* <DEDUP_REMOVED lines=13> */
.L_x_2025:
        /* <DEDUP_REMOVED lines=21> */
.L_x_2029:
[----:B------:R-:W-:Y:S05]  /*63f0*/  BSYNC.RECONVERGENT B1 ;  /* 0x0000000000017941 */ /* 0x000fea0003800200 */
.L_x_2028:
[----:B------:R-:W-:Y:S01]  /*6400*/  IMAD.SHL.U32 R0, R0, 0x100000, RZ ;  /* 0x0010000000007824 */ /* 0x000fe200078e00ff */
[----:B------:R-:W-:-:S04]  /*6410*/  LEA R3, R3, 0x3b800000, 0x17 ;  /* 0x3b80000003037811 */ /* 0x000fc800078eb8ff */
[----:B------:R-:W-:-:S07]  /*6420*/  LOP3.LUT R0, R3, R0, R7, 0xfe, !PT ;  /* 0x0000000003007212 */ /* 0x000fce00078efe07 */
.L_x_2027:
[----:B------:R-:W-:Y:S05]  /*6430*/  BSYNC.RECONVERGENT B0 ;  /* 0x0000000000007941 */ /* 0x000fea0003800200 */
.L_x_2026:
[----:B------:R-:W-:-:S04]  /*6440*/  F2FP.BF16.F32.PACK_AB R0, RZ, R0 ;  /* 0x00000000ff00723e */ /* 0x000fc800000010ff */
[----:B------:R-:W-:Y:S01]  /*6450*/  PRMT R26, R0, 0x7610, R26 ;  /* 0x00007610001a7816 */ /* 0x000fe2000000001a */
[----:B------:R-:W-:Y:S06]  /*6460*/  BRA `(.L_x_2011) ;  /* 0x0000000400287947 */ /* 0x000fec0003800000 */
.L_x_2024:
        /* <DEDUP_REMOVED lines=21> */
.L_x_2033:
[----:B------:R-:W-:Y:S05]  /*65c0*/  BSYNC.RECONVERGENT B1 ;  /* 0x0000000000017941 */ /* 0x000fea0003800200 */
.L_x_2032:
[----:B------:R-:W-:Y:S01]  /*65d0*/  IMAD.SHL.U32 R0, R0, 0x200000, RZ ;  /* 0x0020000000007824 */ /* 0x000fe200078e00ff */
[----:B------:R-:W-:-:S04]  /*65e0*/  LEA R3, R3, 0x37800000, 0x17 ;  /* 0x3780000003037811 */ /* 0x000fc800078eb8ff */
[----:B------:R-:W-:-:S07]  /*65f0*/  LOP3.LUT R0, R3, R0, R7, 0xfe, !PT ;  /* 0x0000000003007212 */ /* 0x000fce00078efe07 */
.L_x_2031:
[----:B------:R-:W-:Y:S05]  /*6600*/  BSYNC.RECONVERGENT B0 ;  /* 0x0000000000007941 */ /* 0x000fea0003800200 */
.L_x_2030:
[----:B------:R-:W-:-:S04]  /*6610*/  F2FP.BF16.F32.PACK_AB R0, RZ, R0 ;  /* 0x00000000ff00723e */ /* 0x000fc800000010ff */
[----:B------:R-:W-:Y:S01]  /*6620*/  PRMT R26, R0, 0x7610, R26 ;  /* 0x00007610001a7816 */ /* 0x000fe2000000001a */
[----:B------:R-:W-:Y:S06]  /*6630*/  BRA `(.L_x_2011) ;  /* 0x0000000000b47947 */ /* 0x000fec0003800000 */
.L_x_2023:
        /* <DEDUP_REMOVED lines=14> */
.L_x_2037:
[----:B------:R-:W-:Y:S05]  /*6720*/  BSYNC.RECONVERGENT B0 ;  /* 0x0000000000007941 */ /* 0x000fea0003800200 */
.L_x_2036:
[----:B------:R-:W-:-:S04]  /*6730*/  F2FP.BF16.F32.PACK_AB R0, RZ, R0 ;  /* 0x00000000ff00723e */ /* 0x000fc800000010ff */
[----:B------:R-:W-:Y:S01]  /*6740*/  PRMT R26, R0, 0x7610, R26 ;  /* 0x00007610001a7816 */ /* 0x000fe2000000001a */
[----:B------:R-:W-:Y:S06]  /*6750*/  BRA `(.L_x_2011) ;  /* 0x00000000006c7947 */ /* 0x000fec0003800000 */
.L_x_2010:
        /* <DEDUP_REMOVED lines=16> */
.L_x_2038:
[----:B------:R-:W-:Y:S01]  /*6860*/  PRMT R26, RZ, 0x7610, R26 ;  /* 0x00007610ff1a7816 */ /* 0x000fe2000000001a */
[----:B------:R-:W-:Y:S06]  /*6870*/  BRA `(.L_x_2011) ;  /* 0x0000000000247947 */ /* 0x000fec0003800000 */
.L_x_2035:
[----:B------:R-:W2:Y:S02]  /*6880*/  LDG.E.64 R4, desc[UR36][R4.64] ;  /* 0x0000002404047981 */ /* 0x000ea4000c1e1b00 */
[----:B--2---:R-:W0:Y:S02]  /*6890*/  I2F.U64 R0, R4 ;  /* 0x0000000400007312 */ /* 0x004e240000301000 */
[----:B0-----:R-:W-:-:S04]  /*68a0*/  F2FP.BF16.F32.PACK_AB R0, RZ, R0 ;  /* 0x00000000ff00723e */ /* 0x001fc800000010ff */
[----:B------:R-:W-:Y:S01]  /*68b0*/  PRMT R26, R0, 0x7610, R26 ;  /* 0x00007610001a7816 */ /* 0x000fe2000000001a */
[----:B------:R-:W-:Y:S06]  /*68c0*/  BRA `(.L_x_2011) ;  /* 0x0000000000107947 */ /* 0x000fec0003800000 */
.L_x_2034:
[----:B------:R-:W2:Y:S02]  /*68d0*/  LDG.E R4, desc[UR36][R4.64] ;  /* 0x0000002404047981 */ /* 0x000ea4000c1e1900 */
[----:B--2---:R-:W-:-:S04]  /*68e0*/  I2FP.F32.U32 R0, R4 ;  /* 0x0000000400007245 */ /* 0x004fc80000201000 */
[----:B------:R-:W-:-:S04]  /*68f0*/  F2FP.BF16.F32.PACK_AB R0, RZ, R0 ;  /* 0x00000000ff00723e */ /* 0x000fc800000010ff */
[----:B------:R-:W-:-:S07]  /*6900*/  PRMT R26, R0, 0x7610, R26 ;  /* 0x00007610001a7816 */ /* 0x000fce000000001a */
.L_x_2011:
[----:B------:R-:W-:-:S07]  /*6910*/  VIADD R23, R23, 0x80 ;  /* 0x0000008017177836 */ /* 0x000fce0000000000 */
.L_x_1972:
[----:B------:R-:W-:Y:S05]  /*6920*/  BSYNC.RECONVERGENT B6 ;  /* 0x0000000000067941 */ /* 0x000fea0003800200 */
.L_x_1971:
        /* <DEDUP_REMOVED lines=27> */
.L_x_2044:
[----:B------:R-:W2:Y:S02]  /*6ae0*/  LDG.E.U8 R4, desc[UR36][R4.64] ;  /* 0x0000002404047981 */ /* 0x000ea4000c1e1100 */
[----:B--2---:R-:W-:-:S04]  /*6af0*/  I2FP.F32.U32 R0, R4 ;  /* 0x0000000400007245 */ /* 0x004fc80000201000 */
[----:B------:R-:W-:-:S04]  /*6b00*/  F2FP.BF16.F32.PACK_AB R0, RZ, R0 ;  /* 0x00000000ff00723e */ /* 0x000fc800000010ff */
[----:B------:R-:W-:Y:S01]  /*6b10*/  PRMT R18, R0, 0x7610, R18 ;  /* 0x0000761000127816 */ /* 0x000fe20000000012 */
[----:B------:R-:W-:Y:S06]  /*6b20*/  BRA `(.L_x_2046) ;  /* 0x0000000c00e47947 */ /* 0x000fec0003800000 */
.L_x_2043:
        /* <DEDUP_REMOVED lines=11> */
.L_x_2048:
[----:B------:R-:W2:Y:S02]  /*6be0*/  LDG.E R4, desc[UR36][R4.64] ;  /* 0x0000002404047981 */ /* 0x000ea4000c1e1900 */
[----:B--2---:R-:W-:-:S04]  /*6bf0*/  I2FP.F32.S32 R0, R4 ;  /* 0x0000000400007245 */ /* 0x004fc80000201400 */
[----:B------:R-:W-:-:S04]  /*6c00*/  F2FP.BF16.F32.PACK_AB R0, RZ, R0 ;  /* 0x00000000ff00723e */ /* 0x000fc800000010ff */
[----:B------:R-:W-:Y:S01]  /*6c10*/  PRMT R18, R0, 0x7610, R18 ;  /* 0x0000761000127816 */ /* 0x000fe20000000012 */
[----:B------:R-:W-:Y:S06]  /*6c20*/  BRA `(.L_x_2046) ;  /* 0x0000000c00a47947 */ /* 0x000fec0003800000 */
.L_x_2047:
[----:B------:R-:W2:Y:S02]  /*6c30*/  LDG.E.U16 R4, desc[UR36][R4.64] ;  /* 0x0000002404047981 */ /* 0x000ea4000c1e1500 */
[----:B--2---:R-:W0:Y:S02]  /*6c40*/  I2F.S16 R0, R4 ;  /* 0x0000000400007306 */ /* 0x004e240000101400 */
[----:B0-----:R-:W-:-:S04]  /*6c50*/  F2FP.BF16.F32.PACK_AB R0, RZ, R0 ;  /* 0x00000000ff00723e */ /* 0x001fc800000010ff */
[----:B------:R-:W-:Y:S01]  /*6c60*/  PRMT R18, R0, 0x7610, R18 ;  /* 0x0000761000127816 */ /* 0x000fe20000000012 */
[----:B------:R-:W-:Y:S06]  /*6c70*/  BRA `(.L_x_2046) ;  /* 0x0000000c00907947 */ /* 0x000fec0003800000 */
.L_x_2042:
        /* <DEDUP_REMOVED lines=9> */
.L_x_2050:
[----:B------:R-:W2:Y:S02]  /*6d10*/  LDG.E.U16 R0, desc[UR36][R4.64] ;  /* 0x0000002404007981 */ /* 0x000ea4000c1e1500 */
[----:B--2---:R-:W-:-:S05]  /*6d20*/  HADD2.F32 R0, -RZ, R0.H0_H0 ;  /* 0x20000000ff007230 */ /* 0x004fca0000004100 */
[----:B------:R-:W-:-:S04]  /*6d30*/  F2FP.BF16.F32.PACK_AB R0, RZ, R0 ;  /* 0x00000000ff00723e */ /* 0x000fc800000010ff */
[----:B------:R-:W-:Y:S01]  /*6d40*/  PRMT R18, R0, 0x7610, R18 ;  /* 0x0000761000127816 */ /* 0x000fe20000000012 */
[----:B------:R-:W-:Y:S06]  /*6d50*/  BRA `(.L_x_2046) ;  /* 0x0000000c00587947 */ /* 0x000fec0003800000 */
.L_x_2049:
        /* <DEDUP_REMOVED lines=9> */
.L_x_2052:
[----:B------:R-:W2:Y:S02]  /*6df0*/  LDG.E.U16 R4, desc[UR36][R4.64] ;  /* 0x0000002404047981 */ /* 0x000ea4000c1e1500 */
[----:B--2---:R-:W-:-:S05]  /*6e00*/  HADD2.F32 R0, -RZ, R4.H0_H0 ;  /* 0x20000004ff007230 */ /* 0x004fca0000004100 */
[----:B------:R-:W-:-:S04]  /*6e10*/  F2FP.BF16.F32.PACK_AB R0, RZ, R0 ;  /* 0x00000000ff00723e */ /* 0x000fc800000010ff */
[----:B------:R-:W-:Y:S01]  /*6e20*/  PRMT R18, R0, 0x7610, R18 ;  /* 0x0000761000127816 */ /* 0x000fe20000000012 */
[----:B------:R-:W-:Y:S06]  /*6e30*/  BRA `(.L_x_2046) ;  /* 0x0000000c00207947 */ /* 0x000fec0003800000 */
.L_x_2051:
        /* <DEDUP_REMOVED lines=13> */
.L_x_2041:
        /* <DEDUP_REMOVED lines=14> */
.L_x_2055:
        /* <DEDUP_REMOVED lines=13> */
.L_x_2054:
        /* <DEDUP_REMOVED lines=27> */
.L_x_2057:
        /* <DEDUP_REMOVED lines=15> */
.L_x_2056:
[----:B------:R0:W5:Y:S01]  /*7360*/  LDG.E.U16 R18, desc[UR36][R4.64] ;  /* 0x0000002404127981 */ /* 0x000162000c1e1500 */
[----:B------:R-:W-:Y:S05]  /*7370*/  BRA `(.L_x_2046) ;  /* 0x0000000400d07947 */ /* 0x000fea0003800000 */
.L_x_2053:
        /* <DEDUP_REMOVED lines=13> */
.L_x_2060:
        /* <DEDUP_REMOVED lines=21> */
.L_x_2064:
[----:B------:R-:W-:Y:S05]  /*75a0*/  BSYNC.RECONVERGENT B1 ;  /* 0x0000000000017941 */ /* 0x000fea0003800200 */
.L_x_2063:
[----:B------:R-:W-:Y:S01]  /*75b0*/  IMAD.SHL.U32 R0, R0, 0x100000, RZ ;  /* 0x0010000000007824 */ /* 0x000fe200078e00ff */
[----:B------:R-:W-:-:S04]  /*75c0*/  LEA R3, R3, 0x3b800000, 0x17 ;  /* 0x3b80000003037811 */ /* 0x000fc800078eb8ff */
[----:B------:R-:W-:-:S07]  /*75d0*/  LOP3.LUT R0, R3, R0, R7, 0xfe, !PT ;  /* 0x0000000003007212 */ /* 0x000fce00078efe07 */
.L_x_2062:
[----:B------:R-:W-:Y:S05]  /*75e0*/  BSYNC.RECONVERGENT B0 ;  /* 0x0000000000007941 */ /* 0x000fea0003800200 */
.L_x_2061:
[----:B------:R-:W-:-:S04]  /*75f0*/  F2FP.BF16.F32.PACK_AB R0, RZ, R0 ;  /* 0x00000000ff00723e */ /* 0x000fc800000010ff */
[----:B------:R-:W-:Y:S01]  /*7600*/  PRMT R18, R0, 0x7610, R18 ;  /* 0x0000761000127816 */ /* 0x000fe20000000012 */
[----:B------:R-:W-:Y:S06]  /*7610*/  BRA `(.L_x_2046) ;  /* 0x0000000400287947 */ /* 0x000fec0003800000 */
.L_x_2059:
        /* <DEDUP_REMOVED lines=21> */
.L_x_2068:
[----:B------:R-:W-:Y:S05]  /*7770*/  BSYNC.RECONVERGENT B1 ;  /* 0x0000000000017941 */ /* 0x000fea0003800200 */
.L_x_2067:
[----:B------:R-:W-:Y:S01]  /*7780*/  IMAD.SHL.U32 R0, R0, 0x200000, RZ ;  /* 0x0020000000007824 */ /* 0x000fe200078e00ff */
[----:B------:R-:W-:-:S04]  /*7790*/  LEA R3, R3, 0x37800000, 0x17 ;  /* 0x3780000003037811 */ /* 0x000fc800078eb8ff */
[----:B------:R-:W-:-:S07]  /*77a0*/  LOP3.LUT R0, R3, R0, R7, 0xfe, !PT ;  /* 0x0000000003007212 */ /* 0x000fce00078efe07 */
.L_x_2066:
[----:B------:R-:W-:Y:S05]  /*77b0*/  BSYNC.RECONVERGENT B0 ;  /* 0x0000000000007941 */ /* 0x000fea0003800200 */
.L_x_2065:
[----:B------:R-:W-:-:S04]  /*77c0*/  F2FP.BF16.F32.PACK_AB R0, RZ, R0 ;  /* 0x00000000ff00723e */ /* 0x000fc800000010ff */
[----:B------:R-:W-:Y:S01]  /*77d0*/  PRMT R18, R0, 0x7610, R18 ;  /* 0x0000761000127816 */ /* 0x000fe20000000012 */
[----:B------:R-:W-:Y:S06]  /*77e0*/  BRA `(.L_x_2046) ;  /* 0x0000000000b47947 */ /* 0x000fec0003800000 */
.L_x_2058:
        /* <DEDUP_REMOVED lines=14> */
.L_x_2072:
[----:B------:R-:W-:Y:S05]  /*78d0*/  BSYNC.RECONVERGENT B0 ;  /* 0x0000000000007941 */ /* 0x000fea0003800200 */
.L_x_2071:
[----:B------:R-:W-:-:S04]  /*78e0*/  F2FP.BF16.F32.PACK_AB R0, RZ, R0 ;  /* 0x00000000ff00723e */ /* 0x000fc800000010ff */
[----:B------:R-:W-:Y:S01]  /*78f0*/  PRMT R18, R0, 0x7610, R18 ;  /* 0x0000761000127816 */ /* 0x000fe20000000012 */
[----:B------:R-:W-:Y:S06]  /*7900*/  BRA `(.L_x_2046) ;  /* 0x00000000006c7947 */ /* 0x000fec0003800000 */
.L_x_2045:
        /* <DEDUP_REMOVED lines=16> */
.L_x_2073:
[----:B------:R-:W-:Y:S01]  /*7a10*/  PRMT R18, RZ, 0x7610, R18 ;  /* 0x00007610ff127816 */ /* 0x000fe20000000012 */
[----:B------:R-:W-:Y:S06]  /*7a20*/  BRA `(.L_x_2046) ;  /* 0x0000000000247947 */ /* 0x000fec0003800000 */
.L_x_2070:
[----:B------:R-:W2:Y:S02]  /*7a30*/  LDG.E.64 R4, desc[UR36][R4.64] ;  /* 0x0000002404047981 */ /* 0x000ea4000c1e1b00 */
[----:B--2---:R-:W0:Y:S02]  /*7a40*/  I2F.U64 R0, R4 ;  /* 0x0000000400007312 */ /* 0x004e240000301000 */
[----:B0-----:R-:W-:-:S04]  /*7a50*/  F2FP.BF16.F32.PACK_AB R0, RZ, R0 ;  /* 0x00000000ff00723e */ /* 0x001fc800000010ff */
[----:B------:R-:W-:Y:S01]  /*7a60*/  PRMT R18, R0, 0x7610, R18 ;  /* 0x0000761000127816 */ /* 0x000fe20000000012 */
[----:B------:R-:W-:Y:S06]  /*7a70*/  BRA `(.L_x_2046) ;  /* 0x0000000000107947 */ /* 0x000fec0003800000 */
.L_x_2069:
[----:B------:R-:W2:Y:S02]  /*7a80*/  LDG.E R4, desc[UR36][R4.64] ;  /* 0x0000002404047981 */ /* 0x000ea4000c1e1900 */
[----:B--2---:R-:W-:-:S04]  /*7a90*/  I2FP.F32.U32 R0, R4 ;  /* 0x0000000400007245 */ /* 0x004fc80000201000 */
[----:B------:R-:W-:-:S04]  /*7aa0*/  F2FP.BF16.F32.PACK_AB R0, RZ, R0 ;  /* 0x00000000ff00723e */ /* 0x000fc800000010ff */
[----:B------:R-:W-:-:S07]  /*7ab0*/  PRMT R18, R0, 0x7610, R18 ;  /* 0x0000761000127816 */ /* 0x000fce0000000012 */
.L_x_2046:
        /* <DEDUP_REMOVED lines=21> */
.L_x_2077:
[----:B------:R-:W2:Y:S02]  /*7c10*/  LDG.E.U8 R4, desc[UR36][R4.64] ;  /* 0x0000002404047981 */ /* 0x000ea4000c1e1100 */
[----:B--2---:R-:W-:-:S04]  /*7c20*/  I2FP.F32.U32 R0, R4 ;  /* 0x0000000400007245 */ /* 0x004fc80000201000 */
[----:B------:R-:W-:-:S04]  /*7c30*/  F2FP.BF16.F32.PACK_AB R0, RZ, R0 ;  /* 0x00000000ff00723e */ /* 0x000fc800000010ff */
[----:B------:R-:W-:Y:S01]  /*7c40*/  PRMT R19, R0, 0x7610, R19 ;  /* 0x0000761000137816 */ /* 0x000fe20000000013 */
[----:B------:R-:W-:Y:S06]  /*7c50*/  BRA `(.L_x_2040) ;  /* 0x0000000c00e47947 */ /* 0x000fec0003800000 */
.L_x_2076:
        /* <DEDUP_REMOVED lines=11> */
.L_x_2080:
[----:B------:R-:W2:Y:S02]  /*7d10*/  LDG.E R4, desc[UR36][R4.64] ;  /* 0x0000002404047981 */ /* 0x000ea4000c1e1900 */
[----:B--2---:R-:W-:-:S04]  /*7d20*/  I2FP.F32.S32 R0, R4 ;  /* 0x0000000400007245 */ /* 0x004fc80000201400 */
[----:B------:R-:W-:-:S04]  /*7d30*/  F2FP.BF16.F32.PACK_AB R0, RZ, R0 ;  /* 0x00000000ff00723e */ /* 0x000fc800000010ff */
[----:B------:R-:W-:Y:S01]  /*7d40*/  PRMT R19, R0, 0x7610, R19 ;  /* 0x0000761000137816 */ /* 0x000fe20000000013 */
[----:B------:R-:W-:Y:S06]  /*7d50*/  BRA `(.L_x_2040) ;  /* 0x0000000c00a47947 */ /* 0x000fec0003800000 */
.L_x_2079:
[----:B------:R-:W2:Y:S02]  /*7d60*/  LDG.E.U16 R4, desc[UR36][R4.64] ;  /* 0x0000002404047981 */ /* 0x000ea4000c1e1500 */
[----:B--2---:R-:W0:Y:S02]  /*7d70*/  I2F.S16 R0, R4 ;  /* 0x0000000400007306 */ /* 0x004e240000101400 */
[----:B0-----:R-:W-:-:S04]  /*7d80*/  F2FP.BF16.F32.PACK_AB R0, RZ, R0 ;  /* 0x00000000ff00723e */ /* 0x001fc800000010ff */
[----:B------:R-:W-:Y:S01]  /*7d90*/  PRMT R19, R0, 0x7610, R19 ;  /* 0x0000761000137816 */ /* 0x000fe20000000013 */
[----:B------:R-:W-:Y:S06]  /*7da0*/  BRA `(.L_x_2040) ;  /* 0x0000000c00907947 */ /* 0x000fec0003800000 */
.L_x_2075:
        /* <DEDUP_REMOVED lines=9> */
.L_x_2082:
[----:B------:R-:W2:Y:S02]  /*7e40*/  LDG.E.U16 R0, desc[UR36][R4.64] ;  /* 0x0000002404007981 */ /* 0x000ea4000c1e1500 */
[----:B--2---:R-:W-:-:S05]  /*7e50*/  HADD2.F32 R0, -RZ, R0.H0_H0 ;  /* 0x20000000ff007230 */ /* 0x004fca0000004100 */
[----:B------:R-:W-:-:S04]  /*7e60*/  F2FP.BF16.F32.PACK_AB R0, RZ, R0 ;  /* 0x00000000ff00723e */ /* 0x000fc800000010ff */
[----:B------:R-:W-:Y:S01]  /*7e70*/  PRMT R19, R0, 0x7610, R19 ;  /* 0x0000761000137816 */ /* 0x000fe20000000013 */
[----:B------:R-:W-:Y:S06]  /*7e80*/  BRA `(.L_x_2040) ;  /* 0x0000000c00587947 */ /* 0x000fec0003800000 */
.L_x_2081:
        /* <DEDUP_REMOVED lines=9> */
.L_x_2084:
[----:B------:R-:W2:Y:S02]  /*7f20*/  LDG.E.U16 R4, desc[UR36][R4.64] ;  /* 0x0000002404047981 */ /* 0x000ea4000c1e1500 */
[----:B--2---:R-:W-:-:S05]  /*7f30*/  HADD2.F32 R0, -RZ, R4.H0_H0 ;  /* 0x20000004ff007230 */ /* 0x004fca0000004100 */
[----:B------:R-:W-:-:S04]  /*7f40*/  F2FP.BF16.F32.PACK_AB R0, RZ, R0 ;  /* 0x00000000ff00723e */ /* 0x000fc800000010ff */
[----:B------:R-:W-:Y:S01]  /*7f50*/  PRMT R19, R0, 0x7610, R19 ;  /* 0x0000761000137816 */ /* 0x000fe20000000013 */
[----:B------:R-:W-:Y:S06]  /*7f60*/  BRA `(.L_x_2040) ;  /* 0x0000000c00207947 */ /* 0x000fec0003800000 */
.L_x_2083:
        /* <DEDUP_REMOVED lines=13> */
.L_x_2074:
        /* <DEDUP_REMOVED lines=14> */
.L_x_2087:
        /* <DEDUP_REMOVED lines=13> */
.L_x_2086:
        /* <DEDUP_REMOVED lines=27> */
.L_x_2089:
        /* <DEDUP_REMOVED lines=15> */
.L_x_2088:
[----:B------:R1:W5:Y:S01]  /*8490*/  LDG.E.U16 R19, desc[UR36][R4.64] ;  /* 0x0000002404137981 */ /* 0x000362000c1e1500 */
[----:B------:R-:W-:Y:S05]  /*84a0*/  BRA `(.L_x_2040) ;  /* 0x0000000400d07947 */ /* 0x000fea0003800000 */
.L_x_2085:
        /* <DEDUP_REMOVED lines=13> */
.L_x_2092:
        /* <DEDUP_REMOVED lines=21> */
.L_x_2096:
[----:B------:R-:W-:Y:S05]  /*86d0*/  BSYNC.RECONVERGENT B1 ;  /* 0x0000000000017941 */ /* 0x000fea0003800200 */
.L_x_2095:
[----:B------:R-:W-:Y:S01]  /*86e0*/  IMAD.SHL.U32 R0, R0, 0x100000, RZ ;  /* 0x0010000000007824 */ /* 0x000fe200078e00ff */
[----:B------:R-:W-:-:S04]  /*86f0*/  LEA R3, R3, 0x3b800000, 0x17 ;  /* 0x3b80000003037811 */ /* 0x000fc800078eb8ff */
[----:B------:R-:W-:-:S07]  /*8700*/  LOP3.LUT R0, R3, R0, R7, 0xfe, !PT ;  /* 0x0000000003007212 */ /* 0x000fce00078efe07 */
.L_x_2094:
[----:B------:R-:W-:Y:S05]  /*8710*/  BSYNC.RECONVERGENT B0 ;  /* 0x0000000000007941 */ /* 0x000fea0003800200 */
.L_x_2093:
[----:B------:R-:W-:-:S04]  /*8720*/  F2FP.BF16.F32.PACK_AB R0, RZ, R0 ;  /* 0x00000000ff00723e */ /* 0x000fc800000010ff */
[----:B------:R-:W-:Y:S01]  /*8730*/  PRMT R19, R0, 0x7610, R19 ;  /* 0x0000761000137816 */ /* 0x000fe20000000013 */
[----:B------:R-:W-:Y:S06]  /*8740*/  BRA `(.L_x_2040) ;  /* 0x0000000400287947 */ /* 0x000fec0003800000 */
.L_x_2091:
        /* <DEDUP_REMOVED lines=21> */
.L_x_2100:
[----:B------:R-:W-:Y:S05]  /*88a0*/  BSYNC.RECONVERGENT B1 ;  /* 0x0000000000017941 */ /* 0x000fea0003800200 */
.L_x_2099:
[----:B------:R-:W-:Y:S01]  /*88b0*/  IMAD.SHL.U32 R0, R0, 0x200000, RZ ;  /* 0x0020000000007824 */ /* 0x000fe200078e00ff */
[----:B------:R-:W-:-:S04]  /*88c0*/  LEA R3, R3, 0x37800000, 0x17 ;  /* 0x3780000003037811 */ /* 0x000fc800078eb8ff */
[----:B------:R-:W-:-:S07]  /*88d0*/  LOP3.LUT R0, R3, R0, R7, 0xfe, !PT ;  /* 0x0000000003007212 */ /* 0x000fce00078efe07 */
.L_x_2098:
[----:B------:R-:W-:Y:S05]  /*88e0*/  BSYNC.RECONVERGENT B0 ;  /* 0x0000000000007941 */ /* 0x000fea0003800200 */
.L_x_2097:
[----:B------:R-:W-:-:S04]  /*88f0*/  F2FP.BF16.F32.PACK_AB R0, RZ, R0 ;  /* 0x00000000ff00723e */ /* 0x000fc800000010ff */
[----:B------:R-:W-:Y:S01]  /*8900*/  PRMT R19, R0, 0x7610, R19 ;  /* 0x0000761000137816 */ /* 0x000fe20000000013 */
[----:B------:R-:W-:Y:S06]  /*8910*/  BRA `(.L_x_2040) ;  /* 0x0000000000b47947 */ /* 0x000fec0003800000 */
.L_x_2090:
        /* <DEDUP_REMOVED lines=14> */
.L_x_2104:
[----:B------:R-:W-:Y:S05]  /*8a00*/  BSYNC.RECONVERGENT B0 ;  /* 0x0000000000007941 */ /* 0x000fea0003800200 */
.L_x_2103:
[----:B------:R-:W-:-:S04]  /*8a10*/  F2FP.BF16.F32.PACK_AB R0, RZ, R0 ;  /* 0x00000000ff00723e */ /* 0x000fc800000010ff */
[----:B------:R-:W-:Y:S01]  /*8a20*/  PRMT R19, R0, 0x7610, R19 ;  /* 0x0000761000137816 */ /* 0x000fe20000000013 */
[----:B------:R-:W-:Y:S06]  /*8a30*/  BRA `(.L_x_2040) ;  /* 0x00000000006c7947 */ /* 0x000fec0003800000 */
.L_x_2078:
        /* <DEDUP_REMOVED lines=16> */
.L_x_2105:
[----:B------:R-:W-:Y:S01]  /*8b40*/  PRMT R19, RZ, 0x7610, R19 ;  /* 0x00007610ff137816 */ /* 0x000fe20000000013 */
[----:B------:R-:W-:Y:S06]  /*8b50*/  BRA `(.L_x_2040) ;  /* 0x0000000000247947 */ /* 0x000fec0003800000 */
.L_x_2102:
[----:B------:R-:W2:Y:S02]  /*8b60*/  LDG.E.64 R4, desc[UR36][R4.64] ;  /* 0x0000002404047981 */ /* 0x000ea4000c1e1b00 */
[----:B--2---:R-:W0:Y:S02]  /*8b70*/  I2F.U64 R0, R4 ;  /* 0x0000000400007312 */ /* 0x004e240000301000 */
[----:B0-----:R-:W-:-:S04]  /*8b80*/  F2FP.BF16.F32.PACK_AB R0, RZ, R0 ;  /* 0x00000000ff00723e */ /* 0x001fc800000010ff */
[----:B------:R-:W-:Y:S01]  /*8b90*/  PRMT R19, R0, 0x7610, R19 ;  /* 0x0000761000137816 */ /* 0x000fe20000000013 */
[----:B------:R-:W-:Y:S06]  /*8ba0*/  BRA `(.L_x_2040) ;  /* 0x0000000000107947 */ /* 0x000fec0003800000 */
.L_x_2101:
[----:B------:R-:W2:Y:S02]  /*8bb0*/  LDG.E R4, desc[UR36][R4.64] ;  /* 0x0000002404047981 */ /* 0x000ea4000c1e1900 */
[----:B--2---:R-:W-:-:S04]  /*8bc0*/  I2FP.F32.U32 R0, R4 ;  /* 0x0000000400007245 */ /* 0x004fc80000201000 */
[----:B------:R-:W-:-:S04]  /*8bd0*/  F2FP.BF16.F32.PACK_AB R0, RZ, R0 ;  /* 0x00000000ff00723e */ /* 0x000fc800000010ff */
[----:B------:R-:W-:-:S07]  /*8be0*/  PRMT R19, R0, 0x7610, R19 ;  /* 0x0000761000137816 */ /* 0x000fce0000000013 */
.L_x_2040:
[----:B------:R-:W-:Y:S05]  /*8bf0*/  BSYNC.RECONVERGENT B6 ;  /* 0x0000000000067941 */ /* 0x000fea0003800200 */
.L_x_2039:
[----:B------:R-:W-:Y:S01]  /*8c00*/  ISETP.GE.AND P0, PT, R25, R16, PT ;  /* 0x000000101900720c */ /* 0x000fe20003f06270 */
[----:B------:R-:W-:-:S12]  /*8c10*/  BSSY.RECONVERGENT B7, `(.L_x_2106) ;  /* 0x0000064000077945 */ /* 0x000fd80003800200 */
[----:B------:R-:W-:Y:S05]  /*8c20*/  @P0 BRA `(.L_x_2107) ;  /* 0x0000000400880947 */ /* 0x000fea0003800000 */
[----:B-----5:R-:W-:Y:S01]  /*8c30*/  IMAD.U32 R28, R28, 0x10000, RZ ;  /* 0x000100001c1c7824 */ /* 0x020fe200078e00ff */
[----:B------:R-:W-:Y:S04]  /*8c40*/  BSSY.RECONVERGENT B6, `(.L_x_2108) ;  /* 0x0000014000067945 */ /* 0x000fe80003800200 */
[C---:B------:R-:W-:Y:S02]  /*8c50*/  FSETP.GE.FTZ.AND P1, PT, R28.reuse, RZ, PT ;  /* 0x000000ff1c00720b */ /* 0x040fe40003f36000 */
[----:B------:R-:W-:-:S13]  /*8c60*/  FSETP.GTU.FTZ.AND P0, PT, R28, 1, PT ;  /* 0x3f8000001c00780b */ /* 0x000fda0003f1c000 */
        /* <DEDUP_REMOVED lines=9> */
[----:B01----:R-:W-:Y:S02]  /*8d00*/  IMAD.U32 R4, RZ, RZ, UR4 ;  /* 0x00000004ff047e24 */ /* 0x003fe4000f8e00ff */
[----:B------:R-:W-:-:S02]  /*8d10*/  IMAD.U32 R5, RZ, RZ, UR5 ;  /* 0x00000005ff057e24 */ /* 0x000fc4000f8e00ff */
[----:B--2---:R-:W-:Y:S02]  /*8d20*/  IMAD.U32 R6, RZ, RZ, UR6 ;  /* 0x00000006ff067e24 */ /* 0x004fe4000f8e00ff */
[----:B------:R-:W-:Y:S02]  /*8d30*/  IMAD.U32 R7, RZ, RZ, UR7 ;  /* 0x00000007ff077e24 */ /* 0x000fe4000f8e00ff */
[----:B----4-:R-:W-:Y:S02]  /*8d40*/  IMAD.U32 R10, RZ, RZ, UR8 ;  /* 0x00000008ff0a7e24 */ /* 0x010fe4000f8e00ff */
[----:B------:R-:W-:-:S07]  /*8d50*/  IMAD.U32 R11, RZ, RZ, UR9 ;  /* 0x00000009ff0b7e24 */ /* 0x000fce000f8e00ff */
[----:B------:R-:W-:-:S07]  /*8d60*/  LEPC R20, `(.L_x_2109) ;  /* 0x000000001014794e */ /* 0x000fce0000000000 */
[----:B---3--:R-:W-:Y:S05]  /*8d70*/  CALL.ABS.NOINC R14 ;  /* 0x000000000e007343 */ /* 0x008fea0003c00000 */
.L_x_2109:
[----:B------:R-:W-:Y:S05]  /*8d80*/  BSYNC.RECONVERGENT B6 ;  /* 0x0000000000067941 */ /* 0x000fea0003800200 */
.L_x_2108:
[----:B------:R-:W-:Y:S01]  /*8d90*/  IMAD.U32 R24, R24, 0x10000, RZ ;  /* 0x0001000018187824 */ /* 0x000fe200078e00ff */
        /* <DEDUP_REMOVED lines=20> */
.L_x_2111:
[----:B------:R-:W-:Y:S05]  /*8ee0*/  BSYNC.RECONVERGENT B6 ;  /* 0x0000000000067941 */ /* 0x000fea0003800200 */
.L_x_2110:
[----:B------:R-:W-:Y:S01]  /*8ef0*/  FADD.FTZ R3, -R28, -RZ ;  /* 0x800000ff1c037221 */ /* 0x000fe20000010100 */
[----:B------:R-:W-:Y:S01]  /*8f00*/  IMAD.MOV.U32 R7, RZ, RZ, 0x3e800000 ;  /* 0x3e800000ff077424 */ /* 0x000fe200078e00ff */
[----:B------:R-:W-:Y:S01]  /*8f10*/  MUFU.LG2 R28, R28 ;  /* 0x0000001c001c7308 */ /* 0x000fe20000000c00 */
[----:B------:R-:W-:-:S07]  /*8f20*/  IMAD.MOV.U32 R9, RZ, RZ, 0x3d39bf78 ;  /* 0x3d39bf78ff097424 */ /* 0x000fce00078e00ff */
[----:B------:R-:W2:Y:S02]  /*8f30*/  F2F.BF16.F32 R0, R3 ;  /* 0x0000000300007304 */ /* 0x000ea40000202000 */
[----:B--2---:R-:W-:-:S04]  /*8f40*/  IMAD.U32 R0, R0, 0x10000, RZ ;  /* 0x0001000000007824 */ /* 0x004fc800078e00ff */
[C---:B01----:R-:W-:Y:S01]  /*8f50*/  FADD.FTZ.RZ R4, R0.reuse, 1 ;  /* 0x3f80000000047421 */ /* 0x043fe2000001c000 */
[----:B------:R-:W-:-:S03]  /*8f60*/  ISETP.GE.U32.AND P0, PT, R0, 0x7f800000, PT ;  /* 0x7f8000000000780c */ /* 0x000fc60003f06070 */
[----:B------:R-:W-:Y:S01]  /*8f70*/  VIADD R4, R4, 0xc0c00000 ;  /* 0xc0c0000004047836 */ /* 0x000fe20000000000 */
[----:B------:R-:W-:-:S04]  /*8f80*/  ISETP.GT.AND P1, PT, R0, -0x40800000, P0 ;  /* 0xbf8000000000780c */ /* 0x000fc80000724270 */
[----:B------:R-:W-:-:S04]  /*8f90*/  LOP3.LUT R5, R4, 0xff800000, RZ, 0xc0, !PT ;  /* 0xff80000004057812 */ /* 0x000fc800078ec0ff */
[----:B------:R-:W-:Y:S01]  /*8fa0*/  IADD3 R6, PT, PT, -R5, 0x40800000, RZ ;  /* 0x4080000005067810 */ /* 0x000fe20007ffe1ff */
[----:B------:R-:W-:Y:S01]  /*8fb0*/  IMAD.IADD R4, R0, 0x1, -R5 ;  /* 0x0000000100047824 */ /* 0x000fe200078e0a05 */
[----:B------:R-:W-:-:S03]  /*8fc0*/  I2FP.F32.S32 R5, R5 ;  /* 0x0000000500057245 */ /* 0x000fc60000201400 */
[----:B------:R-:W-:Y:S01]  /*8fd0*/  FFMA.FTZ R7, R6, R7, -1 ;  /* 0xbf80000006077423 */ /* 0x000fe20000010007 */
[----:B------:R-:W-:Y:S01]  /*8fe0*/  FADD.FTZ R6, R24, -1 ;  /* 0xbf80000018067421 */ /* 0x000fe20000010000 */
[----:B------:R-:W-:Y:S02]  /*8ff0*/  FMUL.FTZ R5, R5, 1.1920928955078125e-07 ;  /* 0x3400000005057820 */ /* 0x000fe40000410000 */
[----:B------:R-:W-:Y:S01]  /*9000*/  FADD.FTZ R4, R4, R7 ;  /* 0x0000000704047221 */ /* 0x000fe20000010000 */
[----:B------:R-:W-:Y:S02]  /*9010*/  @P0 IMAD.MOV.U32 R7, RZ, RZ, 0x7f800000 ;  /* 0x7f800000ff070424 */ /* 0x000fe400078e00ff */
[----:B------:R-:W-:Y:S01]  /*9020*/  F2F.BF16.F32 R6, R6 ;  /* 0x0000000600067304 */ /* 0x000fe20000202000 */
        /* <DEDUP_REMOVED lines=10> */
[----:B------:R-:W-:-:S03]  /*90d0*/  FMUL.FTZ R3, R28, 0.69314718246459960938 ;  /* 0x3f3172181c037820 */ /* 0x000fc60000410000 */
[----:B------:R-:W-:Y:S01]  /*90e0*/  FFMA.FTZ R4, R5, 0.69314718246459960938, R4 ;  /* 0x3f31721805047823 */ /* 0x000fe20000010004 */
[C---:B------:R-:W-:Y:S01]  /*90f0*/  @P1 FFMA.FTZ R4, R0.reuse, R7, +INF ;  /* 0x7f80000000041423 */ /* 0x040fe20000010007 */
[----:B------:R-:W-:Y:S01]  /*9100*/  @P0 FSETP.NEU.FTZ.AND P1, PT, R0, RZ, PT ;  /* 0x000000ff0000020b */ /* 0x000fe20003f3d000 */
[----:B------:R-:W0:Y:S03]  /*9110*/  F2F.BF16.F32 R3, R3 ;  /* 0x0000000300037304 */ /* 0x000e260000202000 */
[----:B------:R-:W-:-:S06]  /*9120*/  @P0 FSEL R4, R4, -RZ, P1 ;  /* 0x800000ff04040208 */ /* 0x000fcc0000800000 */
[----:B------:R-:W1:Y:S01]  /*9130*/  F2F.BF16.F32 R4, R4 ;  /* 0x0000000400047304 */ /* 0x000e620000202000 */
[----:B0-----:R-:W-:-:S05]  /*9140*/  IMAD.U32 R0, R3, 0x10000, RZ ;  /* 0x0001000003007824 */ /* 0x001fca00078e00ff */
[----:B------:R-:W-:Y:S01]  /*9150*/  FSETP.GEU.FTZ.AND P0, PT, R0, -100, PT ;  /* 0xc2c800000000780b */ /* 0x000fe20003f1e000 */
[----:B-1----:R-:W-:-:S03]  /*9160*/  IMAD.U32 R5, R4, 0x10000, RZ ;  /* 0x0001000004057824 */ /* 0x002fc600078e00ff */
[----:B------:R-:W-:Y:S01]  /*9170*/  SEL R0, R3, 0xc2c8, P0 ;  /* 0x0000c2c803007807 */ /* 0x000fe20000000000 */
[----:B------:R-:W-:Y:S01]  /*9180*/  IMAD.U32 R3, R6, 0x10000, RZ ;  /* 0x0001000006037824 */ /* 0x000fe200078e00ff */
[----:B------:R-:W-:-:S03]  /*9190*/  FSETP.GEU.FTZ.AND P0, PT, R5, -100, PT ;  /* 0xc2c800000500780b */ /* 0x000fc60003f1e000 */
[----:B------:R-:W-:Y:S01]  /*91a0*/  IMAD.U32 R5, R0, 0x10000, RZ ;  /* 0x0001000000057824 */ /* 0x000fe200078e00ff */
[----:B------:R-:W-:-:S03]  /*91b0*/  SEL R0, R4, 0xc2c8, P0 ;  /* 0x0000c2c804007807 */ /* 0x000fc60000000000 */
[----:B------:R-:W-:Y:S02]  /*91c0*/  FMUL.FTZ R5, R24, R5 ;  /* 0x0000000518057220 */ /* 0x000fe40000410000 */
[----:B------:R-:W-:-:S04]  /*91d0*/  IMAD.U32 R0, R0, 0x10000, RZ ;  /* 0x0001000000007824 */ /* 0x000fc800078e00ff */
[----:B------:R-:W0:Y:S01]  /*91e0*/  F2F.BF16.F32 R5, R5 ;  /* 0x0000000500057304 */ /* 0x000e220000202000 */
[----:B------:R-:W-:-:S07]  /*91f0*/  FMUL.FTZ R0, R3, R0 ;  /* 0x0000000003007220 */ /* 0x000fce0000410000 */
[----:B------:R-:W1:Y:S01]  /*9200*/  F2F.BF16.F32 R0, R0 ;  /* 0x0000000000007304 */ /* 0x000e620000202000 */
[----:B0-----:R-:W-:Y:S02]  /*9210*/  IMAD.U32 R4, R5, 0x10000, RZ ;  /* 0x0001000005047824 */ /* 0x001fe400078e00ff */
[----:B-1----:R-:W-:-:S04]  /*9220*/  IMAD.U32 R3, R0, 0x10000, RZ ;  /* 0x0001000000037824 */ /* 0x002fc800078e00ff */
[----:B------:R-:W-:-:S04]  /*9230*/  FADD.FTZ R3, R3, -R4 ;  /* 0x8000000403037221 */ /* 0x000fc80000010000 */
[----:B------:R2:W3:Y:S03]  /*9240*/  F2F.BF16.F32 R24, R3 ;  /* 0x0000000300187304 */ /* 0x0004e60000202000 */
.L_x_2107:
[----:B------:R-:W-:Y:S05]  /*9250*/  BSYNC.RECONVERGENT B7 ;  /* 0x0000000000077941 */ /* 0x000fea0003800200 */
.L_x_2106:
[----:B------:R-:W-:Y:S01]  /*9260*/  VIADD R23, R25, 0x80 ;  /* 0x0000008019177836 */ /* 0x000fe20000000000 */
[----:B------:R-:W-:Y:S04]  /*9270*/  BSSY.RECONVERGENT B7, `(.L_x_2112) ;  /* 0x0000065000077945 */ /* 0x000fe80003800200 */
[----:B------:R-:W-:-:S13]  /*9280*/  ISETP.GE.AND P0, PT, R23, R16, PT ;  /* 0x000000101700720c */ /* 0x000fda0003f06270 */
        /* <DEDUP_REMOVED lines=10> */
[----:B------:R-:W4:Y:S01]  /*9330*/  LDCU.64 UR6, c[0x4][0x2d0] ;  /* 0x01005a00ff0677ac */ /* 0x000f220008000a00 */
[----:B------:R-:W2:Y:S01]  /*9340*/  LDC.64 R14, c[0x4][R14] ;  /* 0x010000000e0e7b82 */ /* 0x000ea20000000a00 */
[----:B------:R-:W-:Y:S01]  /*9350*/  IMAD.MOV.U32 R13, RZ, RZ, RZ ;  /* 0x000000ffff0d7224 */ /* 0x000fe200078e00ff */
[----:B------:R-:W5:Y:S01]  /*9360*/  LDCU.64 UR8, c[0x4][0x20] ;  /* 0x01000400ff0877ac */ /* 0x000f620008000a00 */
[----:B01----:R-:W-:Y:S02]  /*9370*/  IMAD.U32 R4, RZ, RZ, UR4 ;  /* 0x00000004ff047e24 */ /* 0x003fe4000f8e00ff */
[----:B------:R-:W-:-:S02]  /*9380*/  IMAD.U32 R5, RZ, RZ, UR5 ;  /* 0x00000005ff057e24 */ /* 0x000fc4000f8e00ff */
[----:B----4-:R-:W-:Y:S02]  /*9390*/  IMAD.U32 R6, RZ, RZ, UR6 ;  /* 0x00000006ff067e24 */ /* 0x010fe4000f8e00ff */
[----:B------:R-:W-:Y:S02]  /*93a0*/  IMAD.U32 R7, RZ, RZ, UR7 ;  /* 0x00000007ff077e24 */ /* 0x000fe4000f8e00ff */
[----:B-----5:R-:W-:Y:S02]  /*93b0*/  IMAD.U32 R10, RZ, RZ, UR8 ;  /* 0x00000008ff0a7e24 */ /* 0x020fe4000f8e00ff */
[----:B------:R-:W-:-:S07]  /*93c0*/  IMAD.U32 R11, RZ, RZ, UR9 ;  /* 0x00000009ff0b7e24 */ /* 0x000fce000f8e00ff */
[----:B------:R-:W-:-:S07]  /*93d0*/  LEPC R20, `(.L_x_2115) ;  /* 0x000000001014794e */ /* 0x000fce0000000000 */
[----:B--23--:R-:W-:Y:S05]  /*93e0*/  CALL.ABS.NOINC R14 ;  /* 0x000000000e007343 */ /* 0x00cfea0003c00000 */
.L_x_2115:
[----:B------:R-:W-:Y:S05]  /*93f0*/  BSYNC.RECONVERGENT B6 ;  /* 0x0000000000067941 */ /* 0x000fea0003800200 */
.L_x_2114:
        /* <DEDUP_REMOVED lines=21> */
.L_x_2117:
[----:B------:R-:W-:Y:S05]  /*9550*/  BSYNC.RECONVERGENT B6 ;  /* 0x0000000000067941 */ /* 0x000fea0003800200 */
.L_x_2116:
[----:B--2---:R-:W-:Y:S01]  /*9560*/  FADD.FTZ R3, -R22, -RZ ;  /* 0x800000ff16037221 */ /* 0x004fe20000010100 */
        /* <DEDUP_REMOVED lines=52> */
[----:B------:R4:W0:Y:S03]  /*98b0*/  F2F.BF16.F32 R22, R3 ;  /* 0x0000000300167304 */ /* 0x0008260000202000 */
.L_x_2113:
[----:B------:R-:W-:Y:S05]  /*98c0*/  BSYNC.RECONVERGENT B7 ;  /* 0x0000000000077941 */ /* 0x000fea0003800200 */
.L_x_2112:
[----:B--2-4-:R-:W-:Y:S01]  /*98d0*/  VIADD R3, R25, 0x100 ;  /* 0x0000010019037836 */ /* 0x014fe20000000000 */
        /* <DEDUP_REMOVED lines=13> */
[----:B------:R-:W4:Y:S01]  /*99b0*/  LDC.64 R14, c[0x4][R14] ;  /* 0x010000000e0e7b82 */ /* 0x000f220000000a00 */
[----:B------:R-:W-:Y:S01]  /*99c0*/  IMAD.MOV.U32 R13, RZ, RZ, RZ ;  /* 0x000000ffff0d7224 */ /* 0x000fe200078e00ff */
[----:B------:R-:W5:Y:S01]  /*99d0*/  LDCU.64 UR8, c[0x4][0x20] ;  /* 0x01000400ff0877ac */ /* 0x000f620008000a00 */
[----:B01----:R-:W-:Y:S02]  /*99e0*/  IMAD.U32 R4, RZ, RZ, UR4 ;  /* 0x00000004ff047e24 */ /* 0x003fe4000f8e00ff */
[----:B------:R-:W-:-:S02]  /*99f0*/  IMAD.U32 R5, RZ, RZ, UR5 ;  /* 0x00000005ff057e24 */ /* 0x000fc4000f8e00ff */
[----:B--2---:R-:W-:Y:S02]  /*9a00*/  IMAD.U32 R6, RZ, RZ, UR6 ;  /* 0x00000006ff067e24 */ /* 0x004fe4000f8e00ff */
[----:B------:R-:W-:Y:S02]  /*9a10*/  IMAD.U32 R7, RZ, RZ, UR7 ;  /* 0x00000007ff077e24 */ /* 0x000fe4000f8e00ff */
[----:B-----5:R-:W-:Y:S02]  /*9a20*/  IMAD.U32 R10, RZ, RZ, UR8 ;  /* 0x00000008ff0a7e24 */ /* 0x020fe4000f8e00ff */
[----:B------:R-:W-:-:S07]  /*9a30*/  IMAD.U32 R11, RZ, RZ, UR9 ;  /* 0x00000009ff0b7e24 */ /* 0x000fce000f8e00ff */
[----:B------:R-:W-:-:S07]  /*9a40*/  LEPC R20, `(.L_x_2121) ;  /* 0x000000001014794e */ /* 0x000fce0000000000 */
[----:B---34-:R-:W-:Y:S05]  /*9a50*/  CALL.ABS.NOINC R14 ;  /* 0x000000000e007343 */ /* 0x018fea0003c00000 */
.L_x_2121:
[----:B------:R-:W-:Y:S05]  /*9a60*/  BSYNC.RECONVERGENT B6 ;  /* 0x0000000000067941 */ /* 0x000fea0003800200 */
.L_x_2120:
        /* <DEDUP_REMOVED lines=21> */
.L_x_2123:
[----:B------:R-:W-:Y:S05]  /*9bc0*/  BSYNC.RECONVERGENT B6 ;  /* 0x0000000000067941 */ /* 0x000fea0003800200 */
.L_x_2122:
        /* <DEDUP_REMOVED lines=53> */
[----:B------:R2:W4:Y:S03]  /*9f20*/  F2F.BF16.F32 R17, R3 ;  /* 0x0000000300117304 */ /* 0x0005260000202000 */
.L_x_2119:
[----:B------:R-:W-:Y:S05]  /*9f30*/  BSYNC.RECONVERGENT B7 ;  /* 0x0000000000077941 */ /* 0x000fea0003800200 */
.L_x_2118:
[----:B--2---:R-:W-:Y:S01]  /*9f40*/  VIADD R3, R25, 0x180 ;  /* 0x0000018019037836 */ /* 0x004fe20000000000 */
        /* <DEDUP_REMOVED lines=24> */
.L_x_2127:
[----:B------:R-:W-:Y:S05]  /*a0d0*/  BSYNC.RECONVERGENT B6 ;  /* 0x0000000000067941 */ /* 0x000fea0003800200 */
.L_x_2126:
        /* <DEDUP_REMOVED lines=21> */
.L_x_2129:
[----:B------:R-:W-:Y:S05]  /*a230*/  BSYNC.RECONVERGENT B6 ;  /* 0x0000000000067941 */ /* 0x000fea0003800200 */
.L_x_2128:
        /* <DEDUP_REMOVED lines=54> */
.L_x_2125:
[----:B------:R-:W-:Y:S05]  /*a5a0*/  BSYNC.RECONVERGENT B7 ;  /* 0x0000000000077941 */ /* 0x000fea0003800200 */
.L_x_2124:
[----:B-----5:R-:W0:Y:S01]  /*a5b0*/  LDC.U8 R19, c[0x0][0x3b0] ;  /* 0x0000ec00ff137b82 */ /* 0x020e220000000000 */
[----:B------:R-:W-:Y:S01]  /*a5c0*/  ISETP.GE.AND P0, PT, R25, R16, PT ;  /* 0x000000101900720c */ /* 0x000fe20003f06270 */
[----:B------:R-:W-:Y:S04]  /*a5d0*/  BSSY.RECONVERGENT B7, `(.L_x_2130) ;  /* 0x0000302000077945 */ /* 0x000fe80003800200 */
[----:B------:R-:W-:Y:S08]  /*a5e0*/  BSSY.RELIABLE B6, `(.L_x_2131) ;  /* 0x000020a000067945 */ /* 0x000ff00003800100 */
[----:B------:R-:W-:Y:S05]  /*a5f0*/  @P0 BRA `(.L_x_2132) ;  /* 0x0000002000140947 */ /* 0x000fea0003800000 */
[----:B------:R-:W2:Y:S01]  /*a600*/  LDCU UR4, c[0x0][0x3b4] ;  /* 0x00007680ff0477ac */ /* 0x000ea20008000800 */
[----:B------:R-:W5:Y:S01]  /*a610*/  LDC.64 R8, c[0x0][0x388] ;  /* 0x0000e200ff087b82 */ /* 0x000f620000000a00 */
[----:B------:R-:W-:Y:S01]  /*a620*/  IMAD R0, R2, 0x200, R25 ;  /* 0x0000020002007824 */ /* 0x000fe200078e0219 */
[----:B01----:R-:W-:-:S03]  /*a630*/  PRMT R4, R19, 0x9910, RZ ;  /* 0x0000991013047816 */ /* 0x003fc600000000ff */
[----:B--2---:R-:W-:Y:S02]  /*a640*/  IMAD R3, R0, UR4, RZ ;  /* 0x0000000400037c24 */ /* 0x004fe4000f8e02ff */
[----:B------:R-:W-:-:S05]  /*a650*/  IMAD.MOV.U32 R0, RZ, RZ, R4 ;  /* 0x000000ffff007224 */ /* 0x000fca00078e0004 */
[----:B------:R-:W-:Y:S02]  /*a660*/  ISETP.GT.AND P0, PT, R0, 0x9, PT ;  /* 0x000000090000780c */ /* 0x000fe40003f04270 */
[----:B-----5:R-:W-:-:S05]  /*a670*/  IADD3 R8, P1, PT, R3, R8, RZ ;  /* 0x0000000803087210 */ /* 0x020fca0007f3e0ff */
[----:B------:R-:W-:-:S06]  /*a680*/  IMAD.X R9, RZ, RZ, R9, P1 ;  /* 0x000000ffff097224 */ /* 0x000fcc00008e0609 */
[----:B------:R-:W-:Y:S05]  /*a690*/  @P0 BRA `(.L_x_2133) ;  /* 0x0000000400340947 */ /* 0x000fea0003800000 */
[----:B------:R-:W-:-:S13]  /*a6a0*/  ISETP.GT.AND P0, PT, R0, 0x4, PT ;  /* 0x000000040000780c */ /* 0x000fda0003f04270 */
[----:B------:R-:W-:Y:S05]  /*a6b0*/  @P0 BRA `(.L_x_2134) ;  /* 0x0000000000940947 */ /* 0x000fea0003800000 */
[----:B------:R-:W-:-:S13]  /*a6c0*/  ISETP.GT.AND P0, PT, R0, 0x1, PT ;  /* 0x000000010000780c */ /* 0x000fda0003f04270 */
[----:B------:R-:W-:Y:S05]  /*a6d0*/  @P0 BRA `(.L_x_2135) ;  /* 0x0000000000380947 */ /* 0x000fea0003800000 */
[----:B------:R-:W-:-:S13]  /*a6e0*/  ISETP.NE.AND P0, PT, R19, RZ, PT ;  /* 0x000000ff1300720c */ /* 0x000fda0003f05270 */
[----:B------:R-:W-:Y:S05]  /*a6f0*/  @!P0 BRA `(.L_x_2136) ;  /* 0x00000000001c8947 */ /* 0x000fea0003800000 */
[----:B------:R-:W-:-:S13]  /*a700*/  ISETP.NE.AND P0, PT, R0, 0x1, PT ;  /* 0x000000010000780c */ /* 0x000fda0003f05270 */
[----:B------:R-:W-:Y:S05]  /*a710*/  @P0 BRA `(.L_x_2137) ;  /* 0x0000000c00380947 */ /* 0x000fea0003800000 */
[----:B---3--:R-:W-:Y:S02]  /*a720*/  IMAD.U32 R24, R24, 0x10000, RZ ;  /* 0x0001000018187824 */ /* 0x008fe400078e00ff */
[----:B------:R-:W-:Y:S02]  /*a730*/  IMAD.MOV.U32 R25, RZ, RZ, R23 ;  /* 0x000000ffff197224 */ /* 0x000fe400078e0017 */
[----:B------:R-:W0:Y:S02]  /*a740*/  F2I.FTZ.TRUNC.NTZ R3, R24 ;  /* 0x0000001800037305 */ /* 0x000e24000021f100 */
[----:B0-----:R0:W-:Y:S01]  /*a750*/  STG.E.U8 desc[UR36][R8.64], R3 ;  /* 0x0000000308007986 */ /* 0x0011e2000c101124 */
[----:B------:R-:W-:Y:S05]  /*a760*/  BRA `(.L_x_2138) ;  /* 0x0000000c00d47947 */ /* 0x000fea0003800000 */
.L_x_2136:
[----:B---3--:R-:W-:Y:S02]  /*a770*/  IMAD.U32 R5, R24, 0x10000, RZ ;  /* 0x0001000018057824 */ /* 0x008fe400078e00ff */
[----:B------:R-:W-:-:S04]  /*a780*/  IMAD.MOV.U32 R25, RZ, RZ, R23 ;  /* 0x000000ffff197224 */ /* 0x000fc800078e0017 */
[----:B------:R-:W0:Y:S02]  /*a790*/  F2I.S64.TRUNC R4, R5 ;  /* 0x0000000500047311 */ /* 0x000e24000020d900 */
[----:B0-----:R0:W-:Y:S01]  /*a7a0*/  STG.E.U8 desc[UR36][R8.64], R4 ;  /* 0x0000000408007986 */ /* 0x0011e2000c101124 */
[----:B------:R-:W-:Y:S05]  /*a7b0*/  BRA `(.L_x_2138) ;  /* 0x0000000c00c07947 */ /* 0x000fea0003800000 */
.L_x_2135:
[----:B------:R-:W-:-:S13]  /*a7c0*/  ISETP.NE.AND P0, PT, R0, 0x2, PT ;  /* 0x000000020000780c */ /* 0x000fda0003f05270 */
[----:B------:R-:W-:Y:S05]  /*a7d0*/  @!P0 BRA `(.L_x_2139) ;  /* 0x0000000000388947 */ /* 0x000fea0003800000 */
[----:B------:R-:W-:-:S13]  /*a7e0*/  ISETP.NE.AND P0, PT, R0, 0x3, PT ;  /* 0x000000030000780c */ /* 0x000fda0003f05270 */
[----:B------:R-:W-:Y:S05]  /*a7f0*/  @!P0 BRA `(.L_x_2140) ;  /* 0x00000000001c8947 */ /* 0x000fea0003800000 */
[----:B------:R-:W-:-:S13]  /*a800*/  ISETP.NE.AND P0, PT, R0, 0x4, PT ;  /* 0x000000040000780c */ /* 0x000fda0003f05270 */
[----:B------:R-:W-:Y:S05]  /*a810*/  @P0 BRA `(.L_x_2137) ;  /* 0x0000000800f80947 */ /* 0x000fea0003800000 */
[----:B---3--:R-:W-:Y:S02]  /*a820*/  IMAD.U32 R4, R24, 0x10000, RZ ;  /* 0x0001000018047824 */ /* 0x008fe400078e00ff */
[----:B------:R-:W-:-:S04]  /*a830*/  IMAD.MOV.U32 R25, RZ, RZ, R23 ;  /* 0x000000ffff197224 */ /* 0x000fc800078e0017 */
[----:B------:R-:W0:Y:S02]  /*a840*/  F2I.S64.TRUNC R4, R4 ;  /* 0x0000000400047311 */ /* 0x000e24000020d900 */
[----:B0-----:R0:W-:Y:S01]  /*a850*/  STG.E.64 desc[UR36][R8.64], R4 ;  /* 0x0000000408007986 */ /* 0x0011e2000c101b24 */
[----:B------:R-:W-:Y:S05]  /*a860*/  BRA `(.L_x_2138) ;  /* 0x0000000c00947947 */ /* 0x000fea0003800000 */
.L_x_2140:
[----:B---3--:R-:W-:Y:S02]  /*a870*/  IMAD.U32 R24, R24, 0x10000, RZ ;  /* 0x0001000018187824 */ /* 0x008fe400078e00ff */
[----:B------:R-:W-:Y:S02]  /*a880*/  IMAD.MOV.U32 R25, RZ, RZ, R23 ;  /* 0x000000ffff197224 */ /* 0x000fe400078e0017 */
[----:B------:R-:W0:Y:S02]  /*a890*/  F2I.FTZ.TRUNC.NTZ R3, R24 ;  /* 0x0000001800037305 */ /* 0x000e24000021f100 */
[----:B0-----:R0:W-:Y:S01]  /*a8a0*/  STG.E desc[UR36][R8.64], R3 ;  /* 0x0000000308007986 */ /* 0x0011e2000c101924 */
[----:B------:R-:W-:Y:S05]  /*a8b0*/  BRA `(.L_x_2138) ;  /* 0x0000000c00807947 */ /* 0x000fea0003800000 */
.L_x_2139:
[----:B---3--:R-:W-:Y:S02]  /*a8c0*/  IMAD.U32 R24, R24, 0x10000, RZ ;  /* 0x0001000018187824 */ /* 0x008fe400078e00ff */
[----:B------:R-:W-:Y:S02]  /*a8d0*/  IMAD.MOV.U32 R25, RZ, RZ, R23 ;  /* 0x000000ffff197224 */ /* 0x000fe400078e0017 */
[----:B------:R-:W0:Y:S02]  /*a8e0*/  F2I.FTZ.TRUNC.NTZ R3, R24 ;  /* 0x0000001800037305 */ /* 0x000e24000021f100 */
[----:B0-----:R0:W-:Y:S01]  /*a8f0*/  STG.E.U16 desc[UR36][R8.64], R3 ;  /* 0x0000000308007986 */ /* 0x0011e2000c101524 */
[----:B------:R-:W-:Y:S05]  /*a900*/  BRA `(.L_x_2138) ;  /* 0x0000000c006c7947 */ /* 0x000fea0003800000 */
.L_x_2134:
[----:B------:R-:W-:-:S13]  /*a910*/  ISETP.GT.AND P0, PT, R0, 0x6, PT ;  /* 0x000000060000780c */ /* 0x000fda0003f04270 */
[----:B------:R-:W-:Y:S05]  /*a920*/  @P0 BRA `(.L_x_2141) ;  /* 0x0000000000340947 */ /* 0x000fea0003800000 */
[----:B------:R-:W-:-:S13]  /*a930*/  ISETP.NE.AND P0, PT, R0, 0x5, PT ;  /* 0x000000050000780c */ /* 0x000fda0003f05270 */
[----:B------:R-:W-:Y:S05]  /*a940*/  @!P0 BRA `(.L_x_2142) ;  /* 0x0000000000188947 */ /* 0x000fea0003800000 */
[----:B------:R-:W-:-:S13]  /*a950*/  ISETP.NE.AND P0, PT, R0, 0x6, PT ;  /* 0x000000060000780c */ /* 0x000fda0003f05270 */
[----:B------:R-:W-:Y:S05]  /*a960*/  @P0 BRA `(.L_x_2137) ;  /* 0x0000000800a40947 */ /* 0x000fea0003800000 */
[----:B---3--:R-:W-:Y:S02]  /*a970*/  IMAD.U32 R3, R24, 0x10000, RZ ;  /* 0x0001000018037824 */ /* 0x008fe400078e00ff */
[----:B------:R-:W-:-:S03]  /*a980*/  IMAD.MOV.U32 R25, RZ, RZ, R23 ;  /* 0x000000ffff197224 */ /* 0x000fc600078e0017 */
[----:B------:R0:W-:Y:S01]  /*a990*/  STG.E desc[UR36][R8.64], R3 ;  /* 0x0000000308007986 */ /* 0x0001e2000c101924 */
[----:B------:R-:W-:Y:S05]  /*a9a0*/  BRA `(.L_x_2138) ;  /* 0x0000000c00447947 */ /* 0x000fea0003800000 */
.L_x_2142:
[----:B---3--:R-:W-:Y:S02]  /*a9b0*/  IMAD.U32 R0, R24, 0x10000, RZ ;  /* 0x0001000018007824 */ /* 0x008fe400078e00ff */
[----:B------:R-:W-:-:S03]  /*a9c0*/  IMAD.MOV.U32 R25, RZ, RZ, R23 ;  /* 0x000000ffff197224 */ /* 0x000fc600078e0017 */
[----:B------:R-:W-:-:S05]  /*a9d0*/  F2FP.F16.F32.PACK_AB R0, RZ, R0 ;  /* 0x00000000ff00723e */ /* 0x000fca00000000ff */
[----:B------:R0:W-:Y:S01]  /*a9e0*/  STG.E.U16 desc[UR36][R8.64], R0 ;  /* 0x0000000008007986 */ /* 0x0001e2000c101524 */
[----:B------:R-:W-:Y:S05]  /*a9f0*/  BRA `(.L_x_2138) ;  /* 0x0000000c00307947 */ /* 0x000fea0003800000 */
.L_x_2141:
[----:B------:R-:W-:-:S13]  /*aa00*/  ISETP.NE.AND P0, PT, R0, 0x7, PT ;  /* 0x000000070000780c */ /* 0x000fda0003f05270 */
[----:B------:R-:W-:Y:S05]  /*aa10*/  @!P0 BRA `(.L_x_2143) ;  /* 0x00000000003c8947 */ /* 0x000fea0003800000 */
[----:B------:R-:W-:-:S13]  /*aa20*/  ISETP.NE.AND P0, PT, R0, 0x8, PT ;  /* 0x000000080000780c */ /* 0x000fda0003f05270 */
[----:B------:R-:W-:Y:S05]  /*aa30*/  @!P0 BRA `(.L_x_2144) ;  /* 0x00000000001c8947 */ /* 0x000fea0003800000 */
[----:B------:R-:W-:-:S13]  /*aa40*/  ISETP.NE.AND P0, PT, R0, 0x9, PT ;  /* 0x000000090000780c */ /* 0x000fda0003f05270 */
[----:B------:R-:W-:Y:S05]  /*aa50*/  @P0 BRA `(.L_x_2137) ;  /* 0x0000000800680947 */ /* 0x000fea0003800000 */
[----:B---3--:R-:W-:Y:S02]  /*aa60*/  IMAD.U32 R4, R24, 0x10000, RZ ;  /* 0x0001000018047824 */ /* 0x008fe400078e00ff */
[----:B------:R-:W-:Y:S02]  /*aa70*/  IMAD.MOV.U32 R5, RZ, RZ, RZ ;  /* 0x000000ffff057224 */ /* 0x000fe400078e00ff */
[----:B------:R-:W-:-:S03]  /*aa80*/  IMAD.MOV.U32 R25, RZ, RZ, R23 ;  /* 0x000000ffff197224 */ /* 0x000fc600078e0017 */
[----:B------:R0:W-:Y:S01]  /*aa90*/  STG.E.64 desc[UR36][R8.64], R4 ;  /* 0x0000000408007986 */ /* 0x0001e2000c101b24 */
[----:B------:R-:W-:Y:S05]  /*aaa0*/  BRA `(.L_x_2138) ;  /* 0x0000000c00047947 */ /* 0x000fea0003800000 */
.L_x_2144:
[----:B---3--:R-:W-:Y:S02]  /*aab0*/  IMAD.U32 R24, R24, 0x10000, RZ ;  /* 0x0001000018187824 */ /* 0x008fe400078e00ff */
[----:B------:R-:W-:-:S03]  /*aac0*/  IMAD.MOV.U32 R25, RZ, RZ, R23 ;  /* 0x000000ffff197224 */ /* 0x000fc600078e0017 */
[----:B------:R-:W-:-:S04]  /*aad0*/  F2FP.F16.F32.PACK_AB R3, RZ, R24 ;  /* 0x00000018ff03723e */ /* 0x000fc800000000ff */
[----:B------:R-:W-:-:S05]  /*aae0*/  PRMT R3, R3, 0x5410, RZ ;  /* 0x0000541003037816 */ /* 0x000fca00000000ff */
[----:B------:R0:W-:Y:S01]  /*aaf0*/  STG.E desc[UR36][R8.64], R3 ;  /* 0x0000000308007986 */ /* 0x0001e2000c101924 */
[----:B------:R-:W-:Y:S05]  /*ab00*/  BRA `(.L_x_2138) ;  /* 0x0000000800ec7947 */ /* 0x000fea0003800000 */
.L_x_2143:
[----:B---3--:R-:W-:Y:S02]  /*ab10*/  IMAD.U32 R4, R24, 0x10000, RZ ;  /* 0x0001000018047824 */ /* 0x008fe400078e00ff */
[----:B------:R-:W-:Y:S02]  /*ab20*/  IMAD.MOV.U32 R25, RZ, RZ, R23 ;  /* 0x000000ffff197224 */ /* 0x000fe400078e0017 */
[----:B------:R-:W-:-:S06]  /*ab30*/  FMUL.FTZ R4, R4, 1 ;  /* 0x3f80000004047820 */ /* 0x000fcc0000410000 */
[----:B------:R-:W0:Y:S02]  /*ab40*/  F2F.F64.F32 R4, R4 ;  /* 0x0000000400047310 */ /* 0x000e240000201800 */
[----:B0-----:R0:W-:Y:S01]  /*ab50*/  STG.E.64 desc[UR36][R8.64], R4 ;  /* 0x0000000408007986 */ /* 0x0011e2000c101b24 */
[----:B------:R-:W-:Y:S05]  /*ab60*/  BRA `(.L_x_2138) ;  /* 0x0000000800d47947 */ /* 0x000fea0003800000 */
.L_x_2133:
[----:B------:R-:W-:-:S13]  /*ab70*/  ISETP.GT.AND P0, PT, R0, 0x18, PT ;  /* 0x000000180000780c */ /* 0x000fda0003f04270 */
[----:B------:R-:W-:Y:S05]  /*ab80*/  @P0 BRA `(.L_x_2145) ;  /* 0x0000000400080947 */ /* 0x000fea0003800000 */
        /* <DEDUP_REMOVED lines=8> */
[----:B------:R-:W-:-:S04]  /*ac10*/  FSETP.NEU.FTZ.AND P0, PT, R24, RZ, PT ;  /* 0x000000ff1800720b */ /* 0x000fc80003f1d000 */
[----:B------:R-:W-:-:S05]  /*ac20*/  SEL R3, RZ, 0x1, !P0 ;  /* 0x00000001ff037807 */ /* 0x000fca0004000000 */
[----:B------:R0:W-:Y:S01]  /*ac30*/  STG.E.U8 desc[UR36][R8.64], R3 ;  /* 0x0000000308007986 */ /* 0x0001e2000c101124 */
[----:B------:R-:W-:Y:S05]  /*ac40*/  BRA `(.L_x_2138) ;  /* 0x00000008009c7947 */ /* 0x000fea0003800000 */
.L_x_2147:
[----:B---3--:R-:W-:Y:S01]  /*ac50*/  IMAD.U32 R24, R24, 0x10000, RZ ;  /* 0x0001000018187824 */ /* 0x008fe200078e00ff */
[----:B------:R-:W-:Y:S01]  /*ac60*/  CS2R R6, SRZ ;  /* 0x0000000000067805 */ /* 0x000fe2000001ff00 */
[----:B------:R-:W-:Y:S02]  /*ac70*/  IMAD.MOV.U32 R25, RZ, RZ, R23 ;  /* 0x000000ffff197224 */ /* 0x000fe400078e0017 */
[----:B------:R-:W-:-:S06]  /*ac80*/  FMUL.FTZ R4, R24, 1 ;  /* 0x3f80000018047820 */ /* 0x000fcc0000410000 */
[----:B------:R-:W0:Y:S02]  /*ac90*/  F2F.F64.F32 R4, R4 ;  /* 0x0000000400047310 */ /* 0x000e240000201800 */
[----:B0-----:R0:W-:Y:S01]  /*aca0*/  STG.E.128 desc[UR36][R8.64], R4 ;  /* 0x0000000408007986 */ /* 0x0011e2000c101d24 */
[----:B------:R-:W-:Y:S05]  /*acb0*/  BRA `(.L_x_2138) ;  /* 0x0000000800807947 */ /* 0x000fea0003800000 */
.L_x_2146:
[----:B------:R-:W-:-:S13]  /*acc0*/  ISETP.NE.AND P0, PT, R0, 0xf, PT ;  /* 0x0000000f0000780c */ /* 0x000fda0003f05270 */
[----:B------:R-:W-:Y:S05]  /*acd0*/  @!P0 BRA `(.L_x_2148) ;  /* 0x0000000000a88947 */ /* 0x000fea0003800000 */
[----:B------:R-:W-:-:S13]  /*ace0*/  ISETP.NE.AND P0, PT, R0, 0x17, PT ;  /* 0x000000170000780c */ /* 0x000fda0003f05270 */
[----:B------:R-:W-:Y:S05]  /*acf0*/  @!P0 BRA `(.L_x_2149) ;  /* 0x0000000000508947 */ /* 0x000fea0003800000 */
[----:B------:R-:W-:-:S13]  /*ad00*/  ISETP.NE.AND P0, PT, R0, 0x18, PT ;  /* 0x000000180000780c */ /* 0x000fda0003f05270 */
[----:B------:R-:W-:Y:S05]  /*ad10*/  @P0 BRA `(.L_x_2137) ;  /* 0x0000000400b80947 */ /* 0x000fea0003800000 */
[----:B---3--:R-:W-:Y:S01]  /*ad20*/  IMAD.U32 R24, R24, 0x10000, RZ ;  /* 0x0001000018187824 */ /* 0x008fe200078e00ff */
        /* <DEDUP_REMOVED lines=8> */
[----:B------:R-:W-:Y:S01]  /*adb0*/  @P0 LOP3.LUT R3, R0, 0x1, RZ, 0xc0, !PT ;  /* 0x0000000100030812 */ /* 0x000fe200078ec0ff */
[----:B------:R-:W-:-:S03]  /*adc0*/  @!P0 FADD.FTZ R0, R4, 16384 ;  /* 0x4680000004008421 */ /* 0x000fc60000010000 */
[----:B------:R-:W-:-:S04]  /*add0*/  @P0 IADD3 R3, PT, PT, R24, 0x407ffff, R3 ;  /* 0x0407ffff18030810 */ /* 0x000fc80007ffe003 */
[----:B------:R-:W-:-:S07]  /*ade0*/  @P0 SHF.R.U32.HI R0, RZ, 0x14, R3 ;  /* 0x00000014ff000819 */ /* 0x000fce0000011603 */
.L_x_2151:
[----:B------:R-:W-:Y:S05]  /*adf0*/  BSYNC.RECONVERGENT B0 ;  /* 0x0000000000007941 */ /* 0x000fea0003800200 */
.L_x_2150:
[----:B------:R-:W-:Y:S01]  /*ae00*/  LOP3.LUT R5, R0, 0x80, R5, 0xf8, !PT ;  /* 0x0000008000057812 */ /* 0x000fe200078ef805 */
[----:B------:R-:W-:-:S04]  /*ae10*/  IMAD.MOV.U32 R25, RZ, RZ, R23 ;  /* 0x000000ffff197224 */ /* 0x000fc800078e0017 */
[----:B------:R0:W-:Y:S01]  /*ae20*/  STG.E.U8 desc[UR36][R8.64], R5 ;  /* 0x0000000508007986 */ /* 0x0001e2000c101124 */
[----:B------:R-:W-:Y:S05]  /*ae30*/  BRA `(.L_x_2138) ;  /* 0x0000000800207947 */ /* 0x000fea0003800000 */
.L_x_2149:
[----:B---3--:R-:W-:Y:S01]  /*ae40*/  IMAD.U32 R24, R24, 0x10000, RZ ;  /* 0x0001000018187824 */ /* 0x008fe200078e00ff */
[----:B------:R-:W-:Y:S04]  /*ae50*/  BSSY.RECONVERGENT B0, `(.L_x_2152) ;  /* 0x000000e000007945 */ /* 0x000fe80003800200 */
[----:B------:R-:W-:Y:S02]  /*ae60*/  LOP3.LUT R4, R24, 0x7fffffff, RZ, 0xc0, !PT ;  /* 0x7fffffff18047812 */ /* 0x000fe400078ec0ff */
[----:B------:R-:W-:Y:S02]  /*ae70*/  SHF.R.U32.HI R5, RZ, 0x18, R24 ;  /* 0x00000018ff057819 */ /* 0x000fe40000011618 */
[----:B------:R-:W-:-:S13]  /*ae80*/  ISETP.GE.U32.AND P1, PT, R4, 0x47800000, PT ;  /* 0x478000000400780c */ /* 0x000fda0003f26070 */
[----:B------:R-:W-:Y:S01]  /*ae90*/  @P1 IMAD.MOV.U32 R0, RZ, RZ, 0x7f ;  /* 0x0000007fff001424 */ /* 0x000fe200078e00ff */
[----:B------:R-:W-:-:S04]  /*aea0*/  @P1 ISETP.GT.U32.AND P0, PT, R4, 0x7f800000, PT ;  /* 0x7f8000000400180c */ /* 0x000fc80003f04070 */
[----:B------:R-:W-:Y:S01]  /*aeb0*/  @P1 SEL R0, R0, 0x7c, P0 ;  /* 0x0000007c00001807 */ /* 0x000fe20000000000 */
[----:B------:R-:W-:Y:S08]  /*aec0*/  @P1 BRA `(.L_x_2153) ;  /* 0x0000000000181947 */ /* 0x000ff00003800000 */
[----:B------:R-:W-:-:S13]  /*aed0*/  ISETP.GT.U32.AND P0, PT, R4, 0x387fffff, PT ;  /* 0x387fffff0400780c */ /* 0x000fda0003f04070 */
[----:B------:R-:W-:-:S04]  /*aee0*/  @P0 SHF.R.U32.HI R0, RZ, 0x15, R24 ;  /* 0x00000015ff000819 */ /* 0x000fc80000011618 */
[----:B------:R-:W-:Y:S01]  /*aef0*/  @P0 LOP3.LUT R3, R0, 0x1, RZ, 0xc0, !PT ;  /* 0x0000000100030812 */ /* 0x000fe200078ec0ff */
[----:B------:R-:W-:-:S03]  /*af00*/  @!P0 FADD.FTZ R0, R4, 128 ;  /* 0x4300000004008421 */ /* 0x000fc60000010000 */
[----:B------:R-:W-:-:S04]  /*af10*/  @P0 IADD3 R3, PT, PT, R24, 0x80fffff, R3 ;  /* 0x080fffff18030810 */ /* 0x000fc80007ffe003 */
[----:B------:R-:W-:-:S07]  /*af20*/  @P0 SHF.R.U32.HI R0, RZ, 0x15, R3 ;  /* 0x00000015ff000819 */ /* 0x000fce0000011603 */
.L_x_2153:
[----:B------:R-:W-:Y:S05]  /*af30*/  BSYNC.RECONVERGENT B0 ;  /* 0x0000000000007941 */ /* 0x000fea0003800200 */
.L_x_2152:
[----:B------:R-:W-:Y:S01]  /*af40*/  LOP3.LUT R5, R0, 0x80, R5, 0xf8, !PT ;  /* 0x0000008000057812 */ /* 0x000fe200078ef805 */
[----:B------:R-:W-:-:S04]  /*af50*/  IMAD.MOV.U32 R25, RZ, RZ, R23 ;  /* 0x000000ffff197224 */ /* 0x000fc800078e0017 */
[----:B------:R0:W-:Y:S01]  /*af60*/  STG.E.U8 desc[UR36][R8.64], R5 ;  /* 0x0000000508007986 */ /* 0x0001e2000c101124 */
[----:B------:R-:W-:Y:S05]  /*af70*/  BRA `(.L_x_2138) ;  /* 0x0000000400d07947 */ /* 0x000fea0003800000 */
.L_x_2148:
[----:B---3--:R0:W-:Y:S01]  /*af80*/  STG.E.U16 desc[UR36][R8.64], R24 ;  /* 0x0000001808007986 */ /* 0x0081e2000c101524 */
[----:B------:R-:W-:Y:S01]  /*af90*/  IMAD.MOV.U32 R25, RZ, RZ, R23 ;  /* 0x000000ffff197224 */ /* 0x000fe200078e0017 */
[----:B------:R-:W-:Y:S06]  /*afa0*/  BRA `(.L_x_2138) ;  /* 0x0000000400c47947 */ /* 0x000fec0003800000 */
.L_x_2145:
[----:B------:R-:W-:-:S13]  /*afb0*/  ISETP.GT.AND P0, PT, R0, 0x1b, PT ;  /* 0x0000001b0000780c */ /* 0x000fda0003f04270 */
[----:B------:R-:W-:Y:S05]  /*afc0*/  @P0 BRA `(.L_x_2154) ;  /* 0x0000000000f40947 */ /* 0x000fea0003800000 */
        /* <DEDUP_REMOVED lines=8> */
[----:B------:R-:W0:Y:S02]  /*b050*/  F2I.FTZ.U32.TRUNC.NTZ R3, R3 ;  /* 0x0000000300037305 */ /* 0x000e24000021f000 */
[----:B0-----:R0:W-:Y:S01]  /*b060*/  STG.E.U16 desc[UR36][R8.64], R3 ;  /* 0x0000000308007986 */ /* 0x0011e2000c101524 */
[----:B------:R-:W-:Y:S05]  /*b070*/  BRA `(.L_x_2138) ;  /* 0x0000000400907947 */ /* 0x000fea0003800000 */
.L_x_2156:
[----:B---3--:R-:W-:Y:S01]  /*b080*/  IMAD.U32 R3, R24, 0x10000, RZ ;  /* 0x0001000018037824 */ /* 0x008fe200078e00ff */
[----:B------:R-:W-:Y:S01]  /*b090*/  BSSY.RECONVERGENT B0, `(.L_x_2157) ;  /* 0x0000014000007945 */ /* 0x000fe20003800200 */
[----:B------:R-:W-:-:S03]  /*b0a0*/  IMAD.MOV.U32 R4, RZ, RZ, 0x80 ;  /* 0x00000080ff047424 */ /* 0x000fc600078e00ff */
[----:B------:R-:W-:-:S04]  /*b0b0*/  LOP3.LUT R0, R3, 0x7fffffff, RZ, 0xc0, !PT ;  /* 0x7fffffff03007812 */ /* 0x000fc800078ec0ff */
[----:B------:R-:W-:-:S13]  /*b0c0*/  ISETP.GT.U32.AND P0, PT, R0, 0x437fffff, PT ;  /* 0x437fffff0000780c */ /* 0x000fda0003f04070 */
[----:B------:R-:W-:Y:S05]  /*b0d0*/  @P0 BRA `(.L_x_2158) ;  /* 0x00000000003c0947 */ /* 0x000fea0003800000 */
[----:B------:R-:W-:-:S13]  /*b0e0*/  ISETP.GT.U32.AND P0, PT, R0, 0x3bffffff, PT ;  /* 0x3bffffff0000780c */ /* 0x000fda0003f04070 */
[----:B------:R-:W-:Y:S05]  /*b0f0*/  @P0 BRA `(.L_x_2159) ;  /* 0x0000000000140947 */ /* 0x000fea0003800000 */
[----:B------:R-:W-:Y:S01]  /*b100*/  FADD.FTZ R0, R0, 8192 ;  /* 0x4600000000007421 */ /* 0x000fe20000010000 */
[----:B------:R-:W-:-:S04]  /*b110*/  PRMT R4, RZ, 0x7610, R4 ;  /* 0x00007610ff047816 */ /* 0x000fc80000000004 */
[----:B------:R-:W-:-:S13]  /*b120*/  LOP3.LUT P0, R0, R0, 0xff, RZ, 0xc0, !PT ;  /* 0x000000ff00007812 */ /* 0x000fda000780c0ff */
[----:B------:R-:W-:Y:S05]  /*b130*/  @!P0 BRA `(.L_x_2158) ;  /* 0x0000000000248947 */ /* 0x000fea0003800000 */
[----:B------:R-:W-:Y:S05]  /*b140*/  BRA `(.L_x_2160) ;  /* 0x0000000000147947 */ /* 0x000fea0003800000 */
.L_x_2159:
[----:B------:R-:W-:-:S04]  /*b150*/  SHF.R.U32.HI R0, RZ, 0x14, R3 ;  /* 0x00000014ff007819 */ /* 0x000fc80000011603 */
[----:B------:R-:W-:-:S04]  /*b160*/  LOP3.LUT R0, R0, 0x1, RZ, 0xc0, !PT ;  /* 0x0000000100007812 */ /* 0x000fc800078ec0ff */
[----:B------:R-:W-:-:S04]  /*b170*/  IADD3 R0, PT, PT, R3, 0x487ffff, R0 ;  /* 0x0487ffff03007810 */ /* 0x000fc80007ffe000 */
[----:B------:R-:W-:-:S04]  /*b180*/  SHF.R.U32.HI R0, RZ, 0x14, R0 ;  /* 0x00000014ff007819 */ /* 0x000fc80000011600 */
[----:B------:R-:W-:-:S07]  /*b190*/  LOP3.LUT R0, R0, 0xff, RZ, 0xc0, !PT ;  /* 0x000000ff00007812 */ /* 0x000fce00078ec0ff */
.L_x_2160:
[----:B------:R-:W-:-:S04]  /*b1a0*/  SHF.R.U32.HI R3, RZ, 0x18, R3 ;  /* 0x00000018ff037819 */ /* 0x000fc80000011603 */
[----:B------:R-:W-:-:S04]  /*b1b0*/  LOP3.LUT R0, R0, 0x80, R3, 0xf8, !PT ;  /* 0x0000008000007812 */ /* 0x000fc800078ef803 */
[----:B------:R-:W-:-:S07]  /*b1c0*/  PRMT R4, R0, 0x7610, R4 ;  /* 0x0000761000047816 */ /* 0x000fce0000000004 */
.L_x_2158:
[----:B------:R-:W-:Y:S05]  /*b1d0*/  BSYNC.RECONVERGENT B0 ;  /* 0x0000000000007941 */ /* 0x000fea0003800200 */
.L_x_2157:
[----:B------:R0:W-:Y:S01]  /*b1e0*/  STG.E.U8 desc[UR36][R8.64], R4 ;  /* 0x0000000408007986 */ /* 0x0001e2000c101124 */
[----:B------:R-:W-:Y:S01]  /*b1f0*/  IMAD.MOV.U32 R25, RZ, RZ, R23 ;  /* 0x000000ffff197224 */ /* 0x000fe200078e0017 */
[----:B------:R-:W-:Y:S06]  /*b200*/  BRA `(.L_x_2138) ;  /* 0x00000004002c7947 */ /* 0x000fec0003800000 */
.L_x_2155:
        /* <DEDUP_REMOVED lines=13> */
.L_x_2163:
[----:B------:R-:W-:-:S04]  /*b2e0*/  SHF.R.U32.HI R0, RZ, 0x15, R3 ;  /* 0x00000015ff007819 */ /* 0x000fc80000011603 */
[----:B------:R-:W-:-:S04]  /*b2f0*/  LOP3.LUT R0, R0, 0x1, RZ, 0xc0, !PT ;  /* 0x0000000100007812 */ /* 0x000fc800078ec0ff */
[----:B------:R-:W-:-:S04]  /*b300*/  IADD3 R0, PT, PT, R3, 0x88fffff, R0 ;  /* 0x088fffff03007810 */ /* 0x000fc80007ffe000 */
[----:B------:R-:W-:-:S04]  /*b310*/  SHF.R.U32.HI R0, RZ, 0x15, R0 ;  /* 0x00000015ff007819 */ /* 0x000fc80000011600 */
[----:B------:R-:W-:-:S07]  /*b320*/  LOP3.LUT R0, R0, 0xff, RZ, 0xc0, !PT ;  /* 0x000000ff00007812 */ /* 0x000fce00078ec0ff */
.L_x_2164:
[----:B------:R-:W-:-:S04]  /*b330*/  SHF.R.U32.HI R3, RZ, 0x18, R3 ;  /* 0x00000018ff037819 */ /* 0x000fc80000011603 */
[----:B------:R-:W-:-:S04]  /*b340*/  LOP3.LUT R0, R0, 0x80, R3, 0xf8, !PT ;  /* 0x0000008000007812 */ /* 0x000fc800078ef803 */
[----:B------:R-:W-:-:S07]  /*b350*/  PRMT R4, R0, 0x7610, R4 ;  /* 0x0000761000047816 */ /* 0x000fce0000000004 */
.L_x_2162:
[----:B------:R-:W-:Y:S05]  /*b360*/  BSYNC.RECONVERGENT B0 ;  /* 0x0000000000007941 */ /* 0x000fea0003800200 */
.L_x_2161:
[----:B------:R3:W-:Y:S01]  /*b370*/  STG.E.U8 desc[UR36][R8.64], R4 ;  /* 0x0000000408007986 */ /* 0x0007e2000c101124 */
[----:B------:R-:W-:Y:S01]  /*b380*/  IMAD.MOV.U32 R25, RZ, RZ, R23 ;  /* 0x000000ffff197224 */ /* 0x000fe200078e0017 */
[----:B------:R-:W-:Y:S06]  /*b390*/  BRA `(.L_x_2138) ;  /* 0x0000000000c87947 */ /* 0x000fec0003800000 */
.L_x_2154:
[----:B------:R-:W-:-:S13]  /*b3a0*/  ISETP.NE.AND P0, PT, R0, 0x1c, PT ;  /* 0x0000001c0000780c */ /* 0x000fda0003f05270 */
[----:B------:R-:W-:Y:S05]  /*b3b0*/  @!P0 BRA `(.L_x_2165) ;  /* 0x0000000000b08947 */ /* 0x000fea0003800000 */
[----:B------:R-:W-:-:S13]  /*b3c0*/  ISETP.NE.AND P0, PT, R0, 0x1d, PT ;  /* 0x0000001d0000780c */ /* 0x000fda0003f05270 */
[----:B------:R-:W-:Y:S05]  /*b3d0*/  @!P0 BRA `(.L_x_2166) ;  /* 0x0000000000948947 */ /* 0x000fea0003800000 */
[----:B------:R-:W-:-:S13]  /*b3e0*/  ISETP.NE.AND P0, PT, R0, 0x2c, PT ;  /* 0x0000002c0000780c */ /* 0x000fda0003f05270 */
[----:B------:R-:W-:Y:S05]  /*b3f0*/  @!P0 BRA `(.L_x_2167) ;  /* 0x0000000000488947 */ /* 0x000fea0003800000 */
.L_x_2137:
[----:B------:R-:W-:Y:S01]  /*b400*/  MOV R14, 0x0 ;  /* 0x00000000000e7802 */ /* 0x000fe20000000f00 */
[----:B------:R-:W0:Y:S01]  /*b410*/  LDCU.64 UR6, c[0x4][0x310] ;  /* 0x01006200ff0677ac */ /* 0x000e220008000a00 */
[----:B------:R-:W-:Y:S02]  /*b420*/  IMAD.MOV.U32 R8, RZ, RZ, 0x65 ;  /* 0x00000065ff087424 */ /* 0x000fe400078e00ff */
[----:B------:R-:W-:Y:S01]  /*b430*/  IMAD.MOV.U32 R12, RZ, RZ, 0x1 ;  /* 0x00000001ff0c7424 */ /* 0x000fe200078e00ff */
[----:B------:R-:W1:Y:S01]  /*b440*/  LDCU.64 UR8, c[0x4][0x318] ;  /* 0x01006300ff0877ac */ /* 0x000e620008000a00 */
[----:B------:R-:W2:Y:S01]  /*b450*/  LDC.64 R14, c[0x4][R14] ;  /* 0x010000000e0e7b82 */ /* 0x000ea20000000a00 */
[----:B------:R-:W-:Y:S01]  /*b460*/  IMAD.MOV.U32 R13, RZ, RZ, RZ ;  /* 0x000000ffff0d7224 */ /* 0x000fe200078e00ff */
[----:B------:R-:W5:Y:S01]  /*b470*/  LDCU.64 UR4, c[0x4][0x60] ;  /* 0x01000c00ff0477ac */ /* 0x000f620008000a00 */
[----:B0-----:R-:W-:Y:S02]  /*b480*/  IMAD.U32 R4, RZ, RZ, UR6 ;  /* 0x00000006ff047e24 */ /* 0x001fe4000f8e00ff */
[----:B------:R-:W-:-:S02]  /*b490*/  IMAD.U32 R5, RZ, RZ, UR7 ;  /* 0x00000007ff057e24 */ /* 0x000fc4000f8e00ff */
[----:B-1----:R-:W-:Y:S02]  /*b4a0*/  IMAD.U32 R6, RZ, RZ, UR8 ;  /* 0x00000008ff067e24 */ /* 0x002fe4000f8e00ff */
[----:B------:R-:W-:Y:S02]  /*b4b0*/  IMAD.U32 R7, RZ, RZ, UR9 ;  /* 0x00000009ff077e24 */ /* 0x000fe4000f8e00ff */
[----:B-----5:R-:W-:Y:S02]  /*b4c0*/  IMAD.U32 R10, RZ, RZ, UR4 ;  /* 0x00000004ff0a7e24 */ /* 0x020fe4000f8e00ff */
[----:B------:R-:W-:-:S07]  /*b4d0*/  IMAD.U32 R11, RZ, RZ, UR5 ;  /* 0x00000005ff0b7e24 */ /* 0x000fce000f8e00ff */
[----:B------:R-:W-:-:S07]  /*b4e0*/  LEPC R20, `(.L_x_2168) ;  /* 0x000000001014794e */ /* 0x000fce0000000000 */
[----:B--234-:R-:W-:Y:S05]  /*b4f0*/  CALL.ABS.NOINC R14 ;  /* 0x000000000e007343 */ /* 0x01cfea0003c00000 */
.L_x_2168:
[----:B------:R-:W-:Y:S01]  /*b500*/  IMAD.MOV.U32 R25, RZ, RZ, R23 ;  /* 0x000000ffff197224 */ /* 0x000fe200078e0017 */
[----:B------:R-:W-:Y:S06]  /*b510*/  BRA `(.L_x_2138) ;  /* 0x0000000000687947 */ /* 0x000fec0003800000 */
.L_x_2167:
[----:B---3--:R-:W-:Y:S02]  /*b520*/  IMAD.U32 R24, R24, 0x10000, RZ ;  /* 0x0001000018187824 */ /* 0x008fe400078e00ff */
[----:B------:R-:W-:-:S03]  /*b530*/  IMAD.MOV.U32 R25, RZ, RZ, R23 ;  /* 0x000000ffff197224 */ /* 0x000fc600078e0017 */
[----:B------:R-:W-:-:S04]  /*b540*/  SHF.R.U32.HI R4, RZ, 0x17, R24 ;  /* 0x00000017ff047819 */ /* 0x000fc80000011618 */
[----:B------:R-:W-:-:S04]  /*b550*/  LOP3.LUT R3, R4, 0xff, RZ, 0xc0, !PT ;  /* 0x000000ff04037812 */ /* 0x000fc800078ec0ff */
        /* <DEDUP_REMOVED lines=13> */
.L_x_2166:
[----:B---3--:R-:W-:Y:S02]  /*b630*/  IMAD.U32 R4, R24, 0x10000, RZ ;  /* 0x0001000018047824 */ /* 0x008fe400078e00ff */
[----:B------:R-:W-:-:S04]  /*b640*/  IMAD.MOV.U32 R25, RZ, RZ, R23 ;  /* 0x000000ffff197224 */ /* 0x000fc800078e0017 */
[----:B------:R-:W0:Y:S02]  /*b650*/  F2I.U64.TRUNC R4, R4 ;  /* 0x0000000400047311 */ /* 0x000e24000020d800 */
[----:B0-----:R1:W-:Y:S01]  /*b660*/  STG.E.64 desc[UR36][R8.64], R4 ;  /* 0x0000000408007986 */ /* 0x0013e2000c101b24 */
[----:B------:R-:W-:Y:S05]  /*b670*/  BRA `(.L_x_2138) ;  /* 0x0000000000107947 */ /* 0x000fea0003800000 */
.L_x_2165:
[----:B---3--:R-:W-:Y:S02]  /*b680*/  IMAD.U32 R24, R24, 0x10000, RZ ;  /* 0x0001000018187824 */ /* 0x008fe400078e00ff */
[----:B------:R-:W-:Y:S02]  /*b690*/  IMAD.MOV.U32 R25, RZ, RZ, R23 ;  /* 0x000000ffff197224 */ /* 0x000fe400078e0017 */
[----:B------:R-:W0:Y:S02]  /*b6a0*/  F2I.FTZ.U32.TRUNC.NTZ R3, R24 ;  /* 0x0000001800037305 */ /* 0x000e24000021f000 */
[----:B0-----:R0:W-:Y:S03]  /*b6b0*/  STG.E desc[UR36][R8.64], R3 ;  /* 0x0000000308007986 */ /* 0x0011e6000c101924 */
.L_x_2138:
[----:B------:R-:W-:-:S13]  /*b6c0*/  ISETP.GE.AND P0, PT, R25, R16, PT ;  /* 0x000000101900720c */ /* 0x000fda0003f06270 */
[----:B------:R-:W-:Y:S05]  /*b6d0*/  @P0 BREAK.RELIABLE B6 ;  /* 0x0000000000060942 */ /* 0x000fea0003800100 */
[----:B------:R-:W-:Y:S05]  /*b6e0*/  @P0 BRA `(.L_x_2169) ;  /* 0x0000001c00c00947 */ /* 0x000fea0003800000 */
[----:B------:R-:W5:Y:S01]  /*b6f0*/  LDCU UR4, c[0x0][0x3b4] ;  /* 0x00007680ff0477ac */ /* 0x000f620008000800 */
[----:B0123--:R-:W0:Y:S01]  /*b700*/  LDC.64 R8, c[0x0][0x388] ;  /* 0x0000e200ff087b82 */ /* 0x00fe220000000a00 */
[----:B------:R-:W-:Y:S01]  /*b710*/  IMAD R0, R2, 0x200, R25 ;  /* 0x0000020002007824 */ /* 0x000fe200078e0219 */
[----:B------:R-:W-:-:S03]  /*b720*/  PRMT R4, R19, 0x9910, RZ ;  /* 0x0000991013047816 */ /* 0x000fc600000000ff */
[----:B-----5:R-:W-:Y:S02]  /*b730*/  IMAD R3, R0, UR4, RZ ;  /* 0x0000000400037c24 */ /* 0x020fe4000f8e02ff */
[----:B------:R-:W-:-:S05]  /*b740*/  IMAD.MOV.U32 R0, RZ, RZ, R4 ;  /* 0x000000ffff007224 */ /* 0x000fca00078e0004 */
[----:B------:R-:W-:Y:S02]  /*b750*/  ISETP.GT.AND P1, PT, R0, 0x9, PT ;  /* 0x000000090000780c */ /* 0x000fe40003f24270 */
[----:B0-----:R-:W-:-:S05]  /*b760*/  IADD3 R8, P0, PT, R3, R8, RZ ;  /* 0x0000000803087210 */ /* 0x001fca0007f1e0ff */
        /* <DEDUP_REMOVED lines=10> */
[----:B------:R-:W-:-:S04]  /*b810*/  IMAD.U32 R22, R22, 0x10000, RZ ;  /* 0x0001000016167824 */ /* 0x000fc800078e00ff */
[----:B------:R-:W0:Y:S02]  /*b820*/  F2I.FTZ.TRUNC.NTZ R3, R22 ;  /* 0x0000001600037305 */ /* 0x000e24000021f100 */
[----:B0-----:R0:W-:Y:S01]  /*b830*/  STG.E.U8 desc[UR36][R8.64], R3 ;  /* 0x0000000308007986 */ /* 0x0011e2000c101124 */
[----:B------:R-:W-:Y:S05]  /*b840*/  BRA `(.L_x_2175) ;  /* 0x0000000c007c7947 */ /* 0x000fea0003800000 */
.L_x_2173:
[----:B------:R-:W-:-:S06]  /*b850*/  IMAD.U32 R5, R22, 0x10000, RZ ;  /* 0x0001000016057824 */ /* 0x000fcc00078e00ff */
[----:B------:R-:W0:Y:S02]  /*b860*/  F2I.S64.TRUNC R4, R5 ;  /* 0x0000000500047311 */ /* 0x000e24000020d900 */
[----:B0-----:R0:W-:Y:S01]  /*b870*/  STG.E.U8 desc[UR36][R8.64], R4 ;  /* 0x0000000408007986 */ /* 0x0011e2000c101124 */
[----:B------:R-:W-:Y:S05]  /*b880*/  BRA `(.L_x_2175) ;  /* 0x0000000c006c7947 */ /* 0x000fea0003800000 */
.L_x_2172:
[----:B------:R-:W-:-:S13]  /*b890*/  ISETP.NE.AND P0, PT, R0, 0x2, PT ;  /* 0x000000020000780c */ /* 0x000fda0003f05270 */
[----:B------:R-:W-:Y:S05]  /*b8a0*/  @!P0 BRA `(.L_x_2176) ;  /* 0x0000000000308947 */ /* 0x000fea0003800000 */
[----:B------:R-:W-:-:S13]  /*b8b0*/  ISETP.NE.AND P0, PT, R0, 0x3, PT ;  /* 0x000000030000780c */ /* 0x000fda0003f05270 */
[----:B------:R-:W-:Y:S05]  /*b8c0*/  @!P0 BRA `(.L_x_2177) ;  /* 0x0000000000188947 */ /* 0x000fea0003800000 */
[----:B------:R-:W-:-:S13]  /*b8d0*/  ISETP.NE.AND P0, PT, R0, 0x4, PT ;  /* 0x000000040000780c */ /* 0x000fda0003f05270 */
[----:B------:R-:W-:Y:S05]  /*b8e0*/  @P0 BRA `(.L_x_2174) ;  /* 0x0000000800780947 */ /* 0x000fea0003800000 */
[----:B------:R-:W-:-:S06]  /*b8f0*/  IMAD.U32 R4, R22, 0x10000, RZ ;  /* 0x0001000016047824 */ /* 0x000fcc00078e00ff */
[----:B------:R-:W0:Y:S02]  /*b900*/  F2I.S64.TRUNC R4, R4 ;  /* 0x0000000400047311 */ /* 0x000e24000020d900 */
[----:B0-----:R0:W-:Y:S01]  /*b910*/  STG.E.64 desc[UR36][R8.64], R4 ;  /* 0x0000000408007986 */ /* 0x0011e2000c101b24 */
[----:B------:R-:W-:Y:S05]  /*b920*/  BRA `(.L_x_2175) ;  /* 0x0000000c00447947 */ /* 0x000fea0003800000 */
.L_x_2177:
[----:B------:R-:W-:-:S04]  /*b930*/  IMAD.U32 R22, R22, 0x10000, RZ ;  /* 0x0001000016167824 */ /* 0x000fc800078e00ff */
[----:B------:R-:W0:Y:S02]  /*b940*/  F2I.FTZ.TRUNC.NTZ R3, R22 ;  /* 0x0000001600037305 */ /* 0x000e24000021f100 */
[----:B0-----:R0:W-:Y:S01]  /*b950*/  STG.E desc[UR36][R8.64], R3 ;  /* 0x0000000308007986 */ /* 0x0011e2000c101924 */
[----:B------:R-:W-:Y:S05]  /*b960*/  BRA `(.L_x_2175) ;  /* 0x0000000c00347947 */ /* 0x000fea0003800000 */
.L_x_2176:
[----:B------:R-:W-:-:S04]  /*b970*/  IMAD.U32 R22, R22, 0x10000, RZ ;  /* 0x0001000016167824 */ /* 0x000fc800078e00ff */
[----:B------:R-:W0:Y:S02]  /*b980*/  F2I.FTZ.TRUNC.NTZ R3, R22 ;  /* 0x0000001600037305 */ /* 0x000e24000021f100 */
[----:B0-----:R0:W-:Y:S01]  /*b990*/  STG.E.U16 desc[UR36][R8.64], R3 ;  /* 0x0000000308007986 */ /* 0x0011e2000c101524 */
[----:B------:R-:W-:Y:S05]  /*b9a0*/  BRA `(.L_x_2175) ;  /* 0x0000000c00247947 */ /* 0x000fea0003800000 */
.L_x_2171:
[----:B------:R-:W-:-:S13]  /*b9b0*/  ISETP.GT.AND P0, PT, R0, 0x6, PT ;  /* 0x000000060000780c */ /* 0x000fda0003f04270 */
[----:B------:R-:W-:Y:S05]  /*b9c0*/  @P0 BRA `(.L_x_2178) ;  /* 0x00000000002c0947 */ /* 0x000fea0003800000 */
[----:B------:R-:W-:-:S13]  /*b9d0*/  ISETP.NE.AND P0, PT, R0, 0x5, PT ;  /* 0x000000050000780c */ /* 0x000fda0003f05270 */
[----:B------:R-:W-:Y:S05]  /*b9e0*/  @!P0 BRA `(.L_x_2179) ;  /* 0x0000000000148947 */ /* 0x000fea0003800000 */
[----:B------:R-:W-:-:S13]  /*b9f0*/  ISETP.NE.AND P0, PT, R0, 0x6, PT ;  /* 0x000000060000780c */ /* 0x000fda0003f05270 */
[----:B------:R-:W-:Y:S05]  /*ba00*/  @P0 BRA `(.L_x_2174) ;  /* 0x0000000800300947 */ /* 0x000fea0003800000 */
[----:B------:R-:W-:-:S05]  /*ba10*/  IMAD.U32 R3, R22, 0x10000, RZ ;  /* 0x0001000016037824 */ /* 0x000fca00078e00ff */
[----:B------:R0:W-:Y:S01]  /*ba20*/  STG.E desc[UR36][R8.64], R3 ;  /* 0x0000000308007986 */ /* 0x0001e2000c101924 */
[----:B------:R-:W-:Y:S05]  /*ba30*/  BRA `(.L_x_2175) ;  /* 0x0000000c00007947 */ /* 0x000fea0003800000 */
.L_x_2179:
[----:B------:R-:W-:-:S05]  /*ba40*/  IMAD.U32 R0, R22, 0x10000, RZ ;  /* 0x0001000016007824 */ /* 0x000fca00078e00ff */
[----:B------:R-:W-:-:S05]  /*ba50*/  F2FP.F16.F32.PACK_AB R0, RZ, R0 ;  /* 0x00000000ff00723e */ /* 0x000fca00000000ff */
[----:B------:R0:W-:Y:S01]  /*ba60*/  STG.E.U16 desc[UR36][R8.64], R0 ;  /* 0x0000000008007986 */ /* 0x0001e2000c101524 */
[----:B------:R-:W-:Y:S05]  /*ba70*/  BRA `(.L_x_2175) ;  /* 0x0000000800f07947 */ /* 0x000fea0003800000 */
.L_x_2178:
[----:B------:R-:W-:-:S13]  /*ba80*/  ISETP.NE.AND P0, PT, R0, 0x7, PT ;  /* 0x000000070000780c */ /* 0x000fda0003f05270 */
[----:B------:R-:W-:Y:S05]  /*ba90*/  @!P0 BRA `(.L_x_2180) ;  /* 0x0000000000348947 */ /* 0x000fea0003800000 */
[----:B------:R-:W-:-:S13]  /*baa0*/  ISETP.NE.AND P0, PT, R0, 0x8, PT ;  /* 0x000000080000780c */ /* 0x000fda0003f05270 */
[----:B------:R-:W-:Y:S05]  /*bab0*/  @!P0 BRA `(.L_x_2181) ;  /* 0x0000000000188947 */ /* 0x000fea0003800000 */
[----:B------:R-:W-:-:S13]  /*bac0*/  ISETP.NE.AND P0, PT, R0, 0x9, PT ;  /* 0x000000090000780c */ /* 0x000fda0003f05270 */
[----:B------:R-:W-:Y:S05]  /*bad0*/  @P0 BRA `(.L_x_2174) ;  /* 0x0000000400fc0947 */ /* 0x000fea0003800000 */
[----:B------:R-:W-:Y:S02]  /*bae0*/  IMAD.U32 R22, R22, 0x10000, RZ ;  /* 0x0001000016167824 */ /* 0x000fe400078e00ff */
[----:B------:R-:W-:-:S05]  /*baf0*/  IMAD.MOV.U32 R23, RZ, RZ, RZ ;  /* 0x000000ffff177224 */ /* 0x000fca00078e00ff */
[----:B------:R0:W-:Y:S01]  /*bb00*/  STG.E.64 desc[UR36][R8.64], R22 ;  /* 0x0000001608007986 */ /* 0x0001e2000c101b24 */
[----:B------:R-:W-:Y:S05]  /*bb10*/  BRA `(.L_x_2175) ;  /* 0x0000000800c87947 */ /* 0x000fea0003800000 */
.L_x_2181:
[----:B------:R-:W-:-:S05]  /*bb20*/  IMAD.U32 R22, R22, 0x10000, RZ ;  /* 0x0001000016167824 */ /* 0x000fca00078e00ff */
[----:B------:R-:W-:-:S04]  /*bb30*/  F2FP.F16.F32.PACK_AB R3, RZ, R22 ;  /* 0x00000016ff03723e */ /* 0x000fc800000000ff */
[----:B------:R-:W-:-:S05]  /*bb40*/  PRMT R3, R3, 0x5410, RZ ;  /* 0x0000541003037816 */ /* 0x000fca00000000ff */
[----:B------:R0:W-:Y:S01]  /*bb50*/  STG.E desc[UR36][R8.64], R3 ;  /* 0x0000000308007986 */ /* 0x0001e2000c101924 */
[----:B------:R-:W-:Y:S05]  /*bb60*/  BRA `(.L_x_2175) ;  /* 0x0000000800b47947 */ /* 0x000fea0003800000 */
.L_x_2180:
[----:B------:R-:W-:-:S04]  /*bb70*/  IMAD.U32 R4, R22, 0x10000, RZ ;  /* 0x0001000016047824 */ /* 0x000fc800078e00ff */
[----:B------:R-:W-:-:S06]  /*bb80*/  FMUL.FTZ R4, R4, 1 ;  /* 0x3f80000004047820 */ /* 0x000fcc0000410000 */
[----:B------:R-:W0:Y:S02]  /*bb90*/  F2F.F64.F32 R4, R4 ;  /* 0x0000000400047310 */ /* 0x000e240000201800 */
[----:B0-----:R0:W-:Y:S01]  /*bba0*/  STG.E.64 desc[UR36][R8.64], R4 ;  /* 0x0000000408007986 */ /* 0x0011e2000c101b24 */
[----:B------:R-:W-:Y:S05]  /*bbb0*/  BRA `(.L_x_2175) ;  /* 0x0000000800a07947 */ /* 0x000fea0003800000 */
.L_x_2170:
[----:B------:R-:W-:-:S13]  /*bbc0*/  ISETP.GT.AND P0, PT, R0, 0x18, PT ;  /* 0x000000180000780c */ /* 0x000fda0003f04270 */
[----:B------:R-:W-:Y:S05]  /*bbd0*/  @!P0 BRA `(.L_x_2182) ;  /* 0x0000000400608947 */ /* 0x000fea0003800000 */
        /* <DEDUP_REMOVED lines=8> */
[----:B------:R-:W-:-:S06]  /*bc60*/  IMAD.U32 R3, R22, 0x10000, RZ ;  /* 0x0001000016037824 */ /* 0x000fcc00078e00ff */
[----:B------:R-:W0:Y:S02]  /*bc70*/  F2I.FTZ.U32.TRUNC.NTZ R3, R3 ;  /* 0x0000000300037305 */ /* 0x000e24000021f000 */
[----:B0-----:R0:W-:Y:S01]  /*bc80*/  STG.E.U16 desc[UR36][R8.64], R3 ;  /* 0x0000000308007986 */ /* 0x0011e2000c101524 */
[----:B------:R-:W-:Y:S05]  /*bc90*/  BRA `(.L_x_2175) ;  /* 0x0000000800687947 */ /* 0x000fea0003800000 */
.L_x_2185:
[----:B------:R-:W-:Y:S01]  /*bca0*/  IMAD.U32 R5, R22, 0x10000, RZ ;  /* 0x0001000016057824 */ /* 0x000fe200078e00ff */
[----:B------:R-:W-:Y:S01]  /*bcb0*/  BSSY.RECONVERGENT B0, `(.L_x_2186) ;  /* 0x0000013000007945 */ /* 0x000fe20003800200 */
[----:B------:R-:W-:-:S03]  /*bcc0*/  IMAD.MOV.U32 R4, RZ, RZ, 0x80 ;  /* 0x00000080ff047424 */ /* 0x000fc600078e00ff */
[----:B------:R-:W-:-:S04]  /*bcd0*/  LOP3.LUT R3, R5, 0x7fffffff, RZ, 0xc0, !PT ;  /* 0x7fffffff05037812 */ /* 0x000fc800078ec0ff */
        /* <DEDUP_REMOVED lines=13> */
.L_x_2188:
[----:B------:R-:W-:-:S04]  /*bdb0*/  SHF.R.U32.HI R3, RZ, 0x18, R5 ;  /* 0x00000018ff037819 */ /* 0x000fc80000011605 */
[----:B------:R-:W-:-:S04]  /*bdc0*/  LOP3.LUT R0, R0, 0x80, R3, 0xf8, !PT ;  /* 0x0000008000007812 */ /* 0x000fc800078ef803 */
[----:B------:R-:W-:-:S07]  /*bdd0*/  PRMT R4, R0, 0x7610, R4 ;  /* 0x0000761000047816 */ /* 0x000fce0000000004 */
.L_x_2187:
[----:B------:R-:W-:Y:S05]  /*bde0*/  BSYNC.RECONVERGENT B0 ;  /* 0x0000000000007941 */ /* 0x000fea0003800200 */
.L_x_2186:
[----:B------:R0:W-:Y:S01]  /*bdf0*/  STG.E.U8 desc[UR36][R8.64], R4 ;  /* 0x0000000408007986 */ /* 0x0001e2000c101124 */
[----:B------:R-:W-:Y:S05]  /*be00*/  BRA `(.L_x_2175) ;  /* 0x00000008000c7947 */ /* 0x000fea0003800000 */
.L_x_2184:
        /* <DEDUP_REMOVED lines=17> */
.L_x_2191:
[----:B------:R-:W-:-:S04]  /*bf20*/  SHF.R.U32.HI R3, RZ, 0x18, R5 ;  /* 0x00000018ff037819 */ /* 0x000fc80000011605 */
[----:B------:R-:W-:-:S04]  /*bf30*/  LOP3.LUT R0, R0, 0x80, R3, 0xf8, !PT ;  /* 0x0000008000007812 */ /* 0x000fc800078ef803 */
[----:B------:R-:W-:-:S07]  /*bf40*/  PRMT R4, R0, 0x7610, R4 ;  /* 0x0000761000047816 */ /* 0x000fce0000000004 */
.L_x_2190:
[----:B------:R-:W-:Y:S05]  /*bf50*/  BSYNC.RECONVERGENT B0 ;  /* 0x0000000000007941 */ /* 0x000fea0003800200 */
.L_x_2189:
[----:B------:R0:W-:Y:S01]  /*bf60*/  STG.E.U8 desc[UR36][R8.64], R4 ;  /* 0x0000000408007986 */ /* 0x0001e2000c101124 */
[----:B------:R-:W-:Y:S05]  /*bf70*/  BRA `(.L_x_2175) ;  /* 0x0000000400b07947 */ /* 0x000fea0003800000 */
.L_x_2183:
[----:B------:R-:W-:-:S13]  /*bf80*/  ISETP.NE.AND P0, PT, R0, 0x1c, PT ;  /* 0x0000001c0000780c */ /* 0x000fda0003f05270 */
[----:B------:R-:W-:Y:S05]  /*bf90*/  @!P0 BRA `(.L_x_2192) ;  /* 0x0000000000608947 */ /* 0x000fea0003800000 */
[----:B------:R-:W-:-:S13]  /*bfa0*/  ISETP.NE.AND P0, PT, R0, 0x1d, PT ;  /* 0x0000001d0000780c */ /* 0x000fda0003f05270 */
[----:B------:R-:W-:Y:S05]  /*bfb0*/  @!P0 BRA `(.L_x_2193) ;  /* 0x0000000000488947 */ /* 0x000fea0003800000 */
[----:B------:R-:W-:-:S13]  /*bfc0*/  ISETP.NE.AND P0, PT, R0, 0x2c, PT ;  /* 0x0000002c0000780c */ /* 0x000fda0003f05270 */
[----:B------:R-:W-:Y:S05]  /*bfd0*/  @P0 BRA `(.L_x_2174) ;  /* 0x0000000000bc0947 */ /* 0x000fea0003800000 */
[----:B------:R-:W-:-:S05]  /*bfe0*/  IMAD.U32 R22, R22, 0x10000, RZ ;  /* 0x0001000016167824 */ /* 0x000fca00078e00ff */
        /* <DEDUP_REMOVED lines=15> */
.L_x_2193:
[----:B------:R-:W-:-:S06]  /*c0e0*/  IMAD.U32 R4, R22, 0x10000, RZ ;  /* 0x0001000016047824 */ /* 0x000fcc00078e00ff */
[----:B------:R-:W0:Y:S02]  /*c0f0*/  F2I.U64.TRUNC R4, R4 ;  /* 0x0000000400047311 */ /* 0x000e24000020d800 */
[----:B0-----:R0:W-:Y:S01]  /*c100*/  STG.E.64 desc[UR36][R8.64], R4 ;  /* 0x0000000408007986 */ /* 0x0011e2000c101b24 */
[----:B------:R-:W-:Y:S05]  /*c110*/  BRA `(.L_x_2175) ;  /* 0x0000000400487947 */ /* 0x000fea0003800000 */
.L_x_2192:
[----:B------:R-:W-:-:S04]  /*c120*/  IMAD.U32 R22, R22, 0x10000, RZ ;  /* 0x0001000016167824 */ /* 0x000fc800078e00ff */
[----:B------:R-:W0:Y:S02]  /*c130*/  F2I.FTZ.U32.TRUNC.NTZ R3, R22 ;  /* 0x0000001600037305 */ /* 0x000e24000021f000 */
[----:B0-----:R0:W-:Y:S01]  /*c140*/  STG.E desc[UR36][R8.64], R3 ;  /* 0x0000000308007986 */ /* 0x0011e2000c101924 */
[----:B------:R-:W-:Y:S05]  /*c150*/  BRA `(.L_x_2175) ;  /* 0x0000000400387947 */ /* 0x000fea0003800000 */
.L_x_2182:
[----:B------:R-:W-:-:S13]  /*c160*/  ISETP.GT.AND P0, PT, R0, 0xe, PT ;  /* 0x0000000e0000780c */ /* 0x000fda0003f04270 */
[----:B------:R-:W-:Y:S05]  /*c170*/  @P0 BRA `(.L_x_2194) ;  /* 0x00000000003c0947 */ /* 0x000fea0003800000 */
[----:B------:R-:W-:-:S13]  /*c180*/  ISETP.NE.AND P0, PT, R0, 0xa, PT ;  /* 0x0000000a0000780c */ /* 0x000fda0003f05270 */
[----:B------:R-:W-:Y:S05]  /*c190*/  @!P0 BRA `(.L_x_2195) ;  /* 0x00000000001c8947 */ /* 0x000fea0003800000 */
[----:B------:R-:W-:-:S13]  /*c1a0*/  ISETP.NE.AND P0, PT, R0, 0xb, PT ;  /* 0x0000000b0000780c */ /* 0x000fda0003f05270 */
[----:B------:R-:W-:Y:S05]  /*c1b0*/  @P0 BRA `(.L_x_2174) ;  /* 0x0000000000440947 */ /* 0x000fea0003800000 */
[----:B------:R-:W-:-:S05]  /*c1c0*/  IMAD.U32 R22, R22, 0x10000, RZ ;  /* 0x0001000016167824 */ /* 0x000fca00078e00ff */
[----:B------:R-:W-:-:S04]  /*c1d0*/  FSETP.NEU.FTZ.AND P0, PT, R22, RZ, PT ;  /* 0x000000ff1600720b */ /* 0x000fc80003f1d000 */
[----:B------:R-:W-:-:S05]  /*c1e0*/  SEL R3, RZ, 0x1, !P0 ;  /* 0x00000001ff037807 */ /* 0x000fca0004000000 */
[----:B------:R3:W-:Y:S01]  /*c1f0*/  STG.E.U8 desc[UR36][R8.64], R3 ;  /* 0x0000000308007986 */ /* 0x0007e2000c101124 */
[----:B------:R-:W-:Y:S05]  /*c200*/  BRA `(.L_x_2175) ;  /* 0x00000004000c7947 */ /* 0x000fea0003800000 */
.L_x_2195:
[----:B------:R-:W-:Y:S01]  /*c210*/  IMAD.U32 R22, R22, 0x10000, RZ ;  /* 0x0001000016167824 */ /* 0x000fe200078e00ff */
[----:B------:R-:W-:-:S03]  /*c220*/  CS2R R6, SRZ ;  /* 0x0000000000067805 */ /* 0x000fc6000001ff00 */
[----:B------:R-:W-:-:S06]  /*c230*/  FMUL.FTZ R4, R22, 1 ;  /* 0x3f80000016047820 */ /* 0x000fcc0000410000 */
[----:B------:R-:W0:Y:S02]  /*c240*/  F2F.F64.F32 R4, R4 ;  /* 0x0000000400047310 */ /* 0x000e240000201800 */
[----:B0-----:R0:W-:Y:S01]  /*c250*/  STG.E.128 desc[UR36][R8.64], R4 ;  /* 0x0000000408007986 */ /* 0x0011e2000c101d24 */
[----:B------:R-:W-:Y:S05]  /*c260*/  BRA `(.L_x_2175) ;  /* 0x0000000000f47947 */ /* 0x000fea0003800000 */
.L_x_2194:
[----:B------:R-:W-:-:S13]  /*c270*/  ISETP.NE.AND P0, PT, R0, 0xf, PT ;  /* 0x0000000f0000780c */ /* 0x000fda0003f05270 */
[----:B------:R-:W-:Y:S05]  /*c280*/  @!P0 BRA `(.L_x_2196) ;  /* 0x0000000000e88947 */ /* 0x000fea0003800000 */
[----:B------:R-:W-:-:S13]  /*c290*/  ISETP.NE.AND P0, PT, R0, 0x17, PT ;  /* 0x000000170000780c */ /* 0x000fda0003f05270 */
[----:B------:R-:W-:Y:S05]  /*c2a0*/  @!P0 BRA `(.L_x_2197) ;  /* 0x0000000000908947 */ /* 0x000fea0003800000 */
[----:B------:R-:W-:-:S13]  /*c2b0*/  ISETP.NE.AND P0, PT, R0, 0x18, PT ;  /* 0x000000180000780c */ /* 0x000fda0003f05270 */
[----:B------:R-:W-:Y:S05]  /*c2c0*/  @!P0 BRA `(.L_x_2198) ;  /* 0x0000000000448947 */ /* 0x000fea0003800000 */
.L_x_2174:
        /* <DEDUP_REMOVED lines=16> */
.L_x_2199:
[----:B------:R-:W-:Y:S05]  /*c3d0*/  BRA `(.L_x_2175) ;  /* 0x0000000000987947 */ /* 0x000fea0003800000 */
.L_x_2198:
[----:B------:R-:W-:Y:S01]  /*c3e0*/  IMAD.U32 R5, R22, 0x10000, RZ ;  /* 0x0001000016057824 */ /* 0x000fe200078e00ff */
[----:B------:R-:W-:Y:S01]  /*c3f0*/  BSSY.RECONVERGENT B0, `(.L_x_2200) ;  /* 0x000000c000007945 */ /* 0x000fe20003800200 */
[----:B------:R-:W-:-:S03]  /*c400*/  IMAD.MOV.U32 R0, RZ, RZ, 0x7f ;  /* 0x0000007fff007424 */ /* 0x000fc600078e00ff */
        /* <DEDUP_REMOVED lines=10> */
.L_x_2201:
[----:B------:R-:W-:Y:S05]  /*c4b0*/  BSYNC.RECONVERGENT B0 ;  /* 0x0000000000007941 */ /* 0x000fea0003800200 */
.L_x_2200:
[----:B------:R-:W-:-:S05]  /*c4c0*/  LOP3.LUT R3, R0, 0x80, R3, 0xf8, !PT ;  /* 0x0000008000037812 */ /* 0x000fca00078ef803 */
[----:B------:R1:W-:Y:S01]  /*c4d0*/  STG.E.U8 desc[UR36][R8.64], R3 ;  /* 0x0000000308007986 */ /* 0x0003e2000c101124 */
[----:B------:R-:W-:Y:S05]  /*c4e0*/  BRA `(.L_x_2175) ;  /* 0x0000000000547947 */ /* 0x000fea0003800000 */
.L_x_2197:
[----:B------:R-:W-:Y:S01]  /*c4f0*/  IMAD.U32 R3, R22, 0x10000, RZ ;  /* 0x0001000016037824 */ /* 0x000fe200078e00ff */
[----:B------:R-:W-:Y:S04]  /*c500*/  BSSY.RECONVERGENT B0, `(.L_x_2202) ;  /* 0x000000e000007945 */ /* 0x000fe80003800200 */
[----:B------:R-:W-:-:S04]  /*c510*/  LOP3.LUT R4, R3, 0x7fffffff, RZ, 0xc0, !PT ;  /* 0x7fffffff03047812 */ /* 0x000fc800078ec0ff */
        /* <DEDUP_REMOVED lines=9> */
.L_x_2203:
[----:B------:R-:W-:Y:S01]  /*c5b0*/  IMAD.MOV.U32 R0, RZ, RZ, 0x7f ;  /* 0x0000007fff007424 */ /* 0x000fe200078e00ff */
[----:B------:R-:W-:-:S04]  /*c5c0*/  ISETP.GT.U32.AND P0, PT, R4, 0x7f800000, PT ;  /* 0x7f8000000400780c */ /* 0x000fc80003f04070 */
[----:B------:R-:W-:-:S09]  /*c5d0*/  SEL R0, R0, 0x7c, P0 ;  /* 0x0000007c00007807 */ /* 0x000fd20000000000 */
.L_x_2204:
[----:B------:R-:W-:Y:S05]  /*c5e0*/  BSYNC.RECONVERGENT B0 ;  /* 0x0000000000007941 */ /* 0x000fea0003800200 */
.L_x_2202:
[----:B------:R-:W-:-:S04]  /*c5f0*/  SHF.R.U32.HI R3, RZ, 0x18, R3 ;  /* 0x00000018ff037819 */ /* 0x000fc80000011603 */
[----:B------:R-:W-:-:S05]  /*c600*/  LOP3.LUT R3, R0, 0x80, R3, 0xf8, !PT ;  /* 0x0000008000037812 */ /* 0x000fca00078ef803 */
[----:B------:R0:W-:Y:S01]  /*c610*/  STG.E.U8 desc[UR36][R8.64], R3 ;  /* 0x0000000308007986 */ /* 0x0001e2000c101124 */
[----:B------:R-:W-:Y:S05]  /*c620*/  BRA `(.L_x_2175) ;  /* 0x0000000000047947 */ /* 0x000fea0003800000 */
.L_x_2196:
[----:B------:R2:W-:Y:S02]  /*c630*/  STG.E.U16 desc[UR36][R8.64], R22 ;  /* 0x0000001608007986 */ /* 0x0005e4000c101524 */
.L_x_2175:
[----:B------:R-:W-:-:S07]  /*c640*/  VIADD R25, R25, 0x80 ;  /* 0x0000008019197836 */ /* 0x000fce0000000000 */
.L_x_2132:
[----:B------:R-:W-:-:S13]  /*c650*/  ISETP.GE.AND P0, PT, R25, R16, PT ;  /* 0x000000101900720c */ /* 0x000fda0003f06270 */
[----:B------:R-:W-:Y:S05]  /*c660*/  @P0 BREAK.RELIABLE B6 ;  /* 0x0000000000060942 */ /* 0x000fea0003800100 */
[----:B------:R-:W-:Y:S05]  /*c670*/  @P0 BRA `(.L_x_2169) ;  /* 0x0000000c00dc0947 */ /* 0x000fea0003800000 */
[----:B------:R-:W-:Y:S05]  /*c680*/  BSYNC.RELIABLE B6 ;  /* 0x0000000000067941 */ /* 0x000fea0003800100 */
.L_x_2131:
        /* <DEDUP_REMOVED lines=18> */
[----:B----4-:R-:W-:-:S06]  /*c7b0*/  IMAD.U32 R17, R17, 0x10000, RZ ;  /* 0x0001000011117824 */ /* 0x010fcc00078e00ff */
[----:B------:R-:W0:Y:S02]  /*c7c0*/  F2I.FTZ.TRUNC.NTZ R17, R17 ;  /* 0x0000001100117305 */ /* 0x000e24000021f100 */
[----:B0-----:R0:W-:Y:S01]  /*c7d0*/  STG.E.U8 desc[UR36][R8.64], R17 ;  /* 0x0000001108007986 */ /* 0x0011e2000c101124 */
[----:B------:R-:W-:Y:S05]  /*c7e0*/  BRA `(.L_x_2210) ;  /* 0x0000000c007c7947 */ /* 0x000fea0003800000 */
.L_x_2208:
[----:B----4-:R-:W-:-:S06]  /*c7f0*/  IMAD.U32 R5, R17, 0x10000, RZ ;  /* 0x0001000011057824 */ /* 0x010fcc00078e00ff */
[----:B------:R-:W0:Y:S02]  /*c800*/  F2I.S64.TRUNC R4, R5 ;  /* 0x0000000500047311 */ /* 0x000e24000020d900 */
[----:B0-----:R0:W-:Y:S01]  /*c810*/  STG.E.U8 desc[UR36][R8.64], R4 ;  /* 0x0000000408007986 */ /* 0x0011e2000c101124 */
[----:B------:R-:W-:Y:S05]  /*c820*/  BRA `(.L_x_2210) ;  /* 0x0000000c006c7947 */ /* 0x000fea0003800000 */
.L_x_2207:
[----:B------:R-:W-:-:S13]  /*c830*/  ISETP.NE.AND P0, PT, R0, 0x2, PT ;  /* 0x000000020000780c */ /* 0x000fda0003f05270 */
[----:B------:R-:W-:Y:S05]  /*c840*/  @!P0 BRA `(.L_x_2211) ;  /* 0x0000000000308947 */ /* 0x000fea0003800000 */
[----:B------:R-:W-:-:S13]  /*c850*/  ISETP.NE.AND P0, PT, R0, 0x3, PT ;  /* 0x000000030000780c */ /* 0x000fda0003f05270 */
[----:B------:R-:W-:Y:S05]  /*c860*/  @!P0 BRA `(.L_x_2212) ;  /* 0x0000000000188947 */ /* 0x000fea0003800000 */
[----:B------:R-:W-:-:S13]  /*c870*/  ISETP.NE.AND P0, PT, R0, 0x4, PT ;  /* 0x000000040000780c */ /* 0x000fda0003f05270 */
[----:B------:R-:W-:Y:S05]  /*c880*/  @P0 BRA `(.L_x_2209) ;  /* 0x0000000800780947 */ /* 0x000fea0003800000 */
[----:B----4-:R-:W-:-:S06]  /*c890*/  IMAD.U32 R4, R17, 0x10000, RZ ;  /* 0x0001000011047824 */ /* 0x010fcc00078e00ff */
[----:B------:R-:W0:Y:S02]  /*c8a0*/  F2I.S64.TRUNC R4, R4 ;  /* 0x0000000400047311 */ /* 0x000e24000020d900 */
[----:B0-----:R0:W-:Y:S01]  /*c8b0*/  STG.E.64 desc[UR36][R8.64], R4 ;  /* 0x0000000408007986 */ /* 0x0011e2000c101b24 */
[----:B------:R-:W-:Y:S05]  /*c8c0*/  BRA `(.L_x_2210) ;  /* 0x0000000c00447947 */ /* 0x000fea0003800000 */
.L_x_2212:
[----:B----4-:R-:W-:-:S06]  /*c8d0*/  IMAD.U32 R17, R17, 0x10000, RZ ;  /* 0x0001000011117824 */ /* 0x010fcc00078e00ff */
[----:B------:R-:W0:Y:S02]  /*c8e0*/  F2I.FTZ.TRUNC.NTZ R17, R17 ;  /* 0x0000001100117305 */ /* 0x000e24000021f100 */
[----:B0-----:R0:W-:Y:S01]  /*c8f0*/  STG.E desc[UR36][R8.64], R17 ;  /* 0x0000001108007986 */ /* 0x0011e2000c101924 */
[----:B------:R-:W-:Y:S05]  /*c900*/  BRA `(.L_x_2210) ;  /* 0x0000000c00347947 */ /* 0x000fea0003800000 */
.L_x_2211:
[----:B----4-:R-:W-:-:S06]  /*c910*/  IMAD.U32 R17, R17, 0x10000, RZ ;  /* 0x0001000011117824 */ /* 0x010fcc00078e00ff */
[----:B------:R-:W0:Y:S02]  /*c920*/  F2I.FTZ.TRUNC.NTZ R17, R17 ;  /* 0x0000001100117305 */ /* 0x000e24000021f100 */
[----:B0-----:R0:W-:Y:S01]  /*c930*/  STG.E.U16 desc[UR36][R8.64], R17 ;  /* 0x0000001108007986 */ /* 0x0011e2000c101524 */
[----:B------:R-:W-:Y:S05]  /*c940*/  BRA `(.L_x_2210) ;  /* 0x0000000c00247947 */ /* 0x000fea0003800000 */
.L_x_2206:
[----:B------:R-:W-:-:S13]  /*c950*/  ISETP.GT.AND P0, PT, R0, 0x6, PT ;  /* 0x000000060000780c */ /* 0x000fda0003f04270 */
[----:B------:R-:W-:Y:S05]  /*c960*/  @P0 BRA `(.L_x_2213) ;  /* 0x00000000002c0947 */ /* 0x000fea0003800000 */
[----:B------:R-:W-:-:S13]  /*c970*/  ISETP.NE.AND P0, PT, R0, 0x5, PT ;  /* 0x000000050000780c */ /* 0x000fda0003f05270 */
[----:B------:R-:W-:Y:S05]  /*c980*/  @!P0 BRA `(.L_x_2214) ;  /* 0x0000000000148947 */ /* 0x000fea0003800000 */
[----:B------:R-:W-:-:S13]  /*c990*/  ISETP.NE.AND P0, PT, R0, 0x6, PT ;  /* 0x000000060000780c */ /* 0x000fda0003f05270 */
[----:B------:R-:W-:Y:S05]  /*c9a0*/  @P0 BRA `(.L_x_2209) ;  /* 0x0000000800300947 */ /* 0x000fea0003800000 */
[----:B----4-:R-:W-:-:S05]  /*c9b0*/  IMAD.U32 R17, R17, 0x10000, RZ ;  /* 0x0001000011117824 */ /* 0x010fca00078e00ff */
[----:B------:R0:W-:Y:S01]  /*c9c0*/  STG.E desc[UR36][R8.64], R17 ;  /* 0x0000001108007986 */ /* 0x0001e2000c101924 */
[----:B------:R-:W-:Y:S05]  /*c9d0*/  BRA `(.L_x_2210) ;  /* 0x0000000c00007947 */ /* 0x000fea0003800000 */
.L_x_2214:
[----:B----4-:R-:W-:-:S05]  /*c9e0*/  IMAD.U32 R0, R17, 0x10000, RZ ;  /* 0x0001000011007824 */ /* 0x010fca00078e00ff */
[----:B------:R-:W-:-:S05]  /*c9f0*/  F2FP.F16.F32.PACK_AB R0, RZ, R0 ;  /* 0x00000000ff00723e */ /* 0x000fca00000000ff */
[----:B------:R0:W-:Y:S01]  /*ca00*/  STG.E.U16 desc[UR36][R8.64], R0 ;  /* 0x0000000008007986 */ /* 0x0001e2000c101524 */
[----:B------:R-:W-:Y:S05]  /*ca10*/  BRA `(.L_x_2210) ;  /* 0x0000000800f07947 */ /* 0x000fea0003800000 */
.L_x_2213:
[----:B------:R-:W-:-:S13]  /*ca20*/  ISETP.NE.AND P0, PT, R0, 0x7, PT ;  /* 0x000000070000780c */ /* 0x000fda0003f05270 */
[----:B------:R-:W-:Y:S05]  /*ca30*/  @!P0 BRA `(.L_x_2215) ;  /* 0x0000000000348947 */ /* 0x000fea0003800000 */
[----:B------:R-:W-:-:S13]  /*ca40*/  ISETP.NE.AND P0, PT, R0, 0x8, PT ;  /* 0x000000080000780c */ /* 0x000fda0003f05270 */
[----:B------:R-:W-:Y:S05]  /*ca50*/  @!P0 BRA `(.L_x_2216) ;  /* 0x0000000000188947 */ /* 0x000fea0003800000 */
[----:B------:R-:W-:-:S13]  /*ca60*/  ISETP.NE.AND P0, PT, R0, 0x9, PT ;  /* 0x000000090000780c */ /* 0x000fda0003f05270 */
[----:B------:R-:W-:Y:S05]  /*ca70*/  @P0 BRA `(.L_x_2209) ;  /* 0x0000000400fc0947 */ /* 0x000fea0003800000 */
[----:B----4-:R-:W-:Y:S02]  /*ca80*/  IMAD.U32 R4, R17, 0x10000, RZ ;  /* 0x0001000011047824 */ /* 0x010fe400078e00ff */
[----:B------:R-:W-:-:S05]  /*ca90*/  IMAD.MOV.U32 R5, RZ, RZ, RZ ;  /* 0x000000ffff057224 */ /* 0x000fca00078e00ff */
[----:B------:R0:W-:Y:S01]  /*caa0*/  STG.E.64 desc[UR36][R8.64], R4 ;  /* 0x0000000408007986 */ /* 0x0001e2000c101b24 */
[----:B------:R-:W-:Y:S05]  /*cab0*/  BRA `(.L_x_2210) ;  /* 0x0000000800c87947 */ /* 0x000fea0003800000 */
.L_x_2216:
[----:B----4-:R-:W-:-:S05]  /*cac0*/  IMAD.U32 R17, R17, 0x10000, RZ ;  /* 0x0001000011117824 */ /* 0x010fca00078e00ff */
[----:B------:R-:W-:-:S04]  /*cad0*/  F2FP.F16.F32.PACK_AB R3, RZ, R17 ;  /* 0x00000011ff03723e */ /* 0x000fc800000000ff */
[----:B------:R-:W-:-:S05]  /*cae0*/  PRMT R3, R3, 0x5410, RZ ;  /* 0x0000541003037816 */ /* 0x000fca00000000ff */
[----:B------:R0:W-:Y:S01]  /*caf0*/  STG.E desc[UR36][R8.64], R3 ;  /* 0x0000000308007986 */ /* 0x0001e2000c101924 */
[----:B------:R-:W-:Y:S05]  /*cb00*/  BRA `(.L_x_2210) ;  /* 0x0000000800b47947 */ /* 0x000fea0003800000 */
.L_x_2215:
[----:B----4-:R-:W-:-:S04]  /*cb10*/  IMAD.U32 R4, R17, 0x10000, RZ ;  /* 0x0001000011047824 */ /* 0x010fc800078e00ff */
[----:B------:R-:W-:-:S06]  /*cb20*/  FMUL.FTZ R4, R4, 1 ;  /* 0x3f80000004047820 */ /* 0x000fcc0000410000 */
[----:B------:R-:W0:Y:S02]  /*cb30*/  F2F.F64.F32 R4, R4 ;  /* 0x0000000400047310 */ /* 0x000e240000201800 */
[----:B0-----:R0:W-:Y:S01]  /*cb40*/  STG.E.64 desc[UR36][R8.64], R4 ;  /* 0x0000000408007986 */ /* 0x0011e2000c101b24 */
[----:B------:R-:W-:Y:S05]  /*cb50*/  BRA `(.L_x_2210) ;  /* 0x0000000800a07947 */ /* 0x000fea0003800000 */
.L_x_2205:
        /* <DEDUP_REMOVED lines=10> */
[----:B----4-:R-:W-:-:S06]  /*cc00*/  IMAD.U32 R3, R17, 0x10000, RZ ;  /* 0x0001000011037824 */ /* 0x010fcc00078e00ff */
[----:B------:R-:W0:Y:S02]  /*cc10*/  F2I.FTZ.U32.TRUNC.NTZ R3, R3 ;  /* 0x0000000300037305 */ /* 0x000e24000021f000 */
[----:B0-----:R0:W-:Y:S01]  /*cc20*/  STG.E.U16 desc[UR36][R8.64], R3 ;  /* 0x0000000308007986 */ /* 0x0011e2000c101524 */
[----:B------:R-:W-:Y:S05]  /*cc30*/  BRA `(.L_x_2210) ;  /* 0x0000000800687947 */ /* 0x000fea0003800000 */
.L_x_2220:
[----:B----4-:R-:W-:Y:S01]  /*cc40*/  IMAD.U32 R17, R17, 0x10000, RZ ;  /* 0x0001000011117824 */ /* 0x010fe200078e00ff */
        /* <DEDUP_REMOVED lines=16> */
.L_x_2223:
[----:B------:R-:W-:-:S04]  /*cd50*/  SHF.R.U32.HI R3, RZ, 0x18, R17 ;  /* 0x00000018ff037819 */ /* 0x000fc80000011611 */
[----:B------:R-:W-:-:S04]  /*cd60*/  LOP3.LUT R0, R0, 0x80, R3, 0xf8, !PT ;  /* 0x0000008000007812 */ /* 0x000fc800078ef803 */
[----:B------:R-:W-:-:S07]  /*cd70*/  PRMT R4, R0, 0x7610, R4 ;  /* 0x0000761000047816 */ /* 0x000fce0000000004 */
.L_x_2222:
[----:B------:R-:W-:Y:S05]  /*cd80*/  BSYNC.RECONVERGENT B0 ;  /* 0x0000000000007941 */ /* 0x000fea0003800200 */
.L_x_2221:
[----:B------:R0:W-:Y:S01]  /*cd90*/  STG.E.U8 desc[UR36][R8.64], R4 ;  /* 0x0000000408007986 */ /* 0x0001e2000c101124 */
[----:B------:R-:W-:Y:S05]  /*cda0*/  BRA `(.L_x_2210) ;  /* 0x00000008000c7947 */ /* 0x000fea0003800000 */
.L_x_2219:
        /* <DEDUP_REMOVED lines=17> */
.L_x_2226:
[----:B------:R-:W-:-:S04]  /*cec0*/  SHF.R.U32.HI R3, RZ, 0x18, R17 ;  /* 0x00000018ff037819 */ /* 0x000fc80000011611 */
[----:B------:R-:W-:-:S04]  /*ced0*/  LOP3.LUT R0, R0, 0x80, R3, 0xf8, !PT ;  /* 0x0000008000007812 */ /* 0x000fc800078ef803 */
[----:B------:R-:W-:-:S07]  /*cee0*/  PRMT R4, R0, 0x7610, R4 ;  /* 0x0000761000047816 */ /* 0x000fce0000000004 */
.L_x_2225:
[----:B------:R-:W-:Y:S05]  /*cef0*/  BSYNC.RECONVERGENT B0 ;  /* 0x0000000000007941 */ /* 0x000fea0003800200 */
.L_x_2224:
[----:B------:R0:W-:Y:S01]  /*cf00*/  STG.E.U8 desc[UR36][R8.64], R4 ;  /* 0x0000000408007986 */ /* 0x0001e2000c101124 */
[----:B------:R-:W-:Y:S05]  /*cf10*/  BRA `(.L_x_2210) ;  /* 0x0000000400b07947 */ /* 0x000fea0003800000 */
.L_x_2218:
[----:B------:R-:W-:-:S13]  /*cf20*/  ISETP.NE.AND P0, PT, R0, 0x1c, PT ;  /* 0x0000001c0000780c */ /* 0x000fda0003f05270 */
[----:B------:R-:W-:Y:S05]  /*cf30*/  @!P0 BRA `(.L_x_2227) ;  /* 0x0000000000608947 */ /* 0x000fea0003800000 */
[----:B------:R-:W-:-:S13]  /*cf40*/  ISETP.NE.AND P0, PT, R0, 0x1d, PT ;  /* 0x0000001d0000780c */ /* 0x000fda0003f05270 */
[----:B------:R-:W-:Y:S05]  /*cf50*/  @!P0 BRA `(.L_x_2228) ;  /* 0x0000000000488947 */ /* 0x000fea0003800000 */
[----:B------:R-:W-:-:S13]  /*cf60*/  ISETP.NE.AND P0, PT, R0, 0x2c, PT ;  /* 0x0000002c0000780c */ /* 0x000fda0003f05270 */
[----:B------:R-:W-:Y:S05]  /*cf70*/  @P0 BRA `(.L_x_2209) ;  /* 0x0000000000bc0947 */ /* 0x000fea0003800000 */
[----:B----4-:R-:W-:-:S05]  /*cf80*/  IMAD.U32 R4, R17, 0x10000, RZ ;  /* 0x0001000011047824 */ /* 0x010fca00078e00ff */
        /* <DEDUP_REMOVED lines=15> */
.L_x_2228:
[----:B----4-:R-:W-:-:S06]  /*d080*/  IMAD.U32 R4, R17, 0x10000, RZ ;  /* 0x0001000011047824 */ /* 0x010fcc00078e00ff */
[----:B------:R-:W0:Y:S02]  /*d090*/  F2I.U64.TRUNC R4, R4 ;  /* 0x0000000400047311 */ /* 0x000e24000020d800 */
[----:B0-----:R0:W-:Y:S01]  /*d0a0*/  STG.E.64 desc[UR36][R8.64], R4 ;  /* 0x0000000408007986 */ /* 0x0011e2000c101b24 */
[----:B------:R-:W-:Y:S05]  /*d0b0*/  BRA `(.L_x_2210) ;  /* 0x0000000400487947 */ /* 0x000fea0003800000 */
.L_x_2227:
[----:B----4-:R-:W-:-:S06]  /*d0c0*/  IMAD.U32 R17, R17, 0x10000, RZ ;  /* 0x0001000011117824 */ /* 0x010fcc00078e00ff */
[----:B------:R-:W0:Y:S02]  /*d0d0*/  F2I.FTZ.U32.TRUNC.NTZ R17, R17 ;  /* 0x0000001100117305 */ /* 0x000e24000021f000 */
[----:B0-----:R0:W-:Y:S01]  /*d0e0*/  STG.E desc[UR36][R8.64], R17 ;  /* 0x0000001108007986 */ /* 0x0011e2000c101924 */
[----:B------:R-:W-:Y:S05]  /*d0f0*/  BRA `(.L_x_2210) ;  /* 0x0000000400387947 */ /* 0x000fea0003800000 */
.L_x_2217:
[----:B------:R-:W-:-:S13]  /*d100*/  ISETP.GT.AND P0, PT, R0, 0xe, PT ;  /* 0x0000000e0000780c */ /* 0x000fda0003f04270 */
[----:B------:R-:W-:Y:S05]  /*d110*/  @P0 BRA `(.L_x_2229) ;  /* 0x00000000003c0947 */ /* 0x000fea0003800000 */
[----:B------:R-:W-:-:S13]  /*d120*/  ISETP.NE.AND P0, PT, R0, 0xa, PT ;  /* 0x0000000a0000780c */ /* 0x000fda0003f05270 */
[----:B------:R-:W-:Y:S05]  /*d130*/  @!P0 BRA `(.L_x_2230) ;  /* 0x00000000001c8947 */ /* 0x000fea0003800000 */
[----:B------:R-:W-:-:S13]  /*d140*/  ISETP.NE.AND P0, PT, R0, 0xb, PT ;  /* 0x0000000b0000780c */ /* 0x000fda0003f05270 */
[----:B------:R-:W-:Y:S05]  /*d150*/  @P0 BRA `(.L_x_2209) ;  /* 0x0000000000440947 */ /* 0x000fea0003800000 */
[----:B----4-:R-:W-:-:S05]  /*d160*/  IMAD.U32 R17, R17, 0x10000, RZ ;  /* 0x0001000011117824 */ /* 0x010fca00078e00ff */
[----:B------:R-:W-:-:S04]  /*d170*/  FSETP.NEU.FTZ.AND P0, PT, R17, RZ, PT ;  /* 0x000000ff1100720b */ /* 0x000fc80003f1d000 */
[----:B------:R-:W-:-:S05]  /*d180*/  SEL R3, RZ, 0x1, !P0 ;  /* 0x00000001ff037807 */ /* 0x000fca0004000000 */
[----:B------:R4:W-:Y:S01]  /*d190*/  STG.E.U8 desc[UR36][R8.64], R3 ;  /* 0x0000000308007986 */ /* 0x0009e2000c101124 */
[----:B------:R-:W-:Y:S05]  /*d1a0*/  BRA `(.L_x_2210) ;  /* 0x00000004000c7947 */ /* 0x000fea0003800000 */
.L_x_2230:
[----:B----4-:R-:W-:Y:S01]  /*d1b0*/  IMAD.U32 R17, R17, 0x10000, RZ ;  /* 0x0001000011117824 */ /* 0x010fe200078e00ff */
[----:B------:R-:W-:-:S03]  /*d1c0*/  CS2R R6, SRZ ;  /* 0x0000000000067805 */ /* 0x000fc6000001ff00 */
[----:B------:R-:W-:-:S06]  /*d1d0*/  FMUL.FTZ R4, R17, 1 ;  /* 0x3f80000011047820 */ /* 0x000fcc0000410000 */
[----:B------:R-:W0:Y:S02]  /*d1e0*/  F2F.F64.F32 R4, R4 ;  /* 0x0000000400047310 */ /* 0x000e240000201800 */
[----:B0-----:R3:W-:Y:S01]  /*d1f0*/  STG.E.128 desc[UR36][R8.64], R4 ;  /* 0x0000000408007986 */ /* 0x0017e2000c101d24 */
[----:B------:R-:W-:Y:S05]  /*d200*/  BRA `(.L_x_2210) ;  /* 0x0000000000f47947 */ /* 0x000fea0003800000 */
.L_x_2229:
[----:B------:R-:W-:-:S13]  /*d210*/  ISETP.NE.AND P0, PT, R0, 0xf, PT ;  /* 0x0000000f0000780c */ /* 0x000fda0003f05270 */
[----:B------:R-:W-:Y:S05]  /*d220*/  @!P0 BRA `(.L_x_2231) ;  /* 0x0000000000e88947 */ /* 0x000fea0003800000 */
[----:B------:R-:W-:-:S13]  /*d230*/  ISETP.NE.AND P0, PT, R0, 0x17, PT ;  /* 0x000000170000780c */ /* 0x000fda0003f05270 */
[----:B------:R-:W-:Y:S05]  /*d240*/  @!P0 BRA `(.L_x_2232) ;  /* 0x0000000000908947 */ /* 0x000fea0003800000 */
[----:B------:R-:W-:-:S13]  /*d250*/  ISETP.NE.AND P0, PT, R0, 0x18, PT ;  /* 0x000000180000780c */ /* 0x000fda0003f05270 */
[----:B------:R-:W-:Y:S05]  /*d260*/  @!P0 BRA `(.L_x_2233) ;  /* 0x0000000000448947 */ /* 0x000fea0003800000 */
.L_x_2209:
        /* <DEDUP_REMOVED lines=16> */
.L_x_2234:
[----:B------:R-:W-:Y:S05]  /*d370*/  BRA `(.L_x_2210) ;  /* 0x0000000000987947 */ /* 0x000fea0003800000 */
.L_x_2233:
[----:B----4-:R-:W-:Y:S01]  /*d380*/  IMAD.U32 R17, R17, 0x10000, RZ ;  /* 0x0001000011117824 */ /* 0x010fe200078e00ff */
        /* <DEDUP_REMOVED lines=12> */
.L_x_2236:
[----:B------:R-:W-:Y:S05]  /*d450*/  BSYNC.RECONVERGENT B0 ;  /* 0x0000000000007941 */ /* 0x000fea0003800200 */
.L_x_2235:
[----:B------:R-:W-:-:S05]  /*d460*/  LOP3.LUT R3, R0, 0x80, R3, 0xf8, !PT ;  /* 0x0000008000037812 */ /* 0x000fca00078ef803 */
[----:B------:R1:W-:Y:S01]  /*d470*/  STG.E.U8 desc[UR36][R8.64], R3 ;  /* 0x0000000308007986 */ /* 0x0003e2000c101124 */
[----:B------:R-:W-:Y:S05]  /*d480*/  BRA `(.L_x_2210) ;  /* 0x0000000000547947 */ /* 0x000fea0003800000 */
.L_x_2232:
[----:B----4-:R-:W-:Y:S01]  /*d490*/  IMAD.U32 R3, R17, 0x10000, RZ ;  /* 0x0001000011037824 */ /* 0x010fe200078e00ff */
        /* <DEDUP_REMOVED lines=11> */
.L_x_2238:
[----:B------:R-:W-:Y:S01]  /*d550*/  IMAD.MOV.U32 R0, RZ, RZ, 0x7f ;  /* 0x0000007fff007424 */ /* 0x000fe200078e00ff */
[----:B------:R-:W-:-:S04]  /*d560*/  ISETP.GT.U32.AND P0, PT, R4, 0x7f800000, PT ;  /* 0x7f8000000400780c */ /* 0x000fc80003f04070 */
[----:B------:R-:W-:-:S09]  /*d570*/  SEL R0, R0, 0x7c, P0 ;  /* 0x0000007c00007807 */ /* 0x000fd20000000000 */
.L_x_2239:
[----:B------:R-:W-:Y:S05]  /*d580*/  BSYNC.RECONVERGENT B0 ;  /* 0x0000000000007941 */ /* 0x000fea0003800200 */
.L_x_2237:
[----:B------:R-:W-:-:S04]  /*d590*/  SHF.R.U32.HI R3, RZ, 0x18, R3 ;  /* 0x00000018ff037819 */ /* 0x000fc80000011603 */
[----:B------:R-:W-:-:S05]  /*d5a0*/  LOP3.LUT R3, R0, 0x80, R3, 0xf8, !PT ;  /* 0x0000008000037812 */ /* 0x000fca00078ef803 */
[----:B------:R0:W-:Y:S01]  /*d5b0*/  STG.E.U8 desc[UR36][R8.64], R3 ;  /* 0x0000000308007986 */ /* 0x0001e2000c101124 */
[----:B------:R-:W-:Y:S05]  /*d5c0*/  BRA `(.L_x_2210) ;  /* 0x0000000000047947 */ /* 0x000fea0003800000 */
.L_x_2231:
[----:B----4-:R2:W-:Y:S02]  /*d5d0*/  STG.E.U16 desc[UR36][R8.64], R17 ;  /* 0x0000001108007986 */ /* 0x0105e4000c101524 */
.L_x_2210:
[----:B------:R-:W-:-:S07]  /*d5e0*/  VIADD R25, R25, 0x80 ;  /* 0x0000008019197836 */ /* 0x000fce0000000000 */
.L_x_2169:
[----:B------:R-:W-:Y:S05]  /*d5f0*/  BSYNC.RECONVERGENT B7 ;  /* 0x0000000000077941 */ /* 0x000fea0003800200 */
.L_x_2130:
[----:B------:R-:W-:-:S13]  /*d600*/  ISETP.GE.AND P0, PT, R25, R16, PT ;  /* 0x000000101900720c */ /* 0x000fda0003f06270 */
[----:B------:R-:W-:Y:S05]  /*d610*/  @P0 EXIT ;  /* 0x000000000000094d */ /* 0x000fea0003800000 */
[----:B01-3--:R-:W0:Y:S01]  /*d620*/  LDC.64 R4, c[0x0][0x388] ;  /* 0x0000e200ff047b82 */ /* 0x00be220000000a00 */
[----:B------:R-:W2:Y:S01]  /*d630*/  LDCU UR4, c[0x0][0x3b4] ;  /* 0x00007680ff0477ac */ /* 0x000ea20008000800 */
[----:B------:R-:W-:Y:S01]  /*d640*/  PRMT R0, R19, 0x9910, RZ ;  /* 0x0000991013007816 */ /* 0x000fe200000000ff */
[----:B------:R-:W-:-:S03]  /*d650*/  IMAD R2, R2, 0x200, R25 ;  /* 0x0000020002027824 */ /* 0x000fc600078e0219 */
[----:B------:R-:W-:Y:S01]  /*d660*/  ISETP.GT.AND P1, PT, R0, 0x9, PT ;  /* 0x000000090000780c */ /* 0x000fe20003f24270 */
[----:B--2-4-:R-:W-:-:S05]  /*d670*/  IMAD R3, R2, UR4, RZ ;  /* 0x0000000402037c24 */ /* 0x014fca000f8e02ff */
[----:B0-----:R-:W-:-:S05]  /*d680*/  IADD3 R2, P0, PT, R3, R4, RZ ;  /* 0x0000000403027210 */ /* 0x001fca0007f1e0ff */
[----:B------:R-:W-:Y:S02]  /*d690*/  IMAD.X R3, RZ, RZ, R5, P0 ;  /* 0x000000ffff037224 */ /* 0x000fe400000e0605 */
[----:B------:R-:W-:Y:S06]  /*d6a0*/  @P1 BRA `(.L_x_2240) ;  /* 0x00000004000c1947 */ /* 0x000fec0003800000 */
        /* <DEDUP_REMOVED lines=10> */
[----:B0-----:R-:W-:Y:S01]  /*d750*/  STG.E.U8 desc[UR36][R2.64], R5 ;  /* 0x0000000502007986 */ /* 0x001fe2000c101124 */
[----:B------:R-:W-:Y:S05]  /*d760*/  EXIT ;  /* 0x000000000000794d */ /* 0x000fea0003800000 */
.L_x_2243:
[----:B------:R-:W-:-:S06]  /*d770*/  IMAD.U32 R5, R18, 0x10000, RZ ;  /* 0x0001000012057824 */ /* 0x000fcc00078e00ff */
[----:B------:R-:W0:Y:S02]  /*d780*/  F2I.S64.TRUNC R4, R5 ;  /* 0x0000000500047311 */ /* 0x000e24000020d900 */
[----:B0-----:R-:W-:Y:S01]  /*d790*/  STG.E.U8 desc[UR36][R2.64], R4 ;  /* 0x0000000402007986 */ /* 0x001fe2000c101124 */
[----:B------:R-:W-:Y:S05]  /*d7a0*/  EXIT ;  /* 0x000000000000794d */ /* 0x000fea0003800000 */
.L_x_2242:
        /* <DEDUP_REMOVED lines=8> */
[----:B0-----:R-:W-:Y:S01]  /*d830*/  STG.E.64 desc[UR36][R2.64], R4 ;  /* 0x0000000402007986 */ /* 0x001fe2000c101b24 */
[----:B------:R-:W-:Y:S05]  /*d840*/  EXIT ;  /* 0x000000000000794d */ /* 0x000fea0003800000 */
.L_x_2246:
[----:B------:R-:W-:-:S04]  /*d850*/  IMAD.U32 R18, R18, 0x10000, RZ ;  /* 0x0001000012127824 */ /* 0x000fc800078e00ff */
[----:B------:R-:W0:Y:S02]  /*d860*/  F2I.FTZ.TRUNC.NTZ R5, R18 ;  /* 0x0000001200057305 */ /* 0x000e24000021f100 */
[----:B0-----:R-:W-:Y:S01]  /*d870*/  STG.E desc[UR36][R2.64], R5 ;  /* 0x0000000502007986 */ /* 0x001fe2000c101924 */
[----:B------:R-:W-:Y:S05]  /*d880*/  EXIT ;  /* 0x000000000000794d */ /* 0x000fea0003800000 */
.L_x_2245:
[----:B------:R-:W-:-:S04]  /*d890*/  IMAD.U32 R18, R18, 0x10000, RZ ;  /* 0x0001000012127824 */ /* 0x000fc800078e00ff */
[----:B------:R-:W0:Y:S02]  /*d8a0*/  F2I.FTZ.TRUNC.NTZ R5, R18 ;  /* 0x0000001200057305 */ /* 0x000e24000021f100 */
[----:B0-----:R-:W-:Y:S01]  /*d8b0*/  STG.E.U16 desc[UR36][R2.64], R5 ;  /* 0x0000000502007986 */ /* 0x001fe2000c101524 */
[----:B------:R-:W-:Y:S05]  /*d8c0*/  EXIT ;  /* 0x000000000000794d */ /* 0x000fea0003800000 */
.L_x_2241:
[----:B------:R-:W-:-:S13]  /*d8d0*/  ISETP.GT.AND P0, PT, R0, 0x6, PT ;  /* 0x000000060000780c */ /* 0x000fda0003f04270 */
[----:B------:R-:W-:Y:S05]  /*d8e0*/  @P0 BRA `(.L_x_2247) ;  /* 0x00000000002c0947 */ /* 0x000fea0003800000 */
[----:B------:R-:W-:-:S13]  /*d8f0*/  ISETP.NE.AND P0, PT, R0, 0x5, PT ;  /* 0x000000050000780c */ /* 0x000fda0003f05270 */
[----:B------:R-:W-:Y:S05]  /*d900*/  @!P0 BRA `(.L_x_2248) ;  /* 0x0000000000148947 */ /* 0x000fea0003800000 */
[----:B------:R-:W-:-:S13]  /*d910*/  ISETP.NE.AND P0, PT, R0, 0x6, PT ;  /* 0x000000060000780c */ /* 0x000fda0003f05270 */
[----:B------:R-:W-:Y:S05]  /*d920*/  @P0 BRA `(.L_x_2244) ;  /* 0x0000000800300947 */ /* 0x000fea0003800000 */
[----:B------:R-:W-:-:S05]  /*d930*/  IMAD.U32 R5, R18, 0x10000, RZ ;  /* 0x0001000012057824 */ /* 0x000fca00078e00ff */
[----:B------:R-:W-:Y:S01]  /*d940*/  STG.E desc[UR36][R2.64], R5 ;  /* 0x0000000502007986 */ /* 0x000fe2000c101924 */
[----:B------:R-:W-:Y:S05]  /*d950*/  EXIT ;  /* 0x000000000000794d */ /* 0x000fea0003800000 */
.L_x_2248:
[----:B------:R-:W-:-:S05]  /*d960*/  IMAD.U32 R0, R18, 0x10000, RZ ;  /* 0x0001000012007824 */ /* 0x000fca00078e00ff */
[----:B------:R-:W-:-:S05]  /*d970*/  F2FP.F16.F32.PACK_AB R0, RZ, R0 ;  /* 0x00000000ff00723e */ /* 0x000fca00000000ff */
[----:B------:R-:W-:Y:S01]  /*d980*/  STG.E.U16 desc[UR36][R2.64], R0 ;  /* 0x0000000002007986 */ /* 0x000fe2000c101524 */
[----:B------:R-:W-:Y:S05]  /*d990*/  EXIT ;  /* 0x000000000000794d */ /* 0x000fea0003800000 */
.L_x_2247:
        /* <DEDUP_REMOVED lines=8> */
[----:B------:R-:W-:Y:S01]  /*da20*/  STG.E.64 desc[UR36][R2.64], R18 ;  /* 0x0000001202007986 */ /* 0x000fe2000c101b24 */
[----:B------:R-:W-:Y:S05]  /*da30*/  EXIT ;  /* 0x000000000000794d */ /* 0x000fea0003800000 */
.L_x_2250:
[----:B------:R-:W-:-:S05]  /*da40*/  IMAD.U32 R18, R18, 0x10000, RZ ;  /* 0x0001000012127824 */ /* 0x000fca00078e00ff */
[----:B------:R-:W-:-:S04]  /*da50*/  F2FP.F16.F32.PACK_AB R5, RZ, R18 ;  /* 0x00000012ff05723e */ /* 0x000fc800000000ff */
[----:B------:R-:W-:-:S05]  /*da60*/  PRMT R5, R5, 0x5410, RZ ;  /* 0x0000541005057816 */ /* 0x000fca00000000ff */
[----:B------:R-:W-:Y:S01]  /*da70*/  STG.E desc[UR36][R2.64], R5 ;  /* 0x0000000502007986 */ /* 0x000fe2000c101924 */
[----:B------:R-:W-:Y:S05]  /*da80*/  EXIT ;  /* 0x000000000000794d */ /* 0x000fea0003800000 */
.L_x_2249:
[----:B------:R-:W-:-:S04]  /*da90*/  IMAD.U32 R4, R18, 0x10000, RZ ;  /* 0x0001000012047824 */ /* 0x000fc800078e00ff */
[----:B------:R-:W-:-:S06]  /*daa0*/  FMUL.FTZ R4, R4, 1 ;  /* 0x3f80000004047820 */ /* 0x000fcc0000410000 */
[----:B------:R-:W0:Y:S02]  /*dab0*/  F2F.F64.F32 R4, R4 ;  /* 0x0000000400047310 */ /* 0x000e240000201800 */
[----:B0-----:R-:W-:Y:S01]  /*dac0*/  STG.E.64 desc[UR36][R2.64], R4 ;  /* 0x0000000402007986 */ /* 0x001fe2000c101b24 */
[----:B------:R-:W-:Y:S05]  /*dad0*/  EXIT ;  /* 0x000000000000794d */ /* 0x000fea0003800000 */
.L_x_2240:
        /* <DEDUP_REMOVED lines=12> */
[----:B0-----:R-:W-:Y:S01]  /*dba0*/  STG.E.U16 desc[UR36][R2.64], R5 ;  /* 0x0000000502007986 */ /* 0x001fe2000c101524 */
[----:B------:R-:W-:Y:S05]  /*dbb0*/  EXIT ;  /* 0x000000000000794d */ /* 0x000fea0003800000 */
.L_x_2254:
        /* <DEDUP_REMOVED lines=18> */
.L_x_2257:
[----:B------:R-:W-:-:S04]  /*dce0*/  SHF.R.U32.HI R5, RZ, 0x18, R5 ;  /* 0x00000018ff057819 */ /* 0x000fc80000011605 */
[----:B------:R-:W-:-:S07]  /*dcf0*/  LOP3.LUT R0, R0, 0x80, R5, 0xf8, !PT ;  /* 0x0000008000007812 */ /* 0x000fce00078ef805 */
.L_x_2256:
[----:B------:R-:W-:Y:S05]  /*dd00*/  BSYNC.RECONVERGENT B0 ;  /* 0x0000000000007941 */ /* 0x000fea0003800200 */
.L_x_2255:
[----:B------:R-:W-:Y:S01]  /*dd10*/  STG.E.U8 desc[UR36][R2.64], R0 ;  /* 0x0000000002007986 */ /* 0x000fe2000c101124 */
[----:B------:R-:W-:Y:S05]  /*dd20*/  EXIT ;  /* 0x000000000000794d */ /* 0x000fea0003800000 */
.L_x_2253:
        /* <DEDUP_REMOVED lines=18> */
.L_x_2260:
[----:B------:R-:W-:-:S04]  /*de50*/  SHF.R.U32.HI R5, RZ, 0x18, R5 ;  /* 0x00000018ff057819 */ /* 0x000fc80000011605 */
[----:B------:R-:W-:-:S07]  /*de60*/  LOP3.LUT R0, R0, 0x80, R5, 0xf8, !PT ;  /* 0x0000008000007812 */ /* 0x000fce00078ef805 */
.L_x_2259:
[----:B------:R-:W-:Y:S05]  /*de70*/  BSYNC.RECONVERGENT B0 ;  /* 0x0000000000007941 */ /* 0x000fea0003800200 */
.L_x_2258:
[----:B------:R-:W-:Y:S01]  /*de80*/  STG.E.U8 desc[UR36][R2.64], R0 ;  /* 0x0000000002007986 */ /* 0x000fe2000c101124 */
[----:B------:R-:W-:Y:S05]  /*de90*/  EXIT ;  /* 0x000000000000794d */ /* 0x000fea0003800000 */
.L_x_2252:
        /* <DEDUP_REMOVED lines=20> */
[----:B------:R-:W-:Y:S01]  /*dfe0*/  STG.E.U8 desc[UR36][R2.64], R5 ;  /* 0x0000000502007986 */ /* 0x000fe2000c101124 */
[----:B------:R-:W-:Y:S05]  /*dff0*/  EXIT ;  /* 0x000000000000794d */ /* 0x000fea0003800000 */
.L_x_2262:
[----:B------:R-:W-:-:S06]  /*e000*/  IMAD.U32 R4, R18, 0x10000, RZ ;  /* 0x0001000012047824 */ /* 0x000fcc00078e00ff */
[----:B------:R-:W0:Y:S02]  /*e010*/  F2I.U64.TRUNC R4, R4 ;  /* 0x0000000400047311 */ /* 0x000e24000020d800 */
[----:B0-----:R-:W-:Y:S01]  /*e020*/  STG.E.64 desc[UR36][R2.64], R4 ;  /* 0x0000000402007986 */ /* 0x001fe2000c101b24 */
[----:B------:R-:W-:Y:S05]  /*e030*/  EXIT ;  /* 0x000000000000794d */ /* 0x000fea0003800000 */
.L_x_2261:
[----:B------:R-:W-:-:S04]  /*e040*/  IMAD.U32 R18, R18, 0x10000, RZ ;  /* 0x0001000012127824 */ /* 0x000fc800078e00ff */
[----:B------:R-:W0:Y:S02]  /*e050*/  F2I.FTZ.U32.TRUNC.NTZ R5, R18 ;  /* 0x0000001200057305 */ /* 0x000e24000021f000 */
[----:B0-----:R-:W-:Y:S01]  /*e060*/  STG.E desc[UR36][R2.64], R5 ;  /* 0x0000000502007986 */ /* 0x001fe2000c101924 */
[----:B------:R-:W-:Y:S05]  /*e070*/  EXIT ;  /* 0x000000000000794d */ /* 0x000fea0003800000 */
.L_x_2251:
        /* <DEDUP_REMOVED lines=9> */
[----:B------:R-:W-:Y:S01]  /*e110*/  STG.E.U8 desc[UR36][R2.64], R5 ;  /* 0x0000000502007986 */ /* 0x000fe2000c101124 */
[----:B------:R-:W-:Y:S05]  /*e120*/  EXIT ;  /* 0x000000000000794d */ /* 0x000fea0003800000 */
.L_x_2264:
[----:B------:R-:W-:Y:S01]  /*e130*/  IMAD.U32 R18, R18, 0x10000, RZ ;  /* 0x0001000012127824 */ /* 0x000fe200078e00ff */
[----:B------:R-:W-:-:S03]  /*e140*/  CS2R R6, SRZ ;  /* 0x0000000000067805 */ /* 0x000fc6000001ff00 */
[----:B------:R-:W-:-:S06]  /*e150*/  FMUL.FTZ R4, R18, 1 ;  /* 0x3f80000012047820 */ /* 0x000fcc0000410000 */
[----:B------:R-:W0:Y:S02]  /*e160*/  F2F.F64.F32 R4, R4 ;  /* 0x0000000400047310 */ /* 0x000e240000201800 */
[----:B0-----:R-:W-:Y:S01]  /*e170*/  STG.E.128 desc[UR36][R2.64], R4 ;  /* 0x0000000402007986 */ /* 0x001fe2000c101d24 */
[----:B------:R-:W-:Y:S05]  /*e180*/  EXIT ;  /* 0x000000000000794d */ /* 0x000fea0003800000 */
.L_x_2263:
[----:B------:R-:W-:-:S13]  /*e190*/  ISETP.NE.AND P0, PT, R0, 0xf, PT ;  /* 0x0000000f0000780c */ /* 0x000fda0003f05270 */
[----:B------:R-:W-:Y:S05]  /*e1a0*/  @!P0 BRA `(.L_x_2265) ;  /* 0x0000000000e88947 */ /* 0x000fea0003800000 */
[----:B------:R-:W-:-:S13]  /*e1b0*/  ISETP.NE.AND P0, PT, R0, 0x17, PT ;  /* 0x000000170000780c */ /* 0x000fda0003f05270 */
[----:B------:R-:W-:Y:S05]  /*e1c0*/  @!P0 BRA `(.L_x_2266) ;  /* 0x0000000000908947 */ /* 0x000fea0003800000 */
[----:B------:R-:W-:-:S13]  /*e1d0*/  ISETP.NE.AND P0, PT, R0, 0x18, PT ;  /* 0x000000180000780c */ /* 0x000fda0003f05270 */
[----:B------:R-:W-:Y:S05]  /*e1e0*/  @!P0 BRA `(.L_x_2267) ;  /* 0x0000000000448947 */ /* 0x000fea0003800000 */
.L_x_2244:
        /* <DEDUP_REMOVED lines=16> */
.L_x_2268:
[----:B------:R-:W-:Y:S05]  /*e2f0*/  EXIT ;  /* 0x000000000000794d */ /* 0x000fea0003800000 */
.L_x_2267:
        /* <DEDUP_REMOVED lines=13> */
.L_x_2270:
[----:B------:R-:W-:Y:S05]  /*e3d0*/  BSYNC.RECONVERGENT B0 ;  /* 0x0000000000007941 */ /* 0x000fea0003800200 */
.L_x_2269:
[----:B------:R-:W-:-:S05]  /*e3e0*/  LOP3.LUT R5, R0, 0x80, R5, 0xf8, !PT ;  /* 0x0000008000057812 */ /* 0x000fca00078ef805 */
[----:B------:R-:W-:Y:S01]  /*e3f0*/  STG.E.U8 desc[UR36][R2.64], R5 ;  /* 0x0000000502007986 */ /* 0x000fe2000c101124 */
[----:B------:R-:W-:Y:S05]  /*e400*/  EXIT ;  /* 0x000000000000794d */ /* 0x000fea0003800000 */
.L_x_2266:
        /* <DEDUP_REMOVED lines=12> */
.L_x_2272:
[----:B------:R-:W-:Y:S01]  /*e4d0*/  IMAD.MOV.U32 R0, RZ, RZ, 0x7f ;  /* 0x0000007fff007424 */ /* 0x000fe200078e00ff */
[----:B------:R-:W-:-:S04]  /*e4e0*/  ISETP.GT.U32.AND P0, PT, R4, 0x7f800000, PT ;  /* 0x7f8000000400780c */ /* 0x000fc80003f04070 */
[----:B------:R-:W-:-:S09]  /*e4f0*/  SEL R0, R0, 0x7c, P0 ;  /* 0x0000007c00007807 */ /* 0x000fd20000000000 */
.L_x_2273:
[----:B------:R-:W-:Y:S05]  /*e500*/  BSYNC.RECONVERGENT B0 ;  /* 0x0000000000007941 */ /* 0x000fea0003800200 */
.L_x_2271:
[----:B------:R-:W-:-:S04]  /*e510*/  SHF.R.U32.HI R5, RZ, 0x18, R5 ;  /* 0x00000018ff057819 */ /* 0x000fc80000011605 */
[----:B------:R-:W-:-:S05]  /*e520*/  LOP3.LUT R5, R0, 0x80, R5, 0xf8, !PT ;  /* 0x0000008000057812 */ /* 0x000fca00078ef805 */
[----:B------:R-:W-:Y:S01]  /*e530*/  STG.E.U8 desc[UR36][R2.64], R5 ;  /* 0x0000000502007986 */ /* 0x000fe2000c101124 */
[----:B------:R-:W-:Y:S05]  /*e540*/  EXIT ;  /* 0x000000000000794d */ /* 0x000fea0003800000 */
.L_x_2265:
[----:B------:R-:W-:Y:S01]  /*e550*/  STG.E.U16 desc[UR36][R2.64], R18 ;  /* 0x0000001202007986 */ /* 0x000fe2000c101524 */
[----:B------:R-:W-:Y:S05]  /*e560*/  EXIT ;  /* 0x000000000000794d */ /* 0x000fea0003800000 */
.L_x_2274:
        /* <DEDUP_REMOVED lines=9> */
.L_x_10661:


//--------------------- .text._ZN2at6native18elementwise_kernelILi128ELi4EZNS0_22gpu_kernel_impl_nocastIZZZNS0_29binary_cross_entropy_out_cudaERKNS_6TensorES5_RKSt8optionalIS3_ElRS3_ENKUlvE_clEvENKUlvE2_clEvEUlN3c108BFloat16ESE_E_EEvRNS_18TensorIteratorBaseERKT_EUliE_EEviT1_ --------------------------
	.section	.text._ZN2at6native18elementwise_kernelILi128ELi4EZNS0_22gpu_kernel_impl_nocastIZZZNS0_29binary_cross_entropy_out_cudaERKNS_6TensorES5_RKSt8optionalIS3_ElRS3_ENKUlvE_clEvENKUlvE2_clEvEUlN3c108BFloat16ESE_E_EEvRNS_18TensorIteratorBaseERKT_EUliE_EEviT1_,"ax",@progbits
	.align	128
        .global         _ZN2at6native18elementwise_kernelILi128ELi4EZNS0_22gpu_kernel_impl_nocastIZZZNS0_29binary_cross_entropy_out_cudaERKNS_6TensorES5_RKSt8optionalIS3_ElRS3_ENKUlvE_clEvENKUlvE2_clEvEUlN3c108BFloat16ESE_E_EEvRNS_18TensorIteratorBaseERKT_EUliE_EEviT1_
        .type           _ZN2at6native18elementwise_kernelILi128ELi4EZNS0_22gpu_kernel_impl_nocastIZZZNS0_29binary_cross_entropy_out_cudaERKNS_6TensorES5_RKSt8optionalIS3_ElRS3_ENKUlvE_clEvENKUlvE2_clEvEUlN3c108BFloat16ESE_E_EEvRNS_18TensorIteratorBaseERKT_EUliE_EEviT1_,@function
        .size           _ZN2at6native18elementwise_kernelILi128ELi4EZNS0_22gpu_kernel_impl_nocastIZZZNS0_29binary_cross_entropy_out_cudaERKNS_6TensorES5_RKSt8optionalIS3_ElRS3_ENKUlvE_clEvENKUlvE2_clEvEUlN3c108BFloat16ESE_E_EEvRNS_18TensorIteratorBaseERKT_EUliE_EEviT1_,(.L_x_10662 - _ZN2at6native18elementwise_kernelILi128ELi4EZNS0_22gpu_kernel_impl_nocastIZZZNS0_29binary_cross_entropy_out_cudaERKNS_6TensorES5_RKSt8optionalIS3_ElRS3_ENKUlvE_clEvENKUlvE2_clEvEUlN3c108BFloat16ESE_E_EEvRNS_18TensorIteratorBaseERKT_EUliE_EEviT1_)
        .other          _ZN2at6native18elementwise_kernelILi128ELi4EZNS0_22gpu_kernel_impl_nocastIZZZNS0_29binary_cross_entropy_out_cudaERKNS_6TensorES5_RKSt8optionalIS3_ElRS3_ENKUlvE_clEvENKUlvE2_clEvEUlN3c108BFloat16ESE_E_EEvRNS_18TensorIteratorBaseERKT_EUliE_EEviT1_,@"STO_CUDA_ENTRY STV_DEFAULT"
_ZN2at6native18elementwise_kernelILi128ELi4EZNS0_22gpu_kernel_impl_nocastIZZZNS0_29binary_cross_entropy_out_cudaERKNS_6TensorES5_RKSt8optionalIS3_ElRS3_ENKUlvE_clEvENKUlvE2_clEvEUlN3c108BFloat16ESE_E_EEvRNS_18TensorIteratorBaseERKT_EUliE_EEviT1_:
.text._ZN2at6native18elementwise_kernelILi128ELi4EZNS0_22gpu_kernel_impl_nocastIZZZNS0_29binary_cross_entropy_out_cudaERKNS_6TensorES5_RKSt8optionalIS3_ElRS3_ENKUlvE_clEvENKUlvE2_clEvEUlN3c108BFloat16ESE_E_EEvRNS_18TensorIteratorBaseERKT_EUliE_EEviT1_:
[----:B------:R-:W0:Y:S08]  /*0000*/  LDC R1, c[0x0][0x37c] ;  /* 0x0000df00ff017b82 */ /* 0x000e300000000800 */
[----:B------:R-:W1:Y:S01]  /*0010*/  LDC R17, c[0x0][0x388] ;  /* 0x0000e200ff117b82 */ /* 0x000e620000000800 */
[----:B------:R-:W2:Y:S01]  /*0020*/  S2R R19, SR_TID.X ;  /* 0x0000000000137919 */ /* 0x000ea20000002100 */
[----:B------:R-:W3:Y:S06]  /*0030*/  LDCU.64 UR36, c[0x0][0x358] ;  /* 0x00006b00ff2477ac */ /* 0x000eec0008000a00 */
[----:B------:R-:W4:Y:S01]  /*0040*/  S2UR UR4, SR_CTAID.X ;  /* 0x00000000000479c3 */ /* 0x000f220000002500 */
[----:B-1----:R-:W-:Y:S01]  /*0050*/  ISETP.NE.AND P0, PT, R17, RZ, PT ;  /* 0x000000ff1100720c */ /* 0x002fe20003f05270 */
[----:B----4-:R-:W-:-:S06]  /*0060*/  USHF.L.U32 UR4, UR4, 0x9, URZ ;  /* 0x0000000904047899 */ /* 0x010fcc00080006ff */
[----:B--2---:R-:W-:-:S06]  /*0070*/  LOP3.LUT R19, R19, UR4, RZ, 0xfc, !PT ;  /* 0x0000000413137c12 */ /* 0x004fcc000f8efcff */
[----:B0--3--:R-:W-:Y:S05]  /*0080*/  @P0 BRA `(.L_x_2275) ;  /* 0x0000001800980947 */ /* 0x009fea0003800000 */
[----:B------:R-:W0:Y:S01]  /*0090*/  LDCU UR4, c[0x0][0x380] ;  /* 0x00007000ff0477ac */ /* 0x000e220008000800 */
[----:B------:R-:W-:Y:S01]  /*00a0*/  BSSY.RECONVERGENT B6, `(.L_x_2276) ;  /* 0x0000068000067945 */ /* 0x000fe20003800200 */
[----:B0-----:R-:W-:-:S13]  /*00b0*/  ISETP.GE.AND P0, PT, R19, UR4, PT ;  /* 0x0000000413007c0c */ /* 0x001fda000bf06270 */
[----:B------:R-:W-:Y:S05]  /*00c0*/  @P0 BRA `(.L_x_2277) ;  /* 0x0000000400940947 */ /* 0x000fea0003800000 */
[----:B------:R-:W0:Y:S08]  /*00d0*/  LDC.64 R2, c[0x0][0x5f0] ;  /* 0x00017c00ff027b82 */ /* 0x000e300000000a00 */
[----:B------:R-:W1:Y:S01]  /*00e0*/  LDC.64 R4, c[0x0][0x5f8] ;  /* 0x00017e00ff047b82 */ /* 0x000e620000000a00 */
[----:B0-----:R-:W2:Y:S04]  /*00f0*/  LDG.E.U16 R2, desc[UR36][R2.64] ;  /* 0x0000002402027981 */ /* 0x001ea8000c1e1500 */
[----:B-1----:R0:W5:Y:S01]  /*0100*/  LDG.E.U16 R17, desc[UR36][R4.64] ;  /* 0x0000002404117981 */ /* 0x002162000c1e1500 */
[----:B--2---:R-:W-:-:S04]  /*0110*/  SHF.L.U32 R16, R2, 0x10, RZ ;  /* 0x0000001002107819 */ /* 0x004fc800000006ff */
[C---:B------:R-:W-:Y:S02]  /*0120*/  FSETP.GE.FTZ.AND P1, PT, R16.reuse, RZ, PT ;  /* 0x000000ff1000720b */ /* 0x040fe40003f36000 */
[----:B------:R-:W-:-:S13]  /*0130*/  FSETP.GTU.FTZ.AND P0, PT, R16, 1, PT ;  /* 0x3f8000001000780b */ /* 0x000fda0003f1c000 */
[----:B0-----:R-:W-:Y:S05]  /*0140*/  @!P0 BRA P1, `(.L_x_2278) ;  /* 0x0000000000408947 */ /* 0x001fea0000800000 */
[----:B------:R-:W-:Y:S01]  /*0150*/  MOV R2, 0x0 ;  /* 0x0000000000027802 */ /* 0x000fe20000000f00 */
[----:B------:R-:W0:Y:S01]  /*0160*/  LDCU.64 UR4, c[0x4][0x300] ;  /* 0x01006000ff0477ac */ /* 0x000e220008000a00 */
[----:B------:R-:W-:Y:S01]  /*0170*/  HFMA2 R8, -RZ, RZ, 0, 5.36441802978515625e-06 ;  /* 0x0000005aff087431 */ /* 0x000fe200000001ff */
[----:B------:R-:W-:Y:S01]  /*0180*/  MOV R12, 0x1 ;  /* 0x00000001000c7802 */ /* 0x000fe20000000f00 */
[----:B------:R-:W-:Y:S01]  /*0190*/  IMAD.MOV.U32 R13, RZ, RZ, RZ ;  /* 0x000000ffff0d7224 */ /* 0x000fe200078e00ff */
[----:B------:R-:W1:Y:S01]  /*01a0*/  LDCU.64 UR6, c[0x4][0x2d0] ;  /* 0x01005a00ff0677ac */ /* 0x000e620008000a00 */
[----:B------:R-:W2:Y:S01]  /*01b0*/  LDC.64 R2, c[0x4][R2] ;  /* 0x0100000002027b82 */ /* 0x000ea20000000a00 */
[----:B------:R-:W3:Y:S01]  /*01c0*/  LDCU.64 UR8, c[0x4][0x20] ;  /* 0x01000400ff0877ac */ /* 0x000ee20008000a00 */
[----:B0-----:R-:W-:Y:S02]  /*01d0*/  MOV R4, UR4 ;  /* 0x0000000400047c02 */ /* 0x001fe40008000f00 */
[----:B------:R-:W-:-:S02]  /*01e0*/  MOV R5, UR5 ;  /* 0x0000000500057c02 */ /* 0x000fc40008000f00 */
[----:B-1----:R-:W-:Y:S01]  /*01f0*/  MOV R6, UR6 ;  /* 0x0000000600067c02 */ /* 0x002fe20008000f00 */
[----:B------:R-:W-:Y:S01]  /*0200*/  IMAD.U32 R7, RZ, RZ, UR7 ;  /* 0x00000007ff077e24 */ /* 0x000fe2000f8e00ff */
[----:B---3--:R-:W-:Y:S02]  /*0210*/  MOV R10, UR8 ;  /* 0x00000008000a7c02 */ /* 0x008fe40008000f00 */
[----:B------:R-:W-:-:S07]  /*0220*/  MOV R11, UR9 ;  /* 0x00000009000b7c02 */ /* 0x000fce0008000f00 */
[----:B------:R-:W-:-:S07]  /*0230*/  LEPC R20, `(.L_x_2278) ;  /* 0x000000001014794e */ /* 0x000fce0000000000 */
[----:B--2--5:R-:W-:Y:S05]  /*0240*/  CALL.ABS.NOINC R2 ;  /* 0x0000000002007343 */ /* 0x024fea0003c00000 */
.L_x_2278:
[----:B-----5:R-:W-:-:S04]  /*0250*/  SHF.L.U32 R17, R17, 0x10, RZ ;  /* 0x0000001011117819 */ /* 0x020fc800000006ff */
[C---:B------:R-:W-:Y:S02]  /*0260*/  FSETP.GE.FTZ.AND P1, PT, R17.reuse, RZ, PT ;  /* 0x000000ff1100720b */ /* 0x040fe40003f36000 */
[----:B------:R-:W-:-:S13]  /*0270*/  FSETP.GTU.FTZ.AND P0, PT, R17, 1, PT ;  /* 0x3f8000001100780b */ /* 0x000fda0003f1c000 */
[----:B------:R-:W-:Y:S05]  /*0280*/  @!P0 BRA P1, `(.L_x_2279) ;  /* 0x0000000000408947 */ /* 0x000fea0000800000 */
[----:B------:R-:W-:Y:S01]  /*0290*/  MOV R2, 0x0 ;  /* 0x0000000000027802 */ /* 0x000fe20000000f00 */
[----:B------:R-:W0:Y:S01]  /*02a0*/  LDCU.64 UR4, c[0x4][0x308] ;  /* 0x01006100ff0477ac */ /* 0x000e220008000a00 */
[----:B------:R-:W-:Y:S01]  /*02b0*/  HFMA2 R8, -RZ, RZ, 0, 5.424022674560546875e-06 ;  /* 0x0000005bff087431 */ /* 0x000fe200000001ff */
        /* <DEDUP_REMOVED lines=12> */
[----:B--2---:R-:W-:Y:S05]  /*0380*/  CALL.ABS.NOINC R2 ;  /* 0x0000000002007343 */ /* 0x004fea0003c00000 */
.L_x_2279:
[----:B------:R-:W-:Y:S01]  /*0390*/  FADD.FTZ R2, -R16, -RZ ;  /* 0x800000ff10027221 */ /* 0x000fe20000010100 */
[----:B------:R-:W-:Y:S02]  /*03a0*/  HFMA2 R6, -RZ, RZ, 1.625, 0 ;  /* 0x3e800000ff067431 */ /* 0x000fe400000001ff */
[----:B------:R-:W-:Y:S01]  /*03b0*/  IMAD.MOV.U32 R7, RZ, RZ, 0x3d39bf78 ;  /* 0x3d39bf78ff077424 */ /* 0x000fe200078e00ff */
[----:B------:R-:W0:Y:S01]  /*03c0*/  MUFU.LG2 R16, R16 ;  /* 0x0000001000107308 */ /* 0x000e220000000c00 */
[----:B------:R-:W-:-:S07]  /*03d0*/  IADD3 R19, PT, PT, R19, 0x80, RZ ;  /* 0x0000008013137810 */ /* 0x000fce0007ffe0ff */
[----:B------:R0:W1:Y:S02]  /*03e0*/  F2F.BF16.F32 R0, R2 ;  /* 0x0000000200007304 */ /* 0x0000640000202000 */
[----:B0-----:R-:W-:Y:S01]  /*03f0*/  FMUL.FTZ R2, R16, 0.69314718246459960938 ;  /* 0x3f31721810027820 */ /* 0x001fe20000410000 */
[----:B-1----:R-:W-:-:S05]  /*0400*/  SHF.L.U32 R0, R0, 0x10, RZ ;  /* 0x0000001000007819 */ /* 0x002fca00000006ff */
[----:B------:R-:W0:Y:S01]  /*0410*/  F2F.BF16.F32 R2, R2 ;  /* 0x0000000200027304 */ /* 0x000e220000202000 */
[C---:B------:R-:W-:Y:S01]  /*0420*/  ISETP.GE.U32.AND P0, PT, R0.reuse, 0x7f800000, PT ;  /* 0x7f8000000000780c */ /* 0x040fe20003f06070 */
[----:B------:R-:W-:-:S03]  /*0430*/  FADD.FTZ.RZ R3, R0, 1 ;  /* 0x3f80000000037421 */ /* 0x000fc6000001c000 */
[----:B------:R-:W-:Y:S02]  /*0440*/  ISETP.GT.AND P1, PT, R0, -0x40800000, P0 ;  /* 0xbf8000000000780c */ /* 0x000fe40000724270 */
[----:B------:R-:W-:-:S04]  /*0450*/  IADD3 R3, PT, PT, R3, -0x3f400000, RZ ;  /* 0xc0c0000003037810 */ /* 0x000fc80007ffe0ff */
[----:B------:R-:W-:-:S04]  /*0460*/  LOP3.LUT R3, R3, 0xff800000, RZ, 0xc0, !PT ;  /* 0xff80000003037812 */ /* 0x000fc800078ec0ff */
[----:B------:R-:W-:Y:S02]  /*0470*/  IADD3 R5, PT, PT, -R3, 0x40800000, RZ ;  /* 0x4080000003057810 */ /* 0x000fe40007ffe1ff */
[-C--:B------:R-:W-:Y:S02]  /*0480*/  IADD3 R4, PT, PT, R0, -R3.reuse, RZ ;  /* 0x8000000300047210 */ /* 0x080fe40007ffe0ff */
[----:B------:R-:W-:Y:S01]  /*0490*/  I2FP.F32.S32 R3, R3 ;  /* 0x0000000300037245 */ /* 0x000fe20000201400 */
[----:B------:R-:W-:-:S04]  /*04a0*/  FFMA.FTZ R5, R5, R6, -1 ;  /* 0xbf80000005057423 */ /* 0x000fc80000010006 */
[----:B------:R-:W-:Y:S01]  /*04b0*/  FADD.FTZ R4, R4, R5 ;  /* 0x0000000504047221 */ /* 0x000fe20000010000 */
[----:B------:R-:W-:-:S03]  /*04c0*/  FMUL.FTZ R3, R3, 1.1920928955078125e-07 ;  /* 0x3400000003037820 */ /* 0x000fc60000410000 */
        /* <DEDUP_REMOVED lines=20> */
[----:B------:R-:W1:Y:S01]  /*0610*/  F2F.BF16.F32 R3, R3 ;  /* 0x0000000300037304 */ /* 0x000e620000202000 */
[----:B0-----:R-:W-:Y:S01]  /*0620*/  IMAD.U32 R2, R5, 0x10000, RZ ;  /* 0x0001000005027824 */ /* 0x001fe200078e00ff */
[----:B-1----:R-:W-:-:S04]  /*0630*/  SHF.L.U32 R4, R3, 0x10, RZ ;  /* 0x0000001003047819 */ /* 0x002fc800000006ff */
[----:B------:R-:W-:Y:S02]  /*0640*/  FSETP.GEU.FTZ.AND P0, PT, R4, -100, PT ;  /* 0xc2c800000400780b */ /* 0x000fe40003f1e000 */
[----:B------:R-:W-:Y:S02]  /*0650*/  SHF.L.U32 R4, R0, 0x10, RZ ;  /* 0x0000001000047819 */ /* 0x000fe400000006ff */
[----:B------:R-:W-:-:S03]  /*0660*/  SEL R0, R3, 0xc2c8, P0 ;  /* 0x0000c2c803007807 */ /* 0x000fc60000000000 */
[----:B------:R-:W-:Y:S01]  /*0670*/  FMUL.FTZ R4, R17, R4 ;  /* 0x0000000411047220 */ /* 0x000fe20000410000 */
[----:B------:R-:W-:-:S05]  /*0680*/  SHF.L.U32 R3, R0, 0x10, RZ ;  /* 0x0000001000037819 */ /* 0x000fca00000006ff */
[----:B------:R-:W-:Y:S01]  /*0690*/  FMUL.FTZ R0, R2, R3 ;  /* 0x0000000302007220 */ /* 0x000fe20000410000 */
[----:B------:R-:W0:Y:S01]  /*06a0*/  F2F.BF16.F32 R4, R4 ;  /* 0x0000000400047304 */ /* 0x000e220000202000 */
[----:B------:R-:W1:Y:S07]  /*06b0*/  LDC.64 R2, c[0x0][0x5e8] ;  /* 0x00017a00ff027b82 */ /* 0x000e6e0000000a00 */
[----:B------:R-:W2:Y:S01]  /*06c0*/  F2F.BF16.F32 R0, R0 ;  /* 0x0000000000007304 */ /* 0x000ea20000202000 */
[----:B0-----:R-:W-:-:S02]  /*06d0*/  SHF.L.U32 R6, R4, 0x10, RZ ;  /* 0x0000001004067819 */ /* 0x001fc400000006ff */
[----:B--2---:R-:W-:-:S05]  /*06e0*/  SHF.L.U32 R5, R0, 0x10, RZ ;  /* 0x0000001000057819 */ /* 0x004fca00000006ff */
[----:B------:R-:W-:-:S05]  /*06f0*/  FADD.FTZ R5, R5, -R6 ;  /* 0x8000000605057221 */ /* 0x000fca0000010000 */
[----:B------:R-:W-:-:S05]  /*0700*/  F2FP.BF16.F32.PACK_AB R5, RZ, R5 ;  /* 0x00000005ff05723e */ /* 0x000fca00000010ff */
[----:B-1----:R0:W-:Y:S02]  /*0710*/  STG.E.U16 desc[UR36][R2.64], R5 ;  /* 0x0000000502007986 */ /* 0x0021e4000c101524 */
.L_x_2277:
[----:B------:R-:W-:Y:S05]  /*0720*/  BSYNC.RECONVERGENT B6 ;  /* 0x0000000000067941 */ /* 0x000fea0003800200 */
.L_x_2276:
[----:B------:R-:W1:Y:S01]  /*0730*/  LDCU UR4, c[0x0][0x380] ;  /* 0x00007000ff0477ac */ /* 0x000e620008000800 */
[----:B------:R-:W-:Y:S01]  /*0740*/  BSSY.RECONVERGENT B6, `(.L_x_2280) ;  /* 0x0000068000067945 */ /* 0x000fe20003800200 */
[----:B-1----:R-:W-:-:S13]  /*0750*/  ISETP.GE.AND P0, PT, R19, UR4, PT ;  /* 0x0000000413007c0c */ /* 0x002fda000bf06270 */
[----:B------:R-:W-:Y:S05]  /*0760*/  @P0 BRA `(.L_x_2281) ;  /* 0x0000000400940947 */ /* 0x000fea0003800000 */
[----:B0-----:R-:W0:Y:S08]  /*0770*/  LDC.64 R2, c[0x0][0x5f0] ;  /* 0x00017c00ff027b82 */ /* 0x001e300000000a00 */
[----:B------:R-:W1:Y:S01]  /*0780*/  LDC.64 R4, c[0x0][0x5f8] ;  /* 0x00017e00ff047b82 */ /* 0x000e620000000a00 */
[----:B0-----:R-:W2:Y:S04]  /*0790*/  LDG.E.U16 R2, desc[UR36][R2.64] ;  /* 0x0000002402027981 */ /* 0x001ea8000c1e1500 */
[----:B-1----:R0:W5:Y:S01]  /*07a0*/  LDG.E.U16 R17, desc[UR36][R4.64] ;  /* 0x0000002404117981 */ /* 0x002162000c1e1500 */
[----:B--2---:R-:W-:-:S05]  /*07b0*/  IMAD.U32 R16, R2, 0x10000, RZ ;  /* 0x0001000002107824 */ /* 0x004fca00078e00ff */
[C---:B------:R-:W-:Y:S02]  /*07c0*/  FSETP.GE.FTZ.AND P1, PT, R16.reuse, RZ, PT ;  /* 0x000000ff1000720b */ /* 0x040fe40003f36000 */
[----:B------:R-:W-:-:S13]  /*07d0*/  FSETP.GTU.FTZ.AND P0, PT, R16, 1, PT ;  /* 0x3f8000001000780b */ /* 0x000fda0003f1c000 */
[----:B0-----:R-:W-:Y:S05]  /*07e0*/  @!P0 BRA P1, `(.L_x_2282) ;  /* 0x0000000000408947 */ /* 0x001fea0000800000 */
[----:B------:R-:W-:Y:S01]  /*07f0*/  MOV R2, 0x0 ;  /* 0x0000000000027802 */ /* 0x000fe20000000f00 */
[----:B------:R-:W0:Y:S01]  /*0800*/  LDCU.64 UR4, c[0x4][0x300] ;  /* 0x01006000ff0477ac */ /* 0x000e220008000a00 */
[----:B------:R-:W-:Y:S01]  /*0810*/  HFMA2 R8, -RZ, RZ, 0, 5.36441802978515625e-06 ;  /* 0x0000005aff087431 */ /* 0x000fe200000001ff */
[----:B------:R-:W-:Y:S01]  /*0820*/  MOV R12, 0x1 ;  /* 0x00000001000c7802 */ /* 0x000fe20000000f00 */
[----:B------:R-:W-:Y:S01]  /*0830*/  HFMA2 R13, -RZ, RZ, 0, 0 ;  /* 0x00000000ff0d7431 */ /* 0x000fe200000001ff */
[----:B------:R-:W1:Y:S01]  /*0840*/  LDCU.64 UR6, c[0x4][0x2d0] ;  /* 0x01005a00ff0677ac */ /* 0x000e620008000a00 */
[----:B------:R-:W2:Y:S01]  /*0850*/  LDC.64 R2, c[0x4][R2] ;  /* 0x0100000002027b82 */ /* 0x000ea20000000a00 */
[----:B------:R-:W3:Y:S01]  /*0860*/  LDCU.64 UR8, c[0x4][0x20] ;  /* 0x01000400ff0877ac */ /* 0x000ee20008000a00 */
[----:B0-----:R-:W-:Y:S02]  /*0870*/  MOV R4, UR4 ;  /* 0x0000000400047c02 */ /* 0x001fe40008000f00 */
[----:B------:R-:W-:-:S02]  /*0880*/  MOV R5, UR5 ;  /* 0x0000000500057c02 */ /* 0x000fc40008000f00 */
[----:B-1----:R-:W-:Y:S02]  /*0890*/  MOV R6, UR6 ;  /* 0x0000000600067c02 */ /* 0x002fe40008000f00 */
[----:B------:R-:W-:Y:S01]  /*08a0*/  MOV R7, UR7 ;  /* 0x0000000700077c02 */ /* 0x000fe20008000f00 */
[----:B---3--:R-:W-:Y:S01]  /*08b0*/  IMAD.U32 R10, RZ, RZ, UR8 ;  /* 0x00000008ff0a7e24 */ /* 0x008fe2000f8e00ff */
[----:B------:R-:W-:-:S07]  /*08c0*/  MOV R11, UR9 ;  /* 0x00000009000b7c02 */ /* 0x000fce0008000f00 */
[----:B------:R-:W-:-:S07]  /*08d0*/  LEPC R20, `(.L_x_2282) ;  /* 0x000000001014794e */ /* 0x000fce0000000000 */
[----:B--2--5:R-:W-:Y:S05]  /*08e0*/  CALL.ABS.NOINC R2 ;  /* 0x0000000002007343 */ /* 0x024fea0003c00000 */
.L_x_2282:
[----:B-----5:R-:W-:-:S05]  /*08f0*/  IMAD.U32 R17, R17, 0x10000, RZ ;  /* 0x0001000011117824 */ /* 0x020fca00078e00ff */
[C---:B------:R-:W-:Y:S02]  /*0900*/  FSETP.GE.FTZ.AND P1, PT, R17.reuse, RZ, PT ;  /* 0x000000ff1100720b */ /* 0x040fe40003f36000 */
[----:B------:R-:W-:-:S13]  /*0910*/  FSETP.GTU.FTZ.AND P0, PT, R17, 1, PT ;  /* 0x3f8000001100780b */ /* 0x000fda0003f1c000 */
[----:B------:R-:W-:Y:S05]  /*0920*/  @!P0 BRA P1, `(.L_x_2283) ;  /* 0x0000000000408947 */ /* 0x000fea0000800000 */
[----:B------:R-:W-:Y:S01]  /*0930*/  MOV R2, 0x0 ;  /* 0x0000000000027802 */ /* 0x000fe20000000f00 */
[----:B------:R-:W0:Y:S01]  /*0940*/  LDCU.64 UR4, c[0x4][0x308] ;  /* 0x01006100ff0477ac */ /* 0x000e220008000a00 */
[----:B------:R-:W-:Y:S01]  /*0950*/  HFMA2 R8, -RZ, RZ, 0, 5.424022674560546875e-06 ;  /* 0x0000005bff087431 */ /* 0x000fe200000001ff */
        /* <DEDUP_REMOVED lines=12> */
[----:B--2---:R-:W-:Y:S05]  /*0a20*/  CALL.ABS.NOINC R2 ;  /* 0x0000000002007343 */ /* 0x004fea0003c00000 */
.L_x_2283:
[----:B------:R-:W-:Y:S01]  /*0a30*/  FADD.FTZ R2, -R16, -RZ ;  /* 0x800000ff10027221 */ /* 0x000fe20000010100 */
[----:B------:R-:W-:Y:S01]  /*0a40*/  MOV R6, 0x3e800000 ;  /* 0x3e80000000067802 */ /* 0x000fe20000000f00 */
[----:B------:R-:W-:Y:S01]  /*0a50*/  HFMA2 R7, -RZ, RZ, 1.3056640625, -1.8671875 ;  /* 0x3d39bf78ff077431 */ /* 0x000fe200000001ff */
[----:B------:R-:W0:Y:S01]  /*0a60*/  MUFU.LG2 R16, R16 ;  /* 0x0000001000107308 */ /* 0x000e220000000c00 */
[----:B------:R-:W-:-:S07]  /*0a70*/  IADD3 R19, PT, PT, R19, 0x80, RZ ;  /* 0x0000008013137810 */ /* 0x000fce0007ffe0ff */
[----:B------:R0:W1:Y:S02]  /*0a80*/  F2F.BF16.F32 R0, R2 ;  /* 0x0000000200007304 */ /* 0x0000640000202000 */
[----:B0-----:R-:W-:Y:S01]  /*0a90*/  FMUL.FTZ R2, R16, 0.69314718246459960938 ;  /* 0x3f31721810027820 */ /* 0x001fe20000410000 */
[----:B-1----:R-:W-:-:S05]  /*0aa0*/  IMAD.U32 R0, R0, 0x10000, RZ ;  /* 0x0001000000007824 */ /* 0x002fca00078e00ff */
[----:B------:R-:W0:Y:S01]  /*0ab0*/  F2F.BF16.F32 R2, R2 ;  /* 0x0000000200027304 */ /* 0x000e220000202000 */
[C---:B------:R-:W-:Y:S01]  /*0ac0*/  FADD.FTZ.RZ R3, R0.reuse, 1 ;  /* 0x3f80000000037421 */ /* 0x040fe2000001c000 */
[----:B------:R-:W-:-:S04]  /*0ad0*/  ISETP.GE.U32.AND P0, PT, R0, 0x7f800000, PT ;  /* 0x7f8000000000780c */ /* 0x000fc80003f06070 */
[----:B------:R-:W-:Y:S02]  /*0ae0*/  IADD3 R3, PT, PT, R3, -0x3f400000, RZ ;  /* 0xc0c0000003037810 */ /* 0x000fe40007ffe0ff */
[----:B------:R-:W-:Y:S02]  /*0af0*/  ISETP.GT.AND P1, PT, R0, -0x40800000, P0 ;  /* 0xbf8000000000780c */ /* 0x000fe40000724270 */
        /* <DEDUP_REMOVED lines=28> */
[----:B0-----:R-:W-:Y:S02]  /*0cc0*/  SHF.L.U32 R2, R5, 0x10, RZ ;  /* 0x0000001005027819 */ /* 0x001fe400000006ff */
[----:B-1----:R-:W-:-:S04]  /*0cd0*/  SHF.L.U32 R4, R3, 0x10, RZ ;  /* 0x0000001003047819 */ /* 0x002fc800000006ff */
[----:B------:R-:W-:Y:S02]  /*0ce0*/  FSETP.GEU.FTZ.AND P0, PT, R4, -100, PT ;  /* 0xc2c800000400780b */ /* 0x000fe40003f1e000 */
[----:B------:R-:W-:Y:S02]  /*0cf0*/  SHF.L.U32 R4, R0, 0x10, RZ ;  /* 0x0000001000047819 */ /* 0x000fe400000006ff */
[----:B------:R-:W-:-:S03]  /*0d00*/  SEL R0, R3, 0xc2c8, P0 ;  /* 0x0000c2c803007807 */ /* 0x000fc60000000000 */
[----:B------:R-:W-:Y:S02]  /*0d10*/  FMUL.FTZ R4, R17, R4 ;  /* 0x0000000411047220 */ /* 0x000fe40000410000 */
[----:B------:R-:W-:-:S04]  /*0d20*/  IMAD.U32 R3, R0, 0x10000, RZ ;  /* 0x0001000000037824 */ /* 0x000fc800078e00ff */
        /* <DEDUP_REMOVED lines=9> */
.L_x_2281:
[----:B------:R-:W-:Y:S05]  /*0dc0*/  BSYNC.RECONVERGENT B6 ;  /* 0x0000000000067941 */ /* 0x000fea0003800200 */
.L_x_2280:
[----:B------:R-:W2:Y:S01]  /*0dd0*/  LDCU UR4, c[0x0][0x380] ;  /* 0x00007000ff0477ac */ /* 0x000ea20008000800 */
[----:B------:R-:W-:Y:S01]  /*0de0*/  BSSY.RECONVERGENT B6, `(.L_x_2284) ;  /* 0x0000068000067945 */ /* 0x000fe20003800200 */
[----:B--2---:R-:W-:-:S13]  /*0df0*/  ISETP.GE.AND P0, PT, R19, UR4, PT ;  /* 0x0000000413007c0c */ /* 0x004fda000bf06270 */
[----:B------:R-:W-:Y:S05]  /*0e00*/  @P0 BRA `(.L_x_2285) ;  /* 0x0000000400940947 */ /* 0x000fea0003800000 */
[----:B01----:R-:W0:Y:S08]  /*0e10*/  LDC.64 R2, c[0x0][0x5f0] ;  /* 0x00017c00ff027b82 */ /* 0x003e300000000a00 */
        /* <DEDUP_REMOVED lines=15> */
[----:B0-----:R-:W-:Y:S01]  /*0f10*/  IMAD.U32 R4, RZ, RZ, UR4 ;  /* 0x00000004ff047e24 */ /* 0x001fe2000f8e00ff */
[----:B------:R-:W-:Y:S02]  /*0f20*/  MOV R5, UR5 ;  /* 0x0000000500057c02 */ /* 0x000fe40008000f00 */
[----:B-1----:R-:W-:-:S02]  /*0f30*/  MOV R6, UR6 ;  /* 0x0000000600067c02 */ /* 0x002fc40008000f00 */
[----:B------:R-:W-:Y:S02]  /*0f40*/  MOV R7, UR7 ;  /* 0x0000000700077c02 */ /* 0x000fe40008000f00 */
[----:B---3--:R-:W-:Y:S01]  /*0f50*/  MOV R10, UR8 ;  /* 0x00000008000a7c02 */ /* 0x008fe20008000f00 */
[----:B------:R-:W-:-:S07]  /*0f60*/  IMAD.U32 R11, RZ, RZ, UR9 ;  /* 0x00000009ff0b7e24 */ /* 0x000fce000f8e00ff */
[----:B------:R-:W-:-:S07]  /*0f70*/  LEPC R20, `(.L_x_2286) ;  /* 0x000000001014794e */ /* 0x000fce0000000000 */
[----:B--2--5:R-:W-:Y:S05]  /*0f80*/  CALL.ABS.NOINC R2 ;  /* 0x0000000002007343 */ /* 0x024fea0003c00000 */
.L_x_2286:
        /* <DEDUP_REMOVED lines=19> */
[----:B--2---:R-:W-:Y:S05]  /*10c0*/  CALL.ABS.NOINC R2 ;  /* 0x0000000002007343 */ /* 0x004fea0003c00000 */
.L_x_2287:
[----:B------:R-:W-:Y:S01]  /*10d0*/  FADD.FTZ R2, -R16, -RZ ;  /* 0x800000ff10027221 */ /* 0x000fe20000010100 */
[----:B------:R-:W-:Y:S01]  /*10e0*/  MOV R6, 0x3e800000 ;  /* 0x3e80000000067802 */ /* 0x000fe20000000f00 */
[----:B------:R-:W-:Y:S01]  /*10f0*/  HFMA2 R7, -RZ, RZ, 1.3056640625, -1.8671875 ;  /* 0x3d39bf78ff077431 */ /* 0x000fe200000001ff */
        /* <DEDUP_REMOVED lines=8> */
[----:B------:R-:W-:Y:S01]  /*1180*/  ISETP.GT.AND P1, PT, R0, -0x40800000, P0 ;  /* 0xbf8000000000780c */ /* 0x000fe20000724270 */
[----:B------:R-:W-:-:S05]  /*1190*/  VIADD R3, R3, 0xc0c00000 ;  /* 0xc0c0000003037836 */ /* 0x000fca0000000000 */
        /* <DEDUP_REMOVED lines=27> */
[----:B------:R-:W1:Y:S01]  /*1350*/  F2F.BF16.F32 R3, R3 ;  /* 0x0000000300037304 */ /* 0x000e620000202000 */
[----:B0-----:R-:W-:Y:S02]  /*1360*/  SHF.L.U32 R2, R5, 0x10, RZ ;  /* 0x0000001005027819 */ /* 0x001fe400000006ff */
        /* <DEDUP_REMOVED lines=10> */
[----:B0-----:R-:W-:Y:S01]  /*1410*/  IMAD.U32 R6, R4, 0x10000, RZ ;  /* 0x0001000004067824 */ /* 0x001fe200078e00ff */
[----:B--2---:R-:W-:-:S05]  /*1420*/  SHF.L.U32 R5, R0, 0x10, RZ ;  /* 0x0000001000057819 */ /* 0x004fca00000006ff */
[----:B------:R-:W-:-:S05]  /*1430*/  FADD.FTZ R5, R5, -R6 ;  /* 0x8000000605057221 */ /* 0x000fca0000010000 */
[----:B------:R-:W-:-:S05]  /*1440*/  F2FP.BF16.F32.PACK_AB R5, RZ, R5 ;  /* 0x00000005ff05723e */ /* 0x000fca00000010ff */
[----:B-1----:R2:W-:Y:S02]  /*1450*/  STG.E.U16 desc[UR36][R2.64], R5 ;  /* 0x0000000502007986 */ /* 0x0025e4000c101524 */
.L_x_2285:
[----:B------:R-:W-:Y:S05]  /*1460*/  BSYNC.RECONVERGENT B6 ;  /* 0x0000000000067941 */ /* 0x000fea0003800200 */
.L_x_2284:
[----:B------:R-:W3:Y:S02]  /*1470*/  LDCU UR4, c[0x0][0x380] ;  /* 0x00007000ff0477ac */ /* 0x000ee40008000800 */
[----:B---3--:R-:W-:-:S13]  /*1480*/  ISETP.GE.AND P0, PT, R19, UR4, PT ;  /* 0x0000000413007c0c */ /* 0x008fda000bf06270 */
[----:B------:R-:W-:Y:S05]  /*1490*/  @P0 EXIT ;  /* 0x000000000000094d */ /* 0x000fea0003800000 */
[----:B012---:R-:W0:Y:S08]  /*14a0*/  LDC.64 R2, c[0x0][0x5f0] ;  /* 0x00017c00ff027b82 */ /* 0x007e300000000a00 */
        /* <DEDUP_REMOVED lines=9> */
[----:B------:R-:W-:Y:S02]  /*1540*/  HFMA2 R12, -RZ, RZ, 0, 5.9604644775390625e-08 ;  /* 0x00000001ff0c7431 */ /* 0x000fe400000001ff */
[----:B------:R-:W-:Y:S01]  /*1550*/  IMAD.MOV.U32 R8, RZ, RZ, 0x5a ;  /* 0x0000005aff087424 */ /* 0x000fe200078e00ff */
[----:B------:R-:W-:Y:S01]  /*1560*/  MOV R13, RZ ;  /* 0x000000ff000d7202 */ /* 0x000fe20000000f00 */
[----:B------:R-:W1:Y:S01]  /*1570*/  LDCU.64 UR6, c[0x4][0x2d0] ;  /* 0x01005a00ff0677ac */ /* 0x000e620008000a00 */
[----:B------:R-:W2:Y:S01]  /*1580*/  LDC.64 R2, c[0x4][R2] ;  /* 0x0100000002027b82 */ /* 0x000ea20000000a00 */
[----:B------:R-:W3:Y:S01]  /*1590*/  LDCU.64 UR8, c[0x4][0x20] ;  /* 0x01000400ff0877ac */ /* 0x000ee20008000a00 */
[----:B0-----:R-:W-:Y:S01]  /*15a0*/  MOV R4, UR4 ;  /* 0x0000000400047c02 */ /* 0x001fe20008000f00 */
[----:B------:R-:W-:Y:S01]  /*15b0*/  IMAD.U32 R5, RZ, RZ, UR5 ;  /* 0x00000005ff057e24 */ /* 0x000fe2000f8e00ff */
[----:B-1----:R-:W-:-:S02]  /*15c0*/  MOV R6, UR6 ;  /* 0x0000000600067c02 */ /* 0x002fc40008000f00 */
[----:B------:R-:W-:Y:S02]  /*15d0*/  MOV R7, UR7 ;  /* 0x0000000700077c02 */ /* 0x000fe40008000f00 */
[----:B---3--:R-:W-:Y:S02]  /*15e0*/  MOV R10, UR8 ;  /* 0x00000008000a7c02 */ /* 0x008fe40008000f00 */
[----:B------:R-:W-:-:S07]  /*15f0*/  MOV R11, UR9 ;  /* 0x00000009000b7c02 */ /* 0x000fce0008000f00 */
[----:B------:R-:W-:-:S07]  /*1600*/  LEPC R20, `(.L_x_2288) ;  /* 0x000000001014794e */ /* 0x000fce0000000000 */
[----:B--2--5:R-:W-:Y:S05]  /*1610*/  CALL.ABS.NOINC R2 ;  /* 0x0000000002007343 */ /* 0x024fea0003c00000 */
.L_x_2288:
[----:B-----5:R-:W-:-:S04]  /*1620*/  SHF.L.U32 R17, R17, 0x10, RZ ;  /* 0x0000001011117819 */ /* 0x020fc800000006ff */
[C---:B------:R-:W-:Y:S02]  /*1630*/  FSETP.GE.FTZ.AND P1, PT, R17.reuse, RZ, PT ;  /* 0x000000ff1100720b */ /* 0x040fe40003f36000 */
[----:B------:R-:W-:-:S13]  /*1640*/  FSETP.GTU.FTZ.AND P0, PT, R17, 1, PT ;  /* 0x3f8000001100780b */ /* 0x000fda0003f1c000 */
[----:B------:R-:W-:Y:S05]  /*1650*/  @!P0 BRA P1, `(.L_x_2289) ;  /* 0x0000000000408947 */ /* 0x000fea0000800000 */
        /* <DEDUP_REMOVED lines=15> */
[----:B--2---:R-:W-:Y:S05]  /*1750*/  CALL.ABS.NOINC R2 ;  /* 0x0000000002007343 */ /* 0x004fea0003c00000 */
.L_x_2289:
[----:B------:R-:W-:Y:S01]  /*1760*/  FADD.FTZ R0, -R16, -RZ ;  /* 0x800000ff10007221 */ /* 0x000fe20000010100 */
[----:B------:R-:W-:Y:S02]  /*1770*/  IMAD.MOV.U32 R6, RZ, RZ, 0x3e800000 ;  /* 0x3e800000ff067424 */ /* 0x000fe400078e00ff */
[----:B------:R-:W-:Y:S01]  /*1780*/  HFMA2 R7, -RZ, RZ, 1.3056640625, -1.8671875 ;  /* 0x3d39bf78ff077431 */ /* 0x000fe200000001ff */
[----:B------:R-:W-:Y:S08]  /*1790*/  MUFU.LG2 R16, R16 ;  /* 0x0000001000107308 */ /* 0x000ff00000000c00 */
[----:B------:R-:W0:Y:S02]  /*17a0*/  F2F.BF16.F32 R0, R0 ;  /* 0x0000000000007304 */ /* 0x000e240000202000 */
[----:B0-----:R-:W-:Y:S01]  /*17b0*/  SHF.L.U32 R2, R0, 0x10, RZ ;  /* 0x0000001000027819 */ /* 0x001fe200000006ff */
[----:B------:R-:W-:-:S03]  /*17c0*/  FMUL.FTZ R0, R16, 0.69314718246459960938 ;  /* 0x3f31721810007820 */ /* 0x000fc60000410000 */
[C---:B------:R-:W-:Y:S01]  /*17d0*/  ISETP.GE.U32.AND P0, PT, R2.reuse, 0x7f800000, PT ;  /* 0x7f8000000200780c */ /* 0x040fe20003f06070 */
[C---:B------:R-:W-:Y:S02]  /*17e0*/  FADD.FTZ.RZ R3, R2.reuse, 1 ;  /* 0x3f80000002037421 */ /* 0x040fe4000001c000 */
[----:B------:R-:W0:Y:S01]  /*17f0*/  F2F.BF16.F32 R0, R0 ;  /* 0x0000000000007304 */ /* 0x000e220000202000 */
        /* <DEDUP_REMOVED lines=27> */
[----:B------:R-:W-:Y:S03]  /*19b0*/  F2F.BF16.F32 R5, R5 ;  /* 0x0000000500057304 */ /* 0x000fe60000202000 */
[----:B------:R-:W-:-:S05]  /*19c0*/  SEL R2, R0, 0xc2c8, P0 ;  /* 0x0000c2c800027807 */ /* 0x000fca0000000000 */
[----:B------:R-:W0:Y:S02]  /*19d0*/  F2F.BF16.F32 R3, R3 ;  /* 0x0000000300037304 */ /* 0x000e240000202000 */
[----:B0-----:R-:W-:-:S05]  /*19e0*/  IMAD.U32 R4, R3, 0x10000, RZ ;  /* 0x0001000003047824 */ /* 0x001fca00078e00ff */
[----:B------:R-:W-:Y:S02]  /*19f0*/  FSETP.GEU.FTZ.AND P0, PT, R4, -100, PT ;  /* 0xc2c800000400780b */ /* 0x000fe40003f1e000 */
[----:B------:R-:W-:Y:S02]  /*1a00*/  SHF.L.U32 R4, R2, 0x10, RZ ;  /* 0x0000001002047819 */ /* 0x000fe400000006ff */
[----:B------:R-:W-:Y:S02]  /*1a10*/  SEL R0, R3, 0xc2c8, P0 ;  /* 0x0000c2c803007807 */ /* 0x000fe40000000000 */
[----:B------:R-:W-:Y:S01]  /*1a20*/  SHF.L.U32 R2, R5, 0x10, RZ ;  /* 0x0000001005027819 */ /* 0x000fe200000006ff */
[----:B------:R-:W-:Y:S01]  /*1a30*/  FMUL.FTZ R4, R17, R4 ;  /* 0x0000000411047220 */ /* 0x000fe20000410000 */
[----:B------:R-:W-:-:S05]  /*1a40*/  SHF.L.U32 R3, R0, 0x10, RZ ;  /* 0x0000001000037819 */ /* 0x000fca00000006ff */
[----:B------:R-:W-:Y:S01]  /*1a50*/  FMUL.FTZ R0, R2, R3 ;  /* 0x0000000302007220 */ /* 0x000fe20000410000 */
[----:B------:R-:W0:Y:S01]  /*1a60*/  F2F.BF16.F32 R4, R4 ;  /* 0x0000000400047304 */ /* 0x000e220000202000 */
[----:B------:R-:W1:Y:S07]  /*1a70*/  LDC.64 R2, c[0x0][0x5e8] ;  /* 0x00017a00ff027b82 */ /* 0x000e6e0000000a00 */
[----:B------:R-:W2:Y:S01]  /*1a80*/  F2F.BF16.F32 R0, R0 ;  /* 0x0000000000007304 */ /* 0x000ea20000202000 */
[----:B0-----:R-:W-:Y:S01]  /*1a90*/  SHF.L.U32 R6, R4, 0x10, RZ ;  /* 0x0000001004067819 */ /* 0x001fe200000006ff */
[----:B--2---:R-:W-:-:S04]  /*1aa0*/  IMAD.U32 R5, R0, 0x10000, RZ ;  /* 0x0001000000057824 */ /* 0x004fc800078e00ff */
[----:B------:R-:W-:-:S05]  /*1ab0*/  FADD.FTZ R5, R5, -R6 ;  /* 0x8000000605057221 */ /* 0x000fca0000010000 */
[----:B------:R-:W-:-:S05]  /*1ac0*/  F2FP.BF16.F32.PACK_AB R5, RZ, R5 ;  /* 0x00000005ff05723e */ /* 0x000fca00000010ff */
[----:B-1----:R-:W-:Y:S01]  /*1ad0*/  STG.E.U16 desc[UR36][R2.64], R5 ;  /* 0x0000000502007986 */ /* 0x002fe2000c101524 */
[----:B------:R-:W-:Y:S05]  /*1ae0*/  EXIT ;  /* 0x000000000000794d */ /* 0x000fea0003800000 */
.L_x_2275:
[----:B------:R-:W0:Y:S01]  /*1af0*/  LDCU UR4, c[0x0][0x380] ;  /* 0x00007000ff0477ac */ /* 0x000e220008000800 */
[----:B------:R-:W-:Y:S01]  /*1b00*/  IADD3 R17, PT, PT, R17, -0x1, RZ ;  /* 0xffffffff11117810 */ /* 0x000fe20007ffe0ff */
[----:B------:R-:W-:Y:S03]  /*1b10*/  BSSY.RECONVERGENT B7, `(.L_x_2290) ;  /* 0x00001ce000077945 */ /* 0x000fe60003800200 */
[----:B------:R-:W-:-:S04]  /*1b20*/  VIMNMX.U32 R16, PT, PT, R17, 0x18, PT ;  /* 0x0000001811107848 */ /* 0x000fc80003fe0000 */
[----:B------:R-:W-:Y:S02]  /*1b30*/  IADD3 R16, PT, PT, R16, 0x1, RZ ;  /* 0x0000000110107810 */ /* 0x000fe40007ffe0ff */
[----:B0-----:R-:W-:-:S13]  /*1b40*/  ISETP.GE.AND P0, PT, R19, UR4, PT ;  /* 0x0000000413007c0c */ /* 0x001fda000bf06270 */
[----:B------:R-:W-:Y:S05]  /*1b50*/  @P0 BRA `(.L_x_2291) ;  /* 0x0000001c00240947 */ /* 0x000fea0003800000 */
[----:B------:R-:W0:Y:S01]  /*1b60*/  LDCU.64 UR4, c[0x0][0x390] ;  /* 0x00007200ff0477ac */ /* 0x000e220008000a00 */
[----:B------:R-:W-:Y:S01]  /*1b70*/  HFMA2 R18, -RZ, RZ, 0, 0 ;  /* 0x00000000ff127431 */ /* 0x000fe200000001ff */
[----:B------:R-:W-:Y:S01]  /*1b80*/  ISETP.NE.AND P0, PT, R17, RZ, PT ;  /* 0x000000ff1100720c */ /* 0x000fe20003f05270 */
[----:B------:R-:W1:Y:S01]  /*1b90*/  LDCU UR6, c[0x0][0x38c] ;  /* 0x00007180ff0677ac */ /* 0x000e620008000800 */
[----:B------:R-:W2:Y:S02]  /*1ba0*/  LDCU.64 UR8, c[0x0][0x4b8] ;  /* 0x00009700ff0877ac */ /* 0x000ea40008000a00 */
[----:B0-----:R-:W-:Y:S01]  /*1bb0*/  IMAD.HI.U32 R4, R19, UR4, R18 ;  /* 0x0000000413047c27 */ /* 0x001fe2000f8e0012 */
[----:B------:R-:W0:Y:S04]  /*1bc0*/  LDCU UR4, c[0x0][0x4c0] ;  /* 0x00009800ff0477ac */ /* 0x000e280008000800 */
[----:B------:R-:W-:-:S04]  /*1bd0*/  SHF.R.U32.HI R5, RZ, UR5, R4 ;  /* 0x00000005ff057c19 */ /* 0x000fc80008011604 */
[----:B------:R-:W-:-:S05]  /*1be0*/  IADD3 R0, PT, PT, -R5, RZ, RZ ;  /* 0x000000ff05007210 */ /* 0x000fca0007ffe1ff */
[----:B-1----:R-:W-:-:S04]  /*1bf0*/  IMAD R0, R0, UR6, R19 ;  /* 0x0000000600007c24 */ /* 0x002fc8000f8e0213 */
[C---:B--2---:R-:W-:Y:S02]  /*1c00*/  IMAD R23, R0.reuse, UR8, RZ ;  /* 0x0000000800177c24 */ /* 0x044fe4000f8e02ff */
[C---:B------:R-:W-:Y:S02]  /*1c10*/  IMAD R2, R0.reuse, UR9, RZ ;  /* 0x0000000900027c24 */ /* 0x040fe4000f8e02ff */
[----:B0-----:R-:W-:Y:S01]  /*1c20*/  IMAD R0, R0, UR4, RZ ;  /* 0x0000000400007c24 */ /* 0x001fe2000f8e02ff */
[----:B------:R-:W-:Y:S06]  /*1c30*/  @!P0 BRA `(.L_x_2292) ;  /* 0x0000001400348947 */ /* 0x000fec0003800000 */
[----:B------:R-:W0:Y:S01]  /*1c40*/  LDCU.64 UR6, c[0x0][0x398] ;  /* 0x00007300ff0677ac */ /* 0x000e220008000a00 */
[----:B------:R-:W-:Y:S01]  /*1c50*/  IMAD.MOV.U32 R4, RZ, RZ, RZ ;  /* 0x000000ffff047224 */ /* 0x000fe200078e00ff */
[----:B------:R-:W-:Y:S01]  /*1c60*/  ISETP.NE.AND P0, PT, R16, 0x2, PT ;  /* 0x000000021000780c */ /* 0x000fe20003f05270 */
[----:B------:R-:W1:Y:S01]  /*1c70*/  LDCU UR4, c[0x0][0x3a0] ;  /* 0x00007400ff0477ac */ /* 0x000e620008000800 */
[----:B------:R-:W2:Y:S01]  /*1c80*/  LDCU UR5, c[0x0][0x4c4] ;  /* 0x00009880ff0577ac */ /* 0x000ea20008000800 */
[----:B------:R-:W3:Y:S01]  /*1c90*/  LDCU.64 UR8, c[0x0][0x4c8] ;  /* 0x00009900ff0877ac */ /* 0x000ee20008000a00 */
[----:B0-----:R-:W-:-:S05]  /*1ca0*/  IMAD.HI.U32 R6, R5, UR7, R4 ;  /* 0x0000000705067c27 */ /* 0x001fca000f8e0004 */
[----:B-1----:R-:W-:-:S04]  /*1cb0*/  SHF.R.U32.HI R7, RZ, UR4, R6 ;  /* 0x00000004ff077c19 */ /* 0x002fc80008011606 */
[----:B------:R-:W-:-:S05]  /*1cc0*/  IADD3 R3, PT, PT, -R7, RZ, RZ ;  /* 0x000000ff07037210 */ /* 0x000fca0007ffe1ff */
[----:B------:R-:W-:-:S04]  /*1cd0*/  IMAD R5, R3, UR6, R5 ;  /* 0x0000000603057c24 */ /* 0x000fc8000f8e0205 */
[C---:B--2---:R-:W-:Y:S02]  /*1ce0*/  IMAD R23, R5.reuse, UR5, R23 ;  /* 0x0000000505177c24 */ /* 0x044fe4000f8e0217 */
[C---:B---3--:R-:W-:Y:S02]  /*1cf0*/  IMAD R2, R5.reuse, UR8, R2 ;  /* 0x0000000805027c24 */ /* 0x048fe4000f8e0202 */
[----:B------:R-:W-:Y:S01]  /*1d00*/  IMAD R0, R5, UR9, R0 ;  /* 0x0000000905007c24 */ /* 0x000fe2000f8e0200 */
[----:B------:R-:W-:Y:S06]  /*1d10*/  @!P0 BRA `(.L_x_2292) ;  /* 0x0000001000fc8947 */ /* 0x000fec0003800000 */
[----:B------:R-:W0:Y:S01]  /*1d20*/  LDCU.64 UR4, c[0x0][0x3a8] ;  /* 0x00007500ff0477ac */ /* 0x000e220008000a00 */
[----:B------:R-:W-:Y:S02]  /*1d30*/  MOV R6, RZ ;  /* 0x000000ff00067202 */ /* 0x000fe40000000f00 */
[----:B------:R-:W-:Y:S01]  /*1d40*/  ISETP.NE.AND P0, PT, R16, 0x3, PT ;  /* 0x000000031000780c */ /* 0x000fe20003f05270 */
[----:B------:R-:W1:Y:S01]  /*1d50*/  LDCU UR6, c[0x0][0x3a4] ;  /* 0x00007480ff0677ac */ /* 0x000e620008000800 */
[----:B------:R-:W2:Y:S01]  /*1d60*/  LDCU.64 UR8, c[0x0][0x4d0] ;  /* 0x00009a00ff0877ac */ /* 0x000ea20008000a00 */
        /* <DEDUP_REMOVED lines=8> */
[----:B------:R-:W-:Y:S06]  /*1df0*/  @!P0 BRA `(.L_x_2292) ;  /* 0x0000001000c48947 */ /* 0x000fec0003800000 */
[----:B------:R-:W0:Y:S01]  /*1e00*/  LDCU.64 UR6, c[0x0][0x3b0] ;  /* 0x00007600ff0677ac */ /* 0x000e220008000a00 */
[----:B------:R-:W-:Y:S01]  /*1e10*/  HFMA2 R4, -RZ, RZ, 0, 0 ;  /* 0x00000000ff047431 */ /* 0x000fe200000001ff */
[----:B------:R-:W-:Y:S01]  /*1e20*/  ISETP.NE.AND P0, PT, R16, 0x4, PT ;  /* 0x000000041000780c */ /* 0x000fe20003f05270 */
[----:B------:R-:W1:Y:S01]  /*1e30*/  LDCU UR4, c[0x0][0x3b8] ;  /* 0x00007700ff0477ac */ /* 0x000e620008000800 */
[----:B------:R-:W2:Y:S01]  /*1e40*/  LDCU UR5, c[0x0][0x4dc] ;  /* 0x00009b80ff0577ac */ /* 0x000ea20008000800 */
[----:B------:R-:W3:Y:S01]  /*1e50*/  LDCU.64 UR8, c[0x0][0x4e0] ;  /* 0x00009c00ff0877ac */ /* 0x000ee20008000a00 */
[----:B0-----:R-:W-:-:S05]  /*1e60*/  IMAD.HI.U32 R6, R5, UR7, R4 ;  /* 0x0000000705067c27 */ /* 0x001fca000f8e0004 */
[----:B-1----:R-:W-:-:S05]  /*1e70*/  SHF.R.U32.HI R7, RZ, UR4, R6 ;  /* 0x00000004ff077c19 */ /* 0x002fca0008011606 */
[----:B------:R-:W-:-:S04]  /*1e80*/  IMAD.MOV R3, RZ, RZ, -R7 ;  /* 0x000000ffff037224 */ /* 0x000fc800078e0a07 */
        /* <DEDUP_REMOVED lines=20> */
[----:B------:R-:W-:Y:S02]  /*1fd0*/  MOV R4, RZ ;  /* 0x000000ff00047202 */ /* 0x000fe40000000f00 */
        /* <DEDUP_REMOVED lines=13> */
[----:B------:R-:W-:Y:S01]  /*20b0*/  IMAD.MOV.U32 R6, RZ, RZ, RZ ;  /* 0x000000ffff067224 */ /* 0x000fe200078e00ff */
        /* <DEDUP_REMOVED lines=55> */
[----:B------:R-:W-:Y:S01]  /*2430*/  HFMA2 R6, -RZ, RZ, 0, 0 ;  /* 0x00000000ff067431 */ /* 0x000fe200000001ff */
[----:B------:R-:W-:Y:S01]  /*2440*/  ISETP.NE.AND P0, PT, R16, 0xb, PT ;  /* 0x0000000b1000780c */ /* 0x000fe20003f05270 */
        /* <DEDUP_REMOVED lines=179> */
[----:B------:R-:W-:Y:S01]  /*2f80*/  ISETP.NE.AND P0, PT, R16, 0x18, PT ;  /* 0x000000181000780c */ /* 0x000fe20003f05270 */
[----:B------:R-:W0:Y:S01]  /*2f90*/  LDCU.64 UR6, c[0x0][0x4a0] ;  /* 0x00009400ff0677ac */ /* 0x000e220008000a00 */
[----:B------:R-:W-:Y:S01]  /*2fa0*/  HFMA2 R4, -RZ, RZ, 0, 0 ;  /* 0x00000000ff047431 */ /* 0x000fe200000001ff */
[----:B------:R-:W1:Y:S01]  /*2fb0*/  LDCU UR4, c[0x0][0x4a8] ;  /* 0x00009500ff0477ac */ /* 0x000e620008000800 */
[----:B------:R-:W2:Y:S09]  /*2fc0*/  LDCU UR5, c[0x0][0x5cc] ;  /* 0x0000b980ff0577ac */ /* 0x000eb20008000800 */
[----:B------:R-:W3:Y:S01]  /*2fd0*/  @P0 LDC.64 R10, c[0x0][0x4b0] ;  /* 0x00012c00ff0a0b82 */ /* 0x000ee20000000a00 */
[----:B------:R-:W4:Y:S01]  /*2fe0*/  LDCU.64 UR8, c[0x0][0x5d0] ;  /* 0x0000ba00ff0877ac */ /* 0x000f220008000a00 */
[----:B0-----:R-:W-:-:S06]  /*2ff0*/  IMAD.HI.U32 R8, R5, UR7, R4 ;  /* 0x0000000705087c27 */ /* 0x001fcc000f8e0004 */
[----:B------:R-:W0:Y:S01]  /*3000*/  @P0 LDC R13, c[0x0][0x4ac] ;  /* 0x00012b00ff0d0b82 */ /* 0x000e220000000800 */
[----:B-1----:R-:W-:Y:S01]  /*3010*/  SHF.R.U32.HI R9, RZ, UR4, R8 ;  /* 0x00000004ff097c19 */ /* 0x002fe20008011608 */
[----:B------:R-:W-:-:S03]  /*3020*/  @P0 IMAD.MOV.U32 R8, RZ, RZ, RZ ;  /* 0x000000ffff080224 */ /* 0x000fc600078e00ff */
[----:B------:R-:W-:-:S03]  /*3030*/  IADD3 R3, PT, PT, -R9, RZ, RZ ;  /* 0x000000ff09037210 */ /* 0x000fc60007ffe1ff */
[----:B------:R-:W1:Y:S02]  /*3040*/  @P0 LDC.64 R6, c[0x0][0x5d8] ;  /* 0x00017600ff060b82 */ /* 0x000e640000000a00 */
[----:B------:R-:W-:-:S06]  /*3050*/  IMAD R5, R3, UR6, R5 ;  /* 0x0000000603057c24 */ /* 0x000fcc000f8e0205 */
[----:B------:R-:W5:Y:S01]  /*3060*/  @P0 LDC R12, c[0x0][0x5e0] ;  /* 0x00017800ff0c0b82 */ /* 0x000f620000000800 */
[----:B---3--:R-:W-:-:S04]  /*3070*/  @P0 IMAD.HI.U32 R4, R9, R10, R8 ;  /* 0x0000000a09040227 */ /* 0x008fc800078e0008 */
[C---:B--2---:R-:W-:Y:S01]  /*3080*/  IMAD R23, R5.reuse, UR5, R23 ;  /* 0x0000000505177c24 */ /* 0x044fe2000f8e0217 */
[----:B------:R-:W-:Y:S01]  /*3090*/  @P0 SHF.R.U32.HI R4, RZ, R11, R4 ;  /* 0x0000000bff040219 */ /* 0x000fe20000011604 */
[C---:B----4-:R-:W-:Y:S02]  /*30a0*/  IMAD R2, R5.reuse, UR8, R2 ;  /* 0x0000000805027c24 */ /* 0x050fe4000f8e0202 */
[----:B------:R-:W-:Y:S01]  /*30b0*/  IMAD R0, R5, UR9, R0 ;  /* 0x0000000905007c24 */ /* 0x000fe2000f8e0200 */
[----:B------:R-:W-:-:S05]  /*30c0*/  @P0 IADD3 R8, PT, PT, -R4, RZ, RZ ;  /* 0x000000ff04080210 */ /* 0x000fca0007ffe1ff */
[----:B0-----:R-:W-:-:S04]  /*30d0*/  @P0 IMAD R9, R8, R13, R9 ;  /* 0x0000000d08090224 */ /* 0x001fc800078e0209 */
[C---:B-1----:R-:W-:Y:S02]  /*30e0*/  @P0 IMAD R23, R9.reuse, R6, R23 ;  /* 0x0000000609170224 */ /* 0x042fe400078e0217 */
[C---:B------:R-:W-:Y:S02]  /*30f0*/  @P0 IMAD R2, R9.reuse, R7, R2 ;  /* 0x0000000709020224 */ /* 0x040fe400078e0202 */
[----:B-----5:R-:W-:-:S07]  /*3100*/  @P0 IMAD R0, R9, R12, R0 ;  /* 0x0000000c09000224 */ /* 0x020fce00078e0200 */
.L_x_2292:
[----:B------:R-:W0:Y:S02]  /*3110*/  LDCU.128 UR4, c[0x0][0x5f0] ;  /* 0x0000be00ff0477ac */ /* 0x000e240008000c00 */
[----:B0-----:R-:W-:-:S04]  /*3120*/  IADD3 R2, P0, PT, R2, UR4, RZ ;  /* 0x0000000402027c10 */ /* 0x001fc8000ff1e0ff */
[----:B------:R-:W-:-:S05]  /*3130*/  IADD3.X R3, PT, PT, RZ, UR5, RZ, P0, !PT ;  /* 0x00000005ff037c10 */ /* 0x000fca00087fe4ff */
[----:B------:R-:W2:Y:S01]  /*3140*/  LDG.E.U16 R2, desc[UR36][R2.64] ;  /* 0x0000002402027981 */ /* 0x000ea2000c1e1500 */
[----:B------:R-:W-:-:S04]  /*3150*/  IADD3 R4, P0, PT, R0, UR6, RZ ;  /* 0x0000000600047c10 */ /* 0x000fc8000ff1e0ff */
[----:B------:R-:W-:-:S05]  /*3160*/  IADD3.X R5, PT, PT, RZ, UR7, RZ, P0, !PT ;  /* 0x00000007ff057c10 */ /* 0x000fca00087fe4ff */
[----:B------:R0:W5:Y:S01]  /*3170*/  LDG.E.U16 R22, desc[UR36][R4.64] ;  /* 0x0000002404167981 */ /* 0x000162000c1e1500 */
[----:B------:R-:W-:Y:S01]  /*3180*/  BSSY.RECONVERGENT B6, `(.L_x_2293) ;  /* 0x0000015000067945 */ /* 0x000fe20003800200 */
        /* <DEDUP_REMOVED lines=20> */
.L_x_2294:
[----:B------:R-:W-:Y:S05]  /*32d0*/  BSYNC.RECONVERGENT B6 ;  /* 0x0000000000067941 */ /* 0x000fea0003800200 */
.L_x_2293:
[----:B-----5:R-:W-:Y:S01]  /*32e0*/  IMAD.U32 R22, R22, 0x10000, RZ ;  /* 0x0001000016167824 */ /* 0x020fe200078e00ff */
[----:B------:R-:W-:Y:S04]  /*32f0*/  BSSY.RECONVERGENT B6, `(.L_x_2295) ;  /* 0x0000014000067945 */ /* 0x000fe80003800200 */
        /* <DEDUP_REMOVED lines=19> */
.L_x_2296:
[----:B------:R-:W-:Y:S05]  /*3430*/  BSYNC.RECONVERGENT B6 ;  /* 0x0000000000067941 */ /* 0x000fea0003800200 */
.L_x_2295:
[----:B------:R-:W-:Y:S01]  /*3440*/  FADD.FTZ R2, -R18, -RZ ;  /* 0x800000ff12027221 */ /* 0x000fe20000010100 */
[----:B------:R-:W-:Y:S01]  /*3450*/  MOV R6, 0x3e800000 ;  /* 0x3e80000000067802 */ /* 0x000fe20000000f00 */
[----:B------:R-:W-:Y:S01]  /*3460*/  HFMA2 R7, -RZ, RZ, 1.3056640625, -1.8671875 ;  /* 0x3d39bf78ff077431 */ /* 0x000fe200000001ff */
[----:B------:R-:W0:Y:S01]  /*3470*/  MUFU.LG2 R18, R18 ;  /* 0x0000001200127308 */ /* 0x000e220000000c00 */
[----:B------:R-:W1:Y:S01]  /*3480*/  LDCU.64 UR4, c[0x0][0x5e8] ;  /* 0x0000bd00ff0477ac */ /* 0x000e620008000a00 */
[----:B------:R-:W-:-:S06]  /*3490*/  IADD3 R19, PT, PT, R19, 0x80, RZ ;  /* 0x0000008013137810 */ /* 0x000fcc0007ffe0ff */
[----:B------:R0:W2:Y:S02]  /*34a0*/  F2F.BF16.F32 R0, R2 ;  /* 0x0000000200007304 */ /* 0x0000a40000202000 */
[----:B0-----:R-:W-:Y:S01]  /*34b0*/  FMUL.FTZ R2, R18, 0.69314718246459960938 ;  /* 0x3f31721812027820 */ /* 0x001fe20000410000 */
[----:B--2---:R-:W-:-:S05]  /*34c0*/  IMAD.U32 R0, R0, 0x10000, RZ ;  /* 0x0001000000007824 */ /* 0x004fca00078e00ff */
        /* <DEDUP_REMOVED lines=31> */
[----:B------:R-:W-:-:S04]  /*36c0*/  SEL R0, R2, 0xc2c8, P0 ;  /* 0x0000c2c802007807 */ /* 0x000fc80000000000 */
[----:B------:R-:W-:Y:S01]  /*36d0*/  SHF.L.U32 R7, R0, 0x10, RZ ;  /* 0x0000001000077819 */ /* 0x000fe200000006ff */
[----:B------:R-:W2:Y:S04]  /*36e0*/  F2F.BF16.F32 R3, R3 ;  /* 0x0000000300037304 */ /* 0x000ea80000202000 */
[----:B------:R-:W-:Y:S01]  /*36f0*/  FMUL.FTZ R7, R22, R7 ;  /* 0x0000000716077220 */ /* 0x000fe20000410000 */
[----:B0-----:R-:W-:-:S05]  /*3700*/  SHF.L.U32 R2, R5, 0x10, RZ ;  /* 0x0000001005027819 */ /* 0x001fca00000006ff */
[----:B------:R-:W0:Y:S01]  /*3710*/  F2F.BF16.F32 R7, R7 ;  /* 0x0000000700077304 */ /* 0x000e220000202000 */
[----:B--2---:R-:W-:-:S04]  /*3720*/  SHF.L.U32 R4, R3, 0x10, RZ ;  /* 0x0000001003047819 */ /* 0x004fc800000006ff */
[----:B------:R-:W-:-:S04]  /*3730*/  FSETP.GEU.FTZ.AND P0, PT, R4, -100, PT ;  /* 0xc2c800000400780b */ /* 0x000fc80003f1e000 */
[----:B------:R-:W-:-:S05]  /*3740*/  SEL R0, R3, 0xc2c8, P0 ;  /* 0x0000c2c803007807 */ /* 0x000fca0000000000 */
[----:B------:R-:W-:-:S04]  /*3750*/  IMAD.U32 R3, R0, 0x10000, RZ ;  /* 0x0001000000037824 */ /* 0x000fc800078e00ff */
[----:B------:R-:W-:Y:S01]  /*3760*/  FMUL.FTZ R0, R2, R3 ;  /* 0x0000000302007220 */ /* 0x000fe20000410000 */
[----:B0-----:R-:W-:-:S05]  /*3770*/  SHF.L.U32 R3, R7, 0x10, RZ ;  /* 0x0000001007037819 */ /* 0x001fca00000006ff */
[----:B------:R-:W0:Y:S02]  /*3780*/  F2F.BF16.F32 R0, R0 ;  /* 0x0000000000007304 */ /* 0x000e240000202000 */
[----:B0-----:R-:W-:-:S05]  /*3790*/  SHF.L.U32 R2, R0, 0x10, RZ ;  /* 0x0000001000027819 */ /* 0x001fca00000006ff */
[----:B------:R-:W-:Y:S01]  /*37a0*/  FADD.FTZ R3, R2, -R3 ;  /* 0x8000000302037221 */ /* 0x000fe20000010000 */
[----:B-1----:R-:W-:-:S04]  /*37b0*/  IADD3 R2, P0, PT, R23, UR4, RZ ;  /* 0x0000000417027c10 */ /* 0x002fc8000ff1e0ff */
[----:B------:R-:W-:Y:S02]  /*37c0*/  F2FP.BF16.F32.PACK_AB R4, RZ, R3 ;  /* 0x00000003ff04723e */ /* 0x000fe400000010ff */
[----:B------:R-:W-:-:S05]  /*37d0*/  IADD3.X R3, PT, PT, RZ, UR5, RZ, P0, !PT ;  /* 0x00000005ff037c10 */ /* 0x000fca00087fe4ff */
[----:B------:R0:W-:Y:S02]  /*37e0*/  STG.E.U16 desc[UR36][R2.64], R4 ;  /* 0x0000000402007986 */ /* 0x0001e4000c101524 */
.L_x_2291:
[----:B------:R-:W-:Y:S05]  /*37f0*/  BSYNC.RECONVERGENT B7 ;  /* 0x0000000000077941 */ /* 0x000fea0003800200 */
.L_x_2290:
[----:B------:R-:W1:Y:S01]  /*3800*/  LDCU UR4, c[0x0][0x380] ;  /* 0x00007000ff0477ac */ /* 0x000e620008000800 */
[----:B------:R-:W-:Y:S01]  /*3810*/  BSSY.RECONVERGENT B7, `(.L_x_2297) ;  /* 0x00001cc000077945 */ /* 0x000fe20003800200 */
[----:B-1----:R-:W-:-:S13]  /*3820*/  ISETP.GE.AND P0, PT, R19, UR4, PT ;  /* 0x0000000413007c0c */ /* 0x002fda000bf06270 */
[----:B------:R-:W-:Y:S05]  /*3830*/  @P0 BRA `(.L_x_2298) ;  /* 0x0000001c00240947 */ /* 0x000fea0003800000 */
[----:B------:R-:W0:Y:S01]  /*3840*/  LDCU.64 UR4, c[0x0][0x390] ;  /* 0x00007200ff0477ac */ /* 0x000e220008000a00 */
[----:B------:R-:W-:Y:S01]  /*3850*/  IMAD.MOV.U32 R18, RZ, RZ, RZ ;  /* 0x000000ffff127224 */ /* 0x000fe200078e00ff */
[----:B------:R-:W-:Y:S01]  /*3860*/  ISETP.NE.AND P0, PT, R17, RZ, PT ;  /* 0x000000ff1100720c */ /* 0x000fe20003f05270 */
[----:B------:R-:W1:Y:S01]  /*3870*/  LDCU UR6, c[0x0][0x38c] ;  /* 0x00007180ff0677ac */ /* 0x000e620008000800 */
[----:B------:R-:W2:Y:S01]  /*3880*/  LDCU.64 UR8, c[0x0][0x4b8] ;  /* 0x00009700ff0877ac */ /* 0x000ea20008000a00 */
        /* <DEDUP_REMOVED lines=317> */
[----:B------:R-:W-:Y:S01]  /*4c60*/  ISETP.NE.AND P0, PT, R16, 0x18, PT ;  /* 0x000000181000780c */ /* 0x000fe20003f05270 */
[----:B------:R-:W0:Y:S01]  /*4c70*/  LDCU.64 UR6, c[0x0][0x4a0] ;  /* 0x00009400ff0677ac */ /* 0x000e220008000a00 */
[----:B------:R-:W-:Y:S01]  /*4c80*/  MOV R4, RZ ;  /* 0x000000ff00047202 */ /* 0x000fe20000000f00 */
[----:B------:R-:W1:Y:S01]  /*4c90*/  LDCU UR4, c[0x0][0x4a8] ;  /* 0x00009500ff0477ac */ /* 0x000e620008000800 */
[----:B------:R-:W2:Y:S09]  /*4ca0*/  LDCU UR5, c[0x0][0x5cc] ;  /* 0x0000b980ff0577ac */ /* 0x000eb20008000800 */
[----:B------:R-:W3:Y:S01]  /*4cb0*/  @P0 LDC.64 R10, c[0x0][0x4b0] ;  /* 0x00012c00ff0a0b82 */ /* 0x000ee20000000a00 */
[----:B------:R-:W4:Y:S01]  /*4cc0*/  LDCU.64 UR8, c[0x0][0x5d0] ;  /* 0x0000ba00ff0877ac */ /* 0x000f220008000a00 */
[----:B0-----:R-:W-:-:S06]  /*4cd0*/  IMAD.HI.U32 R8, R5, UR7, R4 ;  /* 0x0000000705087c27 */ /* 0x001fcc000f8e0004 */
[----:B------:R-:W0:Y:S01]  /*4ce0*/  @P0 LDC R13, c[0x0][0x4ac] ;  /* 0x00012b00ff0d0b82 */ /* 0x000e220000000800 */
[----:B-1----:R-:W-:Y:S02]  /*4cf0*/  SHF.R.U32.HI R9, RZ, UR4, R8 ;  /* 0x00000004ff097c19 */ /* 0x002fe40008011608 */
[----:B------:R-:W-:Y:S02]  /*4d00*/  @P0 MOV R8, RZ ;  /* 0x000000ff00080202 */ /* 0x000fe40000000f00 */
        /* <DEDUP_REMOVED lines=14> */
.L_x_2299:
[----:B------:R-:W0:Y:S02]  /*4df0*/  LDCU.128 UR4, c[0x0][0x5f0] ;  /* 0x0000be00ff0477ac */ /* 0x000e240008000c00 */
[----:B0-----:R-:W-:-:S05]  /*4e00*/  IADD3 R2, P0, PT, R2, UR4, RZ ;  /* 0x0000000402027c10 */ /* 0x001fca000ff1e0ff */
[----:B------:R-:W-:-:S05]  /*4e10*/  IMAD.X R3, RZ, RZ, UR5, P0 ;  /* 0x00000005ff037e24 */ /* 0x000fca00080e06ff */
[----:B------:R-:W2:Y:S01]  /*4e20*/  LDG.E.U16 R2, desc[UR36][R2.64] ;  /* 0x0000002402027981 */ /* 0x000ea2000c1e1500 */
[----:B------:R-:W-:-:S04]  /*4e30*/  IADD3 R4, P0, PT, R0, UR6, RZ ;  /* 0x0000000600047c10 */ /* 0x000fc8000ff1e0ff */
[----:B------:R-:W-:-:S05]  /*4e40*/  IADD3.X R5, PT, PT, RZ, UR7, RZ, P0, !PT ;  /* 0x00000007ff057c10 */ /* 0x000fca00087fe4ff */
[----:B------:R0:W5:Y:S01]  /*4e50*/  LDG.E.U16 R22, desc[UR36][R4.64] ;  /* 0x0000002404167981 */ /* 0x000162000c1e1500 */
[----:B------:R-:W-:Y:S01]  /*4e60*/  BSSY.RECONVERGENT B6, `(.L_x_2300) ;  /* 0x0000015000067945 */ /* 0x000fe20003800200 */
[----:B--2---:R-:W-:-:S04]  /*4e70*/  SHF.L.U32 R18, R2, 0x10, RZ ;  /* 0x0000001002127819 */ /* 0x004fc800000006ff */
[C---:B------:R-:W-:Y:S02]  /*4e80*/  FSETP.GE.FTZ.AND P1, PT, R18.reuse, RZ, PT ;  /* 0x000000ff1200720b */ /* 0x040fe40003f36000 */
[----:B------:R-:W-:-:S13]  /*4e90*/  FSETP.GTU.FTZ.AND P0, PT, R18, 1, PT ;  /* 0x3f8000001200780b */ /* 0x000fda0003f1c000 */
[----:B0-----:R-:W-:Y:S05]  /*4ea0*/  @!P0 BRA P1, `(.L_x_2301) ;  /* 0x0000000000408947 */ /* 0x001fea0000800000 */
[----:B------:R-:W-:Y:S01]  /*4eb0*/  MOV R2, 0x0 ;  /* 0x0000000000027802 */ /* 0x000fe20000000f00 */
[----:B------:R-:W0:Y:S01]  /*4ec0*/  LDCU.64 UR4, c[0x4][0x300] ;  /* 0x01006000ff0477ac */ /* 0x000e220008000a00 */
[----:B------:R-:W-:Y:S02]  /*4ed0*/  HFMA2 R8, -RZ, RZ, 0, 5.36441802978515625e-06 ;  /* 0x0000005aff087431 */ /* 0x000fe400000001ff */
[----:B------:R-:W-:Y:S01]  /*4ee0*/  IMAD.MOV.U32 R12, RZ, RZ, 0x1 ;  /* 0x00000001ff0c7424 */ /* 0x000fe200078e00ff */
[----:B------:R-:W-:Y:S01]  /*4ef0*/  MOV R13, RZ ;  /* 0x000000ff000d7202 */ /* 0x000fe20000000f00 */
[----:B------:R-:W1:Y:S01]  /*4f00*/  LDCU.64 UR6, c[0x4][0x2d0] ;  /* 0x01005a00ff0677ac */ /* 0x000e620008000a00 */
[----:B------:R-:W2:Y:S01]  /*4f10*/  LDC.64 R2, c[0x4][R2] ;  /* 0x0100000002027b82 */ /* 0x000ea20000000a00 */
[----:B------:R-:W3:Y:S01]  /*4f20*/  LDCU.64 UR8, c[0x4][0x20] ;  /* 0x01000400ff0877ac */ /* 0x000ee20008000a00 */
[----:B0-----:R-:W-:Y:S02]  /*4f30*/  MOV R4, UR4 ;  /* 0x0000000400047c02 */ /* 0x001fe40008000f00 */
[----:B------:R-:W-:Y:S01]  /*4f40*/  MOV R5, UR5 ;  /* 0x0000000500057c02 */ /* 0x000fe20008000f00 */
[----:B-1----:R-:W-:Y:S01]  /*4f50*/  IMAD.U32 R6, RZ, RZ, UR6 ;  /* 0x00000006ff067e24 */ /* 0x002fe2000f8e00ff */
[----:B------:R-:W-:-:S02]  /*4f60*/  MOV R7, UR7 ;  /* 0x0000000700077c02 */ /* 0x000fc40008000f00 */
[----:B---3--:R-:W-:Y:S02]  /*4f70*/  MOV R10, UR8 ;  /* 0x00000008000a7c02 */ /* 0x008fe40008000f00 */
[----:B------:R-:W-:-:S07]  /*4f80*/  MOV R11, UR9 ;  /* 0x00000009000b7c02 */ /* 0x000fce0008000f00 */
[----:B------:R-:W-:-:S07]  /*4f90*/  LEPC R20, `(.L_x_2301) ;  /* 0x000000001014794e */ /* 0x000fce0000000000 */
[----:B--2--5:R-:W-:Y:S05]  /*4fa0*/  CALL.ABS.NOINC R2 ;  /* 0x0000000002007343 */ /* 0x024fea0003c00000 */
.L_x_2301:
[----:B------:R-:W-:Y:S05]  /*4fb0*/  BSYNC.RECONVERGENT B6 ;  /* 0x0000000000067941 */ /* 0x000fea0003800200 */
.L_x_2300:
[----:B-----5:R-:W-:Y:S01]  /*4fc0*/  SHF.L.U32 R22, R22, 0x10, RZ ;  /* 0x0000001016167819 */ /* 0x020fe200000006ff */
[----:B------:R-:W-:Y:S03]  /*4fd0*/  BSSY.RECONVERGENT B6, `(.L_x_2302) ;  /* 0x0000014000067945 */ /* 0x000fe60003800200 */
[C---:B------:R-:W-:Y:S02]  /*4fe0*/  FSETP.GE.FTZ.AND P1, PT, R22.reuse, RZ, PT ;  /* 0x000000ff1600720b */ /* 0x040fe40003f36000 */
[----:B------:R-:W-:-:S13]  /*4ff0*/  FSETP.GTU.FTZ.AND P0, PT, R22, 1, PT ;  /* 0x3f8000001600780b */ /* 0x000fda0003f1c000 */
[----:B------:R-:W-:Y:S05]  /*5000*/  @!P0 BRA P1, `(.L_x_2303) ;  /* 0x0000000000408947 */ /* 0x000fea0000800000 */
[----:B------:R-:W-:Y:S01]  /*5010*/  MOV R2, 0x0 ;  /* 0x0000000000027802 */ /* 0x000fe20000000f00 */
[----:B------:R-:W0:Y:S01]  /*5020*/  LDCU.64 UR4, c[0x4][0x308] ;  /* 0x01006100ff0477ac */ /* 0x000e220008000a00 */
[----:B------:R-:W-:Y:S02]  /*5030*/  HFMA2 R8, -RZ, RZ, 0, 5.424022674560546875e-06 ;  /* 0x0000005bff087431 */ /* 0x000fe400000001ff */
        /* <DEDUP_REMOVED lines=12> */
[----:B--2---:R-:W-:Y:S05]  /*5100*/  CALL.ABS.NOINC R2 ;  /* 0x0000000002007343 */ /* 0x004fea0003c00000 */
.L_x_2303:
[----:B------:R-:W-:Y:S05]  /*5110*/  BSYNC.RECONVERGENT B6 ;  /* 0x0000000000067941 */ /* 0x000fea0003800200 */
.L_x_2302:
[----:B------:R-:W-:Y:S01]  /*5120*/  FADD.FTZ R2, -R18, -RZ ;  /* 0x800000ff12027221 */ /* 0x000fe20000010100 */
[----:B------:R-:W-:Y:S01]  /*5130*/  HFMA2 R6, -RZ, RZ, 1.625, 0 ;  /* 0x3e800000ff067431 */ /* 0x000fe200000001ff */
[----:B------:R-:W-:Y:S01]  /*5140*/  MOV R7, 0x3d39bf78 ;  /* 0x3d39bf7800077802 */ /* 0x000fe20000000f00 */
[----:B------:R-:W0:Y:S01]  /*5150*/  MUFU.LG2 R18, R18 ;  /* 0x0000001200127308 */ /* 0x000e220000000c00 */
[----:B------:R-:W1:Y:S01]  /*5160*/  LDCU.64 UR4, c[0x0][0x5e8] ;  /* 0x0000bd00ff0477ac */ /* 0x000e620008000a00 */
[----:B------:R-:W-:-:S06]  /*5170*/  IADD3 R19, PT, PT, R19, 0x80, RZ ;  /* 0x0000008013137810 */ /* 0x000fcc0007ffe0ff */
[----:B------:R0:W2:Y:S02]  /*5180*/  F2F.BF16.F32 R0, R2 ;  /* 0x0000000200007304 */ /* 0x0000a40000202000 */
[----:B0-----:R-:W-:Y:S01]  /*5190*/  FMUL.FTZ R2, R18, 0.69314718246459960938 ;  /* 0x3f31721812027820 */ /* 0x001fe20000410000 */
[----:B--2---:R-:W-:-:S05]  /*51a0*/  SHF.L.U32 R0, R0, 0x10, RZ ;  /* 0x0000001000007819 */ /* 0x004fca00000006ff */
[----:B------:R-:W0:Y:S01]  /*51b0*/  F2F.BF16.F32 R2, R2 ;  /* 0x0000000200027304 */ /* 0x000e220000202000 */
[C---:B------:R-:W-:Y:S01]  /*51c0*/  ISETP.GE.U32.AND P0, PT, R0.reuse, 0x7f800000, PT ;  /* 0x7f8000000000780c */ /* 0x040fe20003f06070 */
[----:B------:R-:W-:-:S03]  /*51d0*/  FADD.FTZ.RZ R3, R0, 1 ;  /* 0x3f80000000037421 */ /* 0x000fc6000001c000 */
[----:B------:R-:W-:Y:S02]  /*51e0*/  ISETP.GT.AND P1, PT, R0, -0x40800000, P0 ;  /* 0xbf8000000000780c */ /* 0x000fe40000724270 */
[----:B------:R-:W-:-:S04]  /*51f0*/  IADD3 R3, PT, PT, R3, -0x3f400000, RZ ;  /* 0xc0c0000003037810 */ /* 0x000fc80007ffe0ff */
        /* <DEDUP_REMOVED lines=30> */
[----:B0-----:R-:W-:-:S05]  /*53e0*/  SHF.L.U32 R2, R5, 0x10, RZ ;  /* 0x0000001005027819 */ /* 0x001fca00000006ff */
[----:B------:R-:W0:Y:S01]  /*53f0*/  F2F.BF16.F32 R7, R7 ;  /* 0x0000000700077304 */ /* 0x000e220000202000 */
[----:B--2---:R-:W-:-:S04]  /*5400*/  SHF.L.U32 R4, R3, 0x10, RZ ;  /* 0x0000001003047819 */ /* 0x004fc800000006ff */
[----:B------:R-:W-:-:S04]  /*5410*/  FSETP.GEU.FTZ.AND P0, PT, R4, -100, PT ;  /* 0xc2c800000400780b */ /* 0x000fc80003f1e000 */
[----:B------:R-:W-:-:S04]  /*5420*/  SEL R0, R3, 0xc2c8, P0 ;  /* 0x0000c2c803007807 */ /* 0x000fc80000000000 */
[----:B------:R-:W-:-:S05]  /*5430*/  SHF.L.U32 R3, R0, 0x10, RZ ;  /* 0x0000001000037819 */ /* 0x000fca00000006ff */
[----:B------:R-:W-:Y:S01]  /*5440*/  FMUL.FTZ R0, R2, R3 ;  /* 0x0000000302007220 */ /* 0x000fe20000410000 */
[----:B0-----:R-:W-:-:S05]  /*5450*/  SHF.L.U32 R3, R7, 0x10, RZ ;  /* 0x0000001007037819 */ /* 0x001fca00000006ff */
[----:B------:R-:W0:Y:S02]  /*5460*/  F2F.BF16.F32 R0, R0 ;  /* 0x0000000000007304 */ /* 0x000e240000202000 */
[----:B0-----:R-:W-:-:S05]  /*5470*/  SHF.L.U32 R2, R0, 0x10, RZ ;  /* 0x0000001000027819 */ /* 0x001fca00000006ff */
[----:B------:R-:W-:Y:S01]  /*5480*/  FADD.FTZ R3, R2, -R3 ;  /* 0x8000000302037221 */ /* 0x000fe20000010000 */
[----:B-1----:R-:W-:-:S04]  /*5490*/  IADD3 R2, P0, PT, R23, UR4, RZ ;  /* 0x0000000417027c10 */ /* 0x002fc8000ff1e0ff */
[----:B------:R-:W-:Y:S01]  /*54a0*/  F2FP.BF16.F32.PACK_AB R4, RZ, R3 ;  /* 0x00000003ff04723e */ /* 0x000fe200000010ff */
[----:B------:R-:W-:-:S05]  /*54b0*/  IMAD.X R3, RZ, RZ, UR5, P0 ;  /* 0x00000005ff037e24 */ /* 0x000fca00080e06ff */
[----:B------:R1:W-:Y:S03]  /*54c0*/  STG.E.U16 desc[UR36][R2.64], R4 ;  /* 0x0000000402007986 */ /* 0x0003e6000c101524 */
.L_x_2298:
[----:B------:R-:W-:Y:S05]  /*54d0*/  BSYNC.RECONVERGENT B7 ;  /* 0x0000000000077941 */ /* 0x000fea0003800200 */
.L_x_2297:
[----:B------:R-:W2:Y:S01]  /*54e0*/  LDCU UR4, c[0x0][0x380] ;  /* 0x00007000ff0477ac */ /* 0x000ea20008000800 */
[----:B------:R-:W-:Y:S01]  /*54f0*/  BSSY.RECONVERGENT B7, `(.L_x_2304) ;  /* 0x00001cc000077945 */ /* 0x000fe20003800200 */
[----:B--2---:R-:W-:-:S13]  /*5500*/  ISETP.GE.AND P0, PT, R19, UR4, PT ;  /* 0x0000000413007c0c */ /* 0x004fda000bf06270 */
[----:B------:R-:W-:Y:S05]  /*5510*/  @P0 BRA `(.L_x_2305) ;  /* 0x0000001c00240947 */ /* 0x000fea0003800000 */
[----:B------:R-:W0:Y:S01]  /*5520*/  LDCU.64 UR4, c[0x0][0x390] ;  /* 0x00007200ff0477ac */ /* 0x000e220008000a00 */
[----:B------:R-:W-:Y:S01]  /*5530*/  HFMA2 R18, -RZ, RZ, 0, 0 ;  /* 0x00000000ff127431 */ /* 0x000fe200000001ff */
[----:B------:R-:W-:Y:S01]  /*5540*/  ISETP.NE.AND P0, PT, R17, RZ, PT ;  /* 0x000000ff1100720c */ /* 0x000fe20003f05270 */
[----:B------:R-:W2:Y:S01]  /*5550*/  LDCU UR6, c[0x0][0x38c] ;  /* 0x00007180ff0677ac */ /* 0x000ea20008000800 */
[----:B------:R-:W3:Y:S02]  /*5560*/  LDCU.64 UR8, c[0x0][0x4b8] ;  /* 0x00009700ff0877ac */ /* 0x000ee40008000a00 */
[----:B01----:R-:W-:Y:S01]  /*5570*/  IMAD.HI.U32 R4, R19, UR4, R18 ;  /* 0x0000000413047c27 */ /* 0x003fe2000f8e0012 */
[----:B------:R-:W0:Y:S04]  /*5580*/  LDCU UR4, c[0x0][0x4c0] ;  /* 0x00009800ff0477ac */ /* 0x000e280008000800 */
[----:B------:R-:W-:-:S04]  /*5590*/  SHF.R.U32.HI R5, RZ, UR5, R4 ;  /* 0x00000005ff057c19 */ /* 0x000fc80008011604 */
[----:B------:R-:W-:-:S05]  /*55a0*/  IADD3 R0, PT, PT, -R5, RZ, RZ ;  /* 0x000000ff05007210 */ /* 0x000fca0007ffe1ff */
[----:B--2---:R-:W-:-:S04]  /*55b0*/  IMAD R0, R0, UR6, R19 ;  /* 0x0000000600007c24 */ /* 0x004fc8000f8e0213 */
[C---:B---3--:R-:W-:Y:S02]  /*55c0*/  IMAD R23, R0.reuse, UR8, RZ ;  /* 0x0000000800177c24 */ /* 0x048fe4000f8e02ff */
        /* <DEDUP_REMOVED lines=320> */
[----:B-1----:R-:W-:Y:S02]  /*69d0*/  SHF.R.U32.HI R9, RZ, UR4, R8 ;  /* 0x00000004ff097c19 */ /* 0x002fe40008011608 */
[----:B------:R-:W-:-:S05]  /*69e0*/  @P0 MOV R8, RZ ;  /* 0x000000ff00080202 */ /* 0x000fca0000000f00 */
[----:B------:R-:W1:Y:S01]  /*69f0*/  @P0 LDC.64 R6, c[0x0][0x5d8] ;  /* 0x00017600ff060b82 */ /* 0x000e620000000a00 */
[----:B------:R-:W-:-:S04]  /*6a00*/  IMAD.MOV R3, RZ, RZ, -R9 ;  /* 0x000000ffff037224 */ /* 0x000fc800078e0a09 */
[----:B------:R-:W-:-:S03]  /*6a10*/  IMAD R5, R3, UR6, R5 ;  /* 0x0000000603057c24 */ /* 0x000fc6000f8e0205 */
        /* <DEDUP_REMOVED lines=11> */
.L_x_2306:
        /* <DEDUP_REMOVED lines=28> */
.L_x_2308:
[----:B------:R-:W-:Y:S05]  /*6c90*/  BSYNC.RECONVERGENT B6 ;  /* 0x0000000000067941 */ /* 0x000fea0003800200 */
.L_x_2307:
[----:B-----5:R-:W-:Y:S01]  /*6ca0*/  SHF.L.U32 R22, R22, 0x10, RZ ;  /* 0x0000001016167819 */ /* 0x020fe200000006ff */
[----:B------:R-:W-:Y:S03]  /*6cb0*/  BSSY.RECONVERGENT B6, `(.L_x_2309) ;  /* 0x0000014000067945 */ /* 0x000fe60003800200 */
        /* <DEDUP_REMOVED lines=19> */
.L_x_2310:
[----:B------:R-:W-:Y:S05]  /*6df0*/  BSYNC.RECONVERGENT B6 ;  /* 0x0000000000067941 */ /* 0x000fea0003800200 */
.L_x_2309:
        /* <DEDUP_REMOVED lines=51> */
[----:B0-----:R-:W-:-:S05]  /*7130*/  IMAD.U32 R3, R7, 0x10000, RZ ;  /* 0x0001000007037824 */ /* 0x001fca00078e00ff */
[----:B------:R-:W0:Y:S02]  /*7140*/  F2F.BF16.F32 R0, R0 ;  /* 0x0000000000007304 */ /* 0x000e240000202000 */
[----:B0-----:R-:W-:-:S05]  /*7150*/  SHF.L.U32 R2, R0, 0x10, RZ ;  /* 0x0000001000027819 */ /* 0x001fca00000006ff */
[----:B------:R-:W-:Y:S01]  /*7160*/  FADD.FTZ R3, R2, -R3 ;  /* 0x8000000302037221 */ /* 0x000fe20000010000 */
[----:B-1----:R-:W-:-:S04]  /*7170*/  IADD3 R2, P0, PT, R23, UR4, RZ ;  /* 0x0000000417027c10 */ /* 0x002fc8000ff1e0ff */
[----:B------:R-:W-:Y:S02]  /*7180*/  F2FP.BF16.F32.PACK_AB R4, RZ, R3 ;  /* 0x00000003ff04723e */ /* 0x000fe400000010ff */
[----:B------:R-:W-:-:S05]  /*7190*/  IADD3.X R3, PT, PT, RZ, UR5, RZ, P0, !PT ;  /* 0x00000005ff037c10 */ /* 0x000fca00087fe4ff */
[----:B------:R2:W-:Y:S02]  /*71a0*/  STG.E.U16 desc[UR36][R2.64], R4 ;  /* 0x0000000402007986 */ /* 0x0005e4000c101524 */
.L_x_2305:
[----:B------:R-:W-:Y:S05]  /*71b0*/  BSYNC.RECONVERGENT B7 ;  /* 0x0000000000077941 */ /* 0x000fea0003800200 */
.L_x_2304:
[----:B------:R-:W3:Y:S02]  /*71c0*/  LDCU UR4, c[0x0][0x380] ;  /* 0x00007000ff0477ac */ /* 0x000ee40008000800 */
[----:B---3--:R-:W-:-:S13]  /*71d0*/  ISETP.GE.AND P0, PT, R19, UR4, PT ;  /* 0x0000000413007c0c */ /* 0x008fda000bf06270 */
[----:B------:R-:W-:Y:S05]  /*71e0*/  @P0 EXIT ;  /* 0x000000000000094d */ /* 0x000fea0003800000 */
[----:B------:R-:W0:Y:S01]  /*71f0*/  LDCU.64 UR4, c[0x0][0x390] ;  /* 0x00007200ff0477ac */ /* 0x000e220008000a00 */
[----:B------:R-:W-:Y:S01]  /*7200*/  HFMA2 R18, -RZ, RZ, 0, 0 ;  /* 0x00000000ff127431 */ /* 0x000fe200000001ff */
[----:B------:R-:W-:Y:S01]  /*7210*/  ISETP.NE.AND P0, PT, R17, RZ, PT ;  /* 0x000000ff1100720c */ /* 0x000fe20003f05270 */
[----:B------:R-:W3:Y:S01]  /*7220*/  LDCU UR6, c[0x0][0x38c] ;  /* 0x00007180ff0677ac */ /* 0x000ee20008000800 */
[----:B------:R-:W4:Y:S02]  /*7230*/  LDCU.64 UR8, c[0x0][0x4b8] ;  /* 0x00009700ff0877ac */ /* 0x000f240008000a00 */
[----:B012---:R-:W-:Y:S01]  /*7240*/  IMAD.HI.U32 R4, R19, UR4, R18 ;  /* 0x0000000413047c27 */ /* 0x007fe2000f8e0012 */
[----:B------:R-:W0:Y:S04]  /*7250*/  LDCU UR4, c[0x0][0x4c0] ;  /* 0x00009800ff0477ac */ /* 0x000e280008000800 */
[----:B------:R-:W-:-:S04]  /*7260*/  SHF.R.U32.HI R5, RZ, UR5, R4 ;  /* 0x00000005ff057c19 */ /* 0x000fc80008011604 */
[----:B------:R-:W-:-:S05]  /*7270*/  IADD3 R0, PT, PT, -R5, RZ, RZ ;  /* 0x000000ff05007210 */ /* 0x000fca0007ffe1ff */
[----:B---3--:R-:W-:-:S04]  /*7280*/  IMAD R0, R0, UR6, R19 ;  /* 0x0000000600007c24 */ /* 0x008fc8000f8e0213 */
[C---:B----4-:R-:W-:Y:S02]  /*7290*/  IMAD R17, R0.reuse, UR8, RZ ;  /* 0x0000000800117c24 */ /* 0x050fe4000f8e02ff */
        /* <DEDUP_REMOVED lines=336> */
.L_x_2311:
[----:B------:R-:W0:Y:S02]  /*87a0*/  LDCU.128 UR4, c[0x0][0x5f0] ;  /* 0x0000be00ff0477ac */ /* 0x000e240008000c00 */
[----:B0-----:R-:W-:-:S05]  /*87b0*/  IADD3 R2, P0, PT, R2, UR4, RZ ;  /* 0x0000000402027c10 */ /* 0x001fca000ff1e0ff */
[----:B------:R-:W-:Y:S01]  /*87c0*/  IMAD.X R3, RZ, RZ, UR5, P0 ;  /* 0x00000005ff037e24 */ /* 0x000fe200080e06ff */
[----:B------:R-:W0:Y:S04]  /*87d0*/  LDCU.64 UR4, c[0x0][0x5e8] ;  /* 0x0000bd00ff0477ac */ /* 0x000e280008000a00 */
[----:B------:R-:W2:Y:S01]  /*87e0*/  LDG.E.U16 R2, desc[UR36][R2.64] ;  /* 0x0000002402027981 */ /* 0x000ea2000c1e1500 */
[----:B------:R-:W-:-:S04]  /*87f0*/  IADD3 R4, P0, PT, R0, UR6, RZ ;  /* 0x0000000600047c10 */ /* 0x000fc8000ff1e0ff */
[----:B------:R-:W-:-:S05]  /*8800*/  IADD3.X R5, PT, PT, RZ, UR7, RZ, P0, !PT ;  /* 0x00000007ff057c10 */ /* 0x000fca00087fe4ff */
[----:B------:R1:W5:Y:S01]  /*8810*/  LDG.E.U16 R19, desc[UR36][R4.64] ;  /* 0x0000002404137981 */ /* 0x000362000c1e1500 */
[----:B------:R-:W-:Y:S01]  /*8820*/  BSSY.RECONVERGENT B6, `(.L_x_2312) ;  /* 0x0000017000067945 */ /* 0x000fe20003800200 */
[----:B0-----:R-:W-:-:S04]  /*8830*/  IADD3 R16, P1, PT, R17, UR4, RZ ;  /* 0x0000000411107c10 */ /* 0x001fc8000ff3e0ff */
[----:B------:R-:W-:Y:S02]  /*8840*/  IADD3.X R17, PT, PT, RZ, UR5, RZ, P1, !PT ;  /* 0x00000005ff117c10 */ /* 0x000fe40008ffe4ff */
[----:B--2---:R-:W-:-:S04]  /*8850*/  SHF.L.U32 R18, R2, 0x10, RZ ;  /* 0x0000001002127819 */ /* 0x004fc800000006ff */
[C---:B------:R-:W-:Y:S02]  /*8860*/  FSETP.GE.FTZ.AND P2, PT, R18.reuse, RZ, PT ;  /* 0x000000ff1200720b */ /* 0x040fe40003f56000 */
[----:B------:R-:W-:-:S13]  /*8870*/  FSETP.GTU.FTZ.AND P0, PT, R18, 1, PT ;  /* 0x3f8000001200780b */ /* 0x000fda0003f1c000 */
[----:B-1----:R-:W-:Y:S05]  /*8880*/  @!P0 BRA P2, `(.L_x_2313) ;  /* 0x0000000000408947 */ /* 0x002fea0001000000 */
        /* <DEDUP_REMOVED lines=16> */
.L_x_2313:
[----:B------:R-:W-:Y:S05]  /*8990*/  BSYNC.RECONVERGENT B6 ;  /* 0x0000000000067941 */ /* 0x000fea0003800200 */
.L_x_2312:
        /* <DEDUP_REMOVED lines=21> */
.L_x_2315:
[----:B------:R-:W-:Y:S05]  /*8af0*/  BSYNC.RECONVERGENT B6 ;  /* 0x0000000000067941 */ /* 0x000fea0003800200 */
.L_x_2314:
[----:B------:R-:W-:Y:S01]  /*8b00*/  FADD.FTZ R2, -R18, -RZ ;  /* 0x800000ff12027221 */ /* 0x000fe20000010100 */
[----:B------:R-:W-:Y:S01]  /*8b10*/  MOV R6, 0x3e800000 ;  /* 0x3e80000000067802 */ /* 0x000fe20000000f00 */
[----:B------:R-:W-:Y:S01]  /*8b20*/  HFMA2 R7, -RZ, RZ, 1.3056640625, -1.8671875 ;  /* 0x3d39bf78ff077431 */ /* 0x000fe200000001ff */
[----:B------:R-:W0:Y:S08]  /*8b30*/  MUFU.LG2 R18, R18 ;  /* 0x0000001200127308 */ /* 0x000e300000000c00 */
        /* <DEDUP_REMOVED lines=36> */
[----:B0-----:R-:W-:Y:S01]  /*8d80*/  SHF.L.U32 R2, R5, 0x10, RZ ;  /* 0x0000001005027819 */ /* 0x001fe200000006ff */
[----:B-1----:R-:W-:-:S05]  /*8d90*/  IMAD.U32 R4, R3, 0x10000, RZ ;  /* 0x0001000003047824 */ /* 0x002fca00078e00ff */
[----:B------:R-:W-:Y:S02]  /*8da0*/  FSETP.GEU.FTZ.AND P0, PT, R4, -100, PT ;  /* 0xc2c800000400780b */ /* 0x000fe40003f1e000 */
[----:B------:R-:W-:Y:S02]  /*8db0*/  SHF.L.U32 R4, R0, 0x10, RZ ;  /* 0x0000001000047819 */ /* 0x000fe400000006ff */
[----:B------:R-:W-:-:S03]  /*8dc0*/  SEL R0, R3, 0xc2c8, P0 ;  /* 0x0000c2c803007807 */ /* 0x000fc60000000000 */
[----:B------:R-:W-:Y:S01]  /*8dd0*/  FMUL.FTZ R4, R19, R4 ;  /* 0x0000000413047220 */ /* 0x000fe20000410000 */
[----:B------:R-:W-:-:S05]  /*8de0*/  SHF.L.U32 R3, R0, 0x10, RZ ;  /* 0x0000001000037819 */ /* 0x000fca00000006ff */
[----:B------:R-:W-:Y:S01]  /*8df0*/  FMUL.FTZ R2, R2, R3 ;  /* 0x0000000302027220 */ /* 0x000fe20000410000 */
[----:B------:R-:W0:Y:S08]  /*8e00*/  F2F.BF16.F32 R4, R4 ;  /* 0x0000000400047304 */ /* 0x000e300000202000 */
[----:B------:R-:W1:Y:S01]  /*8e10*/  F2F.BF16.F32 R2, R2 ;  /* 0x0000000200027304 */ /* 0x000e620000202000 */
[----:B0-----:R-:W-:-:S02]  /*8e20*/  SHF.L.U32 R3, R4, 0x10, RZ ;  /* 0x0000001004037819 */ /* 0x001fc400000006ff */
[----:B-1----:R-:W-:-:S05]  /*8e30*/  SHF.L.U32 R0, R2, 0x10, RZ ;  /* 0x0000001002007819 */ /* 0x002fca00000006ff */
[----:B------:R-:W-:-:S05]  /*8e40*/  FADD.FTZ R0, R0, -R3 ;  /* 0x8000000300007221 */ /* 0x000fca0000010000 */
[----:B------:R-:W-:-:S05]  /*8e50*/  F2FP.BF16.F32.PACK_AB R0, RZ, R0 ;  /* 0x00000000ff00723e */ /* 0x000fca00000010ff */
[----:B------:R-:W-:Y:S01]  /*8e60*/  STG.E.U16 desc[UR36][R16.64], R0 ;  /* 0x0000000010007986 */ /* 0x000fe2000c101524 */
[----:B------:R-:W-:Y:S05]  /*8e70*/  EXIT ;  /* 0x000000000000794d */ /* 0x000fea0003800000 */
.L_x_2316:
        /* <DEDUP_REMOVED lines=16> */
.L_x_10662:


//--------------------- .text._ZN2at6native27unrolled_elementwise_kernelIZZZNS0_29binary_cross_entropy_out_cudaERKNS_6TensorES4_RKSt8optionalIS2_ElRS2_ENKUlvE_clEvENKUlvE2_clEvEUlN3c108BFloat16ESD_E_St5arrayIPcLm3EELi4E23TrivialOffsetCalculatorILi2EjESI_ILi1EjENS0_6memory15LoadWithoutCastENSL_16StoreWithoutCastEEEviT_T0_T2_T3_T4_T5_ --------------------------
	.section	.text._ZN2at6native27unrolled_elementwise_kernelIZZZNS0_29binary_cross_entropy_out_cudaERKNS_6TensorES4_RKSt8optionalIS2_ElRS2_ENKUlvE_clEvENKUlvE2_clEvEUlN3c108BFloat16ESD_E_St5arrayIPcLm3EELi4E23TrivialOffsetCalculatorILi2EjESI_ILi1EjENS0_6memory15LoadWithoutCastENSL_16StoreWithoutCastEEEviT_T0_T2_T3_T4_T5_,"ax",@progbits
	.align	128
        .global         _ZN2at6native27unrolled_elementwise_kernelIZZZNS0_29binary_cross_entropy_out_cudaERKNS_6TensorES4_RKSt8optionalIS2_ElRS2_ENKUlvE_clEvENKUlvE2_clEvEUlN3c108BFloat16ESD_E_St5arrayIPcLm3EELi4E23TrivialOffsetCalculatorILi2EjESI_ILi1EjENS0_6memory15LoadWithoutCastENSL_16StoreWithoutCastEEEviT_T0_T2_T3_T4_T5_
        .type           _ZN2at6native27unrolled_elementwise_kernelIZZZNS0_29binary_cross_entropy_out_cudaERKNS_6TensorES4_RKSt8optionalIS2_ElRS2_ENKUlvE_clEvENKUlvE2_clEvEUlN3c108BFloat16ESD_E_St5arrayIPcLm3EELi4E23TrivialOffsetCalculatorILi2EjESI_ILi1EjENS0_6memory15LoadWithoutCastENSL_16StoreWithoutCastEEEviT_T0_T2_T3_T4_T5_,@function
        .size           _ZN2at6native27unrolled_elementwise_kernelIZZZNS0_29binary_cross_entropy_out_cudaERKNS_6TensorES4_RKSt8optionalIS2_ElRS2_ENKUlvE_clEvENKUlvE2_clEvEUlN3c108BFloat16ESD_E_St5arrayIPcLm3EELi4E23TrivialOffsetCalculatorILi2EjESI_ILi1EjENS0_6memory15LoadWithoutCastENSL_16StoreWithoutCastEEEviT_T0_T2_T3_T4_T5_,(.L_x_10663 - _ZN2at6native27unrolled_elementwise_kernelIZZZNS0_29binary_cross_entropy_out_cudaERKNS_6TensorES4_RKSt8optionalIS2_ElRS2_ENKUlvE_clEvENKUlvE2_clEvEUlN3c108BFloat16ESD_E_St5arrayIPcLm3EELi4E23TrivialOffsetCalculatorILi2EjESI_ILi1EjENS0_6memory15LoadWithoutCastENSL_16StoreWithoutCastEEEviT_T0_T2_T3_T4_T5_)
        .other          _ZN2at6native27unrolled_elementwise_kernelIZZZNS0_29binary_cross_entropy_out_cudaERKNS_6TensorES4_RKSt8optionalIS2_ElRS2_ENKUlvE_clEvENKUlvE2_clEvEUlN3c108BFloat16ESD_E_St5arrayIPcLm3EELi4E23TrivialOffsetCalculatorILi2EjESI_ILi1EjENS0_6memory15LoadWithoutCastENSL_16StoreWithoutCastEEEviT_T0_T2_T3_T4_T5_,@"STO_CUDA_ENTRY STV_DEFAULT"
_ZN2at6native27unrolled_elementwise_kernelIZZZNS0_29binary_cross_entropy_out_cudaERKNS_6TensorES4_RKSt8optionalIS2_ElRS2_ENKUlvE_clEvENKUlvE2_clEvEUlN3c108BFloat16ESD_E_St5arrayIPcLm3EELi4E23TrivialOffsetCalculatorILi2EjESI_ILi1EjENS0_6memory15LoadWithoutCastENSL_16StoreWithoutCastEEEviT_T0_T2_T3_T4_T5_:
.text._ZN2at6native27unrolled_elementwise_kernelIZZZNS0_29binary_cross_entropy_out_cudaERKNS_6TensorES4_RKSt8optionalIS2_ElRS2_ENKUlvE_clEvENKUlvE2_clEvEUlN3c108BFloat16ESD_E_St5arrayIPcLm3EELi4E23TrivialOffsetCalculatorILi2EjESI_ILi1EjENS0_6memory15LoadWithoutCastENSL_16StoreWithoutCastEEEviT_T0_T2_T3_T4_T5_:
[----:B------:R-:W0:Y:S01]  /*0000*/  LDC R1, c[0x0][0x37c] ;  /* 0x0000df00ff017b82 */ /* 0x000e220000000800 */
[----:B------:R-:W1:Y:S07]  /*0010*/  S2R R28, SR_CTAID.X ;  /* 0x00000000001c7919 */ /* 0x000e6e0000002500 */
[----:B------:R-:W1:Y:S01]  /*0020*/  LDC R3, c[0x0][0x380] ;  /* 0x0000e000ff037b82 */ /* 0x000e620000000800 */
[----:B------:R-:W2:Y:S01]  /*0030*/  LDCU.64 UR36, c[0x0][0x358] ;  /* 0x00006b00ff2477ac */ /* 0x000ea20008000a00 */
[----:B------:R-:W-:Y:S01]  /*0040*/  PRMT R24, RZ, 0x7610, R24 ;  /* 0x00007610ff187816 */ /* 0x000fe20000000018 */
[----:B------:R-:W3:Y:S01]  /*0050*/  S2R R17, SR_TID.X ;  /* 0x0000000000117919 */ /* 0x000ee20000002100 */
[----:B------:R-:W-:-:S02]  /*0060*/  PRMT R16, RZ, 0x7610, R16 ;  /* 0x00007610ff107816 */ /* 0x000fc40000000010 */
[----:B------:R-:W-:Y:S02]  /*0070*/  PRMT R2, RZ, 0x7610, R2 ;  /* 0x00007610ff027816 */ /* 0x000fe40000000002 */
[----:B------:R-:W4:Y:S08]  /*0080*/  LDC.64 R18, c[0x0][0x390] ;  /* 0x0000e400ff127b82 */ /* 0x000f300000000a00 */
[----:B------:R-:W2:Y:S08]  /*0090*/  LDC.64 R12, c[0x0][0x398] ;  /* 0x0000e600ff0c7b82 */ /* 0x000eb00000000a00 */
[----:B------:R-:W0:Y:S01]  /*00a0*/  LDC.64 R8, c[0x0][0x390] ;  /* 0x0000e400ff087b82 */ /* 0x000e220000000a00 */
[----:B-1----:R-:W-:-:S07]  /*00b0*/  IMAD R26, R28, -0x200, R3 ;  /* 0xfffffe001c1a7824 */ /* 0x002fce00078e0203 */
[----:B------:R-:W1:Y:S01]  /*00c0*/  LDC.64 R10, c[0x0][0x398] ;  /* 0x0000e600ff0a7b82 */ /* 0x000e620000000a00 */
[----:B---3--:R-:W-:Y:S02]  /*00d0*/  MOV R25, R17 ;  /* 0x0000001100197202 */ /* 0x008fe40000000f00 */
[----:B------:R-:W-:-:S05]  /*00e0*/  ISETP.GE.AND P0, PT, R17, R26, PT ;  /* 0x0000001a1100720c */ /* 0x000fca0003f06270 */
[----:B------:R-:W3:Y:S08]  /*00f0*/  LDC.64 R4, c[0x0][0x390] ;  /* 0x0000e400ff047b82 */ /* 0x000ef00000000a00 */
[----:B------:R-:W0:Y:S01]  /*0100*/  LDC.64 R6, c[0x0][0x398] ;  /* 0x0000e600ff067b82 */ /* 0x000e220000000a00 */
[----:B------:R-:W-:Y:S01]  /*0110*/  @!P0 VIADD R17, R25, 0x80 ;  /* 0x0000008019118836 */ /* 0x000fe20000000000 */
[----:B------:R-:W-:-:S02]  /*0120*/  PRMT R22, RZ, 0x7610, R22 ;  /* 0x00007610ff167816 */ /* 0x000fc40000000016 */
[C---:B------:R-:W-:Y:S02]  /*0130*/  @!P0 LEA R27, R28.reuse, R25, 0x9 ;  /* 0x000000191c1b8211 */ /* 0x040fe400078e48ff */
[C---:B------:R-:W-:Y:S02]  /*0140*/  ISETP.GE.AND P1, PT, R17.reuse, R26, PT ;  /* 0x0000001a1100720c */ /* 0x040fe40003f26270 */
[----:B------:R-:W1:Y:S08]  /*0150*/  LDC.64 R14, c[0x0][0x390] ;  /* 0x0000e400ff0e7b82 */ /* 0x000e700000000a00 */
[----:B------:R-:W3:Y:S03]  /*0160*/  LDC.64 R20, c[0x0][0x398] ;  /* 0x0000e600ff147b82 */ /* 0x000ee60000000a00 */
[----:B------:R-:W-:Y:S01]  /*0170*/  @!P1 LEA R23, R28, R17, 0x9 ;  /* 0x000000111c179211 */ /* 0x000fe200078e48ff */
[----:B------:R-:W-:-:S04]  /*0180*/  @!P1 VIADD R17, R17, 0x80 ;  /* 0x0000008011119836 */ /* 0x000fc80000000000 */
[----:B----4-:R-:W-:Y:S01]  /*0190*/  @!P1 IMAD.WIDE.U32 R18, R23, 0x2, R18 ;  /* 0x0000000217129825 */ /* 0x010fe200078e0012 */
[----:B------:R-:W-:-:S03]  /*01a0*/  ISETP.GE.AND P3, PT, R17, R26, PT ;  /* 0x0000001a1100720c */ /* 0x000fc60003f66270 */
[----:B--2---:R-:W-:Y:S01]  /*01b0*/  @!P1 IMAD.WIDE.U32 R12, R23, 0x2, R12 ;  /* 0x00000002170c9825 */ /* 0x004fe200078e000c */
[----:B------:R2:W5:Y:S03]  /*01c0*/  @!P1 LDG.E.U16 R24, desc[UR36][R18.64] ;  /* 0x0000002412189981 */ /* 0x000566000c1e1500 */
[----:B-1----:R-:W-:-:S06]  /*01d0*/  @!P0 IMAD.WIDE.U32 R14, R27, 0x2, R14 ;  /* 0x000000021b0e8825 */ /* 0x002fcc00078e000e */
[----:B------:R-:W-:Y:S01]  /*01e0*/  @!P3 LEA R3, R28, R17, 0x9 ;  /* 0x000000111c03b211 */ /* 0x000fe200078e48ff */
[----:B------:R-:W-:Y:S01]  /*01f0*/  @!P3 VIADD R17, R17, 0x80 ;  /* 0x000000801111b836 */ /* 0x000fe20000000000 */
[----:B------:R-:W-:Y:S01]  /*0200*/  PRMT R23, RZ, 0x7610, R23 ;  /* 0x00007610ff177816 */ /* 0x000fe20000000017 */
[----:B---3--:R-:W-:Y:S01]  /*0210*/  @!P0 IMAD.WIDE.U32 R20, R27, 0x2, R20 ;  /* 0x000000021b148825 */ /* 0x008fe200078e0014 */
[----:B--2---:R-:W-:Y:S01]  /*0220*/  PRMT R19, RZ, 0x7610, R19 ;  /* 0x00007610ff137816 */ /* 0x004fe20000000013 */
[----:B------:R1:W5:Y:S01]  /*0230*/  @!P0 LDG.E.U16 R16, desc[UR36][R14.64] ;  /* 0x000000240e108981 */ /* 0x000362000c1e1500 */
[----:B------:R-:W-:Y:S01]  /*0240*/  ISETP.GE.AND P2, PT, R17, R26, PT ;  /* 0x0000001a1100720c */ /* 0x000fe20003f46270 */
[C---:B------:R-:W-:Y:S01]  /*0250*/  @!P3 IMAD.WIDE.U32 R4, R3.reuse, 0x2, R4 ;  /* 0x000000020304b825 */ /* 0x040fe200078e0004 */
[----:B------:R-:W-:Y:S01]  /*0260*/  PRMT R18, RZ, 0x7610, R18 ;  /* 0x00007610ff127816 */ /* 0x000fe20000000012 */
[----:B------:R1:W5:Y:S02]  /*0270*/  @!P1 LDG.E.U16 R23, desc[UR36][R12.64] ;  /* 0x000000240c179981 */ /* 0x000364000c1e1500 */
[----:B0-----:R-:W-:-:S02]  /*0280*/  @!P3 IMAD.WIDE.U32 R6, R3, 0x2, R6 ;  /* 0x000000020306b825 */ /* 0x001fc400078e0006 */
[----:B------:R1:W5:Y:S04]  /*0290*/  @!P3 LDG.E.U16 R22, desc[UR36][R4.64] ;  /* 0x000000240416b981 */ /* 0x000368000c1e1500 */
[----:B------:R1:W5:Y:S02]  /*02a0*/  @!P3 LDG.E.U16 R19, desc[UR36][R6.64] ;  /* 0x000000240613b981 */ /* 0x000364000c1e1500 */
[----:B------:R-:W-:Y:S02]  /*02b0*/  @!P2 IMAD R17, R28, 0x200, R17 ;  /* 0x000002001c11a824 */ /* 0x000fe400078e0211 */
[----:B------:R1:W5:Y:S02]  /*02c0*/  @!P0 LDG.E.U16 R2, desc[UR36][R20.64] ;  /* 0x0000002414028981 */ /* 0x000364000c1e1500 */
[----:B------:R-:W-:-:S04]  /*02d0*/  @!P2 IMAD.WIDE.U32 R8, R17, 0x2, R8 ;  /* 0x000000021108a825 */ /* 0x000fc800078e0008 */
[----:B------:R-:W-:Y:S01]  /*02e0*/  @!P2 IMAD.WIDE.U32 R10, R17, 0x2, R10 ;  /* 0x00000002110aa825 */ /* 0x000fe200078e000a */
[----:B------:R-:W-:Y:S01]  /*02f0*/  PRMT R17, RZ, 0x7610, R17 ;  /* 0x00007610ff117816 */ /* 0x000fe20000000011 */
[----:B------:R1:W5:Y:S05]  /*0300*/  @!P2 LDG.E.U16 R18, desc[UR36][R8.64] ;  /* 0x000000240812a981 */ /* 0x00036a000c1e1500 */
[----:B------:R1:W5:Y:S01]  /*0310*/  @!P2 LDG.E.U16 R17, desc[UR36][R10.64] ;  /* 0x000000240a11a981 */ /* 0x000362000c1e1500 */
[----:B------:R-:W-:Y:S01]  /*0320*/  ISETP.GE.AND P0, PT, R25, R26, PT ;  /* 0x0000001a1900720c */ /* 0x000fe20003f06270 */
[----:B------:R-:W-:-:S12]  /*0330*/  BSSY.RECONVERGENT B7, `(.L_x_2317) ;  /* 0x0000064000077945 */ /* 0x000fd80003800200 */
[----:B-1----:R-:W-:Y:S05]  /*0340*/  @P0 BRA `(.L_x_2318) ;  /* 0x0000000400880947 */ /* 0x002fea0003800000 */
[----:B-----5:R-:W-:Y:S01]  /*0350*/  SHF.L.U32 R16, R16, 0x10, RZ ;  /* 0x0000001010107819 */ /* 0x020fe200000006ff */
[----:B------:R-:W-:Y:S03]  /*0360*/  BSSY.RECONVERGENT B6, `(.L_x_2319) ;  /* 0x0000014000067945 */ /* 0x000fe60003800200 */
[C---:B------:R-:W-:Y:S02]  /*0370*/  FSETP.GE.FTZ.AND P1, PT, R16.reuse, RZ, PT ;  /* 0x000000ff1000720b */ /* 0x040fe40003f36000 */
[----:B------:R-:W-:-:S13]  /*0380*/  FSETP.GTU.FTZ.AND P0, PT, R16, 1, PT ;  /* 0x3f8000001000780b */ /* 0x000fda0003f1c000 */
        /* <DEDUP_REMOVED lines=11> */
[----:B-1----:R-:W-:Y:S01]  /*0440*/  IMAD.U32 R6, RZ, RZ, UR6 ;  /* 0x00000006ff067e24 */ /* 0x002fe2000f8e00ff */
[----:B------:R-:W-:Y:S01]  /*0450*/  MOV R7, UR7 ;  /* 0x0000000700077c02 */ /* 0x000fe20008000f00 */
[----:B---3--:R-:W-:Y:S01]  /*0460*/  IMAD.U32 R10, RZ, RZ, UR8 ;  /* 0x00000008ff0a7e24 */ /* 0x008fe2000f8e00ff */
[----:B------:R-:W-:-:S07]  /*0470*/  MOV R11, UR9 ;  /* 0x00000009000b7c02 */ /* 0x000fce0008000f00 */
[----:B------:R-:W-:-:S07]  /*0480*/  LEPC R20, `(.L_x_2320) ;  /* 0x000000001014794e */ /* 0x000fce0000000000 */
[----:B--2---:R-:W-:Y:S05]  /*0490*/  CALL.ABS.NOINC R14 ;  /* 0x000000000e007343 */ /* 0x004fea0003c00000 */
.L_x_2320:
[----:B------:R-:W-:Y:S05]  /*04a0*/  BSYNC.RECONVERGENT B6 ;  /* 0x0000000000067941 */ /* 0x000fea0003800200 */
.L_x_2319:
[----:B------:R-:W-:Y:S01]  /*04b0*/  SHF.L.U32 R2, R2, 0x10, RZ ;  /* 0x0000001002027819 */ /* 0x000fe200000006ff */
        /* <DEDUP_REMOVED lines=20> */
.L_x_2322:
[----:B------:R-:W-:Y:S05]  /*0600*/  BSYNC.RECONVERGENT B6 ;  /* 0x0000000000067941 */ /* 0x000fea0003800200 */
.L_x_2321:
[----:B------:R-:W-:Y:S01]  /*0610*/  FADD.FTZ R3, -R16, -RZ ;  /* 0x800000ff10037221 */ /* 0x000fe20000010100 */
[----:B------:R-:W-:Y:S01]  /*0620*/  MOV R7, 0x3e800000 ;  /* 0x3e80000000077802 */ /* 0x000fe20000000f00 */
[----:B------:R-:W-:Y:S01]  /*0630*/  HFMA2 R9, -RZ, RZ, 1.3056640625, -1.8671875 ;  /* 0x3d39bf78ff097431 */ /* 0x000fe200000001ff */
[----:B------:R-:W-:Y:S08]  /*0640*/  MUFU.LG2 R16, R16 ;  /* 0x0000001000107308 */ /* 0x000ff00000000c00 */
[----:B------:R-:W0:Y:S02]  /*0650*/  F2F.BF16.F32 R0, R3 ;  /* 0x0000000300007304 */ /* 0x000e240000202000 */
[----:B0-----:R-:W-:-:S04]  /*0660*/  SHF.L.U32 R0, R0, 0x10, RZ ;  /* 0x0000001000007819 */ /* 0x001fc800000006ff */
        /* <DEDUP_REMOVED lines=31> */
[----:B0-----:R-:W-:-:S04]  /*0860*/  SHF.L.U32 R0, R3, 0x10, RZ ;  /* 0x0000001003007819 */ /* 0x001fc800000006ff */
[----:B------:R-:W-:-:S04]  /*0870*/  FSETP.GEU.FTZ.AND P0, PT, R0, -100, PT ;  /* 0xc2c800000000780b */ /* 0x000fc80003f1e000 */
[----:B------:R-:W-:Y:S01]  /*0880*/  SEL R0, R3, 0xc2c8, P0 ;  /* 0x0000c2c803007807 */ /* 0x000fe20000000000 */
[----:B-1----:R-:W-:Y:S02]  /*0890*/  IMAD.U32 R5, R4, 0x10000, RZ ;  /* 0x0001000004057824 */ /* 0x002fe400078e00ff */
[----:B------:R-:W-:-:S03]  /*08a0*/  IMAD.U32 R3, R6, 0x10000, RZ ;  /* 0x0001000006037824 */ /* 0x000fc600078e00ff */
        /* <DEDUP_REMOVED lines=8> */
[----:B0-----:R-:W-:Y:S01]  /*0930*/  IMAD.U32 R3, R5, 0x10000, RZ ;  /* 0x0001000005037824 */ /* 0x001fe200078e00ff */
[----:B-1----:R-:W-:-:S05]  /*0940*/  SHF.L.U32 R2, R0, 0x10, RZ ;  /* 0x0000001000027819 */ /* 0x002fca00000006ff */
[----:B------:R-:W-:-:S05]  /*0950*/  FADD.FTZ R16, R2, -R3 ;  /* 0x8000000302107221 */ /* 0x000fca0000010000 */
[----:B------:R-:W-:-:S07]  /*0960*/  F2FP.BF16.F32.PACK_AB R16, RZ, R16 ;  /* 0x00000010ff10723e */ /* 0x000fce00000010ff */
.L_x_2318:
[----:B------:R-:W-:Y:S05]  /*0970*/  BSYNC.RECONVERGENT B7 ;  /* 0x0000000000077941 */ /* 0x000fea0003800200 */
.L_x_2317:
[----:B------:R-:W-:Y:S01]  /*0980*/  VIADD R27, R25, 0x80 ;  /* 0x00000080191b7836 */ /* 0x000fe20000000000 */
[----:B------:R-:W-:Y:S04]  /*0990*/  BSSY.RECONVERGENT B7, `(.L_x_2323) ;  /* 0x0000065000077945 */ /* 0x000fe80003800200 */
[----:B------:R-:W-:-:S13]  /*09a0*/  ISETP.GE.AND P0, PT, R27, R26, PT ;  /* 0x0000001a1b00720c */ /* 0x000fda0003f06270 */
[----:B------:R-:W-:Y:S05]  /*09b0*/  @P0 BRA `(.L_x_2324) ;  /* 0x0000000400880947 */ /* 0x000fea0003800000 */
        /* <DEDUP_REMOVED lines=21> */
.L_x_2326:
[----:B------:R-:W-:Y:S05]  /*0b10*/  BSYNC.RECONVERGENT B6 ;  /* 0x0000000000067941 */ /* 0x000fea0003800200 */
.L_x_2325:
        /* <DEDUP_REMOVED lines=21> */
.L_x_2328:
[----:B------:R-:W-:Y:S05]  /*0c70*/  BSYNC.RECONVERGENT B6 ;  /* 0x0000000000067941 */ /* 0x000fea0003800200 */
.L_x_2327:
        /* <DEDUP_REMOVED lines=40> */
[----:B0-----:R-:W-:Y:S02]  /*0f00*/  IMAD.U32 R2, R5, 0x10000, RZ ;  /* 0x0001000005027824 */ /* 0x001fe400078e00ff */
        /* <DEDUP_REMOVED lines=13> */
.L_x_2324:
[----:B------:R-:W-:Y:S05]  /*0fe0*/  BSYNC.RECONVERGENT B7 ;  /* 0x0000000000077941 */ /* 0x000fea0003800200 */
.L_x_2323:
        /* <DEDUP_REMOVED lines=25> */
.L_x_2332:
[----:B------:R-:W-:Y:S05]  /*1180*/  BSYNC.RECONVERGENT B6 ;  /* 0x0000000000067941 */ /* 0x000fea0003800200 */
.L_x_2331:
        /* <DEDUP_REMOVED lines=21> */
.L_x_2334:
[----:B------:R-:W-:Y:S05]  /*12e0*/  BSYNC.RECONVERGENT B6 ;  /* 0x0000000000067941 */ /* 0x000fea0003800200 */
.L_x_2333:
        /* <DEDUP_REMOVED lines=54> */
.L_x_2330:
[----:B------:R-:W-:Y:S05]  /*1650*/  BSYNC.RECONVERGENT B7 ;  /* 0x0000000000077941 */ /* 0x000fea0003800200 */
.L_x_2329:
        /* <DEDUP_REMOVED lines=25> */
.L_x_2338:
[----:B------:R-:W-:Y:S05]  /*17f0*/  BSYNC.RECONVERGENT B6 ;  /* 0x0000000000067941 */ /* 0x000fea0003800200 */
.L_x_2337:
        /* <DEDUP_REMOVED lines=21> */
.L_x_2340:
[----:B------:R-:W-:Y:S05]  /*1950*/  BSYNC.RECONVERGENT B6 ;  /* 0x0000000000067941 */ /* 0x000fea0003800200 */
.L_x_2339:
        /* <DEDUP_REMOVED lines=54> */
.L_x_2336:
[----:B------:R-:W-:Y:S05]  /*1cc0*/  BSYNC.RECONVERGENT B7 ;  /* 0x0000000000077941 */ /* 0x000fea0003800200 */
.L_x_2335:
[----:B------:R-:W-:Y:S01]  /*1cd0*/  ISETP.GE.AND P0, PT, R25, R26, PT ;  /* 0x0000001a1900720c */ /* 0x000fe20003f06270 */
[----:B------:R-:W-:Y:S04]  /*1ce0*/  BSSY.RECONVERGENT B0, `(.L_x_2341) ;  /* 0x0000017000007945 */ /* 0x000fe80003800200 */
[----:B------:R-:W-:Y:S08]  /*1cf0*/  BSSY.RELIABLE B1, `(.L_x_2342) ;  /* 0x000000f000017945 */ /* 0x000ff00003800100 */
[----:B------:R-:W-:Y:S05]  /*1d00*/  @P0 BRA `(.L_x_2343) ;  /* 0x0000000000340947 */ /* 0x000fea0003800000 */
[----:B-----5:R-:W0:Y:S01]  /*1d10*/  LDC.64 R2, c[0x0][0x388] ;  /* 0x0000e200ff027b82 */ /* 0x020e220000000a00 */
[----:B------:R-:W-:Y:S01]  /*1d20*/  IMAD R5, R28, 0x200, R25 ;  /* 0x000002001c057824 */ /* 0x000fe200078e0219 */
[----:B------:R-:W-:-:S04]  /*1d30*/  MOV R25, R27 ;  /* 0x0000001b00197202 */ /* 0x000fc80000000f00 */
[----:B------:R-:W-:-:S13]  /*1d40*/  ISETP.GE.AND P0, PT, R25, R26, PT ;  /* 0x0000001a1900720c */ /* 0x000fda0003f06270 */
[----:B------:R-:W-:Y:S05]  /*1d50*/  @P0 BREAK.RELIABLE B1 ;  /* 0x0000000000010942 */ /* 0x000fea0003800100 */
[----:B0-----:R-:W-:-:S05]  /*1d60*/  IMAD.WIDE.U32 R2, R5, 0x2, R2 ;  /* 0x0000000205027825 */ /* 0x001fca00078e0002 */
[----:B------:R0:W-:Y:S01]  /*1d70*/  STG.E.U16 desc[UR36][R2.64], R16 ;  /* 0x0000001002007986 */ /* 0x0001e2000c101524 */
[----:B------:R-:W-:Y:S05]  /*1d80*/  @P0 BRA `(.L_x_2344) ;  /* 0x0000000000300947 */ /* 0x000fea0003800000 */
[----:B0-----:R-:W0:Y:S01]  /*1d90*/  LDC.64 R2, c[0x0][0x388] ;  /* 0x0000e200ff027b82 */ /* 0x001e220000000a00 */
[----:B------:R-:W-:Y:S01]  /*1da0*/  IMAD R5, R28, 0x200, R25 ;  /* 0x000002001c057824 */ /* 0x000fe200078e0219 */
[----:B------:R-:W-:-:S03]  /*1db0*/  IADD3 R25, PT, PT, R25, 0x80, RZ ;  /* 0x0000008019197810 */ /* 0x000fc60007ffe0ff */
[----:B0-----:R-:W-:-:S05]  /*1dc0*/  IMAD.WIDE.U32 R2, R5, 0x2, R2 ;  /* 0x0000000205027825 */ /* 0x001fca00078e0002 */
[----:B------:R0:W-:Y:S02]  /*1dd0*/  STG.E.U16 desc[UR36][R2.64], R23 ;  /* 0x0000001702007986 */ /* 0x0001e4000c101524 */
.L_x_2343:
[----:B------:R-:W-:Y:S05]  /*1de0*/  BSYNC.RELIABLE B1 ;  /* 0x0000000000017941 */ /* 0x000fea0003800100 */
.L_x_2342:
[----:B------:R-:W-:-:S13]  /*1df0*/  ISETP.GE.AND P0, PT, R25, R26, PT ;  /* 0x0000001a1900720c */ /* 0x000fda0003f06270 */
[----:B0----5:R-:W0:Y:S01]  /*1e00*/  @!P0 LDC.64 R2, c[0x0][0x388] ;  /* 0x0000e200ff028b82 */ /* 0x021e220000000a00 */
[----:B------:R-:W-:Y:S01]  /*1e10*/  @!P0 IMAD R5, R28, 0x200, R25 ;  /* 0x000002001c058824 */ /* 0x000fe200078e0219 */
[----:B------:R-:W-:-:S03]  /*1e20*/  @!P0 IADD3 R25, PT, PT, R25, 0x80, RZ ;  /* 0x0000008019198810 */ /* 0x000fc60007ffe0ff */
[----:B0-----:R-:W-:-:S05]  /*1e30*/  @!P0 IMAD.WIDE.U32 R2, R5, 0x2, R2 ;  /* 0x0000000205028825 */ /* 0x001fca00078e0002 */
[----:B------:R1:W-:Y:S02]  /*1e40*/  @!P0 STG.E.U16 desc[UR36][R2.64], R19 ;  /* 0x0000001302008986 */ /* 0x0003e4000c101524 */
.L_x_2344:
[----:B------:R-:W-:Y:S05]  /*1e50*/  BSYNC.RECONVERGENT B0 ;  /* 0x0000000000007941 */ /* 0x000fea0003800200 */
.L_x_2341:
[----:B------:R-:W-:-:S13]  /*1e60*/  ISETP.GE.AND P0, PT, R25, R26, PT ;  /* 0x0000001a1900720c */ /* 0x000fda0003f06270 */
[----:B------:R-:W-:Y:S05]  /*1e70*/  @P0 EXIT ;  /* 0x000000000000094d */ /* 0x000fea0003800000 */
[----:B01----:R-:W0:Y:S01]  /*1e80*/  LDC.64 R2, c[0x0][0x388] ;  /* 0x0000e200ff027b82 */ /* 0x003e220000000a00 */
[----:B------:R-:W-:-:S05]  /*1e90*/  LEA R25, R28, R25, 0x9 ;  /* 0x000000191c197211 */ /* 0x000fca00078e48ff */
[----:B0-----:R-:W-:-:S05]  /*1ea0*/  IMAD.WIDE.U32 R2, R25, 0x2, R2 ;  /* 0x0000000219027825 */ /* 0x001fca00078e0002 */
[----:B------:R-:W-:Y:S01]  /*1eb0*/  STG.E.U16 desc[UR36][R2.64], R0 ;  /* 0x0000000002007986 */ /* 0x000fe2000c101524 */
[----:B------:R-:W-:Y:S05]  /*1ec0*/  EXIT ;  /* 0x000000000000794d */ /* 0x000fea0003800000 */
.L_x_2345:
        /* <DEDUP_REMOVED lines=11> */
.L_x_10663:


//--------------------- .text._ZN2at6native29vectorized_elementwise_kernelILi2EZZZNS0_29binary_cross_entropy_out_cudaERKNS_6TensorES4_RKSt8optionalIS2_ElRS2_ENKUlvE_clEvENKUlvE2_clEvEUlN3c108BFloat16ESD_E_St5arrayIPcLm3EEEEviT0_T1_ --------------------------
	.section	.text._ZN2at6native29vectorized_elementwise_kernelILi2EZZZNS0_29binary_cross_entropy_out_cudaERKNS_6TensorES4_RKSt8optionalIS2_ElRS2_ENKUlvE_clEvENKUlvE2_clEvEUlN3c108BFloat16ESD_E_St5arrayIPcLm3EEEEviT0_T1_,"ax",@progbits
	.align	128
        .global         _ZN2at6native29vectorized_elementwise_kernelILi2EZZZNS0_29binary_cross_entropy_out_cudaERKNS_6TensorES4_RKSt8optionalIS2_ElRS2_ENKUlvE_clEvENKUlvE2_clEvEUlN3c108BFloat16ESD_E_St5arrayIPcLm3EEEEviT0_T1_
        .type           _ZN2at6native29vectorized_elementwise_kernelILi2EZZZNS0_29binary_cross_entropy_out_cudaERKNS_6TensorES4_RKSt8optionalIS2_ElRS2_ENKUlvE_clEvENKUlvE2_clEvEUlN3c108BFloat16ESD_E_St5arrayIPcLm3EEEEviT0_T1_,@function
        .size           _ZN2at6native29vectorized_elementwise_kernelILi2EZZZNS0_29binary_cross_entropy_out_cudaERKNS_6TensorES4_RKSt8optionalIS2_ElRS2_ENKUlvE_clEvENKUlvE2_clEvEUlN3c108BFloat16ESD_E_St5arrayIPcLm3EEEEviT0_T1_,(.L_x_10664 - _ZN2at6native29vectorized_elementwise_kernelILi2EZZZNS0_29binary_cross_entropy_out_cudaERKNS_6TensorES4_RKSt8optionalIS2_ElRS2_ENKUlvE_clEvENKUlvE2_clEvEUlN3c108BFloat16ESD_E_St5arrayIPcLm3EEEEviT0_T1_)
        .other          _ZN2at6native29vectorized_elementwise_kernelILi2EZZZNS0_29binary_cross_entropy_out_cudaERKNS_6TensorES4_RKSt8optionalIS2_ElRS2_ENKUlvE_clEvENKUlvE2_clEvEUlN3c108BFloat16ESD_E_St5arrayIPcLm3EEEEviT0_T1_,@"STO_CUDA_ENTRY STV_DEFAULT"
_ZN2at6native29vectorized_elementwise_kernelILi2EZZZNS0_29binary_cross_entropy_out_cudaERKNS_6TensorES4_RKSt8optionalIS2_ElRS2_ENKUlvE_clEvENKUlvE2_clEvEUlN3c108BFloat16ESD_E_St5arrayIPcLm3EEEEviT0_T1_:
.text._ZN2at6native29vectorized_elementwise_kernelILi2EZZZNS0_29binary_cross_entropy_out_cudaERKNS_6TensorES4_RKSt8optionalIS2_ElRS2_ENKUlvE_clEvENKUlvE2_clEvEUlN3c108BFloat16ESD_E_St5arrayIPcLm3EEEEviT0_T1_:
[----:B------:R-:W0:Y:S01]  /*0000*/  LDC R1, c[0x0][0x37c] ;  /* 0x0000df00ff017b82 */ /* 0x000e220000000800 */
[----:B------:R-:W1:Y:S01]  /*0010*/  S2R R36, SR_CTAID.X ;  /* 0x0000000000247919 */ /* 0x000e620000002500 */
[----:B------:R-:W2:Y:S01]  /*0020*/  LDCU UR4, c[0x0][0x380] ;  /* 0x00007000ff0477ac */ /* 0x000ea20008000800 */
[----:B------:R-:W3:Y:S01]  /*0030*/  LDCU.64 UR36, c[0x0][0x358] ;  /* 0x00006b00ff2477ac */ /* 0x000ee20008000a00 */
[----:B-1----:R-:W-:-:S04]  /*0040*/  SHF.L.U32 R36, R36, 0xa, RZ ;  /* 0x0000000a24247819 */ /* 0x002fc800000006ff */
[----:B--2---:R-:W-:-:S04]  /*0050*/  IADD3 R34, PT, PT, -R36, UR4, RZ ;  /* 0x0000000424227c10 */ /* 0x004fc8000fffe1ff */
[----:B------:R-:W-:-:S13]  /*0060*/  ISETP.GT.U32.AND P0, PT, R34, 0x3ff, PT ;  /* 0x000003ff2200780c */ /* 0x000fda0003f04070 */
[----:B0--3--:R-:W-:Y:S05]  /*0070*/  @P0 BRA `(.L_x_2346) ;  /* 0x0000003c00300947 */ /* 0x009fea0003800000 */
[----:B------:R-:W0:Y:S01]  /*0080*/  S2R R17, SR_TID.X ;  /* 0x0000000000117919 */ /* 0x000e220000002100 */
[----:B------:R-:W1:Y:S01]  /*0090*/  LDC.64 R12, c[0x0][0x390] ;  /* 0x0000e400ff0c7b82 */ /* 0x000e620000000a00 */
[----:B------:R-:W-:Y:S02]  /*00a0*/  PRMT R16, RZ, 0x7610, R16 ;  /* 0x00007610ff107816 */ /* 0x000fe40000000010 */
[----:B------:R-:W-:Y:S02]  /*00b0*/  PRMT R2, RZ, 0x7610, R2 ;  /* 0x00007610ff027816 */ /* 0x000fe40000000002 */
[----:B------:R-:W-:Y:S02]  /*00c0*/  PRMT R31, RZ, 0x7610, R31 ;  /* 0x00007610ff1f7816 */ /* 0x000fe4000000001f */
[----:B------:R-:W-:Y:S01]  /*00d0*/  PRMT R32, RZ, 0x7610, R32 ;  /* 0x00007610ff207816 */ /* 0x000fe20000000020 */
[----:B------:R-:W2:Y:S08]  /*00e0*/  LDC.64 R14, c[0x0][0x398] ;  /* 0x0000e600ff0e7b82 */ /* 0x000eb00000000a00 */
[----:B------:R-:W3:Y:S08]  /*00f0*/  LDC.64 R26, c[0x0][0x398] ;  /* 0x0000e600ff1a7b82 */ /* 0x000ef00000000a00 */
[----:B------:R-:W4:Y:S01]  /*0100*/  LDC.64 R20, c[0x0][0x390] ;  /* 0x0000e400ff147b82 */ /* 0x000f220000000a00 */
[----:B0-----:R-:W-:Y:S01]  /*0110*/  ISETP.GE.U32.AND P4, PT, R17, R34, PT ;  /* 0x000000221100720c */ /* 0x001fe20003f86070 */
[----:B------:R-:W-:-:S06]  /*0120*/  IMAD.MOV.U32 R33, RZ, RZ, R17 ;  /* 0x000000ffff217224 */ /* 0x000fcc00078e0011 */
[----:B------:R-:W0:Y:S08]  /*0130*/  LDC.64 R10, c[0x0][0x390] ;  /* 0x0000e400ff0a7b82 */ /* 0x000e300000000a00 */
[----:B------:R-:W0:Y:S01]  /*0140*/  LDC.64 R8, c[0x0][0x398] ;  /* 0x0000e600ff087b82 */ /* 0x000e220000000a00 */
[----:B------:R-:W-:Y:S01]  /*0150*/  @!P4 IADD3 R17, PT, PT, R33, 0x80, RZ ;  /* 0x000000802111c810 */ /* 0x000fe20007ffe0ff */
[----:B------:R-:W-:-:S03]  /*0160*/  @!P4 IMAD.IADD R23, R36, 0x1, R33 ;  /* 0x000000012417c824 */ /* 0x000fc600078e0221 */
[----:B------:R-:W-:-:S03]  /*0170*/  ISETP.GE.U32.AND P5, PT, R17, R34, PT ;  /* 0x000000221100720c */ /* 0x000fc60003fa6070 */
[----:B------:R-:W0:Y:S01]  /*0180*/  LDC.64 R6, c[0x0][0x390] ;  /* 0x0000e400ff067b82 */ /* 0x000e220000000a00 */
[----:B-1----:R-:W-:-:S04]  /*0190*/  @!P4 IMAD.WIDE.U32 R12, R23, 0x2, R12 ;  /* 0x00000002170cc825 */ /* 0x002fc800078e000c */
[----:B--2---:R-:W-:Y:S01]  /*01a0*/  @!P4 IMAD.WIDE.U32 R14, R23, 0x2, R14 ;  /* 0x00000002170ec825 */ /* 0x004fe200078e000e */
[----:B------:R1:W5:Y:S02]  /*01b0*/  @!P4 LDG.E.U16 R16, desc[UR36][R12.64] ;  /* 0x000000240c10c981 */ /* 0x000364000c1e1500 */
[----:B------:R-:W2:Y:S02]  /*01c0*/  LDC.64 R4, c[0x0][0x398] ;  /* 0x0000e600ff047b82 */ /* 0x000ea40000000a00 */
[----:B------:R4:W5:Y:S01]  /*01d0*/  @!P4 LDG.E.U16 R2, desc[UR36][R14.64] ;  /* 0x000000240e02c981 */ /* 0x000962000c1e1500 */
[----:B------:R-:W-:Y:S01]  /*01e0*/  @!P5 IMAD.IADD R29, R36, 0x1, R17 ;  /* 0x00000001241dd824 */ /* 0x000fe200078e0211 */
[----:B------:R-:W-:-:S03]  /*01f0*/  @!P5 IADD3 R17, PT, PT, R17, 0x80, RZ ;  /* 0x000000801111d810 */ /* 0x000fc60007ffe0ff */
[----:B---3--:R-:W-:Y:S01]  /*0200*/  @!P5 IMAD.WIDE.U32 R26, R29, 0x2, R26 ;  /* 0x000000021d1ad825 */ /* 0x008fe200078e001a */
[----:B------:R-:W-:Y:S01]  /*0210*/  ISETP.GE.U32.AND P3, PT, R17, R34, PT ;  /* 0x000000221100720c */ /* 0x000fe20003f66070 */
[----:B-1----:R-:W1:Y:S01]  /*0220*/  LDC.64 R12, c[0x0][0x390] ;  /* 0x0000e400ff0c7b82 */ /* 0x002e620000000a00 */
[----:B------:R-:W-:Y:S01]  /*0230*/  PRMT R30, RZ, 0x7610, R30 ;  /* 0x00007610ff1e7816 */ /* 0x000fe2000000001e */
[----:B----4-:R-:W-:Y:S01]  /*0240*/  @!P5 IMAD.WIDE.U32 R20, R29, 0x2, R20 ;  /* 0x000000021d14d825 */ /* 0x010fe200078e0014 */
[----:B------:R-:W5:Y:S01]  /*0250*/  @!P5 LDG.E.U16 R31, desc[UR36][R26.64] ;  /* 0x000000241a1fd981 */ /* 0x000f62000c1e1500 */
[----:B------:R-:W-:-:S03]  /*0260*/  PRMT R28, RZ, 0x7610, R28 ;  /* 0x00007610ff1c7816 */ /* 0x000fc6000000001c */
[----:B------:R3:W5:Y:S01]  /*0270*/  @!P5 LDG.E.U16 R32, desc[UR36][R20.64] ;  /* 0x000000241420d981 */ /* 0x000762000c1e1500 */
[----:B------:R-:W-:Y:S01]  /*0280*/  PRMT R22, RZ, 0x7610, R22 ;  /* 0x00007610ff167816 */ /* 0x000fe20000000016 */
[----:B------:R-:W4:Y:S03]  /*0290*/  LDC.64 R14, c[0x0][0x390] ;  /* 0x0000e400ff0e7b82 */ /* 0x000f260000000a00 */
[----:B------:R-:W-:Y:S01]  /*02a0*/  @!P3 IMAD.IADD R19, R36, 0x1, R17 ;  /* 0x000000012413b824 */ /* 0x000fe200078e0211 */
[----:B------:R-:W-:-:S04]  /*02b0*/  @!P3 IADD3 R17, PT, PT, R17, 0x80, RZ ;  /* 0x000000801111b810 */ /* 0x000fc80007ffe0ff */
[----:B------:R-:W-:Y:S01]  /*02c0*/  ISETP.GE.U32.AND P2, PT, R17, R34, PT ;  /* 0x000000221100720c */ /* 0x000fe20003f46070 */
[----:B---3--:R-:W3:-:S12]  /*02d0*/  LDC.64 R20, c[0x0][0x398] ;  /* 0x0000e600ff147b82 */ /* 0x008ed80000000a00 */
[----:B------:R-:W-:Y:S01]  /*02e0*/  @!P2 IMAD.IADD R3, R36, 0x1, R17 ;  /* 0x000000012403a824 */ /* 0x000fe200078e0211 */
[----:B------:R-:W-:-:S04]  /*02f0*/  @!P2 IADD3 R17, PT, PT, R17, 0x80, RZ ;  /* 0x000000801111a810 */ /* 0x000fc80007ffe0ff */
[----:B------:R-:W-:-:S13]  /*0300*/  ISETP.GE.U32.AND P1, PT, R17, R34, PT ;  /* 0x000000221100720c */ /* 0x000fda0003f26070 */
[----:B------:R-:W-:Y:S01]  /*0310*/  @!P1 IADD3 R25, PT, PT, R36, R17, RZ ;  /* 0x0000001124199210 */ /* 0x000fe20007ffe0ff */
[----:B------:R-:W-:-:S05]  /*0320*/  @!P1 VIADD R17, R17, 0x80 ;  /* 0x0000008011119836 */ /* 0x000fca0000000000 */
[----:B------:R-:W-:-:S13]  /*0330*/  ISETP.GE.U32.AND P0, PT, R17, R34, PT ;  /* 0x000000221100720c */ /* 0x000fda0003f06070 */
[----:B------:R-:W-:Y:S01]  /*0340*/  @!P0 IADD3 R23, PT, PT, R36, R17, RZ ;  /* 0x0000001124178210 */ /* 0x000fe20007ffe0ff */
[----:B------:R-:W-:-:S05]  /*0350*/  @!P0 VIADD R17, R17, 0x80 ;  /* 0x0000008011118836 */ /* 0x000fca0000000000 */
[----:B------:R-:W-:Y:S01]  /*0360*/  ISETP.GE.U32.AND P4, PT, R17, R34, PT ;  /* 0x000000221100720c */ /* 0x000fe20003f86070 */
[----:B0-----:R-:W-:Y:S01]  /*0370*/  @!P3 IMAD.WIDE.U32 R10, R19, 0x2, R10 ;  /* 0x00000002130ab825 */ /* 0x001fe200078e000a */
[----:B------:R-:W-:-:S03]  /*0380*/  PRMT R27, RZ, 0x7610, R27 ;  /* 0x00007610ff1b7816 */ /* 0x000fc6000000001b */
[----:B------:R-:W-:Y:S01]  /*0390*/  @!P3 IMAD.WIDE.U32 R8, R19, 0x2, R8 ;  /* 0x000000021308b825 */ /* 0x000fe200078e0008 */
[----:B------:R0:W5:Y:S01]  /*03a0*/  @!P3 LDG.E.U16 R30, desc[UR36][R10.64] ;  /* 0x000000240a1eb981 */ /* 0x000162000c1e1500 */
[----:B------:R-:W1:Y:S02]  /*03b0*/  LDC.64 R18, c[0x0][0x390] ;  /* 0x0000e400ff127b82 */ /* 0x000e640000000a00 */
[----:B------:R-:W-:-:S04]  /*03c0*/  @!P2 IMAD.WIDE.U32 R6, R3, 0x2, R6 ;  /* 0x000000020306a825 */ /* 0x000fc800078e0006 */
[----:B--2---:R-:W-:Y:S01]  /*03d0*/  @!P2 IMAD.WIDE.U32 R4, R3, 0x2, R4 ;  /* 0x000000020304a825 */ /* 0x004fe200078e0004 */
[----:B------:R-:W-:Y:S01]  /*03e0*/  @!P4 IADD3 R3, PT, PT, R36, R17, RZ ;  /* 0x000000112403c210 */ /* 0x000fe20007ffe0ff */
[----:B------:R2:W5:Y:S01]  /*03f0*/  @!P2 LDG.E.U16 R28, desc[UR36][R6.64] ;  /* 0x00000024061ca981 */ /* 0x000562000c1e1500 */
[----:B0-----:R-:W0:Y:S01]  /*0400*/  LDC.64 R10, c[0x0][0x398] ;  /* 0x0000e600ff0a7b82 */ /* 0x001e220000000a00 */
[----:B------:R-:W-:Y:S02]  /*0410*/  @!P4 VIADD R17, R17, 0x80 ;  /* 0x000000801111c836 */ /* 0x000fe40000000000 */
[----:B------:R4:W5:Y:S05]  /*0420*/  @!P2 LDG.E.U16 R27, desc[UR36][R4.64] ;  /* 0x00000024041ba981 */ /* 0x00096a000c1e1500 */
[----:B--2---:R-:W2:Y:S01]  /*0430*/  LDC.64 R6, c[0x0][0x390] ;  /* 0x0000e400ff067b82 */ /* 0x004ea20000000a00 */
[----:B------:R-:W-:-:S07]  /*0440*/  ISETP.GE.U32.AND P2, PT, R17, R34, PT ;  /* 0x000000221100720c */ /* 0x000fce0003f46070 */
[----:B----4-:R-:W4:Y:S01]  /*0450*/  LDC.64 R4, c[0x0][0x398] ;  /* 0x0000e600ff047b82 */ /* 0x010f220000000a00 */
[----:B------:R-:W-:Y:S01]  /*0460*/  PRMT R26, RZ, 0x7610, R26 ;  /* 0x00007610ff1a7816 */ /* 0x000fe2000000001a */
[----:B-1----:R-:W-:-:S04]  /*0470*/  @!P1 IMAD.WIDE.U32 R18, R25, 0x2, R18 ;  /* 0x0000000219129825 */ /* 0x002fc800078e0012 */
[----:B------:R-:W-:Y:S01]  /*0480*/  @!P2 IADD3 R17, PT, PT, R36, R17, RZ ;  /* 0x000000112411a210 */ /* 0x000fe20007ffe0ff */
[----:B------:R1:W5:Y:S01]  /*0490*/  @!P1 LDG.E.U16 R26, desc[UR36][R18.64] ;  /* 0x00000024121a9981 */ /* 0x000362000c1e1500 */
[----:B---3--:R-:W-:Y:S01]  /*04a0*/  @!P1 IMAD.WIDE.U32 R20, R25, 0x2, R20 ;  /* 0x0000000219149825 */ /* 0x008fe200078e0014 */
[----:B------:R-:W-:-:S03]  /*04b0*/  PRMT R25, RZ, 0x7610, R25 ;  /* 0x00007610ff197816 */ /* 0x000fc60000000019 */
[----:B------:R-:W-:-:S03]  /*04c0*/  @!P2 IMAD.WIDE.U32 R12, R17, 0x2, R12 ;  /* 0x00000002110ca825 */ /* 0x000fc600078e000c */
[----:B------:R-:W5:Y:S01]  /*04d0*/  @!P1 LDG.E.U16 R25, desc[UR36][R20.64] ;  /* 0x0000002414199981 */ /* 0x000f62000c1e1500 */
[----:B0-----:R-:W-:Y:S01]  /*04e0*/  @!P2 IMAD.WIDE.U32 R10, R17, 0x2, R10 ;  /* 0x00000002110aa825 */ /* 0x001fe200078e000a */
[----:B-1----:R-:W-:Y:S02]  /*04f0*/  PRMT R19, RZ, 0x7610, R19 ;  /* 0x00007610ff137816 */ /* 0x002fe40000000013 */
[----:B------:R-:W-:Y:S01]  /*0500*/  PRMT R18, RZ, 0x7610, R18 ;  /* 0x00007610ff127816 */ /* 0x000fe20000000012 */
[----:B--2---:R-:W-:Y:S01]  /*0510*/  @!P4 IMAD.WIDE.U32 R6, R3, 0x2, R6 ;  /* 0x000000020306c825 */ /* 0x004fe200078e0006 */
[----:B------:R-:W-:-:S03]  /*0520*/  PRMT R17, RZ, 0x7610, R17 ;  /* 0x00007610ff117816 */ /* 0x000fc60000000011 */
[----:B----4-:R-:W-:Y:S01]  /*0530*/  @!P4 IMAD.WIDE.U32 R4, R3, 0x2, R4 ;  /* 0x000000020304c825 */ /* 0x010fe200078e0004 */
[----:B------:R-:W5:Y:S04]  /*0540*/  @!P4 LDG.E.U16 R22, desc[UR36][R6.64] ;  /* 0x000000240616c981 */ /* 0x000f68000c1e1500 */
[----:B------:R-:W5:Y:S04]  /*0550*/  @!P4 LDG.E.U16 R19, desc[UR36][R4.64] ;  /* 0x000000240413c981 */ /* 0x000f68000c1e1500 */
[----:B------:R-:W5:Y:S04]  /*0560*/  @!P2 LDG.E.U16 R18, desc[UR36][R12.64] ;  /* 0x000000240c12a981 */ /* 0x000f68000c1e1500 */
[----:B------:R-:W5:Y:S01]  /*0570*/  @!P2 LDG.E.U16 R17, desc[UR36][R10.64] ;  /* 0x000000240a11a981 */ /* 0x000f62000c1e1500 */
[----:B------:R-:W-:-:S06]  /*0580*/  PRMT R29, RZ, 0x7610, R29 ;  /* 0x00007610ff1d7816 */ /* 0x000fcc000000001d */
[----:B------:R0:W5:Y:S02]  /*0590*/  @!P3 LDG.E.U16 R29, desc[UR36][R8.64] ;  /* 0x00000024081db981 */ /* 0x000164000c1e1500 */
[----:B0-----:R-:W0:Y:S01]  /*05a0*/  LDC.64 R8, c[0x0][0x398] ;  /* 0x0000e600ff087b82 */ /* 0x001e220000000a00 */
[----:B------:R-:W-:Y:S01]  /*05b0*/  @!P0 IMAD.WIDE.U32 R14, R23, 0x2, R14 ;  /* 0x00000002170e8825 */ /* 0x000fe200078e000e */
[----:B------:R-:W-:-:S06]  /*05c0*/  PRMT R24, RZ, 0x7610, R24 ;  /* 0x00007610ff187816 */ /* 0x000fcc0000000018 */
[----:B------:R1:W5:Y:S01]  /*05d0*/  @!P0 LDG.E.U16 R24, desc[UR36][R14.64] ;  /* 0x000000240e188981 */ /* 0x000362000c1e1500 */
[----:B0-----:R-:W-:Y:S01]  /*05e0*/  @!P0 IMAD.WIDE.U32 R8, R23, 0x2, R8 ;  /* 0x0000000217088825 */ /* 0x001fe200078e0008 */
[----:B------:R-:W-:-:S06]  /*05f0*/  PRMT R23, RZ, 0x7610, R23 ;  /* 0x00007610ff177816 */ /* 0x000fcc0000000017 */
[----:B------:R1:W5:Y:S01]  /*0600*/  @!P0 LDG.E.U16 R23, desc[UR36][R8.64] ;  /* 0x0000002408178981 */ /* 0x000362000c1e1500 */
[----:B------:R-:W-:Y:S01]  /*0610*/  ISETP.GE.U32.AND P0, PT, R33, R34, PT ;  /* 0x000000222100720c */ /* 0x000fe20003f06070 */
[----:B------:R-:W-:-:S12]  /*0620*/  BSSY.RECONVERGENT B7, `(.L_x_2347) ;  /* 0x0000064000077945 */ /* 0x000fd80003800200 */
[----:B-1----:R-:W-:Y:S05]  /*0630*/  @P0 BRA `(.L_x_2348) ;  /* 0x0000000400880947 */ /* 0x002fea0003800000 */
[----:B-----5:R-:W-:Y:S01]  /*0640*/  IMAD.U32 R16, R16, 0x10000, RZ ;  /* 0x0001000010107824 */ /* 0x020fe200078e00ff */
[----:B------:R-:W-:Y:S04]  /*0650*/  BSSY.RECONVERGENT B6, `(.L_x_2349) ;  /* 0x0000014000067945 */ /* 0x000fe80003800200 */
[C---:B------:R-:W-:Y:S02]  /*0660*/  FSETP.GE.FTZ.AND P1, PT, R16.reuse, RZ, PT ;  /* 0x000000ff1000720b */ /* 0x040fe40003f36000 */
[----:B------:R-:W-:-:S13]  /*0670*/  FSETP.GTU.FTZ.AND P0, PT, R16, 1, PT ;  /* 0x3f8000001000780b */ /* 0x000fda0003f1c000 */
[----:B------:R-:W-:Y:S05]  /*0680*/  @!P0 BRA P1, `(.L_x_2350) ;  /* 0x0000000000408947 */ /* 0x000fea0000800000 */
        /* <DEDUP_REMOVED lines=8> */
[----:B0-----:R-:W-:Y:S01]  /*0710*/  MOV R4, UR4 ;  /* 0x0000000400047c02 */ /* 0x001fe20008000f00 */
[----:B------:R-:W-:Y:S01]  /*0720*/  IMAD.U32 R5, RZ, RZ, UR5 ;  /* 0x00000005ff057e24 */ /* 0x000fe2000f8e00ff */
[----:B-1----:R-:W-:Y:S01]  /*0730*/  MOV R6, UR6 ;  /* 0x0000000600067c02 */ /* 0x002fe20008000f00 */
[----:B------:R-:W-:Y:S01]  /*0740*/  IMAD.U32 R7, RZ, RZ, UR7 ;  /* 0x00000007ff077e24 */ /* 0x000fe2000f8e00ff */
[----:B---3--:R-:W-:Y:S01]  /*0750*/  MOV R10, UR8 ;  /* 0x00000008000a7c02 */ /* 0x008fe20008000f00 */
[----:B------:R-:W-:-:S07]  /*0760*/  IMAD.U32 R11, RZ, RZ, UR9 ;  /* 0x00000009ff0b7e24 */ /* 0x000fce000f8e00ff */
[----:B------:R-:W-:-:S07]  /*0770*/  LEPC R20, `(.L_x_2350) ;  /* 0x000000001014794e */ /* 0x000fce0000000000 */
[----:B--2---:R-:W-:Y:S05]  /*0780*/  CALL.ABS.NOINC R14 ;  /* 0x000000000e007343 */ /* 0x004fea0003c00000 */
.L_x_2350:
[----:B------:R-:W-:Y:S05]  /*0790*/  BSYNC.RECONVERGENT B6 ;  /* 0x0000000000067941 */ /* 0x000fea0003800200 */
.L_x_2349:
[----:B------:R-:W-:Y:S01]  /*07a0*/  IMAD.U32 R2, R2, 0x10000, RZ ;  /* 0x0001000002027824 */ /* 0x000fe200078e00ff */
[----:B------:R-:W-:Y:S04]  /*07b0*/  BSSY.RECONVERGENT B6, `(.L_x_2351) ;  /* 0x0000014000067945 */ /* 0x000fe80003800200 */
        /* <DEDUP_REMOVED lines=19> */
.L_x_2352:
[----:B------:R-:W-:Y:S05]  /*08f0*/  BSYNC.RECONVERGENT B6 ;  /* 0x0000000000067941 */ /* 0x000fea0003800200 */
.L_x_2351:
[----:B------:R-:W-:Y:S01]  /*0900*/  FADD.FTZ R3, -R16, -RZ ;  /* 0x800000ff10037221 */ /* 0x000fe20000010100 */
[----:B------:R-:W-:Y:S01]  /*0910*/  IMAD.MOV.U32 R7, RZ, RZ, 0x3e800000 ;  /* 0x3e800000ff077424 */ /* 0x000fe200078e00ff */
[----:B------:R-:W-:Y:S01]  /*0920*/  MUFU.LG2 R16, R16 ;  /* 0x0000001000107308 */ /* 0x000fe20000000c00 */
[----:B------:R-:W-:-:S07]  /*0930*/  IMAD.MOV.U32 R9, RZ, RZ, 0x3d39bf78 ;  /* 0x3d39bf78ff097424 */ /* 0x000fce00078e00ff */
[----:B------:R-:W0:Y:S02]  /*0940*/  F2F.BF16.F32 R0, R3 ;  /* 0x0000000300007304 */ /* 0x000e240000202000 */
[----:B0-----:R-:W-:-:S04]  /*0950*/  IMAD.U32 R0, R0, 0x10000, RZ ;  /* 0x0001000000007824 */ /* 0x001fc800078e00ff */
        /* <DEDUP_REMOVED lines=8> */
[----:B------:R-:W-:Y:S01]  /*09e0*/  FFMA.FTZ R7, R6, R7, -1 ;  /* 0xbf80000006077423 */ /* 0x000fe20000010007 */
[----:B------:R-:W-:-:S03]  /*09f0*/  FADD.FTZ R6, R2, -1 ;  /* 0xbf80000002067421 */ /* 0x000fc60000010000 */
[----:B------:R-:W-:Y:S01]  /*0a00*/  FADD.FTZ R4, R4, R7 ;  /* 0x0000000704047221 */ /* 0x000fe20000010000 */
[----:B------:R-:W-:Y:S01]  /*0a10*/  FMUL.FTZ R5, R5, 1.1920928955078125e-07 ;  /* 0x3400000005057820 */ /* 0x000fe20000410000 */
[----:B------:R-:W-:Y:S01]  /*0a20*/  @P0 MOV R7, 0x7f800000 ;  /* 0x7f80000000070802 */ /* 0x000fe20000000f00 */
        /* <DEDUP_REMOVED lines=19> */
[----:B------:R-:W-:Y:S02]  /*0b60*/  FSETP.GEU.FTZ.AND P0, PT, R0, -100, PT ;  /* 0xc2c800000000780b */ /* 0x000fe40003f1e000 */
[----:B-1----:R-:W-:Y:S02]  /*0b70*/  SHF.L.U32 R5, R4, 0x10, RZ ;  /* 0x0000001004057819 */ /* 0x002fe400000006ff */
[----:B------:R-:W-:Y:S02]  /*0b80*/  SEL R0, R3, 0xc2c8, P0 ;  /* 0x0000c2c803007807 */ /* 0x000fe40000000000 */
[----:B------:R-:W-:Y:S02]  /*0b90*/  FSETP.GEU.FTZ.AND P0, PT, R5, -100, PT ;  /* 0xc2c800000500780b */ /* 0x000fe40003f1e000 */
[----:B------:R-:W-:Y:S01]  /*0ba0*/  SHF.L.U32 R3, R6, 0x10, RZ ;  /* 0x0000001006037819 */ /* 0x000fe200000006ff */
[----:B------:R-:W-:Y:S01]  /*0bb0*/  IMAD.U32 R5, R0, 0x10000, RZ ;  /* 0x0001000000057824 */ /* 0x000fe200078e00ff */
[----:B------:R-:W-:-:S03]  /*0bc0*/  SEL R0, R4, 0xc2c8, P0 ;  /* 0x0000c2c804007807 */ /* 0x000fc60000000000 */
[----:B------:R-:W-:Y:S02]  /*0bd0*/  FMUL.FTZ R5, R2, R5 ;  /* 0x0000000502057220 */ /* 0x000fe40000410000 */
[----:B------:R-:W-:-:S04]  /*0be0*/  IMAD.U32 R0, R0, 0x10000, RZ ;  /* 0x0001000000007824 */ /* 0x000fc800078e00ff */
[----:B------:R-:W-:Y:S01]  /*0bf0*/  FMUL.FTZ R0, R3, R0 ;  /* 0x0000000003007220 */ /* 0x000fe20000410000 */
[----:B------:R-:W0:Y:S08]  /*0c00*/  F2F.BF16.F32 R5, R5 ;  /* 0x0000000500057304 */ /* 0x000e300000202000 */
[----:B------:R-:W1:Y:S01]  /*0c10*/  F2F.BF16.F32 R0, R0 ;  /* 0x0000000000007304 */ /* 0x000e620000202000 */
[----:B0-----:R-:W-:Y:S01]  /*0c20*/  SHF.L.U32 R3, R5, 0x10, RZ ;  /* 0x0000001005037819 */ /* 0x001fe200000006ff */
[----:B-1----:R-:W-:-:S04]  /*0c30*/  IMAD.U32 R2, R0, 0x10000, RZ ;  /* 0x0001000000027824 */ /* 0x002fc800078e00ff */
[----:B------:R-:W-:-:S05]  /*0c40*/  FADD.FTZ R16, R2, -R3 ;  /* 0x8000000302107221 */ /* 0x000fca0000010000 */
[----:B------:R-:W-:-:S07]  /*0c50*/  F2FP.BF16.F32.PACK_AB R16, RZ, R16 ;  /* 0x00000010ff10723e */ /* 0x000fce00000010ff */
.L_x_2348:
[----:B------:R-:W-:Y:S05]  /*0c60*/  BSYNC.RECONVERGENT B7 ;  /* 0x0000000000077941 */ /* 0x000fea0003800200 */
.L_x_2347:
[----:B------:R-:W-:Y:S01]  /*0c70*/  IADD3 R35, PT, PT, R33, 0x80, RZ ;  /* 0x0000008021237810 */ /* 0x000fe20007ffe0ff */
[----:B------:R-:W-:Y:S03]  /*0c80*/  BSSY.RECONVERGENT B7, `(.L_x_2353) ;  /* 0x0000065000077945 */ /* 0x000fe60003800200 */
[----:B------:R-:W-:-:S13]  /*0c90*/  ISETP.GE.U32.AND P0, PT, R35, R34, PT ;  /* 0x000000222300720c */ /* 0x000fda0003f06070 */
        /* <DEDUP_REMOVED lines=22> */
.L_x_2356:
[----:B------:R-:W-:Y:S05]  /*0e00*/  BSYNC.RECONVERGENT B6 ;  /* 0x0000000000067941 */ /* 0x000fea0003800200 */
.L_x_2355:
        /* <DEDUP_REMOVED lines=21> */
.L_x_2358:
[----:B------:R-:W-:Y:S05]  /*0f60*/  BSYNC.RECONVERGENT B6 ;  /* 0x0000000000067941 */ /* 0x000fea0003800200 */
.L_x_2357:
[----:B------:R-:W-:Y:S01]  /*0f70*/  FADD.FTZ R2, -R32, -RZ ;  /* 0x800000ff20027221 */ /* 0x000fe20000010100 */
[----:B------:R-:W-:Y:S01]  /*0f80*/  IMAD.MOV.U32 R6, RZ, RZ, 0x3e800000 ;  /* 0x3e800000ff067424 */ /* 0x000fe200078e00ff */
[----:B------:R-:W0:Y:S01]  /*0f90*/  MUFU.LG2 R32, R32 ;  /* 0x0000002000207308 */ /* 0x000e220000000c00 */
[----:B------:R-:W-:-:S07]  /*0fa0*/  IMAD.MOV.U32 R7, RZ, RZ, 0x3d39bf78 ;  /* 0x3d39bf78ff077424 */ /* 0x000fce00078e00ff */
        /* <DEDUP_REMOVED lines=38> */
[----:B------:R-:W-:Y:S01]  /*1210*/  FSETP.GEU.FTZ.AND P0, PT, R4, -100, PT ;  /* 0xc2c800000400780b */ /* 0x000fe20003f1e000 */
[----:B------:R-:W-:-:S03]  /*1220*/  IMAD.U32 R4, R0, 0x10000, RZ ;  /* 0x0001000000047824 */ /* 0x000fc600078e00ff */
[----:B------:R-:W-:Y:S01]  /*1230*/  SEL R0, R3, 0xc2c8, P0 ;  /* 0x0000c2c803007807 */ /* 0x000fe20000000000 */
[----:B------:R-:W-:-:S04]  /*1240*/  FMUL.FTZ R4, R31, R4 ;  /* 0x000000041f047220 */ /* 0x000fc80000410000 */
[----:B------:R-:W-:Y:S02]  /*1250*/  IMAD.U32 R3, R0, 0x10000, RZ ;  /* 0x0001000000037824 */ /* 0x000fe400078e00ff */
[----:B------:R-:W0:Y:S02]  /*1260*/  F2F.BF16.F32 R4, R4 ;  /* 0x0000000400047304 */ /* 0x000e240000202000 */
[----:B------:R-:W-:-:S06]  /*1270*/  FMUL.FTZ R2, R2, R3 ;  /* 0x0000000302027220 */ /* 0x000fcc0000410000 */
[----:B------:R-:W1:Y:S01]  /*1280*/  F2F.BF16.F32 R2, R2 ;  /* 0x0000000200027304 */ /* 0x000e620000202000 */
[----:B0-----:R-:W-:Y:S01]  /*1290*/  SHF.L.U32 R3, R4, 0x10, RZ ;  /* 0x0000001004037819 */ /* 0x001fe200000006ff */
[----:B-1----:R-:W-:-:S04]  /*12a0*/  IMAD.U32 R0, R2, 0x10000, RZ ;  /* 0x0001000002007824 */ /* 0x002fc800078e00ff */
[----:B------:R-:W-:-:S05]  /*12b0*/  FADD.FTZ R31, R0, -R3 ;  /* 0x80000003001f7221 */ /* 0x000fca0000010000 */
[----:B------:R-:W-:-:S07]  /*12c0*/  F2FP.BF16.F32.PACK_AB R31, RZ, R31 ;  /* 0x0000001fff1f723e */ /* 0x000fce00000010ff */
.L_x_2354:
[----:B------:R-:W-:Y:S05]  /*12d0*/  BSYNC.RECONVERGENT B7 ;  /* 0x0000000000077941 */ /* 0x000fea0003800200 */
.L_x_2353:
        /* <DEDUP_REMOVED lines=25> */
.L_x_2362:
[----:B------:R-:W-:Y:S05]  /*1470*/  BSYNC.RECONVERGENT B6 ;  /* 0x0000000000067941 */ /* 0x000fea0003800200 */
.L_x_2361:
        /* <DEDUP_REMOVED lines=21> */
.L_x_2364:
[----:B------:R-:W-:Y:S05]  /*15d0*/  BSYNC.RECONVERGENT B6 ;  /* 0x0000000000067941 */ /* 0x000fea0003800200 */
.L_x_2363:
        /* <DEDUP_REMOVED lines=54> */
.L_x_2360:
[----:B------:R-:W-:Y:S05]  /*1940*/  BSYNC.RECONVERGENT B7 ;  /* 0x0000000000077941 */ /* 0x000fea0003800200 */
.L_x_2359:
        /* <DEDUP_REMOVED lines=25> */
.L_x_2368:
[----:B------:R-:W-:Y:S05]  /*1ae0*/  BSYNC.RECONVERGENT B6 ;  /* 0x0000000000067941 */ /* 0x000fea0003800200 */
.L_x_2367:
        /* <DEDUP_REMOVED lines=21> */
.L_x_2370:
[----:B------:R-:W-:Y:S05]  /*1c40*/  BSYNC.RECONVERGENT B6 ;  /* 0x0000000000067941 */ /* 0x000fea0003800200 */
.L_x_2369:
        /* <DEDUP_REMOVED lines=54> */
.L_x_2366:
[----:B------:R-:W-:Y:S05]  /*1fb0*/  BSYNC.RECONVERGENT B7 ;  /* 0x0000000000077941 */ /* 0x000fea0003800200 */
.L_x_2365:
        /* <DEDUP_REMOVED lines=25> */
.L_x_2374:
[----:B------:R-:W-:Y:S05]  /*2150*/  BSYNC.RECONVERGENT B6 ;  /* 0x0000000000067941 */ /* 0x000fea0003800200 */
.L_x_2373:
        /* <DEDUP_REMOVED lines=21> */
.L_x_2376:
[----:B------:R-:W-:Y:S05]  /*22b0*/  BSYNC.RECONVERGENT B6 ;  /* 0x0000000000067941 */ /* 0x000fea0003800200 */
.L_x_2375:
        /* <DEDUP_REMOVED lines=54> */
.L_x_2372:
[----:B------:R-:W-:Y:S05]  /*2620*/  BSYNC.RECONVERGENT B7 ;  /* 0x0000000000077941 */ /* 0x000fea0003800200 */
.L_x_2371:
        /* <DEDUP_REMOVED lines=25> */
.L_x_2380:
[----:B------:R-:W-:Y:S05]  /*27c0*/  BSYNC.RECONVERGENT B6 ;  /* 0x0000000000067941 */ /* 0x000fea0003800200 */
.L_x_2379:
        /* <DEDUP_REMOVED lines=21> */
.L_x_2382:
[----:B------:R-:W-:Y:S05]  /*2920*/  BSYNC.RECONVERGENT B6 ;  /* 0x0000000000067941 */ /* 0x000fea0003800200 */
.L_x_2381:
        /* <DEDUP_REMOVED lines=54> */
.L_x_2378:
[----:B------:R-:W-:Y:S05]  /*2c90*/  BSYNC.RECONVERGENT B7 ;  /* 0x0000000000077941 */ /* 0x000fea0003800200 */
.L_x_2377:
        /* <DEDUP_REMOVED lines=25> */
.L_x_2386:
[----:B------:R-:W-:Y:S05]  /*2e30*/  BSYNC.RECONVERGENT B6 ;  /* 0x0000000000067941 */ /* 0x000fea0003800200 */
.L_x_2385:
        /* <DEDUP_REMOVED lines=21> */
.L_x_2388:
[----:B------:R-:W-:Y:S05]  /*2f90*/  BSYNC.RECONVERGENT B6 ;  /* 0x0000000000067941 */ /* 0x000fea0003800200 */
.L_x_2387:
        /* <DEDUP_REMOVED lines=54> */
.L_x_2384:
[----:B------:R-:W-:Y:S05]  /*3300*/  BSYNC.RECONVERGENT B7 ;  /* 0x0000000000077941 */ /* 0x000fea0003800200 */
.L_x_2383:
        /* <DEDUP_REMOVED lines=25> */
.L_x_2392:
[----:B------:R-:W-:Y:S05]  /*34a0*/  BSYNC.RECONVERGENT B6 ;  /* 0x0000000000067941 */ /* 0x000fea0003800200 */
.L_x_2391:
        /* <DEDUP_REMOVED lines=21> */
.L_x_2394:
[----:B------:R-:W-:Y:S05]  /*3600*/  BSYNC.RECONVERGENT B6 ;  /* 0x0000000000067941 */ /* 0x000fea0003800200 */
.L_x_2393:
        /* <DEDUP_REMOVED lines=54> */
.L_x_2390:
[----:B------:R-:W-:Y:S05]  /*3970*/  BSYNC.RECONVERGENT B7 ;  /* 0x0000000000077941 */ /* 0x000fea0003800200 */
.L_x_2389:
[----:B------:R-:W-:Y:S01]  /*3980*/  ISETP.GE.U32.AND P0, PT, R33, R34, PT ;  /* 0x000000222100720c */ /* 0x000fe20003f06070 */
[----:B------:R-:W-:Y:S04]  /*3990*/  BSSY.RECONVERGENT B0, `(.L_x_2395) ;  /* 0x0000033000007945 */ /* 0x000fe80003800200 */
[----:B------:R-:W-:Y:S08]  /*39a0*/  BSSY.RELIABLE B1, `(.L_x_2396) ;  /* 0x000002b000017945 */ /* 0x000ff00003800100 */
[----:B------:R-:W-:Y:S05]  /*39b0*/  @P0 BRA `(.L_x_2397) ;  /* 0x0000000000300947 */ /* 0x000fea0003800000 */
[----:B-----5:R-:W0:Y:S01]  /*39c0*/  LDC.64 R2, c[0x0][0x388] ;  /* 0x0000e200ff027b82 */ /* 0x020e220000000a00 */
[----:B------:R-:W-:Y:S01]  /*39d0*/  IADD3 R5, PT, PT, R36, R33, RZ ;  /* 0x0000002124057210 */ /* 0x000fe20007ffe0ff */
[----:B------:R-:W-:-:S05]  /*39e0*/  IMAD.MOV.U32 R33, RZ, RZ, R35 ;  /* 0x000000ffff217224 */ /* 0x000fca00078e0023 */
[----:B------:R-:W-:Y:S01]  /*39f0*/  ISETP.GE.U32.AND P0, PT, R33, R34, PT ;  /* 0x000000222100720c */ /* 0x000fe20003f06070 */
[----:B0-----:R-:W-:-:S05]  /*3a00*/  IMAD.WIDE.U32 R2, R5, 0x2, R2 ;  /* 0x0000000205027825 */ /* 0x001fca00078e0002 */
[----:B------:R0:W-:Y:S07]  /*3a10*/  STG.E.U16 desc[UR36][R2.64], R16 ;  /* 0x0000001002007986 */ /* 0x0001ee000c101524 */
[----:B------:R-:W-:Y:S05]  /*3a20*/  @P0 BRA `(.L_x_2398) ;  /* 0x0000000000300947 */ /* 0x000fea0003800000 */
[----:B0-----:R-:W0:Y:S01]  /*3a30*/  LDC.64 R2, c[0x0][0x388] ;  /* 0x0000e200ff027b82 */ /* 0x001e220000000a00 */
[----:B------:R-:W-:Y:S01]  /*3a40*/  IADD3 R5, PT, PT, R36, R33, RZ ;  /* 0x0000002124057210 */ /* 0x000fe20007ffe0ff */
[----:B------:R-:W-:-:S04]  /*3a50*/  VIADD R33, R33, 0x80 ;  /* 0x0000008021217836 */ /* 0x000fc80000000000 */
[----:B0-----:R-:W-:-:S05]  /*3a60*/  IMAD.WIDE.U32 R2, R5, 0x2, R2 ;  /* 0x0000000205027825 */ /* 0x001fca00078e0002 */
[----:B------:R0:W-:Y:S02]  /*3a70*/  STG.E.U16 desc[UR36][R2.64], R31 ;  /* 0x0000001f02007986 */ /* 0x0001e4000c101524 */
.L_x_2397:
[----:B------:R-:W-:-:S13]  /*3a80*/  ISETP.GE.U32.AND P0, PT, R33, R34, PT ;  /* 0x000000222100720c */ /* 0x000fda0003f06070 */
[----:B------:R-:W-:Y:S05]  /*3a90*/  @P0 BRA `(.L_x_2399) ;  /* 0x0000000000300947 */ /* 0x000fea0003800000 */
[----:B0----5:R-:W0:Y:S01]  /*3aa0*/  LDC.64 R2, c[0x0][0x388] ;  /* 0x0000e200ff027b82 */ /* 0x021e220000000a00 */
[----:B------:R-:W-:Y:S01]  /*3ab0*/  IADD3 R5, PT, PT, R36, R33, RZ ;  /* 0x0000002124057210 */ /* 0x000fe20007ffe0ff */
[----:B------:R-:W-:-:S04]  /*3ac0*/  VIADD R33, R33, 0x80 ;  /* 0x0000008021217836 */ /* 0x000fc80000000000 */
[----:B0-----:R-:W-:-:S05]  /*3ad0*/  IMAD.WIDE.U32 R2, R5, 0x2, R2 ;  /* 0x0000000205027825 */ /* 0x001fca00078e0002 */
[----:B------:R1:W-:Y:S02]  /*3ae0*/  STG.E.U16 desc[UR36][R2.64], R29 ;  /* 0x0000001d02007986 */ /* 0x0003e4000c101524 */
.L_x_2398:
[----:B------:R-:W-:-:S13]  /*3af0*/  ISETP.GE.U32.AND P0, PT, R33, R34, PT ;  /* 0x000000222100720c */ /* 0x000fda0003f06070 */
[----:B------:R-:W-:Y:S05]  /*3b00*/  @P0 BRA `(.L_x_2400) ;  /* 0x0000000000300947 */ /* 0x000fea0003800000 */
[----:B01----:R-:W0:Y:S01]  /*3b10*/  LDC.64 R2, c[0x0][0x388] ;  /* 0x0000e200ff027b82 */ /* 0x003e220000000a00 */
[----:B------:R-:W-:Y:S01]  /*3b20*/  IADD3 R5, PT, PT, R36, R33, RZ ;  /* 0x0000002124057210 */ /* 0x000fe20007ffe0ff */
[----:B------:R-:W-:-:S04]  /*3b30*/  VIADD R33, R33, 0x80 ;  /* 0x0000008021217836 */ /* 0x000fc80000000000 */
[----:B0-----:R-:W-:-:S05]  /*3b40*/  IMAD.WIDE.U32 R2, R5, 0x2, R2 ;  /* 0x0000000205027825 */ /* 0x001fca00078e0002 */
[----:B------:R1:W-:Y:S02]  /*3b50*/  STG.E.U16 desc[UR36][R2.64], R27 ;  /* 0x0000001b02007986 */ /* 0x0003e4000c101524 */
.L_x_2399:
[----:B------:R-:W-:-:S13]  /*3b60*/  ISETP.GE.U32.AND P0, PT, R33, R34, PT ;  /* 0x000000222100720c */ /* 0x000fda0003f06070 */
[----:B------:R-:W-:Y:S05]  /*3b70*/  @P0 BRA `(.L_x_2401) ;  /* 0x0000000000340947 */ /* 0x000fea0003800000 */
[----:B01---5:R-:W0:Y:S01]  /*3b80*/  LDC.64 R2, c[0x0][0x388] ;  /* 0x0000e200ff027b82 */ /* 0x023e220000000a00 */
[----:B------:R-:W-:Y:S01]  /*3b90*/  IADD3 R5, PT, PT, R36, R33, RZ ;  /* 0x0000002124057210 */ /* 0x000fe20007ffe0ff */
[----:B------:R-:W-:-:S04]  /*3ba0*/  VIADD R33, R33, 0x80 ;  /* 0x0000008021217836 */ /* 0x000fc80000000000 */
[----:B0-----:R-:W-:-:S05]  /*3bb0*/  IMAD.WIDE.U32 R2, R5, 0x2, R2 ;  /* 0x0000000205027825 */ /* 0x001fca00078e0002 */
[----:B------:R2:W-:Y:S02]  /*3bc0*/  STG.E.U16 desc[UR36][R2.64], R25 ;  /* 0x0000001902007986 */ /* 0x0005e4000c101524 */
.L_x_2400:
[----:B------:R-:W-:-:S13]  /*3bd0*/  ISETP.GE.U32.AND P0, PT, R33, R34, PT ;  /* 0x000000222100720c */ /* 0x000fda0003f06070 */
[----:B------:R-:W-:Y:S05]  /*3be0*/  @P0 BREAK.RELIABLE B1 ;  /* 0x0000000000010942 */ /* 0x000fea0003800100 */
[----:B------:R-:W-:Y:S05]  /*3bf0*/  @P0 BRA `(.L_x_2402) ;  /* 0x0000000000300947 */ /* 0x000fea0003800000 */
[----:B012---:R-:W0:Y:S01]  /*3c00*/  LDC.64 R2, c[0x0][0x388] ;  /* 0x0000e200ff027b82 */ /* 0x007e220000000a00 */
[----:B------:R-:W-:Y:S01]  /*3c10*/  IADD3 R5, PT, PT, R36, R33, RZ ;  /* 0x0000002124057210 */ /* 0x000fe20007ffe0ff */
[----:B------:R-:W-:-:S04]  /*3c20*/  VIADD R33, R33, 0x80 ;  /* 0x0000008021217836 */ /* 0x000fc80000000000 */
[----:B0-----:R-:W-:-:S05]  /*3c30*/  IMAD.WIDE.U32 R2, R5, 0x2, R2 ;  /* 0x0000000205027825 */ /* 0x001fca00078e0002 */
[----:B------:R2:W-:Y:S02]  /*3c40*/  STG.E.U16 desc[UR36][R2.64], R23 ;  /* 0x0000001702007986 */ /* 0x0005e4000c101524 */
.L_x_2401:
[----:B------:R-:W-:Y:S05]  /*3c50*/  BSYNC.RELIABLE B1 ;  /* 0x0000000000017941 */ /* 0x000fea0003800100 */
.L_x_2396:
[----:B------:R-:W-:-:S13]  /*3c60*/  ISETP.GE.U32.AND P0, PT, R33, R34, PT ;  /* 0x000000222100720c */ /* 0x000fda0003f06070 */
[----:B012--5:R-:W0:Y:S01]  /*3c70*/  @!P0 LDC.64 R2, c[0x0][0x388] ;  /* 0x0000e200ff028b82 */ /* 0x027e220000000a00 */
[----:B------:R-:W-:Y:S01]  /*3c80*/  @!P0 IADD3 R5, PT, PT, R36, R33, RZ ;  /* 0x0000002124058210 */ /* 0x000fe20007ffe0ff */
[----:B------:R-:W-:-:S04]  /*3c90*/  @!P0 VIADD R33, R33, 0x80 ;  /* 0x0000008021218836 */ /* 0x000fc80000000000 */
[----:B0-----:R-:W-:-:S05]  /*3ca0*/  @!P0 IMAD.WIDE.U32 R2, R5, 0x2, R2 ;  /* 0x0000000205028825 */ /* 0x001fca00078e0002 */
[----:B------:R3:W-:Y:S02]  /*3cb0*/  @!P0 STG.E.U16 desc[UR36][R2.64], R19 ;  /* 0x0000001302008986 */ /* 0x0007e4000c101524 */
.L_x_2402:
[----:B------:R-:W-:Y:S05]  /*3cc0*/  BSYNC.RECONVERGENT B0 ;  /* 0x0000000000007941 */ /* 0x000fea0003800200 */
.L_x_2395:
[----:B------:R-:W-:-:S13]  /*3cd0*/  ISETP.GE.U32.AND P0, PT, R33, R34, PT ;  /* 0x000000222100720c */ /* 0x000fda0003f06070 */
[----:B------:R-:W-:Y:S05]  /*3ce0*/  @P0 EXIT ;  /* 0x000000000000094d */ /* 0x000fea0003800000 */
[----:B0123--:R-:W0:Y:S01]  /*3cf0*/  LDC.64 R2, c[0x0][0x388] ;  /* 0x0000e200ff027b82 */ /* 0x00fe220000000a00 */
[----:B------:R-:W-:-:S05]  /*3d00*/  IADD3 R33, PT, PT, R36, R33, RZ ;  /* 0x0000002124217210 */ /* 0x000fca0007ffe0ff */
[----:B0-----:R-:W-:-:S05]  /*3d10*/  IMAD.WIDE.U32 R2, R33, 0x2, R2 ;  /* 0x0000000221027825 */ /* 0x001fca00078e0002 */
[----:B------:R-:W-:Y:S01]  /*3d20*/  STG.E.U16 desc[UR36][R2.64], R0 ;  /* 0x0000000002007986 */ /* 0x000fe2000c101524 */
[----:B------:R-:W-:Y:S05]  /*3d30*/  EXIT ;  /* 0x000000000000794d */ /* 0x000fea0003800000 */
.L_x_2346:
[----:B------:R-:W0:Y:S01]  /*3d40*/  S2R R16, SR_TID.X ;  /* 0x0000000000107919 */ /* 0x000e220000002100 */
[----:B------:R-:W1:Y:S08]  /*3d50*/  LDC.64 R2, c[0x0][0x390] ;  /* 0x0000e400ff027b82 */ /* 0x000e700000000a00 */
[----:B------:R-:W2:Y:S01]  /*3d60*/  LDC.64 R4, c[0x0][0x398] ;  /* 0x0000e600ff047b82 */ /* 0x000ea20000000a00 */
[----:B-1----:R-:W-:-:S04]  /*3d70*/  IMAD.WIDE.U32 R2, R36, 0x2, R2 ;  /* 0x0000000224027825 */ /* 0x002fc800078e0002 */
[----:B0-----:R-:W-:-:S05]  /*3d80*/  IMAD.WIDE.U32 R2, R16, 0x4, R2 ;  /* 0x0000000410027825 */ /* 0x001fca00078e0002 */
[----:B------:R-:W3:Y:S01]  /*3d90*/  LDG.E R27, desc[UR36][R2.64] ;  /* 0x00000024021b7981 */ /* 0x000ee2000c1e1900 */
[----:B--2---:R-:W-:-:S03]  /*3da0*/  IMAD.WIDE.U32 R4, R36, 0x2, R4 ;  /* 0x0000000224047825 */ /* 0x004fc600078e0004 */
[----:B------:R0:W5:Y:S01]  /*3db0*/  LDG.E R17, desc[UR36][R2.64+0x200] ;  /* 0x0002002402117981 */ /* 0x000162000c1e1900 */
[----:B------:R-:W-:-:S03]  /*3dc0*/  IMAD.WIDE.U32 R4, R16, 0x4, R4 ;  /* 0x0000000410047825 */ /* 0x000fc600078e0004 */
[----:B------:R0:W5:Y:S04]  /*3dd0*/  LDG.E R18, desc[UR36][R2.64+0x400] ;  /* 0x0004002402127981 */ /* 0x000168000c1e1900 */
[----:B------:R0:W5:Y:S04]  /*3de0*/  LDG.E R19, desc[UR36][R2.64+0x600] ;  /* 0x0006002402137981 */ /* 0x000168000c1e1900 */
[----:B------:R0:W5:Y:S04]  /*3df0*/  LDG.E R26, desc[UR36][R4.64] ;  /* 0x00000024041a7981 */ /* 0x000168000c1e1900 */
[----:B------:R0:W5:Y:S04]  /*3e00*/  LDG.E R22, desc[UR36][R4.64+0x200] ;  /* 0x0002002404167981 */ /* 0x000168000c1e1900 */
[----:B------:R0:W5:Y:S04]  /*3e10*/  LDG.E R23, desc[UR36][R4.64+0x400] ;  /* 0x0004002404177981 */ /* 0x000168000c1e1900 */
[----:B------:R0:W5:Y:S01]  /*3e20*/  LDG.E R24, desc[UR36][R4.64+0x600] ;  /* 0x0006002404187981 */ /* 0x000162000c1e1900 */
[----:B------:R-:W-:Y:S01]  /*3e30*/  BSSY.RECONVERGENT B6, `(.L_x_2403) ;  /* 0x0000015000067945 */ /* 0x000fe20003800200 */
[----:B---3--:R-:W-:-:S05]  /*3e40*/  IMAD.U32 R25, R27, 0x10000, RZ ;  /* 0x000100001b197824 */ /* 0x008fca00078e00ff */
        /* <DEDUP_REMOVED lines=18> */
[----:B--2--5:R-:W-:Y:S05]  /*3f70*/  CALL.ABS.NOINC R2 ;  /* 0x0000000002007343 */ /* 0x024fea0003c00000 */
.L_x_2404:
[----:B------:R-:W-:Y:S05]  /*3f80*/  BSYNC.RECONVERGENT B6 ;  /* 0x0000000000067941 */ /* 0x000fea0003800200 */
.L_x_2403:
[----:B-----5:R-:W-:Y:S01]  /*3f90*/  IMAD.U32 R28, R26, 0x10000, RZ ;  /* 0x000100001a1c7824 */ /* 0x020fe200078e00ff */
        /* <DEDUP_REMOVED lines=20> */
.L_x_2406:
[----:B------:R-:W-:Y:S05]  /*40e0*/  BSYNC.RECONVERGENT B6 ;  /* 0x0000000000067941 */ /* 0x000fea0003800200 */
.L_x_2405:
[----:B------:R-:W-:Y:S01]  /*40f0*/  FADD.FTZ R2, -R25, -RZ ;  /* 0x800000ff19027221 */ /* 0x000fe20000010100 */
[----:B------:R-:W-:Y:S01]  /*4100*/  IMAD.MOV.U32 R6, RZ, RZ, 0x3e800000 ;  /* 0x3e800000ff067424 */ /* 0x000fe200078e00ff */
[----:B------:R-:W0:Y:S01]  /*4110*/  MUFU.LG2 R25, R25 ;  /* 0x0000001900197308 */ /* 0x000e220000000c00 */
[----:B------:R-:W-:Y:S01]  /*4120*/  IMAD.MOV.U32 R7, RZ, RZ, 0x3d39bf78 ;  /* 0x3d39bf78ff077424 */ /* 0x000fe200078e00ff */
[----:B------:R-:W-:Y:S01]  /*4130*/  PRMT R27, R27, 0x7632, R27 ;  /* 0x000076321b1b7816 */ /* 0x000fe2000000001b */
[----:B------:R-:W-:Y:S01]  /*4140*/  BSSY.RECONVERGENT B6, `(.L_x_2407) ;  /* 0x0000047000067945 */ /* 0x000fe20003800200 */
[----:B------:R-:W-:Y:S02]  /*4150*/  PRMT R26, R26, 0x7632, R26 ;  /* 0x000076321a1a7816 */ /* 0x000fe4000000001a */
[----:B------:R-:W-:Y:S02]  /*4160*/  SHF.L.U32 R27, R27, 0x10, RZ ;  /* 0x000000101b1b7819 */ /* 0x000fe400000006ff */
        /* <DEDUP_REMOVED lines=31> */
[----:B------:R-:W-:Y:S02]  /*4360*/  @P0 FSEL R3, R3, -RZ, P1 ;  /* 0x800000ff03030208 */ /* 0x000fe40000800000 */
[----:B------:R-:W-:Y:S01]  /*4370*/  FSETP.GE.FTZ.AND P1, PT, R27, RZ, PT ;  /* 0x000000ff1b00720b */ /* 0x000fe20003f36000 */
[----:B------:R-:W0:Y:S01]  /*4380*/  F2F.BF16.F32 R5, R5 ;  /* 0x0000000500057304 */ /* 0x000e220000202000 */
[----:B------:R-:W-:-:S04]  /*4390*/  FSETP.GEU.FTZ.AND P0, PT, R0, -100, PT ;  /* 0xc2c800000000780b */ /* 0x000fc80003f1e000 */
[----:B------:R-:W-:-:S03]  /*43a0*/  SEL R0, R2, 0xc2c8, P0 ;  /* 0x0000c2c802007807 */ /* 0x000fc60000000000 */
[----:B------:R-:W1:Y:S02]  /*43b0*/  F2F.BF16.F32 R3, R3 ;  /* 0x0000000300037304 */ /* 0x000e640000202000 */
[----:B------:R-:W-:-:S04]  /*43c0*/  IMAD.U32 R7, R0, 0x10000, RZ ;  /* 0x0001000000077824 */ /* 0x000fc800078e00ff */
[----:B------:R-:W-:Y:S01]  /*43d0*/  FMUL.FTZ R7, R28, R7 ;  /* 0x000000071c077220 */ /* 0x000fe20000410000 */
[----:B0-----:R-:W-:-:S05]  /*43e0*/  SHF.L.U32 R2, R5, 0x10, RZ ;  /* 0x0000001005027819 */ /* 0x001fca00000006ff */
[----:B------:R-:W0:Y:S01]  /*43f0*/  F2F.BF16.F32 R7, R7 ;  /* 0x0000000700077304 */ /* 0x000e220000202000 */
[----:B-1----:R-:W-:-:S04]  /*4400*/  SHF.L.U32 R4, R3, 0x10, RZ ;  /* 0x0000001003047819 */ /* 0x002fc800000006ff */
[----:B------:R-:W-:-:S04]  /*4410*/  FSETP.GEU.FTZ.AND P0, PT, R4, -100, PT ;  /* 0xc2c800000400780b */ /* 0x000fc80003f1e000 */
[----:B------:R-:W-:Y:S02]  /*4420*/  SEL R0, R3, 0xc2c8, P0 ;  /* 0x0000c2c803007807 */ /* 0x000fe40000000000 */
[----:B------:R-:W-:-:S03]  /*4430*/  FSETP.GTU.FTZ.AND P0, PT, R27, 1, PT ;  /* 0x3f8000001b00780b */ /* 0x000fc60003f1c000 */
[----:B------:R-:W-:Y:S02]  /*4440*/  IMAD.U32 R3, R0, 0x10000, RZ ;  /* 0x0001000000037824 */ /* 0x000fe400078e00ff */
[----:B0-----:R-:W-:Y:S02]  /*4450*/  IMAD.U32 R0, R7, 0x10000, RZ ;  /* 0x0001000007007824 */ /* 0x001fe400078e00ff */
[----:B------:R-:W-:-:S06]  /*4460*/  FMUL.FTZ R2, R2, R3 ;  /* 0x0000000302027220 */ /* 0x000fcc0000410000 */
[----:B------:R-:W0:Y:S02]  /*4470*/  F2F.BF16.F32 R2, R2 ;  /* 0x0000000200027304 */ /* 0x000e240000202000 */
[----:B0-----:R-:W-:-:S05]  /*4480*/  SHF.L.U32 R25, R2, 0x10, RZ ;  /* 0x0000001002197819 */ /* 0x001fca00000006ff */
[----:B------:R-:W-:Y:S01]  /*4490*/  FADD.FTZ R25, R25, -R0 ;  /* 0x8000000019197221 */ /* 0x000fe20000010000 */
[----:B------:R-:W-:Y:S06]  /*44a0*/  @!P0 BRA P1, `(.L_x_2408) ;  /* 0x0000000000408947 */ /* 0x000fec0000800000 */
        /* <DEDUP_REMOVED lines=16> */
.L_x_2408:
[----:B------:R-:W-:Y:S05]  /*45b0*/  BSYNC.RECONVERGENT B6 ;  /* 0x0000000000067941 */ /* 0x000fea0003800200 */
.L_x_2407:
        /* <DEDUP_REMOVED lines=21> */
.L_x_2410:
[----:B------:R-:W-:Y:S05]  /*4710*/  BSYNC.RECONVERGENT B6 ;  /* 0x0000000000067941 */ /* 0x000fea0003800200 */
.L_x_2409:
[----:B------:R-:W-:Y:S01]  /*4720*/  FADD.FTZ R2, -R27, -RZ ;  /* 0x800000ff1b027221 */ /* 0x000fe20000010100 */
[----:B------:R-:W-:Y:S01]  /*4730*/  MOV R6, 0x3e800000 ;  /* 0x3e80000000067802 */ /* 0x000fe20000000f00 */
[----:B------:R-:W-:Y:S01]  /*4740*/  HFMA2 R7, -RZ, RZ, 1.3056640625, -1.8671875 ;  /* 0x3d39bf78ff077431 */ /* 0x000fe200000001ff */
[----:B------:R-:W0:Y:S01]  /*4750*/  MUFU.LG2 R27, R27 ;  /* 0x0000001b001b7308 */ /* 0x000e220000000c00 */
[----:B------:R-:W-:Y:S07]  /*4760*/  BSSY.RECONVERGENT B6, `(.L_x_2411) ;  /* 0x0000046000067945 */ /* 0x000fee0003800200 */
[----:B------:R0:W1:Y:S02]  /*4770*/  F2F.BF16.F32 R0, R2 ;  /* 0x0000000200007304 */ /* 0x0000640000202000 */
[----:B0-----:R-:W-:Y:S01]  /*4780*/  FMUL.FTZ R2, R27, 0.69314718246459960938 ;  /* 0x3f3172181b027820 */ /* 0x001fe20000410000 */
[----:B------:R-:W-:Y:S01]  /*4790*/  IMAD.U32 R27, R17, 0x10000, RZ ;  /* 0x00010000111b7824 */ /* 0x000fe200078e00ff */
[----:B-1----:R-:W-:-:S04]  /*47a0*/  SHF.L.U32 R0, R0, 0x10, RZ ;  /* 0x0000001000007819 */ /* 0x002fc800000006ff */
        /* <DEDUP_REMOVED lines=30> */
[----:B------:R-:W0:Y:S01]  /*4990*/  F2F.BF16.F32 R5, R5 ;  /* 0x0000000500057304 */ /* 0x000e220000202000 */
[----:B------:R-:W-:-:S02]  /*49a0*/  FSETP.GE.FTZ.AND P1, PT, R27, RZ, PT ;  /* 0x000000ff1b00720b */ /* 0x000fc40003f36000 */
[----:B------:R-:W-:-:S04]  /*49b0*/  SEL R0, R2, 0xc2c8, P0 ;  /* 0x0000c2c802007807 */ /* 0x000fc80000000000 */
[----:B------:R-:W-:Y:S01]  /*49c0*/  SHF.L.U32 R7, R0, 0x10, RZ ;  /* 0x0000001000077819 */ /* 0x000fe200000006ff */
[----:B------:R-:W1:Y:S04]  /*49d0*/  F2F.BF16.F32 R3, R3 ;  /* 0x0000000300037304 */ /* 0x000e680000202000 */
[----:B------:R-:W-:Y:S01]  /*49e0*/  FMUL.FTZ R7, R26, R7 ;  /* 0x000000071a077220 */ /* 0x000fe20000410000 */
[----:B0-----:R-:W-:-:S05]  /*49f0*/  IMAD.U32 R2, R5, 0x10000, RZ ;  /* 0x0001000005027824 */ /* 0x001fca00078e00ff */
[----:B------:R-:W0:Y:S01]  /*4a00*/  F2F.BF16.F32 R7, R7 ;  /* 0x0000000700077304 */ /* 0x000e220000202000 */
[----:B-1----:R-:W-:-:S05]  /*4a10*/  IMAD.U32 R4, R3, 0x10000, RZ ;  /* 0x0001000003047824 */ /* 0x002fca00078e00ff */
[----:B------:R-:W-:-:S04]  /*4a20*/  FSETP.GEU.FTZ.AND P0, PT, R4, -100, PT ;  /* 0xc2c800000400780b */ /* 0x000fc80003f1e000 */
[----:B------:R-:W-:Y:S02]  /*4a30*/  SEL R0, R3, 0xc2c8, P0 ;  /* 0x0000c2c803007807 */ /* 0x000fe40000000000 */
[----:B------:R-:W-:Y:S02]  /*4a40*/  FSETP.GTU.FTZ.AND P0, PT, R27, 1, PT ;  /* 0x3f8000001b00780b */ /* 0x000fe40003f1c000 */
[----:B------:R-:W-:-:S05]  /*4a50*/  SHF.L.U32 R3, R0, 0x10, RZ ;  /* 0x0000001000037819 */ /* 0x000fca00000006ff */
[----:B------:R-:W-:Y:S01]  /*4a60*/  FMUL.FTZ R2, R2, R3 ;  /* 0x0000000302027220 */ /* 0x000fe20000410000 */
[----:B0-----:R-:W-:-:S05]  /*4a70*/  SHF.L.U32 R3, R7, 0x10, RZ ;  /* 0x0000001007037819 */ /* 0x001fca00000006ff */
[----:B------:R-:W0:Y:S02]  /*4a80*/  F2F.BF16.F32 R2, R2 ;  /* 0x0000000200027304 */ /* 0x000e240000202000 */
[----:B0-----:R-:W-:-:S04]  /*4a90*/  IMAD.U32 R26, R2, 0x10000, RZ ;  /* 0x00010000021a7824 */ /* 0x001fc800078e00ff */
[----:B------:R-:W-:Y:S01]  /*4aa0*/  FADD.FTZ R26, R26, -R3 ;  /* 0x800000031a1a7221 */ /* 0x000fe20000010000 */
[----:B------:R-:W-:Y:S06]  /*4ab0*/  @!P0 BRA P1, `(.L_x_2412) ;  /* 0x0000000000408947 */ /* 0x000fec0000800000 */
[----:B------:R-:W-:Y:S01]  /*4ac0*/  MOV R2, 0x0 ;  /* 0x0000000000027802 */ /* 0x000fe20000000f00 */
[----:B------:R-:W0:Y:S01]  /*4ad0*/  LDCU.64 UR4, c[0x4][0x300] ;  /* 0x01006000ff0477ac */ /* 0x000e220008000a00 */
[----:B------:R-:W-:Y:S01]  /*4ae0*/  MOV R8, 0x5a ;  /* 0x0000005a00087802 */ /* 0x000fe20000000f00 */
        /* <DEDUP_REMOVED lines=13> */
.L_x_2412:
[----:B------:R-:W-:Y:S05]  /*4bc0*/  BSYNC.RECONVERGENT B6 ;  /* 0x0000000000067941 */ /* 0x000fea0003800200 */
.L_x_2411:
        /* <DEDUP_REMOVED lines=21> */
.L_x_2414:
[----:B------:R-:W-:Y:S05]  /*4d20*/  BSYNC.RECONVERGENT B6 ;  /* 0x0000000000067941 */ /* 0x000fea0003800200 */
.L_x_2413:
[----:B------:R-:W-:Y:S01]  /*4d30*/  FADD.FTZ R2, -R27, -RZ ;  /* 0x800000ff1b027221 */ /* 0x000fe20000010100 */
[----:B------:R-:W-:Y:S01]  /*4d40*/  IMAD.MOV.U32 R6, RZ, RZ, 0x3e800000 ;  /* 0x3e800000ff067424 */ /* 0x000fe200078e00ff */
[----:B------:R-:W0:Y:S01]  /*4d50*/  MUFU.LG2 R27, R27 ;  /* 0x0000001b001b7308 */ /* 0x000e220000000c00 */
[----:B------:R-:W-:Y:S01]  /*4d60*/  IMAD.MOV.U32 R7, RZ, RZ, 0x3d39bf78 ;  /* 0x3d39bf78ff077424 */ /* 0x000fe200078e00ff */
[----:B------:R-:W-:Y:S01]  /*4d70*/  BSSY.RECONVERGENT B6, `(.L_x_2415) ;  /* 0x0000048000067945 */ /* 0x000fe20003800200 */
[----:B------:R-:W-:-:S05]  /*4d80*/  PRMT R22, R22, 0x7632, R22 ;  /* 0x0000763216167816 */ /* 0x000fca0000000016 */
[----:B------:R0:W1:Y:S02]  /*4d90*/  F2F.BF16.F32 R0, R2 ;  /* 0x0000000200007304 */ /* 0x0000640000202000 */
[----:B0-----:R-:W-:Y:S01]  /*4da0*/  FMUL.FTZ R2, R27, 0.69314718246459960938 ;  /* 0x3f3172181b027820 */ /* 0x001fe20000410000 */
[----:B------:R-:W-:Y:S01]  /*4db0*/  PRMT R27, R17, 0x7632, R27 ;  /* 0x00007632111b7816 */ /* 0x000fe2000000001b */
[----:B-1----:R-:W-:-:S04]  /*4dc0*/  IMAD.U32 R0, R0, 0x10000, RZ ;  /* 0x0001000000007824 */ /* 0x002fc800078e00ff */
[----:B------:R-:W0:Y:S01]  /*4dd0*/  F2F.BF16.F32 R2, R2 ;  /* 0x0000000200027304 */ /* 0x000e220000202000 */
[----:B------:R-:W-:Y:S01]  /*4de0*/  SHF.L.U32 R27, R27, 0x10, RZ ;  /* 0x000000101b1b7819 */ /* 0x000fe200000006ff */
        /* <DEDUP_REMOVED lines=64> */
.L_x_2416:
[----:B------:R-:W-:Y:S05]  /*51f0*/  BSYNC.RECONVERGENT B6 ;  /* 0x0000000000067941 */ /* 0x000fea0003800200 */
.L_x_2415:
        /* <DEDUP_REMOVED lines=21> */
.L_x_2418:
[----:B------:R-:W-:Y:S05]  /*5350*/  BSYNC.RECONVERGENT B6 ;  /* 0x0000000000067941 */ /* 0x000fea0003800200 */
.L_x_2417:
        /* <DEDUP_REMOVED lines=74> */
.L_x_2420:
[----:B------:R-:W-:Y:S05]  /*5800*/  BSYNC.RECONVERGENT B6 ;  /* 0x0000000000067941 */ /* 0x000fea0003800200 */
.L_x_2419:
        /* <DEDUP_REMOVED lines=21> */
.L_x_2422:
[----:B------:R-:W-:Y:S05]  /*5960*/  BSYNC.RECONVERGENT B6 ;  /* 0x0000000000067941 */ /* 0x000fea0003800200 */
.L_x_2421:
        /* <DEDUP_REMOVED lines=53> */
[----:B------:R-:W-:-:S04]  /*5cc0*/  IMAD.U32 R3, R0, 0x10000, RZ ;  /* 0x0001000000037824 */ /* 0x000fc800078e00ff */
[----:B------:R-:W-:Y:S01]  /*5cd0*/  FMUL.FTZ R2, R2, R3 ;  /* 0x0000000302027220 */ /* 0x000fe20000410000 */
[----:B0-----:R-:W-:-:S05]  /*5ce0*/  IMAD.U32 R3, R7, 0x10000, RZ ;  /* 0x0001000007037824 */ /* 0x001fca00078e00ff */
        /* <DEDUP_REMOVED lines=20> */
.L_x_2424:
[----:B------:R-:W-:Y:S05]  /*5e30*/  BSYNC.RECONVERGENT B6 ;  /* 0x0000000000067941 */ /* 0x000fea0003800200 */
.L_x_2423:
        /* <DEDUP_REMOVED lines=21> */
.L_x_2426:
[----:B------:R-:W-:Y:S05]  /*5f90*/  BSYNC.RECONVERGENT B6 ;  /* 0x0000000000067941 */ /* 0x000fea0003800200 */
.L_x_2425:
        /* <DEDUP_REMOVED lines=41> */
[----:B------:R-:W-:-:S05]  /*6230*/  SEL R0, R2, 0xc2c8, P0 ;  /* 0x0000c2c802007807 */ /* 0x000fca0000000000 */
[----:B------:R-:W1:Y:S01]  /*6240*/  F2F.BF16.F32 R3, R3 ;  /* 0x0000000300037304 */ /* 0x000e620000202000 */
[----:B0-----:R-:W-:Y:S02]  /*6250*/  IMAD.U32 R2, R5, 0x10000, RZ ;  /* 0x0001000005027824 */ /* 0x001fe400078e00ff */
[----:B-1----:R-:W-:-:S05]  /*6260*/  IMAD.U32 R4, R3, 0x10000, RZ ;  /* 0x0001000003047824 */ /* 0x002fca00078e00ff */
[----:B------:R-:W-:Y:S02]  /*6270*/  FSETP.GEU.FTZ.AND P0, PT, R4, -100, PT ;  /* 0xc2c800000400780b */ /* 0x000fe40003f1e000 */
[----:B------:R-:W-:Y:S02]  /*6280*/  SHF.L.U32 R4, R0, 0x10, RZ ;  /* 0x0000001000047819 */ /* 0x000fe400000006ff */
[----:B------:R-:W-:Y:S02]  /*6290*/  SEL R0, R3, 0xc2c8, P0 ;  /* 0x0000c2c803007807 */ /* 0x000fe40000000000 */
[----:B------:R-:W-:Y:S01]  /*62a0*/  FSETP.GTU.FTZ.AND P0, PT, R27, 1, PT ;  /* 0x3f8000001b00780b */ /* 0x000fe20003f1c000 */
[----:B------:R-:W-:Y:S01]  /*62b0*/  FMUL.FTZ R4, R23, R4 ;  /* 0x0000000417047220 */ /* 0x000fe20000410000 */
[----:B------:R-:W-:-:S05]  /*62c0*/  SHF.L.U32 R3, R0, 0x10, RZ ;  /* 0x0000001000037819 */ /* 0x000fca00000006ff */
[----:B------:R-:W-:Y:S01]  /*62d0*/  FMUL.FTZ R2, R2, R3 ;  /* 0x0000000302027220 */ /* 0x000fe20000410000 */
[----:B------:R-:W0:Y:S08]  /*62e0*/  F2F.BF16.F32 R4, R4 ;  /* 0x0000000400047304 */ /* 0x000e300000202000 */
[----:B------:R-:W1:Y:S01]  /*62f0*/  F2F.BF16.F32 R2, R2 ;  /* 0x0000000200027304 */ /* 0x000e620000202000 */
[----:B0-----:R-:W-:Y:S01]  /*6300*/  SHF.L.U32 R0, R4, 0x10, RZ ;  /* 0x0000001004007819 */ /* 0x001fe200000006ff */
[----:B-1----:R-:W-:-:S04]  /*6310*/  IMAD.U32 R23, R2, 0x10000, RZ ;  /* 0x0001000002177824 */ /* 0x002fc800078e00ff */
        /* <DEDUP_REMOVED lines=18> */
.L_x_2428:
[----:B------:R-:W-:Y:S05]  /*6440*/  BSYNC.RECONVERGENT B6 ;  /* 0x0000000000067941 */ /* 0x000fea0003800200 */
.L_x_2427:
        /* <DEDUP_REMOVED lines=21> */
.L_x_2430:
[----:B------:R-:W-:Y:S05]  /*65a0*/  BSYNC.RECONVERGENT B6 ;  /* 0x0000000000067941 */ /* 0x000fea0003800200 */
.L_x_2429:
[----:B------:R-:W-:Y:S01]  /*65b0*/  FADD.FTZ R2, -R27, -RZ ;  /* 0x800000ff1b027221 */ /* 0x000fe20000010100 */
[----:B------:R-:W-:Y:S02]  /*65c0*/  HFMA2 R6, -RZ, RZ, 1.625, 0 ;  /* 0x3e800000ff067431 */ /* 0x000fe400000001ff */
[----:B------:R-:W-:Y:S01]  /*65d0*/  IMAD.MOV.U32 R7, RZ, RZ, 0x3d39bf78 ;  /* 0x3d39bf78ff077424 */ /* 0x000fe200078e00ff */
[----:B------:R-:W0:Y:S01]  /*65e0*/  MUFU.LG2 R27, R27 ;  /* 0x0000001b001b7308 */ /* 0x000e220000000c00 */
[----:B------:R-:W-:Y:S01]  /*65f0*/  PRMT R19, R19, 0x7632, R19 ;  /* 0x0000763213137816 */ /* 0x000fe20000000013 */
[----:B------:R-:W-:Y:S01]  /*6600*/  BSSY.RECONVERGENT B6, `(.L_x_2431) ;  /* 0x0000047000067945 */ /* 0x000fe20003800200 */
[----:B------:R-:W-:Y:S02]  /*6610*/  PRMT R24, R24, 0x7632, R24 ;  /* 0x0000763218187816 */ /* 0x000fe40000000018 */
[----:B------:R-:W-:-:S03]  /*6620*/  SHF.L.U32 R19, R19, 0x10, RZ ;  /* 0x0000001013137819 */ /* 0x000fc600000006ff */
        /* <DEDUP_REMOVED lines=39> */
[----:B0-----:R-:W-:-:S05]  /*68a0*/  SHF.L.U32 R2, R5, 0x10, RZ ;  /* 0x0000001005027819 */ /* 0x001fca00000006ff */
[----:B------:R-:W0:Y:S01]  /*68b0*/  F2F.BF16.F32 R7, R7 ;  /* 0x0000000700077304 */ /* 0x000e220000202000 */
[----:B-1----:R-:W-:-:S05]  /*68c0*/  IMAD.U32 R4, R3, 0x10000, RZ ;  /* 0x0001000003047824 */ /* 0x002fca00078e00ff */
[----:B------:R-:W-:-:S04]  /*68d0*/  FSETP.GEU.FTZ.AND P0, PT, R4, -100, PT ;  /* 0xc2c800000400780b */ /* 0x000fc80003f1e000 */
[----:B------:R-:W-:Y:S02]  /*68e0*/  SEL R0, R3, 0xc2c8, P0 ;  /* 0x0000c2c803007807 */ /* 0x000fe40000000000 */
[----:B------:R-:W-:-:S03]  /*68f0*/  FSETP.GTU.FTZ.AND P0, PT, R19, 1, PT ;  /* 0x3f8000001300780b */ /* 0x000fc60003f1c000 */
[----:B------:R-:W-:Y:S01]  /*6900*/  IMAD.U32 R3, R0, 0x10000, RZ ;  /* 0x0001000000037824 */ /* 0x000fe200078e00ff */
[----:B0-----:R-:W-:-:S03]  /*6910*/  SHF.L.U32 R0, R7, 0x10, RZ ;  /* 0x0000001007007819 */ /* 0x001fc600000006ff */
[----:B------:R-:W-:-:S06]  /*6920*/  FMUL.FTZ R2, R2, R3 ;  /* 0x0000000302027220 */ /* 0x000fcc0000410000 */
[----:B------:R-:W0:Y:S02]  /*6930*/  F2F.BF16.F32 R2, R2 ;  /* 0x0000000200027304 */ /* 0x000e240000202000 */
[----:B0-----:R-:W-:-:S04]  /*6940*/  IMAD.U32 R27, R2, 0x10000, RZ ;  /* 0x00010000021b7824 */ /* 0x001fc800078e00ff */
[----:B------:R-:W-:Y:S01]  /*6950*/  FADD.FTZ R27, R27, -R0 ;  /* 0x800000001b1b7221 */ /* 0x000fe20000010000 */
[----:B------:R-:W-:Y:S06]  /*6960*/  @!P0 BRA P1, `(.L_x_2432) ;  /* 0x0000000000408947 */ /* 0x000fec0000800000 */
[----:B------:R-:W-:Y:S01]  /*6970*/  MOV R2, 0x0 ;  /* 0x0000000000027802 */ /* 0x000fe20000000f00 */
[----:B------:R-:W0:Y:S01]  /*6980*/  LDCU.64 UR4, c[0x4][0x300] ;  /* 0x01006000ff0477ac */ /* 0x000e220008000a00 */
[----:B------:R-:W-:Y:S01]  /*6990*/  MOV R8, 0x5a ;  /* 0x0000005a00087802 */ /* 0x000fe20000000f00 */
[----:B------:R-:W-:Y:S01]  /*69a0*/  IMAD.MOV.U32 R13, RZ, RZ, RZ ;  /* 0x000000ffff0d7224 */ /* 0x000fe200078e00ff */
[----:B------:R-:W-:Y:S01]  /*69b0*/  MOV R12, 0x1 ;  /* 0x00000001000c7802 */ /* 0x000fe20000000f00 */
[----:B------:R-:W1:Y:S01]  /*69c0*/  LDCU.64 UR6, c[0x4][0x2d0] ;  /* 0x01005a00ff0677ac */ /* 0x000e620008000a00 */
[----:B------:R-:W2:Y:S01]  /*69d0*/  LDC.64 R2, c[0x4][R2] ;  /* 0x0100000002027b82 */ /* 0x000ea20000000a00 */
[----:B------:R-:W3:Y:S01]  /*69e0*/  LDCU.64 UR8, c[0x4][0x20] ;  /* 0x01000400ff0877ac */ /* 0x000ee20008000a00 */
[----:B0-----:R-:W-:Y:S02]  /*69f0*/  MOV R4, UR4 ;  /* 0x0000000400047c02 */ /* 0x001fe40008000f00 */
[----:B------:R-:W-:Y:S01]  /*6a00*/  MOV R5, UR5 ;  /* 0x0000000500057c02 */ /* 0x000fe20008000f00 */
[----:B-1----:R-:W-:Y:S01]  /*6a10*/  IMAD.U32 R6, RZ, RZ, UR6 ;  /* 0x00000006ff067e24 */ /* 0x002fe2000f8e00ff */
[----:B------:R-:W-:-:S02]  /*6a20*/  MOV R7, UR7 ;  /* 0x0000000700077c02 */ /* 0x000fc40008000f00 */
[----:B---3--:R-:W-:Y:S01]  /*6a30*/  MOV R10, UR8 ;  /* 0x00000008000a7c02 */ /* 0x008fe20008000f00 */
[----:B------:R-:W-:-:S07]  /*6a40*/  IMAD.U32 R11, RZ, RZ, UR9 ;  /* 0x00000009ff0b7e24 */ /* 0x000fce000f8e00ff */
[----:B------:R-:W-:-:S07]  /*6a50*/  LEPC R20, `(.L_x_2432) ;  /* 0x000000001014794e */ /* 0x000fce0000000000 */
[----:B--2---:R-:W-:Y:S05]  /*6a60*/  CALL.ABS.NOINC R2 ;  /* 0x0000000002007343 */ /* 0x004fea0003c00000 */
.L_x_2432:
[----:B------:R-:W-:Y:S05]  /*6a70*/  BSYNC.RECONVERGENT B6 ;  /* 0x0000000000067941 */ /* 0x000fea0003800200 */
.L_x_2431:
[----:B------:R-:W-:Y:S01]  /*6a80*/  SHF.L.U32 R24, R24, 0x10, RZ ;  /* 0x0000001018187819 */ /* 0x000fe200000006ff */
        /* <DEDUP_REMOVED lines=15> */
[----:B------:R-:W-:Y:S01]  /*6b80*/  MOV R7, UR7 ;  /* 0x0000000700077c02 */ /* 0x000fe20008000f00 */
[----:B---3--:R-:W-:Y:S01]  /*6b90*/  IMAD.U32 R10, RZ, RZ, UR8 ;  /* 0x00000008ff0a7e24 */ /* 0x008fe2000f8e00ff */
[----:B------:R-:W-:-:S07]  /*6ba0*/  MOV R11, UR9 ;  /* 0x00000009000b7c02 */ /* 0x000fce0008000f00 */
[----:B------:R-:W-:-:S07]  /*6bb0*/  LEPC R20, `(.L_x_2434) ;  /* 0x000000001014794e */ /* 0x000fce0000000000 */
[----:B--2---:R-:W-:Y:S05]  /*6bc0*/  CALL.ABS.NOINC R2 ;  /* 0x0000000002007343 */ /* 0x004fea0003c00000 */
.L_x_2434:
[----:B------:R-:W-:Y:S05]  /*6bd0*/  BSYNC.RECONVERGENT B6 ;  /* 0x0000000000067941 */ /* 0x000fea0003800200 */
.L_x_2433:
[----:B------:R-:W-:Y:S01]  /*6be0*/  FADD.FTZ R2, -R19, -RZ ;  /* 0x800000ff13027221 */ /* 0x000fe20000010100 */
[----:B------:R-:W-:Y:S02]  /*6bf0*/  HFMA2 R6, -RZ, RZ, 1.625, 0 ;  /* 0x3e800000ff067431 */ /* 0x000fe400000001ff */
[----:B------:R-:W-:Y:S01]  /*6c00*/  IMAD.MOV.U32 R7, RZ, RZ, 0x3d39bf78 ;  /* 0x3d39bf78ff077424 */ /* 0x000fe200078e00ff */
[----:B------:R-:W0:Y:S01]  /*6c10*/  MUFU.LG2 R19, R19 ;  /* 0x0000001300137308 */ /* 0x000e220000000c00 */
[----:B------:R-:W-:Y:S02]  /*6c20*/  F2FP.BF16.F32.PACK_AB R25, R26, R25 ;  /* 0x000000191a19723e */ /* 0x000fe400000010ff */
[----:B------:R-:W-:Y:S02]  /*6c30*/  F2FP.BF16.F32.PACK_AB R17, R22, R17 ;  /* 0x000000111611723e */ /* 0x000fe400000010ff */
[----:B------:R-:W-:-:S03]  /*6c40*/  F2FP.BF16.F32.PACK_AB R23, R23, R18 ;  /* 0x000000121717723e */ /* 0x000fc600000010ff */
        /* <DEDUP_REMOVED lines=34> */
[----:B------:R-:W-:-:S04]  /*6e70*/  SEL R0, R2, 0xc2c8, P0 ;  /* 0x0000c2c802007807 */ /* 0x000fc80000000000 */
[----:B------:R-:W-:Y:S01]  /*6e80*/  SHF.L.U32 R7, R0, 0x10, RZ ;  /* 0x0000001000077819 */ /* 0x000fe200000006ff */
[----:B------:R-:W0:Y:S04]  /*6e90*/  F2F.BF16.F32 R3, R3 ;  /* 0x0000000300037304 */ /* 0x000e280000202000 */
[----:B------:R-:W-:-:S06]  /*6ea0*/  FMUL.FTZ R24, R24, R7 ;  /* 0x0000000718187220 */ /* 0x000fcc0000410000 */
[----:B------:R-:W1:Y:S01]  /*6eb0*/  F2F.BF16.F32 R24, R24 ;  /* 0x0000001800187304 */ /* 0x000e620000202000 */
[----:B0-----:R-:W-:-:S05]  /*6ec0*/  IMAD.U32 R4, R3, 0x10000, RZ ;  /* 0x0001000003047824 */ /* 0x001fca00078e00ff */
[----:B------:R-:W-:Y:S02]  /*6ed0*/  FSETP.GEU.FTZ.AND P0, PT, R4, -100, PT ;  /* 0xc2c800000400780b */ /* 0x000fe40003f1e000 */
[----:B------:R-:W-:Y:S02]  /*6ee0*/  SHF.L.U32 R4, R5, 0x10, RZ ;  /* 0x0000001005047819 */ /* 0x000fe400000006ff */
[----:B------:R-:W-:Y:S02]  /*6ef0*/  SEL R0, R3, 0xc2c8, P0 ;  /* 0x0000c2c803007807 */ /* 0x000fe40000000000 */
[----:B------:R-:W0:Y:S01]  /*6f00*/  LDC.64 R2, c[0x0][0x388] ;  /* 0x0000e200ff027b82 */ /* 0x000e220000000a00 */
[----:B-1----:R-:W-:Y:S02]  /*6f10*/  SHF.L.U32 R5, R24, 0x10, RZ ;  /* 0x0000001018057819 */ /* 0x002fe400000006ff */
[----:B------:R-:W-:-:S04]  /*6f20*/  IMAD.U32 R7, R0, 0x10000, RZ ;  /* 0x0001000000077824 */ /* 0x000fc800078e00ff */
[----:B------:R-:W-:-:S06]  /*6f30*/  FMUL.FTZ R4, R4, R7 ;  /* 0x0000000704047220 */ /* 0x000fcc0000410000 */
[----:B------:R-:W1:Y:S01]  /*6f40*/  F2F.BF16.F32 R4, R4 ;  /* 0x0000000400047304 */ /* 0x000e620000202000 */
[----:B0-----:R-:W-:Y:S01]  /*6f50*/  IMAD.WIDE.U32 R36, R36, 0x2, R2 ;  /* 0x0000000224247825 */ /* 0x001fe200078e0002 */
[----:B-1----:R-:W-:-:S03]  /*6f60*/  SHF.L.U32 R0, R4, 0x10, RZ ;  /* 0x0000001004007819 */ /* 0x002fc600000006ff */
[----:B------:R-:W-:-:S04]  /*6f70*/  IMAD.WIDE.U32 R36, R16, 0x4, R36 ;  /* 0x0000000410247825 */ /* 0x000fc800078e0024 */
[----:B------:R-:W-:Y:S01]  /*6f80*/  FADD.FTZ R0, R0, -R5 ;  /* 0x8000000500007221 */ /* 0x000fe20000010000 */
[----:B------:R-:W-:Y:S04]  /*6f90*/  STG.E desc[UR36][R36.64], R25 ;  /* 0x0000001924007986 */ /* 0x000fe8000c101924 */
[----:B------:R-:W-:Y:S01]  /*6fa0*/  F2FP.BF16.F32.PACK_AB R27, R0, R27 ;  /* 0x0000001b001b723e */ /* 0x000fe200000010ff */
[----:B------:R-:W-:Y:S04]  /*6fb0*/  STG.E desc[UR36][R36.64+0x200], R17 ;  /* 0x0002001124007986 */ /* 0x000fe8000c101924 */
[----:B------:R-:W-:Y:S04]  /*6fc0*/  STG.E desc[UR36][R36.64+0x400], R23 ;  /* 0x0004001724007986 */ /* 0x000fe8000c101924 */
[----:B------:R-:W-:Y:S01]  /*6fd0*/  STG.E desc[UR36][R36.64+0x600], R27 ;  /* 0x0006001b24007986 */ /* 0x000fe2000c101924 */
[----:B------:R-:W-:Y:S05]  /*6fe0*/  EXIT ;  /* 0x000000000000794d */ /* 0x000fea0003800000 */
.L_x_2435:
        /* <DEDUP_REMOVED lines=9> */
.L_x_10664:


//--------------------- .text._ZN2at6native29vectorized_elementwise_kernelILi4EZZZNS0_29binary_cross_entropy_out_cudaERKNS_6TensorES4_RKSt8optionalIS2_ElRS2_ENKUlvE_clEvENKUlvE2_clEvEUlN3c108BFloat16ESD_E_St5arrayIPcLm3EEEEviT0_T1_ --------------------------
	.section	.text._ZN2at6native29vectorized_elementwise_kernelILi4EZZZNS0_29binary_cross_entropy_out_cudaERKNS_6TensorES4_RKSt8optionalIS2_ElRS2_ENKUlvE_clEvENKUlvE2_clEvEUlN3c108BFloat16ESD_E_St5arrayIPcLm3EEEEviT0_T1_,"ax",@progbits
	.align	128
        .global         _ZN2at6native29vectorized_elementwise_kernelILi4EZZZNS0_29binary_cross_entropy_out_cudaERKNS_6TensorES4_RKSt8optionalIS2_ElRS2_ENKUlvE_clEvENKUlvE2_clEvEUlN3c108BFloat16ESD_E_St5arrayIPcLm3EEEEviT0_T1_
        .type           _ZN2at6native29vectorized_elementwise_kernelILi4EZZZNS0_29binary_cross_entropy_out_cudaERKNS_6TensorES4_RKSt8optionalIS2_ElRS2_ENKUlvE_clEvENKUlvE2_clEvEUlN3c108BFloat16ESD_E_St5arrayIPcLm3EEEEviT0_T1_,@function
        .size           _ZN2at6native29vectorized_elementwise_kernelILi4EZZZNS0_29binary_cross_entropy_out_cudaERKNS_6TensorES4_RKSt8optionalIS2_ElRS2_ENKUlvE_clEvENKUlvE2_clEvEUlN3c108BFloat16ESD_E_St5arrayIPcLm3EEEEviT0_T1_,(.L_x_10665 - _ZN2at6native29vectorized_elementwise_kernelILi4EZZZNS0_29binary_cross_entropy_out_cudaERKNS_6TensorES4_RKSt8optionalIS2_ElRS2_ENKUlvE_clEvENKUlvE2_clEvEUlN3c108BFloat16ESD_E_St5arrayIPcLm3EEEEviT0_T1_)
        .other          _ZN2at6native29vectorized_elementwise_kernelILi4EZZZNS0_29binary_cross_entropy_out_cudaERKNS_6TensorES4_RKSt8optionalIS2_ElRS2_ENKUlvE_clEvENKUlvE2_clEvEUlN3c108BFloat16ESD_E_St5arrayIPcLm3EEEEviT0_T1_,@"STO_CUDA_ENTRY STV_DEFAULT"
_ZN2at6native29vectorized_elementwise_kernelILi4EZZZNS0_29binary_cross_entropy_out_cudaERKNS_6TensorES4_RKSt8optionalIS2_ElRS2_ENKUlvE_clEvENKUlvE2_clEvEUlN3c108BFloat16ESD_E_St5arrayIPcLm3EEEEviT0_T1_:
.text._ZN2at6native29vectorized_elementwise_kernelILi4EZZZNS0_29binary_cross_entropy_out_cudaERKNS_6TensorES4_RKSt8optionalIS2_ElRS2_ENKUlvE_clEvENKUlvE2_clEvEUlN3c108BFloat16ESD_E_St5arrayIPcLm3EEEEviT0_T1_:
        /* <DEDUP_REMOVED lines=121> */
.L_x_2440:
[----:B------:R-:W-:Y:S05]  /*0790*/  BSYNC.RECONVERGENT B6 ;  /* 0x0000000000067941 */ /* 0x000fea0003800200 */
.L_x_2439:
        /* <DEDUP_REMOVED lines=21> */
.L_x_2442:
[----:B------:R-:W-:Y:S05]  /*08f0*/  BSYNC.RECONVERGENT B6 ;  /* 0x0000000000067941 */ /* 0x000fea0003800200 */
.L_x_2441:
        /* <DEDUP_REMOVED lines=54> */
.L_x_2438:
[----:B------:R-:W-:Y:S05]  /*0c60*/  BSYNC.RECONVERGENT B7 ;  /* 0x0000000000077941 */ /* 0x000fea0003800200 */
.L_x_2437:
        /* <DEDUP_REMOVED lines=25> */
.L_x_2446:
[----:B------:R-:W-:Y:S05]  /*0e00*/  BSYNC.RECONVERGENT B6 ;  /* 0x0000000000067941 */ /* 0x000fea0003800200 */
.L_x_2445:
        /* <DEDUP_REMOVED lines=21> */
.L_x_2448:
[----:B------:R-:W-:Y:S05]  /*0f60*/  BSYNC.RECONVERGENT B6 ;  /* 0x0000000000067941 */ /* 0x000fea0003800200 */
.L_x_2447:
        /* <DEDUP_REMOVED lines=54> */
.L_x_2444:
[----:B------:R-:W-:Y:S05]  /*12d0*/  BSYNC.RECONVERGENT B7 ;  /* 0x0000000000077941 */ /* 0x000fea0003800200 */
.L_x_2443:
        /* <DEDUP_REMOVED lines=25> */
.L_x_2452:
[----:B------:R-:W-:Y:S05]  /*1470*/  BSYNC.RECONVERGENT B6 ;  /* 0x0000000000067941 */ /* 0x000fea0003800200 */
.L_x_2451:
        /* <DEDUP_REMOVED lines=21> */
.L_x_2454:
[----:B------:R-:W-:Y:S05]  /*15d0*/  BSYNC.RECONVERGENT B6 ;  /* 0x0000000000067941 */ /* 0x000fea0003800200 */
.L_x_2453:
        /* <DEDUP_REMOVED lines=54> */
.L_x_2450:
[----:B------:R-:W-:Y:S05]  /*1940*/  BSYNC.RECONVERGENT B7 ;  /* 0x0000000000077941 */ /* 0x000fea0003800200 */
.L_x_2449:
        /* <DEDUP_REMOVED lines=25> */
.L_x_2458:
[----:B------:R-:W-:Y:S05]  /*1ae0*/  BSYNC.RECONVERGENT B6 ;  /* 0x0000000000067941 */ /* 0x000fea0003800200 */
.L_x_2457:
        /* <DEDUP_REMOVED lines=21> */
.L_x_2460:
[----:B------:R-:W-:Y:S05]  /*1c40*/  BSYNC.RECONVERGENT B6 ;  /* 0x0000000000067941 */ /* 0x000fea0003800200 */
.L_x_2459:
        /* <DEDUP_REMOVED lines=54> */
.L_x_2456:
[----:B------:R-:W-:Y:S05]  /*1fb0*/  BSYNC.RECONVERGENT B7 ;  /* 0x0000000000077941 */ /* 0x000fea0003800200 */
.L_x_2455:
        /* <DEDUP_REMOVED lines=25> */
.L_x_2464:
[----:B------:R-:W-:Y:S05]  /*2150*/  BSYNC.RECONVERGENT B6 ;  /* 0x0000000000067941 */ /* 0x000fea0003800200 */
.L_x_2463:
        /* <DEDUP_REMOVED lines=21> */
.L_x_2466:
[----:B------:R-:W-:Y:S05]  /*22b0*/  BSYNC.RECONVERGENT B6 ;  /* 0x0000000000067941 */ /* 0x000fea0003800200 */
.L_x_2465:
        /* <DEDUP_REMOVED lines=54> */
.L_x_2462:
[----:B------:R-:W-:Y:S05]  /*2620*/  BSYNC.RECONVERGENT B7 ;  /* 0x0000000000077941 */ /* 0x000fea0003800200 */
.L_x_2461:
        /* <DEDUP_REMOVED lines=25> */
.L_x_2470:
[----:B------:R-:W-:Y:S05]  /*27c0*/  BSYNC.RECONVERGENT B6 ;  /* 0x0000000000067941 */ /* 0x000fea0003800200 */
.L_x_2469:
        /* <DEDUP_REMOVED lines=21> */
.L_x_2472:
[----:B------:R-:W-:Y:S05]  /*2920*/  BSYNC.RECONVERGENT B6 ;  /* 0x0000000000067941 */ /* 0x000fea0003800200 */
.L_x_2471:
        /* <DEDUP_REMOVED lines=54> */
.L_x_2468:
[----:B------:R-:W-:Y:S05]  /*2c90*/  BSYNC.RECONVERGENT B7 ;  /* 0x0000000000077941 */ /* 0x000fea0003800200 */
.L_x_2467:
        /* <DEDUP_REMOVED lines=25> */
.L_x_2476:
[----:B------:R-:W-:Y:S05]  /*2e30*/  BSYNC.RECONVERGENT B6 ;  /* 0x0000000000067941 */ /* 0x000fea0003800200 */
.L_x_2475:
        /* <DEDUP_REMOVED lines=21> */
.L_x_2478:
[----:B------:R-:W-:Y:S05]  /*2f90*/  BSYNC.RECONVERGENT B6 ;  /* 0x0000000000067941 */ /* 0x000fea0003800200 */
.L_x_2477:
        /* <DEDUP_REMOVED lines=54> */
.L_x_2474:
[----:B------:R-:W-:Y:S05]  /*3300*/  BSYNC.RECONVERGENT B7 ;  /* 0x0000000000077941 */ /* 0x000fea0003800200 */
.L_x_2473:
        /* <DEDUP_REMOVED lines=25> */
.L_x_2482:
[----:B------:R-:W-:Y:S05]  /*34a0*/  BSYNC.RECONVERGENT B6 ;  /* 0x0000000000067941 */ /* 0x000fea0003800200 */
.L_x_2481:
        /* <DEDUP_REMOVED lines=21> */
.L_x_2484:
[----:B------:R-:W-:Y:S05]  /*3600*/  BSYNC.RECONVERGENT B6 ;  /* 0x0000000000067941 */ /* 0x000fea0003800200 */
.L_x_2483:
        /* <DEDUP_REMOVED lines=54> */
.L_x_2480:
[----:B------:R-:W-:Y:S05]  /*3970*/  BSYNC.RECONVERGENT B7 ;  /* 0x0000000000077941 */ /* 0x000fea0003800200 */
.L_x_2479:
        /* <DEDUP_REMOVED lines=16> */
.L_x_2487:
[----:B------:R-:W-:-:S13]  /*3a80*/  ISETP.GE.U32.AND P0, PT, R33, R34, PT ;  /* 0x000000222100720c */ /* 0x000fda0003f06070 */
[----:B------:R-:W-:Y:S05]  /*3a90*/  @P0 BRA `(.L_x_2489) ;  /* 0x0000000000300947 */ /* 0x000fea0003800000 */
[----:B0----5:R-:W0:Y:S01]  /*3aa0*/  LDC.64 R2, c[0x0][0x388] ;  /* 0x0000e200ff027b82 */ /* 0x021e220000000a00 */
[----:B------:R-:W-:Y:S01]  /*3ab0*/  IADD3 R5, PT, PT, R36, R33, RZ ;  /* 0x0000002124057210 */ /* 0x000fe20007ffe0ff */
[----:B------:R-:W-:-:S04]  /*3ac0*/  VIADD R33, R33, 0x80 ;  /* 0x0000008021217836 */ /* 0x000fc80000000000 */
[----:B0-----:R-:W-:-:S05]  /*3ad0*/  IMAD.WIDE.U32 R2, R5, 0x2, R2 ;  /* 0x0000000205027825 */ /* 0x001fca00078e0002 */
[----:B------:R1:W-:Y:S02]  /*3ae0*/  STG.E.U16 desc[UR36][R2.64], R29 ;  /* 0x0000001d02007986 */ /* 0x0003e4000c101524 */
.L_x_2488:
[----:B------:R-:W-:-:S13]  /*3af0*/  ISETP.GE.U32.AND P0, PT, R33, R34, PT ;  /* 0x000000222100720c */ /* 0x000fda0003f06070 */
[----:B------:R-:W-:Y:S05]  /*3b00*/  @P0 BRA `(.L_x_2490) ;  /* 0x0000000000300947 */ /* 0x000fea0003800000 */
[----:B01----:R-:W0:Y:S01]  /*3b10*/  LDC.64 R2, c[0x0][0x388] ;  /* 0x0000e200ff027b82 */ /* 0x003e220000000a00 */
[----:B------:R-:W-:Y:S01]  /*3b20*/  IADD3 R5, PT, PT, R36, R33, RZ ;  /* 0x0000002124057210 */ /* 0x000fe20007ffe0ff */
[----:B------:R-:W-:-:S04]  /*3b30*/  VIADD R33, R33, 0x80 ;  /* 0x0000008021217836 */ /* 0x000fc80000000000 */
[----:B0-----:R-:W-:-:S05]  /*3b40*/  IMAD.WIDE.U32 R2, R5, 0x2, R2 ;  /* 0x0000000205027825 */ /* 0x001fca00078e0002 */
[----:B------:R1:W-:Y:S02]  /*3b50*/  STG.E.U16 desc[UR36][R2.64], R27 ;  /* 0x0000001b02007986 */ /* 0x0003e4000c101524 */
.L_x_2489:
[----:B------:R-:W-:-:S13]  /*3b60*/  ISETP.GE.U32.AND P0, PT, R33, R34, PT ;  /* 0x000000222100720c */ /* 0x000fda0003f06070 */
[----:B------:R-:W-:Y:S05]  /*3b70*/  @P0 BRA `(.L_x_2491) ;  /* 0x0000000000340947 */ /* 0x000fea0003800000 */
[----:B01---5:R-:W0:Y:S01]  /*3b80*/  LDC.64 R2, c[0x0][0x388] ;  /* 0x0000e200ff027b82 */ /* 0x023e220000000a00 */
[----:B------:R-:W-:Y:S01]  /*3b90*/  IADD3 R5, PT, PT, R36, R33, RZ ;  /* 0x0000002124057210 */ /* 0x000fe20007ffe0ff */
[----:B------:R-:W-:-:S04]  /*3ba0*/  VIADD R33, R33, 0x80 ;  /* 0x0000008021217836 */ /* 0x000fc80000000000 */
[----:B0-----:R-:W-:-:S05]  /*3bb0*/  IMAD.WIDE.U32 R2, R5, 0x2, R2 ;  /* 0x0000000205027825 */ /* 0x001fca00078e0002 */
[----:B------:R2:W-:Y:S02]  /*3bc0*/  STG.E.U16 desc[UR36][R2.64], R25 ;  /* 0x0000001902007986 */ /* 0x0005e4000c101524 */
.L_x_2490:
        /* <DEDUP_REMOVED lines=8> */
.L_x_2491:
[----:B------:R-:W-:Y:S05]  /*3c50*/  BSYNC.RELIABLE B1 ;  /* 0x0000000000017941 */ /* 0x000fea0003800100 */
.L_x_2486:
[----:B------:R-:W-:-:S13]  /*3c60*/  ISETP.GE.U32.AND P0, PT, R33, R34, PT ;  /* 0x000000222100720c */ /* 0x000fda0003f06070 */
[----:B012--5:R-:W0:Y:S01]  /*3c70*/  @!P0 LDC.64 R2, c[0x0][0x388] ;  /* 0x0000e200ff028b82 */ /* 0x027e220000000a00 */
[----:B------:R-:W-:Y:S01]  /*3c80*/  @!P0 IADD3 R5, PT, PT, R36, R33, RZ ;  /* 0x0000002124058210 */ /* 0x000fe20007ffe0ff */
[----:B------:R-:W-:-:S04]  /*3c90*/  @!P0 VIADD R33, R33, 0x80 ;  /* 0x0000008021218836 */ /* 0x000fc80000000000 */
[----:B0-----:R-:W-:-:S05]  /*3ca0*/  @!P0 IMAD.WIDE.U32 R2, R5, 0x2, R2 ;  /* 0x0000000205028825 */ /* 0x001fca00078e0002 */
[----:B------:R3:W-:Y:S02]  /*3cb0*/  @!P0 STG.E.U16 desc[UR36][R2.64], R19 ;  /* 0x0000001302008986 */ /* 0x0007e4000c101524 */
.L_x_2492:
[----:B------:R-:W-:Y:S05]  /*3cc0*/  BSYNC.RECONVERGENT B0 ;  /* 0x0000000000007941 */ /* 0x000fea0003800200 */
.L_x_2485:
[----:B------:R-:W-:-:S13]  /*3cd0*/  ISETP.GE.U32.AND P0, PT, R33, R34, PT ;  /* 0x000000222100720c */ /* 0x000fda0003f06070 */
[----:B------:R-:W-:Y:S05]  /*3ce0*/  @P0 EXIT ;  /* 0x000000000000094d */ /* 0x000fea0003800000 */
[----:B0123--:R-:W0:Y:S01]  /*3cf0*/  LDC.64 R2, c[0x0][0x388] ;  /* 0x0000e200ff027b82 */ /* 0x00fe220000000a00 */
[----:B------:R-:W-:-:S05]  /*3d00*/  IADD3 R33, PT, PT, R36, R33, RZ ;  /* 0x0000002124217210 */ /* 0x000fca0007ffe0ff */
[----:B0-----:R-:W-:-:S05]  /*3d10*/  IMAD.WIDE.U32 R2, R33, 0x2, R2 ;  /* 0x0000000221027825 */ /* 0x001fca00078e0002 */
[----:B------:R-:W-:Y:S01]  /*3d20*/  STG.E.U16 desc[UR36][R2.64], R0 ;  /* 0x0000000002007986 */ /* 0x000fe2000c101524 */
[----:B------:R-:W-:Y:S05]  /*3d30*/  EXIT ;  /* 0x000000000000794d */ /* 0x000fea0003800000 */
.L_x_2436:
[----:B------:R-:W0:Y:S01]  /*3d40*/  S2R R16, SR_TID.X ;  /* 0x0000000000107919 */ /* 0x000e220000002100 */
[----:B------:R-:W1:Y:S08]  /*3d50*/  LDC.64 R2, c[0x0][0x390] ;  /* 0x0000e400ff027b82 */ /* 0x000e700000000a00 */
[----:B------:R-:W2:Y:S01]  /*3d60*/  LDC.64 R4, c[0x0][0x398] ;  /* 0x0000e600ff047b82 */ /* 0x000ea20000000a00 */
[----:B-1----:R-:W-:-:S04]  /*3d70*/  IMAD.WIDE.U32 R2, R36, 0x2, R2 ;  /* 0x0000000224027825 */ /* 0x002fc800078e0002 */
[----:B0-----:R-:W-:-:S05]  /*3d80*/  IMAD.WIDE.U32 R2, R16, 0x8, R2 ;  /* 0x0000000810027825 */ /* 0x001fca00078e0002 */
[----:B------:R-:W3:Y:S01]  /*3d90*/  LDG.E.64 R24, desc[UR36][R2.64] ;  /* 0x0000002402187981 */ /* 0x000ee2000c1e1b00 */
[----:B--2---:R-:W-:-:S03]  /*3da0*/  IMAD.WIDE.U32 R4, R36, 0x2, R4 ;  /* 0x0000000224047825 */ /* 0x004fc600078e0004 */
[----:B------:R0:W5:Y:S01]  /*3db0*/  LDG.E.64 R22, desc[UR36][R2.64+0x400] ;  /* 0x0004002402167981 */ /* 0x000162000c1e1b00 */
[----:B------:R-:W-:-:S05]  /*3dc0*/  IMAD.WIDE.U32 R4, R16, 0x8, R4 ;  /* 0x0000000810047825 */ /* 0x000fca00078e0004 */
[----:B------:R0:W5:Y:S04]  /*3dd0*/  LDG.E.64 R26, desc[UR36][R4.64] ;  /* 0x00000024041a7981 */ /* 0x000168000c1e1b00 */
[----:B------:R0:W5:Y:S01]  /*3de0*/  LDG.E.64 R18, desc[UR36][R4.64+0x400] ;  /* 0x0004002404127981 */ /* 0x000162000c1e1b00 */
[----:B------:R-:W-:Y:S01]  /*3df0*/  BSSY.RECONVERGENT B6, `(.L_x_2493) ;  /* 0x0000016000067945 */ /* 0x000fe20003800200 */
[----:B---3--:R-:W-:-:S05]  /*3e00*/  IMAD.U32 R17, R24, 0x10000, RZ ;  /* 0x0001000018117824 */ /* 0x008fca00078e00ff */
[C---:B------:R-:W-:Y:S02]  /*3e10*/  FSETP.GE.FTZ.AND P1, PT, R17.reuse, RZ, PT ;  /* 0x000000ff1100720b */ /* 0x040fe40003f36000 */
[----:B------:R-:W-:Y:S02]  /*3e20*/  FSETP.GTU.FTZ.AND P0, PT, R17, 1, PT ;  /* 0x3f8000001100780b */ /* 0x000fe40003f1c000 */
[----:B------:R-:W-:-:S11]  /*3e30*/  PRMT R24, R24, 0x7632, R24 ;  /* 0x0000763218187816 */ /* 0x000fd60000000018 */
        /* <DEDUP_REMOVED lines=17> */
.L_x_2494:
[----:B------:R-:W-:Y:S05]  /*3f50*/  BSYNC.RECONVERGENT B6 ;  /* 0x0000000000067941 */ /* 0x000fea0003800200 */
.L_x_2493:
        /* <DEDUP_REMOVED lines=21> */
.L_x_2496:
[----:B------:R-:W-:Y:S05]  /*40b0*/  BSYNC.RECONVERGENT B6 ;  /* 0x0000000000067941 */ /* 0x000fea0003800200 */
.L_x_2495:
[----:B------:R-:W-:Y:S01]  /*40c0*/  FADD.FTZ R2, -R17, -RZ ;  /* 0x800000ff11027221 */ /* 0x000fe20000010100 */
[----:B------:R-:W-:Y:S01]  /*40d0*/  IMAD.MOV.U32 R6, RZ, RZ, 0x3e800000 ;  /* 0x3e800000ff067424 */ /* 0x000fe200078e00ff */
[----:B------:R-:W0:Y:S01]  /*40e0*/  MUFU.LG2 R17, R17 ;  /* 0x0000001100117308 */ /* 0x000e220000000c00 */
[----:B------:R-:W-:Y:S01]  /*40f0*/  IMAD.MOV.U32 R7, RZ, RZ, 0x3d39bf78 ;  /* 0x3d39bf78ff077424 */ /* 0x000fe200078e00ff */
[----:B------:R-:W-:Y:S01]  /*4100*/  SHF.L.U32 R24, R24, 0x10, RZ ;  /* 0x0000001018187819 */ /* 0x000fe200000006ff */
[----:B------:R-:W-:Y:S01]  /*4110*/  BSSY.RECONVERGENT B6, `(.L_x_2497) ;  /* 0x0000046000067945 */ /* 0x000fe20003800200 */
[----:B------:R-:W-:-:S04]  /*4120*/  PRMT R26, R26, 0x7632, R26 ;  /* 0x000076321a1a7816 */ /* 0x000fc8000000001a */
        /* <DEDUP_REMOVED lines=68> */
.L_x_2498:
[----:B------:R-:W-:Y:S05]  /*4570*/  BSYNC.RECONVERGENT B6 ;  /* 0x0000000000067941 */ /* 0x000fea0003800200 */
.L_x_2497:
        /* <DEDUP_REMOVED lines=21> */
.L_x_2500:
[----:B------:R-:W-:Y:S05]  /*46d0*/  BSYNC.RECONVERGENT B6 ;  /* 0x0000000000067941 */ /* 0x000fea0003800200 */
.L_x_2499:
[----:B------:R-:W-:Y:S01]  /*46e0*/  FADD.FTZ R2, -R24, -RZ ;  /* 0x800000ff18027221 */ /* 0x000fe20000010100 */
[----:B------:R-:W-:Y:S01]  /*46f0*/  MOV R6, 0x3e800000 ;  /* 0x3e80000000067802 */ /* 0x000fe20000000f00 */
[----:B------:R-:W-:Y:S01]  /*4700*/  HFMA2 R7, -RZ, RZ, 1.3056640625, -1.8671875 ;  /* 0x3d39bf78ff077431 */ /* 0x000fe200000001ff */
[----:B------:R-:W0:Y:S01]  /*4710*/  MUFU.LG2 R24, R24 ;  /* 0x0000001800187308 */ /* 0x000e220000000c00 */
[----:B------:R-:W-:Y:S07]  /*4720*/  BSSY.RECONVERGENT B6, `(.L_x_2501) ;  /* 0x0000046000067945 */ /* 0x000fee0003800200 */
        /* <DEDUP_REMOVED lines=36> */
[----:B------:R-:W1:Y:S04]  /*4970*/  F2F.BF16.F32 R3, R3 ;  /* 0x0000000300037304 */ /* 0x000e680000202000 */
[----:B------:R-:W-:Y:S01]  /*4980*/  FMUL.FTZ R7, R26, R7 ;  /* 0x000000071a077220 */ /* 0x000fe20000410000 */
[----:B------:R-:W-:Y:S02]  /*4990*/  IMAD.U32 R26, R25, 0x10000, RZ ;  /* 0x00010000191a7824 */ /* 0x000fe400078e00ff */
[----:B0-----:R-:W-:-:S03]  /*49a0*/  IMAD.U32 R2, R5, 0x10000, RZ ;  /* 0x0001000005027824 */ /* 0x001fc600078e00ff */
[----:B------:R-:W0:Y:S01]  /*49b0*/  F2F.BF16.F32 R7, R7 ;  /* 0x0000000700077304 */ /* 0x000e220000202000 */
[----:B------:R-:W-:Y:S01]  /*49c0*/  FSETP.GE.FTZ.AND P1, PT, R26, RZ, PT ;  /* 0x000000ff1a00720b */ /* 0x000fe20003f36000 */
        /* <DEDUP_REMOVED lines=27> */
.L_x_2502:
[----:B------:R-:W-:Y:S05]  /*4b80*/  BSYNC.RECONVERGENT B6 ;  /* 0x0000000000067941 */ /* 0x000fea0003800200 */
.L_x_2501:
        /* <DEDUP_REMOVED lines=21> */
.L_x_2504:
[----:B------:R-:W-:Y:S05]  /*4ce0*/  BSYNC.RECONVERGENT B6 ;  /* 0x0000000000067941 */ /* 0x000fea0003800200 */
.L_x_2503:
        /* <DEDUP_REMOVED lines=76> */
.L_x_2506:
[----:B------:R-:W-:Y:S05]  /*51b0*/  BSYNC.RECONVERGENT B6 ;  /* 0x0000000000067941 */ /* 0x000fea0003800200 */
.L_x_2505:
        /* <DEDUP_REMOVED lines=21> */
.L_x_2508:
[----:B------:R-:W-:Y:S05]  /*5310*/  BSYNC.RECONVERGENT B6 ;  /* 0x0000000000067941 */ /* 0x000fea0003800200 */
.L_x_2507:
        /* <DEDUP_REMOVED lines=47> */
[----:B------:R-:W-:Y:S01]  /*5610*/  SHF.L.U32 R3, R0, 0x10, RZ ;  /* 0x0000001000037819 */ /* 0x000fe200000006ff */
[----:B------:R-:W-:-:S04]  /*5620*/  IMAD.U32 R27, R22, 0x10000, RZ ;  /* 0x00010000161b7824 */ /* 0x000fc800078e00ff */
[----:B------:R-:W-:Y:S01]  /*5630*/  FMUL.FTZ R2, R2, R3 ;  /* 0x0000000302027220 */ /* 0x000fe20000410000 */
[----:B------:R-:W0:Y:S01]  /*5640*/  F2F.BF16.F32 R4, R4 ;  /* 0x0000000400047304 */ /* 0x000e220000202000 */
[C---:B------:R-:W-:Y:S02]  /*5650*/  FSETP.GE.FTZ.AND P1, PT, R27.reuse, RZ, PT ;  /* 0x000000ff1b00720b */ /* 0x040fe40003f36000 */
[----:B------:R-:W-:-:S05]  /*5660*/  FSETP.GTU.FTZ.AND P0, PT, R27, 1, PT ;  /* 0x3f8000001b00780b */ /* 0x000fca0003f1c000 */
[----:B------:R-:W1:Y:S01]  /*5670*/  F2F.BF16.F32 R2, R2 ;  /* 0x0000000200027304 */ /* 0x000e620000202000 */
[----:B0-----:R-:W-:Y:S01]  /*5680*/  SHF.L.U32 R3, R4, 0x10, RZ ;  /* 0x0000001004037819 */ /* 0x001fe200000006ff */
[----:B-1----:R-:W-:-:S04]  /*5690*/  IMAD.U32 R26, R2, 0x10000, RZ ;  /* 0x00010000021a7824 */ /* 0x002fc800078e00ff */
[----:B------:R-:W-:Y:S02]  /*56a0*/  FADD.FTZ R26, R26, -R3 ;  /* 0x800000031a1a7221 */ /* 0x000fe40000010000 */
[----:B------:R-:W-:Y:S05]  /*56b0*/  @!P0 BRA P1, `(.L_x_2510) ;  /* 0x0000000000408947 */ /* 0x000fea0000800000 */
        /* <DEDUP_REMOVED lines=16> */
.L_x_2510:
[----:B------:R-:W-:Y:S05]  /*57c0*/  BSYNC.RECONVERGENT B6 ;  /* 0x0000000000067941 */ /* 0x000fea0003800200 */
.L_x_2509:
        /* <DEDUP_REMOVED lines=21> */
.L_x_2512:
[----:B------:R-:W-:Y:S05]  /*5920*/  BSYNC.RECONVERGENT B6 ;  /* 0x0000000000067941 */ /* 0x000fea0003800200 */
.L_x_2511:
        /* <DEDUP_REMOVED lines=76> */
.L_x_2514:
[----:B------:R-:W-:Y:S05]  /*5df0*/  BSYNC.RECONVERGENT B6 ;  /* 0x0000000000067941 */ /* 0x000fea0003800200 */
.L_x_2513:
        /* <DEDUP_REMOVED lines=21> */
.L_x_2516:
[----:B------:R-:W-:Y:S05]  /*5f50*/  BSYNC.RECONVERGENT B6 ;  /* 0x0000000000067941 */ /* 0x000fea0003800200 */
.L_x_2515:
        /* <DEDUP_REMOVED lines=51> */
[----:B------:R-:W-:Y:S02]  /*6290*/  SHF.L.U32 R3, R0, 0x10, RZ ;  /* 0x0000001000037819 */ /* 0x000fe400000006ff */
        /* <DEDUP_REMOVED lines=22> */
.L_x_2518:
[----:B------:R-:W-:Y:S05]  /*6400*/  BSYNC.RECONVERGENT B6 ;  /* 0x0000000000067941 */ /* 0x000fea0003800200 */
.L_x_2517:
        /* <DEDUP_REMOVED lines=21> */
.L_x_2520:
[----:B------:R-:W-:Y:S05]  /*6560*/  BSYNC.RECONVERGENT B6 ;  /* 0x0000000000067941 */ /* 0x000fea0003800200 */
.L_x_2519:
[----:B------:R-:W-:Y:S01]  /*6570*/  FADD.FTZ R2, -R18, -RZ ;  /* 0x800000ff12027221 */ /* 0x000fe20000010100 */
[----:B------:R-:W-:Y:S02]  /*6580*/  HFMA2 R6, -RZ, RZ, 1.625, 0 ;  /* 0x3e800000ff067431 */ /* 0x000fe400000001ff */
[----:B------:R-:W-:Y:S01]  /*6590*/  IMAD.MOV.U32 R7, RZ, RZ, 0x3d39bf78 ;  /* 0x3d39bf78ff077424 */ /* 0x000fe200078e00ff */
[----:B------:R-:W0:Y:S01]  /*65a0*/  MUFU.LG2 R18, R18 ;  /* 0x0000001200127308 */ /* 0x000e220000000c00 */
[----:B------:R-:W-:Y:S01]  /*65b0*/  BSSY.RECONVERGENT B6, `(.L_x_2521) ;  /* 0x0000048000067945 */ /* 0x000fe20003800200 */
[----:B------:R-:W-:-:S06]  /*65c0*/  PRMT R19, R19, 0x7632, R19 ;  /* 0x0000763213137816 */ /* 0x000fcc0000000013 */
[----:B------:R0:W1:Y:S02]  /*65d0*/  F2F.BF16.F32 R0, R2 ;  /* 0x0000000200007304 */ /* 0x0000640000202000 */
[----:B0-----:R-:W-:Y:S01]  /*65e0*/  FMUL.FTZ R2, R18, 0.69314718246459960938 ;  /* 0x3f31721812027820 */ /* 0x001fe20000410000 */
[----:B------:R-:W-:Y:S02]  /*65f0*/  PRMT R18, R23, 0x7632, R18 ;  /* 0x0000763217127816 */ /* 0x000fe40000000012 */
[----:B-1----:R-:W-:-:S03]  /*6600*/  SHF.L.U32 R0, R0, 0x10, RZ ;  /* 0x0000001000007819 */ /* 0x002fc600000006ff */
[----:B------:R-:W0:Y:S01]  /*6610*/  F2F.BF16.F32 R2, R2 ;  /* 0x0000000200027304 */ /* 0x000e220000202000 */
[----:B------:R-:W-:Y:S02]  /*6620*/  SHF.L.U32 R18, R18, 0x10, RZ ;  /* 0x0000001012127819 */ /* 0x000fe400000006ff */
        /* <DEDUP_REMOVED lines=64> */
.L_x_2522:
[----:B------:R-:W-:Y:S05]  /*6a30*/  BSYNC.RECONVERGENT B6 ;  /* 0x0000000000067941 */ /* 0x000fea0003800200 */
.L_x_2521:
        /* <DEDUP_REMOVED lines=21> */
.L_x_2524:
[----:B------:R-:W-:Y:S05]  /*6b90*/  BSYNC.RECONVERGENT B6 ;  /* 0x0000000000067941 */ /* 0x000fea0003800200 */
.L_x_2523:
        /* <DEDUP_REMOVED lines=59> */
[----:B------:R-:W-:Y:S04]  /*6f50*/  STG.E.64 desc[UR36][R36.64], R24 ;  /* 0x0000001824007986 */ /* 0x000fe8000c101b24 */
[----:B------:R-:W-:-:S05]  /*6f60*/  F2FP.BF16.F32.PACK_AB R23, R0, R23 ;  /* 0x000000170017723e */ /* 0x000fca00000010ff */
[----:B------:R-:W-:Y:S01]  /*6f70*/  STG.E.64 desc[UR36][R36.64+0x400], R22 ;  /* 0x0004001624007986 */ /* 0x000fe2000c101b24 */
[----:B------:R-:W-:Y:S05]  /*6f80*/  EXIT ;  /* 0x000000000000794d */ /* 0x000fea0003800000 */
.L_x_2525:
        /* <DEDUP_REMOVED lines=15> */
.L_x_10665:


//--------------------- .text._ZN2at6native29vectorized_elementwise_kernelILi8EZZZNS0_29binary_cross_entropy_out_cudaERKNS_6TensorES4_RKSt8optionalIS2_ElRS2_ENKUlvE_clEvENKUlvE2_clEvEUlN3c108BFloat16ESD_E_St5arrayIPcLm3EEEEviT0_T1_ --------------------------
	.section	.text._ZN2at6native29vectorized_elementwise_kernelILi8EZZZNS0_29binary_cross_entropy_out_cudaERKNS_6TensorES4_RKSt8optionalIS2_ElRS2_ENKUlvE_clEvENKUlvE2_clEvEUlN3c108BFloat16ESD_E_St5arrayIPcLm3EEEEviT0_T1_,"ax",@progbits
	.align	128
        .global         _ZN2at6native29vectorized_elementwise_kernelILi8EZZZNS0_29binary_cross_entropy_out_cudaERKNS_6TensorES4_RKSt8optionalIS2_ElRS2_ENKUlvE_clEvENKUlvE2_clEvEUlN3c108BFloat16ESD_E_St5arrayIPcLm3EEEEviT0_T1_
        .type           _ZN2at6native29vectorized_elementwise_kernelILi8EZZZNS0_29binary_cross_entropy_out_cudaERKNS_6TensorES4_RKSt8optionalIS2_ElRS2_ENKUlvE_clEvENKUlvE2_clEvEUlN3c108BFloat16ESD_E_St5arrayIPcLm3EEEEviT0_T1_,@function
        .size           _ZN2at6native29vectorized_elementwise_kernelILi8EZZZNS0_29binary_cross_entropy_out_cudaERKNS_6TensorES4_RKSt8optionalIS2_ElRS2_ENKUlvE_clEvENKUlvE2_clEvEUlN3c108BFloat16ESD_E_St5arrayIPcLm3EEEEviT0_T1_,(.L_x_10666 - _ZN2at6native29vectorized_elementwise_kernelILi8EZZZNS0_29binary_cross_entropy_out_cudaERKNS_6TensorES4_RKSt8optionalIS2_ElRS2_ENKUlvE_clEvENKUlvE2_clEvEUlN3c108BFloat16ESD_E_St5arrayIPcLm3EEEEviT0_T1_)
        .other          _ZN2at6native29vectorized_elementwise_kernelILi8EZZZNS0_29binary_cross_entropy_out_cudaERKNS_6TensorES4_RKSt8optionalIS2_ElRS2_ENKUlvE_clEvENKUlvE2_clEvEUlN3c108BFloat16ESD_E_St5arrayIPcLm3EEEEviT0_T1_,@"STO_CUDA_ENTRY STV_DEFAULT"
_ZN2at6native29vectorized_elementwise_kernelILi8EZZZNS0_29binary_cross_entropy_out_cudaERKNS_6TensorES4_RKSt8optionalIS2_ElRS2_ENKUlvE_clEvENKUlvE2_clEvEUlN3c108BFloat16ESD_E_St5arrayIPcLm3EEEEviT0_T1_:
.text._ZN2at6native29vectorized_elementwise_kernelILi8EZZZNS0_29binary_cross_entropy_out_cudaERKNS_6TensorES4_RKSt8optionalIS2_ElRS2_ENKUlvE_clEvENKUlvE2_clEvEUlN3c108BFloat16ESD_E_St5arrayIPcLm3EEEEviT0_T1_:
[----:B------:R-:W-:Y:S01]  /*0000*/  LDC R1, c[0x0][0x37c] ;  /* 0x0000df00ff017b82 */ /* 0x000fe20000000800 */
[----:B------:R-:W-:Y:S05]  /*0010*/  EXIT ;  /* 0x000000000000794d */ /* 0x000fea0003800000 */
.L_x_2526:
        /* <DEDUP_REMOVED lines=14> */
.L_x_10666:


//--------------------- .text._ZN2at6native18elementwise_kernelILi128ELi4EZNS0_15gpu_kernel_implIZZZNS0_29binary_cross_entropy_out_cudaERKNS_6TensorES5_RKSt8optionalIS3_ElRS3_ENKUlvE_clEvENKUlvE1_clEvEUlN3c104HalfESE_E_EEvRNS_18TensorIteratorBaseERKT_EUliE_EEviT1_ --------------------------
	.section	.text._ZN2at6native18elementwise_kernelILi128ELi4EZNS0_15gpu_kernel_implIZZZNS0_29binary_cross_entropy_out_cudaERKNS_6TensorES5_RKSt8optionalIS3_ElRS3_ENKUlvE_clEvENKUlvE1_clEvEUlN3c104HalfESE_E_EEvRNS_18TensorIteratorBaseERKT_EUliE_EEviT1_,"ax",@progbits
	.align	128
        .global         _ZN2at6native18elementwise_kernelILi128ELi4EZNS0_15gpu_kernel_implIZZZNS0_29binary_cross_entropy_out_cudaERKNS_6TensorES5_RKSt8optionalIS3_ElRS3_ENKUlvE_clEvENKUlvE1_clEvEUlN3c104HalfESE_E_EEvRNS_18TensorIteratorBaseERKT_EUliE_EEviT1_
        .type           _ZN2at6native18elementwise_kernelILi128ELi4EZNS0_15gpu_kernel_implIZZZNS0_29binary_cross_entropy_out_cudaERKNS_6TensorES5_RKSt8optionalIS3_ElRS3_ENKUlvE_clEvENKUlvE1_clEvEUlN3c104HalfESE_E_EEvRNS_18TensorIteratorBaseERKT_EUliE_EEviT1_,@function
        .size           _ZN2at6native18elementwise_kernelILi128ELi4EZNS0_15gpu_kernel_implIZZZNS0_29binary_cross_entropy_out_cudaERKNS_6TensorES5_RKSt8optionalIS3_ElRS3_ENKUlvE_clEvENKUlvE1_clEvEUlN3c104HalfESE_E_EEvRNS_18TensorIteratorBaseERKT_EUliE_EEviT1_,(.L_x_10667 - _ZN2at6native18elementwise_kernelILi128ELi4EZNS0_15gpu_kernel_implIZZZNS0_29binary_cross_entropy_out_cudaERKNS_6TensorES5_RKSt8optionalIS3_ElRS3_ENKUlvE_clEvENKUlvE1_clEvEUlN3c104HalfESE_E_EEvRNS_18TensorIteratorBaseERKT_EUliE_EEviT1_)
        .other          _ZN2at6native18elementwise_kernelILi128ELi4EZNS0_15gpu_kernel_implIZZZNS0_29binary_cross_entropy_out_cudaERKNS_6TensorES5_RKSt8optionalIS3_ElRS3_ENKUlvE_clEvENKUlvE1_clEvEUlN3c104HalfESE_E_EEvRNS_18TensorIteratorBaseERKT_EUliE_EEviT1_,@"STO_CUDA_ENTRY STV_DEFAULT"
_ZN2at6native18elementwise_kernelILi128ELi4EZNS0_15gpu_kernel_implIZZZNS0_29binary_cross_entropy_out_cudaERKNS_6TensorES5_RKSt8optionalIS3_ElRS3_ENKUlvE_clEvENKUlvE1_clEvEUlN3c104HalfESE_E_EEvRNS_18TensorIteratorBaseERKT_EUliE_EEviT1_:
.text._ZN2at6native18elementwise_kernelILi128ELi4EZNS0_15gpu_kernel_implIZZZNS0_29binary_cross_entropy_out_cudaERKNS_6TensorES5_RKSt8optionalIS3_ElRS3_ENKUlvE_clEvENKUlvE1_clEvEUlN3c104HalfESE_E_EEvRNS_18TensorIteratorBaseERKT_EUliE_EEviT1_:
        /* <DEDUP_REMOVED lines=371> */
.L_x_2529:
        /* <DEDUP_REMOVED lines=16> */
[----:B0-----:R-:W-:-:S04]  /*1830*/  F2FP.F16.F32.PACK_AB R0, RZ, R0 ;  /* 0x00000000ff00723e */ /* 0x001fc800000000ff */
[----:B------:R-:W-:Y:S01]  /*1840*/  PRMT R18, R0, 0x7610, R18 ;  /* 0x0000761000127816 */ /* 0x000fe20000000012 */
[----:B------:R-:W-:Y:S06]  /*1850*/  BRA `(.L_x_2535) ;  /* 0x0000000c00e87947 */ /* 0x000fec0003800000 */
.L_x_2533:
[----:B------:R-:W2:Y:S02]  /*1860*/  LDG.E.U8 R2, desc[UR36][R2.64] ;  /* 0x0000002402027981 */ /* 0x000ea4000c1e1100 */
[----:B--2---:R-:W-:-:S04]  /*1870*/  I2FP.F32.U32 R0, R2 ;  /* 0x0000000200007245 */ /* 0x004fc80000201000 */
[----:B------:R-:W-:-:S04]  /*1880*/  F2FP.F16.F32.PACK_AB R0, RZ, R0 ;  /* 0x00000000ff00723e */ /* 0x000fc800000000ff */
[----:B------:R-:W-:Y:S01]  /*1890*/  PRMT R18, R0, 0x7610, R18 ;  /* 0x0000761000127816 */ /* 0x000fe20000000012 */
[----:B------:R-:W-:Y:S06]  /*18a0*/  BRA `(.L_x_2535) ;  /* 0x0000000c00d47947 */ /* 0x000fec0003800000 */
.L_x_2532:
        /* <DEDUP_REMOVED lines=8> */
[----:B0-----:R-:W-:-:S04]  /*1930*/  F2FP.F16.F32.PACK_AB R0, RZ, R0 ;  /* 0x00000000ff00723e */ /* 0x001fc800000000ff */
[----:B------:R-:W-:Y:S01]  /*1940*/  PRMT R18, R0, 0x7610, R18 ;  /* 0x0000761000127816 */ /* 0x000fe20000000012 */
[----:B------:R-:W-:Y:S06]  /*1950*/  BRA `(.L_x_2535) ;  /* 0x0000000c00a87947 */ /* 0x000fec0003800000 */
.L_x_2537:
[----:B------:R-:W2:Y:S02]  /*1960*/  LDG.E R2, desc[UR36][R2.64] ;  /* 0x0000002402027981 */ /* 0x000ea4000c1e1900 */
[----:B--2---:R-:W-:-:S04]  /*1970*/  I2FP.F32.S32 R0, R2 ;  /* 0x0000000200007245 */ /* 0x004fc80000201400 */
[----:B------:R-:W-:-:S04]  /*1980*/  F2FP.F16.F32.PACK_AB R0, RZ, R0 ;  /* 0x00000000ff00723e */ /* 0x000fc800000000ff */
[----:B------:R-:W-:Y:S01]  /*1990*/  PRMT R18, R0, 0x7610, R18 ;  /* 0x0000761000127816 */ /* 0x000fe20000000012 */
[----:B------:R-:W-:Y:S06]  /*19a0*/  BRA `(.L_x_2535) ;  /* 0x0000000c00947947 */ /* 0x000fec0003800000 */
.L_x_2536:
[----:B------:R-:W2:Y:S02]  /*19b0*/  LDG.E.U16 R2, desc[UR36][R2.64] ;  /* 0x0000002402027981 */ /* 0x000ea4000c1e1500 */
[----:B--2---:R-:W0:Y:S02]  /*19c0*/  I2F.S16 R0, R2 ;  /* 0x0000000200007306 */ /* 0x004e240000101400 */
[----:B0-----:R-:W-:-:S04]  /*19d0*/  F2FP.F16.F32.PACK_AB R0, RZ, R0 ;  /* 0x00000000ff00723e */ /* 0x001fc800000000ff */
[----:B------:R-:W-:Y:S01]  /*19e0*/  PRMT R18, R0, 0x7610, R18 ;  /* 0x0000761000127816 */ /* 0x000fe20000000012 */
[----:B------:R-:W-:Y:S06]  /*19f0*/  BRA `(.L_x_2535) ;  /* 0x0000000c00807947 */ /* 0x000fec0003800000 */
.L_x_2531:
[----:B------:R-:W-:-:S09]  /*1a00*/  UISETP.GT.AND UP0, UPT, UR4, 0x6, UPT ;  /* 0x000000060400788c */ /* 0x000fd2000bf04270 */
[----:B------:R-:W-:Y:S05]  /*1a10*/  BRA.U UP0, `(.L_x_2538) ;  /* 0x0000000100247547 */ /* 0x000fea000b800000 */
[----:B------:R-:W-:-:S09]  /*1a20*/  UISETP.NE.AND UP0, UPT, UR4, 0x5, UPT ;  /* 0x000000050400788c */ /* 0x000fd2000bf05270 */
[----:B------:R-:W-:Y:S05]  /*1a30*/  BRA.U !UP0, `(.L_x_2539) ;  /* 0x0000000108147547 */ /* 0x000fea000b800000 */
[----:B------:R-:W-:-:S09]  /*1a40*/  UISETP.NE.AND UP0, UPT, UR4, 0x6, UPT ;  /* 0x000000060400788c */ /* 0x000fd2000bf05270 */
[----:B------:R-:W-:Y:S05]  /*1a50*/  BRA.U UP0, `(.L_x_2534) ;  /* 0x0000000900cc7547 */ /* 0x000fea000b800000 */
[----:B------:R-:W2:Y:S02]  /*1a60*/  LDG.E R2, desc[UR36][R2.64] ;  /* 0x0000002402027981 */ /* 0x000ea4000c1e1900 */
[----:B--2---:R-:W-:Y:S01]  /*1a70*/  F2FP.F16.F32.PACK_AB R18, RZ, R2 ;  /* 0x00000002ff12723e */ /* 0x004fe200000000ff */
[----:B------:R-:W-:Y:S06]  /*1a80*/  BRA `(.L_x_2535) ;  /* 0x0000000c005c7947 */ /* 0x000fec0003800000 */
.L_x_2539:
[----:B------:R0:W5:Y:S01]  /*1a90*/  LDG.E.U16 R18, desc[UR36][R2.64] ;  /* 0x0000002402127981 */ /* 0x000162000c1e1500 */
[----:B------:R-:W-:Y:S05]  /*1aa0*/  BRA `(.L_x_2535) ;  /* 0x0000000c00547947 */ /* 0x000fea0003800000 */
.L_x_2538:
[----:B------:R-:W-:-:S09]  /*1ab0*/  UISETP.NE.AND UP0, UPT, UR4, 0x7, UPT ;  /* 0x000000070400788c */ /* 0x000fd2000bf05270 */
[----:B------:R-:W-:Y:S05]  /*1ac0*/  BRA.U !UP0, `(.L_x_2540) ;  /* 0x0000000108247547 */ /* 0x000fea000b800000 */
[----:B------:R-:W-:-:S09]  /*1ad0*/  UISETP.NE.AND UP0, UPT, UR4, 0x8, UPT ;  /* 0x000000080400788c */ /* 0x000fd2000bf05270 */
[----:B------:R-:W-:Y:S05]  /*1ae0*/  BRA.U !UP0, `(.L_x_2541) ;  /* 0x0000000108147547 */ /* 0x000fea000b800000 */
[----:B------:R-:W-:-:S09]  /*1af0*/  UISETP.NE.AND UP0, UPT, UR4, 0x9, UPT ;  /* 0x000000090400788c */ /* 0x000fd2000bf05270 */
[----:B------:R-:W-:Y:S05]  /*1b00*/  BRA.U UP0, `(.L_x_2534) ;  /* 0x0000000900a07547 */ /* 0x000fea000b800000 */
[----:B------:R-:W2:Y:S02]  /*1b10*/  LDG.E R2, desc[UR36][R2.64] ;  /* 0x0000002402027981 */ /* 0x000ea4000c1e1900 */
[----:B--2---:R-:W-:Y:S01]  /*1b20*/  F2FP.F16.F32.PACK_AB R18, RZ, R2 ;  /* 0x00000002ff12723e */ /* 0x004fe200000000ff */
[----:B------:R-:W-:Y:S06]  /*1b30*/  BRA `(.L_x_2535) ;  /* 0x0000000c00307947 */ /* 0x000fec0003800000 */
.L_x_2541:
[----:B------:R1:W5:Y:S01]  /*1b40*/  LDG.E.U16 R18, desc[UR36][R2.64] ;  /* 0x0000002402127981 */ /* 0x000362000c1e1500 */
[----:B------:R-:W-:Y:S05]  /*1b50*/  BRA `(.L_x_2535) ;  /* 0x0000000c00287947 */ /* 0x000fea0003800000 */
.L_x_2540:
        /* <DEDUP_REMOVED lines=10> */
[----:B------:R-:W-:-:S04]  /*1c00*/  F2FP.F16.F32.PACK_AB R0, RZ, R0 ;  /* 0x00000000ff00723e */ /* 0x000fc800000000ff */
[----:B------:R-:W-:Y:S01]  /*1c10*/  PRMT R18, R0, 0x7610, R18 ;  /* 0x0000761000127816 */ /* 0x000fe20000000012 */
[----:B------:R-:W-:Y:S06]  /*1c20*/  BRA `(.L_x_2535) ;  /* 0x0000000800f47947 */ /* 0x000fec0003800000 */
.L_x_2530:
        /* <DEDUP_REMOVED lines=11> */
[----:B------:R-:W-:-:S04]  /*1ce0*/  F2FP.F16.F32.PACK_AB R0, RZ, R0 ;  /* 0x00000000ff00723e */ /* 0x000fc800000000ff */
[----:B------:R-:W-:Y:S01]  /*1cf0*/  PRMT R18, R0, 0x7610, R18 ;  /* 0x0000761000127816 */ /* 0x000fe20000000012 */
[----:B------:R-:W-:Y:S06]  /*1d00*/  BRA `(.L_x_2535) ;  /* 0x0000000800bc7947 */ /* 0x000fec0003800000 */
.L_x_2544:
        /* <DEDUP_REMOVED lines=13> */
.L_x_2543:
        /* <DEDUP_REMOVED lines=24> */
[----:B------:R-:W-:-:S04]  /*1f60*/  F2FP.F16.F32.PACK_AB R5, RZ, R5 ;  /* 0x00000005ff05723e */ /* 0x000fc800000000ff */
[----:B------:R-:W-:Y:S01]  /*1f70*/  PRMT R18, R5, 0x7610, R18 ;  /* 0x0000761005127816 */ /* 0x000fe20000000012 */
[----:B------:R-:W-:Y:S06]  /*1f80*/  BRA `(.L_x_2535) ;  /* 0x00000008001c7947 */ /* 0x000fec0003800000 */
.L_x_2546:
[----:B------:R-:W2:Y:S02]  /*1f90*/  LDG.E.U8 R2, desc[UR36][R2.64] ;  /* 0x0000002402027981 */ /* 0x000ea4000c1e1100 */
[C---:B--2---:R-:W-:Y:S01]  /*1fa0*/  IMAD.SHL.U32 R4, R2.reuse, 0x2000000, RZ ;  /* 0x0200000002047824 */ /* 0x044fe200078e00ff */
[----:B------:R-:W-:-:S04]  /*1fb0*/  SHF.L.U32 R5, R2, 0x8, RZ ;  /* 0x0000000802057819 */ /* 0x000fc800000006ff */
        /* <DEDUP_REMOVED lines=8> */
[----:B------:R-:W-:-:S04]  /*2040*/  F2FP.F16.F32.PACK_AB R0, RZ, R0 ;  /* 0x00000000ff00723e */ /* 0x000fc800000000ff */
[----:B------:R-:W-:Y:S01]  /*2050*/  PRMT R18, R0, 0x7610, R18 ;  /* 0x0000761000127816 */ /* 0x000fe20000000012 */
[----:B------:R-:W-:Y:S06]  /*2060*/  BRA `(.L_x_2535) ;  /* 0x0000000400e47947 */ /* 0x000fec0003800000 */
.L_x_2545:
[----:B------:R-:W2:Y:S02]  /*2070*/  LDG.E.U16 R0, desc[UR36][R2.64] ;  /* 0x0000002402007981 */ /* 0x000ea4000c1e1500 */
[----:B--2---:R-:W-:-:S05]  /*2080*/  IMAD.U32 R0, R0, 0x10000, RZ ;  /* 0x0001000000007824 */ /* 0x004fca00078e00ff */
[----:B------:R-:W-:-:S04]  /*2090*/  F2FP.F16.F32.PACK_AB R0, RZ, R0 ;  /* 0x00000000ff00723e */ /* 0x000fc800000000ff */
[----:B------:R-:W-:Y:S01]  /*20a0*/  PRMT R18, R0, 0x7610, R18 ;  /* 0x0000761000127816 */ /* 0x000fe20000000012 */
[----:B------:R-:W-:Y:S06]  /*20b0*/  BRA `(.L_x_2535) ;  /* 0x0000000400d07947 */ /* 0x000fec0003800000 */
.L_x_2542:
        /* <DEDUP_REMOVED lines=10> */
[----:B------:R-:W-:-:S04]  /*2160*/  F2FP.F16.F32.PACK_AB R0, RZ, R0 ;  /* 0x00000000ff00723e */ /* 0x000fc800000000ff */
[----:B------:R-:W-:Y:S01]  /*2170*/  PRMT R18, R0, 0x7610, R18 ;  /* 0x0000761000127816 */ /* 0x000fe20000000012 */
[----:B------:R-:W-:Y:S06]  /*2180*/  BRA `(.L_x_2535) ;  /* 0x00000004009c7947 */ /* 0x000fec0003800000 */
.L_x_2549:
        /* <DEDUP_REMOVED lines=21> */
.L_x_2553:
[----:B------:R-:W-:Y:S05]  /*22e0*/  BSYNC.RECONVERGENT B1 ;  /* 0x0000000000017941 */ /* 0x000fea0003800200 */
.L_x_2552:
[----:B------:R-:W-:Y:S01]  /*22f0*/  IMAD.SHL.U32 R0, R0, 0x100000, RZ ;  /* 0x0010000000007824 */ /* 0x000fe200078e00ff */
[----:B------:R-:W-:-:S04]  /*2300*/  LEA R2, R2, 0x3b800000, 0x17 ;  /* 0x3b80000002027811 */ /* 0x000fc800078eb8ff */
[----:B------:R-:W-:-:S07]  /*2310*/  LOP3.LUT R0, R2, R0, R7, 0xfe, !PT ;  /* 0x0000000002007212 */ /* 0x000fce00078efe07 */
.L_x_2551:
[----:B------:R-:W-:Y:S05]  /*2320*/  BSYNC.RECONVERGENT B0 ;  /* 0x0000000000007941 */ /* 0x000fea0003800200 */
.L_x_2550:
[----:B------:R-:W-:-:S04]  /*2330*/  F2FP.F16.F32.PACK_AB R0, RZ, R0 ;  /* 0x00000000ff00723e */ /* 0x000fc800000000ff */
[----:B------:R-:W-:Y:S01]  /*2340*/  PRMT R18, R0, 0x7610, R18 ;  /* 0x0000761000127816 */ /* 0x000fe20000000012 */
[----:B------:R-:W-:Y:S06]  /*2350*/  BRA `(.L_x_2535) ;  /* 0x0000000400287947 */ /* 0x000fec0003800000 */
.L_x_2548:
        /* <DEDUP_REMOVED lines=21> */
.L_x_2557:
[----:B------:R-:W-:Y:S05]  /*24b0*/  BSYNC.RECONVERGENT B1 ;  /* 0x0000000000017941 */ /* 0x000fea0003800200 */
.L_x_2556:
[----:B------:R-:W-:Y:S01]  /*24c0*/  IMAD.SHL.U32 R0, R0, 0x200000, RZ ;  /* 0x0020000000007824 */ /* 0x000fe200078e00ff */
[----:B------:R-:W-:-:S04]  /*24d0*/  LEA R2, R2, 0x37800000, 0x17 ;  /* 0x3780000002027811 */ /* 0x000fc800078eb8ff */
[----:B------:R-:W-:-:S07]  /*24e0*/  LOP3.LUT R0, R2, R0, R7, 0xfe, !PT ;  /* 0x0000000002007212 */ /* 0x000fce00078efe07 */
.L_x_2555:
[----:B------:R-:W-:Y:S05]  /*24f0*/  BSYNC.RECONVERGENT B0 ;  /* 0x0000000000007941 */ /* 0x000fea0003800200 */
.L_x_2554:
[----:B------:R-:W-:-:S04]  /*2500*/  F2FP.F16.F32.PACK_AB R0, RZ, R0 ;  /* 0x00000000ff00723e */ /* 0x000fc800000000ff */
[----:B------:R-:W-:Y:S01]  /*2510*/  PRMT R18, R0, 0x7610, R18 ;  /* 0x0000761000127816 */ /* 0x000fe20000000012 */
[----:B------:R-:W-:Y:S06]  /*2520*/  BRA `(.L_x_2535) ;  /* 0x0000000000b47947 */ /* 0x000fec0003800000 */
.L_x_2547:
[----:B------:R-:W-:-:S09]  /*2530*/  UISETP.NE.AND UP0, UPT, UR4, 0x1c, UPT ;  /* 0x0000001c0400788c */ /* 0x000fd2000bf05270 */
[----:B------:R-:W-:Y:S05]  /*2540*/  BRA.U !UP0, `(.L_x_2558) ;  /* 0x00000001089c7547 */ /* 0x000fea000b800000 */
[----:B------:R-:W-:-:S09]  /*2550*/  UISETP.NE.AND UP0, UPT, UR4, 0x1d, UPT ;  /* 0x0000001d0400788c */ /* 0x000fd2000bf05270 */
[----:B------:R-:W-:Y:S05]  /*2560*/  BRA.U !UP0, `(.L_x_2559) ;  /* 0x0000000108807547 */ /* 0x000fea000b800000 */
[----:B------:R-:W-:-:S09]  /*2570*/  UISETP.NE.AND UP0, UPT, UR4, 0x2c, UPT ;  /* 0x0000002c0400788c */ /* 0x000fd2000bf05270 */
[----:B------:R-:W-:Y:S05]  /*2580*/  BRA.U !UP0, `(.L_x_2560) ;  /* 0x0000000108487547 */ /* 0x000fea000b800000 */
.L_x_2534:
        /* <DEDUP_REMOVED lines=16> */
.L_x_2561:
[----:B------:R-:W-:Y:S01]  /*2690*/  PRMT R18, RZ, 0x7610, R18 ;  /* 0x00007610ff127816 */ /* 0x000fe20000000012 */
[----:B------:R-:W-:Y:S06]  /*26a0*/  BRA `(.L_x_2535) ;  /* 0x0000000000547947 */ /* 0x000fec0003800000 */
.L_x_2560:
        /* <DEDUP_REMOVED lines=8> */
.L_x_2563:
[----:B------:R-:W-:Y:S05]  /*2730*/  BSYNC.RECONVERGENT B0 ;  /* 0x0000000000007941 */ /* 0x000fea0003800200 */
.L_x_2562:
[----:B------:R-:W-:-:S04]  /*2740*/  F2FP.F16.F32.PACK_AB R0, RZ, R0 ;  /* 0x00000000ff00723e */ /* 0x000fc800000000ff */
[----:B------:R-:W-:Y:S01]  /*2750*/  PRMT R18, R0, 0x7610, R18 ;  /* 0x0000761000127816 */ /* 0x000fe20000000012 */
[----:B------:R-:W-:Y:S06]  /*2760*/  BRA `(.L_x_2535) ;  /* 0x0000000000247947 */ /* 0x000fec0003800000 */
.L_x_2559:
[----:B------:R-:W2:Y:S02]  /*2770*/  LDG.E.64 R2, desc[UR36][R2.64] ;  /* 0x0000002402027981 */ /* 0x000ea4000c1e1b00 */
[----:B--2---:R-:W0:Y:S02]  /*2780*/  I2F.U64 R0, R2 ;  /* 0x0000000200007312 */ /* 0x004e240000301000 */
[----:B0-----:R-:W-:-:S04]  /*2790*/  F2FP.F16.F32.PACK_AB R0, RZ, R0 ;  /* 0x00000000ff00723e */ /* 0x001fc800000000ff */
[----:B------:R-:W-:Y:S01]  /*27a0*/  PRMT R18, R0, 0x7610, R18 ;  /* 0x0000761000127816 */ /* 0x000fe20000000012 */
[----:B------:R-:W-:Y:S06]  /*27b0*/  BRA `(.L_x_2535) ;  /* 0x0000000000107947 */ /* 0x000fec0003800000 */
.L_x_2558:
[----:B------:R-:W2:Y:S02]  /*27c0*/  LDG.E R2, desc[UR36][R2.64] ;  /* 0x0000002402027981 */ /* 0x000ea4000c1e1900 */
[----:B--2---:R-:W-:-:S04]  /*27d0*/  I2FP.F32.U32 R0, R2 ;  /* 0x0000000200007245 */ /* 0x004fc80000201000 */
[----:B------:R-:W-:-:S04]  /*27e0*/  F2FP.F16.F32.PACK_AB R0, RZ, R0 ;  /* 0x00000000ff00723e */ /* 0x000fc800000000ff */
[----:B------:R-:W-:-:S07]  /*27f0*/  PRMT R18, R0, 0x7610, R18 ;  /* 0x0000761000127816 */ /* 0x000fce0000000012 */
.L_x_2535:
[----:B------:R-:W0:Y:S01]  /*2800*/  LDCU.64 UR6, c[0x0][0x5f8] ;  /* 0x0000bf00ff0677ac */ /* 0x000e220008000a00 */
[----:B------:R-:W-:-:S04]  /*2810*/  UPRMT UR4, UR42, 0x9910, URZ ;  /* 0x000099102a047896 */ /* 0x000fc800080000ff */
[----:B------:R-:W-:Y:S01]  /*2820*/  UISETP.GT.AND UP0, UPT, UR4, 0x9, UPT ;  /* 0x000000090400788c */ /* 0x000fe2000bf04270 */
[----:B01----:R-:W-:-:S05]  /*2830*/  IADD3 R2, P0, PT, R19, UR6, RZ ;  /* 0x0000000613027c10 */ /* 0x003fca000ff1e0ff */
        /* <DEDUP_REMOVED lines=15> */
.L_x_2567:
[----:B------:R-:W2:Y:S02]  /*2930*/  LDG.E.U8 R2, desc[UR36][R2.64] ;  /* 0x0000002402027981 */ /* 0x000ea4000c1e1100 */
[----:B--2---:R-:W-:-:S04]  /*2940*/  I2FP.F32.U32 R0, R2 ;  /* 0x0000000200007245 */ /* 0x004fc80000201000 */
[----:B------:R-:W-:-:S04]  /*2950*/  F2FP.F16.F32.PACK_AB R0, RZ, R0 ;  /* 0x00000000ff00723e */ /* 0x000fc800000000ff */
[----:B------:R-:W-:Y:S01]  /*2960*/  PRMT R22, R0, 0x7610, R22 ;  /* 0x0000761000167816 */ /* 0x000fe20000000016 */
[----:B------:R-:W-:Y:S06]  /*2970*/  BRA `(.L_x_2569) ;  /* 0x0000000c00d47947 */ /* 0x000fec0003800000 */
.L_x_2566:
        /* <DEDUP_REMOVED lines=11> */
.L_x_2571:
[----:B------:R-:W2:Y:S02]  /*2a30*/  LDG.E R2, desc[UR36][R2.64] ;  /* 0x0000002402027981 */ /* 0x000ea4000c1e1900 */
[----:B--2---:R-:W-:-:S04]  /*2a40*/  I2FP.F32.S32 R0, R2 ;  /* 0x0000000200007245 */ /* 0x004fc80000201400 */
[----:B------:R-:W-:-:S04]  /*2a50*/  F2FP.F16.F32.PACK_AB R0, RZ, R0 ;  /* 0x00000000ff00723e */ /* 0x000fc800000000ff */
[----:B------:R-:W-:Y:S01]  /*2a60*/  PRMT R22, R0, 0x7610, R22 ;  /* 0x0000761000167816 */ /* 0x000fe20000000016 */
[----:B------:R-:W-:Y:S06]  /*2a70*/  BRA `(.L_x_2569) ;  /* 0x0000000c00947947 */ /* 0x000fec0003800000 */
.L_x_2570:
[----:B------:R-:W2:Y:S02]  /*2a80*/  LDG.E.U16 R2, desc[UR36][R2.64] ;  /* 0x0000002402027981 */ /* 0x000ea4000c1e1500 */
[----:B--2---:R-:W0:Y:S02]  /*2a90*/  I2F.S16 R0, R2 ;  /* 0x0000000200007306 */ /* 0x004e240000101400 */
[----:B0-----:R-:W-:-:S04]  /*2aa0*/  F2FP.F16.F32.PACK_AB R0, RZ, R0 ;  /* 0x00000000ff00723e */ /* 0x001fc800000000ff */
[----:B------:R-:W-:Y:S01]  /*2ab0*/  PRMT R22, R0, 0x7610, R22 ;  /* 0x0000761000167816 */ /* 0x000fe20000000016 */
[----:B------:R-:W-:Y:S06]  /*2ac0*/  BRA `(.L_x_2569) ;  /* 0x0000000c00807947 */ /* 0x000fec0003800000 */
.L_x_2565:
        /* <DEDUP_REMOVED lines=9> */
.L_x_2573:
[----:B------:R1:W5:Y:S01]  /*2b60*/  LDG.E.U16 R22, desc[UR36][R2.64] ;  /* 0x0000002402167981 */ /* 0x000362000c1e1500 */
[----:B------:R-:W-:Y:S05]  /*2b70*/  BRA `(.L_x_2569) ;  /* 0x0000000c00547947 */ /* 0x000fea0003800000 */
.L_x_2572:
        /* <DEDUP_REMOVED lines=9> */
.L_x_2575:
[----:B------:R0:W5:Y:S01]  /*2c10*/  LDG.E.U16 R22, desc[UR36][R2.64] ;  /* 0x0000002402167981 */ /* 0x000162000c1e1500 */
[----:B------:R-:W-:Y:S05]  /*2c20*/  BRA `(.L_x_2569) ;  /* 0x0000000c00287947 */ /* 0x000fea0003800000 */
.L_x_2574:
        /* <DEDUP_REMOVED lines=13> */
.L_x_2564:
        /* <DEDUP_REMOVED lines=14> */
.L_x_2578:
        /* <DEDUP_REMOVED lines=13> */
.L_x_2577:
        /* <DEDUP_REMOVED lines=27> */
.L_x_2580:
        /* <DEDUP_REMOVED lines=14> */
.L_x_2579:
[----:B------:R-:W2:Y:S02]  /*3140*/  LDG.E.U16 R0, desc[UR36][R2.64] ;  /* 0x0000002402007981 */ /* 0x000ea4000c1e1500 */
[----:B--2---:R-:W-:-:S05]  /*3150*/  IMAD.U32 R0, R0, 0x10000, RZ ;  /* 0x0001000000007824 */ /* 0x004fca00078e00ff */
[----:B------:R-:W-:-:S04]  /*3160*/  F2FP.F16.F32.PACK_AB R0, RZ, R0 ;  /* 0x00000000ff00723e */ /* 0x000fc800000000ff */
[----:B------:R-:W-:Y:S01]  /*3170*/  PRMT R22, R0, 0x7610, R22 ;  /* 0x0000761000167816 */ /* 0x000fe20000000016 */
[----:B------:R-:W-:Y:S06]  /*3180*/  BRA `(.L_x_2569) ;  /* 0x0000000400d07947 */ /* 0x000fec0003800000 */
.L_x_2576:
        /* <DEDUP_REMOVED lines=13> */
.L_x_2583:
        /* <DEDUP_REMOVED lines=21> */
.L_x_2587:
[----:B------:R-:W-:Y:S05]  /*33b0*/  BSYNC.RECONVERGENT B1 ;  /* 0x0000000000017941 */ /* 0x000fea0003800200 */
.L_x_2586:
[----:B------:R-:W-:Y:S01]  /*33c0*/  IMAD.SHL.U32 R0, R0, 0x100000, RZ ;  /* 0x0010000000007824 */ /* 0x000fe200078e00ff */
[----:B------:R-:W-:-:S04]  /*33d0*/  LEA R2, R2, 0x3b800000, 0x17 ;  /* 0x3b80000002027811 */ /* 0x000fc800078eb8ff */
[----:B------:R-:W-:-:S07]  /*33e0*/  LOP3.LUT R0, R2, R0, R7, 0xfe, !PT ;  /* 0x0000000002007212 */ /* 0x000fce00078efe07 */
.L_x_2585:
[----:B------:R-:W-:Y:S05]  /*33f0*/  BSYNC.RECONVERGENT B0 ;  /* 0x0000000000007941 */ /* 0x000fea0003800200 */
.L_x_2584:
[----:B------:R-:W-:-:S04]  /*3400*/  F2FP.F16.F32.PACK_AB R0, RZ, R0 ;  /* 0x00000000ff00723e */ /* 0x000fc800000000ff */
[----:B------:R-:W-:Y:S01]  /*3410*/  PRMT R22, R0, 0x7610, R22 ;  /* 0x0000761000167816 */ /* 0x000fe20000000016 */
[----:B------:R-:W-:Y:S06]  /*3420*/  BRA `(.L_x_2569) ;  /* 0x0000000400287947 */ /* 0x000fec0003800000 */
.L_x_2582:
[----:B------:R-:W2:Y:S01]  /*3430*/  LDG.E.U8 R3, desc[UR36][R2.64] ;  /* 0x0000002402037981 */ /* 0x000ea2000c1e1100 */
[----:B------:R-:W-:Y:S01]  /*3440*/  BSSY.RECONVERGENT B0, `(.L_x_2588) ;  /* 0x0000018000007945 */ /* 0x000fe20003800200 */
[----:B------:R-:W-:Y:S01]  /*3450*/  HFMA2 R0, -RZ, RZ, 0, 0 ;  /* 0x00000000ff007431 */ /* 0x000fe200000001ff */
        /* <DEDUP_REMOVED lines=18> */
.L_x_2591:
[----:B------:R-:W-:Y:S05]  /*3580*/  BSYNC.RECONVERGENT B1 ;  /* 0x0000000000017941 */ /* 0x000fea0003800200 */
.L_x_2590:
[----:B------:R-:W-:Y:S01]  /*3590*/  IMAD.SHL.U32 R0, R0, 0x200000, RZ ;  /* 0x0020000000007824 */ /* 0x000fe200078e00ff */
[----:B------:R-:W-:-:S04]  /*35a0*/  LEA R2, R2, 0x37800000, 0x17 ;  /* 0x3780000002027811 */ /* 0x000fc800078eb8ff */
[----:B------:R-:W-:-:S07]  /*35b0*/  LOP3.LUT R0, R2, R0, R7, 0xfe, !PT ;  /* 0x0000000002007212 */ /* 0x000fce00078efe07 */
.L_x_2589:
[----:B------:R-:W-:Y:S05]  /*35c0*/  BSYNC.RECONVERGENT B0 ;  /* 0x0000000000007941 */ /* 0x000fea0003800200 */
.L_x_2588:
[----:B------:R-:W-:-:S04]  /*35d0*/  F2FP.F16.F32.PACK_AB R0, RZ, R0 ;  /* 0x00000000ff00723e */ /* 0x000fc800000000ff */
[----:B------:R-:W-:Y:S01]  /*35e0*/  PRMT R22, R0, 0x7610, R22 ;  /* 0x0000761000167816 */ /* 0x000fe20000000016 */
[----:B------:R-:W-:Y:S06]  /*35f0*/  BRA `(.L_x_2569) ;  /* 0x0000000000b47947 */ /* 0x000fec0003800000 */
.L_x_2581:
[----:B------:R-:W-:-:S09]  /*3600*/  UISETP.NE.AND UP0, UPT, UR4, 0x1c, UPT ;  /* 0x0000001c0400788c */ /* 0x000fd2000bf05270 */
[----:B------:R-:W-:Y:S05]  /*3610*/  BRA.U !UP0, `(.L_x_2592) ;  /* 0x00000001089c7547 */ /* 0x000fea000b800000 */
[----:B------:R-:W-:-:S09]  /*3620*/  UISETP.NE.AND UP0, UPT, UR4, 0x1d, UPT ;  /* 0x0000001d0400788c */ /* 0x000fd2000bf05270 */
[----:B------:R-:W-:Y:S05]  /*3630*/  BRA.U !UP0, `(.L_x_2593) ;  /* 0x0000000108807547 */ /* 0x000fea000b800000 */
[----:B------:R-:W-:-:S09]  /*3640*/  UISETP.NE.AND UP0, UPT, UR4, 0x2c, UPT ;  /* 0x0000002c0400788c */ /* 0x000fd2000bf05270 */
[----:B------:R-:W-:Y:S05]  /*3650*/  BRA.U !UP0, `(.L_x_2594) ;  /* 0x0000000108487547 */ /* 0x000fea000b800000 */
.L_x_2568:
        /* <DEDUP_REMOVED lines=15> */
[----:B--2--5:R-:W-:Y:S05]  /*3750*/  CALL.ABS.NOINC R2 ;  /* 0x0000000002007343 */ /* 0x024fea0003c00000 */
.L_x_2595:
[----:B------:R-:W-:Y:S01]  /*3760*/  PRMT R22, RZ, 0x7610, R22 ;  /* 0x00007610ff167816 */ /* 0x000fe20000000016 */
[----:B------:R-:W-:Y:S06]  /*3770*/  BRA `(.L_x_2569) ;  /* 0x0000000000547947 */ /* 0x000fec0003800000 */
.L_x_2594:
        /* <DEDUP_REMOVED lines=8> */
.L_x_2597:
[----:B------:R-:W-:Y:S05]  /*3800*/  BSYNC.RECONVERGENT B0 ;  /* 0x0000000000007941 */ /* 0x000fea0003800200 */
.L_x_2596:
[----:B------:R-:W-:-:S04]  /*3810*/  F2FP.F16.F32.PACK_AB R0, RZ, R0 ;  /* 0x00000000ff00723e */ /* 0x000fc800000000ff */
[----:B------:R-:W-:Y:S01]  /*3820*/  PRMT R22, R0, 0x7610, R22 ;  /* 0x0000761000167816 */ /* 0x000fe20000000016 */
[----:B------:R-:W-:Y:S06]  /*3830*/  BRA `(.L_x_2569) ;  /* 0x0000000000247947 */ /* 0x000fec0003800000 */
.L_x_2593:
[----:B------:R-:W2:Y:S02]  /*3840*/  LDG.E.64 R2, desc[UR36][R2.64] ;  /* 0x0000002402027981 */ /* 0x000ea4000c1e1b00 */
[----:B--2---:R-:W0:Y:S02]  /*3850*/  I2F.U64 R0, R2 ;  /* 0x0000000200007312 */ /* 0x004e240000301000 */
[----:B0-----:R-:W-:-:S04]  /*3860*/  F2FP.F16.F32.PACK_AB R0, RZ, R0 ;  /* 0x00000000ff00723e */ /* 0x001fc800000000ff */
[----:B------:R-:W-:Y:S01]  /*3870*/  PRMT R22, R0, 0x7610, R22 ;  /* 0x0000761000167816 */ /* 0x000fe20000000016 */
[----:B------:R-:W-:Y:S06]  /*3880*/  BRA `(.L_x_2569) ;  /* 0x0000000000107947 */ /* 0x000fec0003800000 */
.L_x_2592:
[----:B------:R-:W2:Y:S02]  /*3890*/  LDG.E R2, desc[UR36][R2.64] ;  /* 0x0000002402027981 */ /* 0x000ea4000c1e1900 */
[----:B--2---:R-:W-:-:S04]  /*38a0*/  I2FP.F32.U32 R0, R2 ;  /* 0x0000000200007245 */ /* 0x004fc80000201000 */
[----:B------:R-:W-:-:S04]  /*38b0*/  F2FP.F16.F32.PACK_AB R0, RZ, R0 ;  /* 0x00000000ff00723e */ /* 0x000fc800000000ff */
[----:B------:R-:W-:-:S07]  /*38c0*/  PRMT R22, R0, 0x7610, R22 ;  /* 0x0000761000167816 */ /* 0x000fce0000000016 */
.L_x_2569:
[----:B-----5:R-:W-:Y:S01]  /*38d0*/  HADD2.F32 R19, -RZ, R18.H0_H0 ;  /* 0x20000012ff137230 */ /* 0x020fe20000004100 */
[----:B------:R-:W-:Y:S04]  /*38e0*/  BSSY.RECONVERGENT B6, `(.L_x_2598) ;  /* 0x0000014000067945 */ /* 0x000fe80003800200 */
[C---:B------:R-:W-:Y:S02]  /*38f0*/  FSETP.GE.FTZ.AND P1, PT, R19.reuse, RZ, PT ;  /* 0x000000ff1300720b */ /* 0x040fe40003f36000 */
[----:B------:R-:W-:-:S13]  /*3900*/  FSETP.GTU.FTZ.AND P0, PT, R19, 1, PT ;  /* 0x3f8000001300780b */ /* 0x000fda0003f1c000 */
[----:B------:R-:W-:Y:S05]  /*3910*/  @!P0 BRA P1, `(.L_x_2599) ;  /* 0x0000000000408947 */ /* 0x000fea0000800000 */
[----:B01----:R-:W-:Y:S01]  /*3920*/  MOV R2, 0x0 ;  /* 0x0000000000027802 */ /* 0x003fe20000000f00 */
        /* <DEDUP_REMOVED lines=15> */
.L_x_2599:
[----:B------:R-:W-:Y:S05]  /*3a20*/  BSYNC.RECONVERGENT B6 ;  /* 0x0000000000067941 */ /* 0x000fea0003800200 */
.L_x_2598:
[----:B------:R-:W-:Y:S01]  /*3a30*/  HADD2.F32 R22, -RZ, R22.H0_H0 ;  /* 0x20000016ff167230 */ /* 0x000fe20000004100 */
[----:B------:R-:W-:Y:S04]  /*3a40*/  BSSY.RECONVERGENT B6, `(.L_x_2600) ;  /* 0x0000014000067945 */ /* 0x000fe80003800200 */
[C---:B------:R-:W-:Y:S02]  /*3a50*/  FSETP.GE.FTZ.AND P1, PT, R22.reuse, RZ, PT ;  /* 0x000000ff1600720b */ /* 0x040fe40003f36000 */
[----:B------:R-:W-:-:S13]  /*3a60*/  FSETP.GTU.FTZ.AND P0, PT, R22, 1, PT ;  /* 0x3f8000001600780b */ /* 0x000fda0003f1c000 */
[----:B------:R-:W-:Y:S05]  /*3a70*/  @!P0 BRA P1, `(.L_x_2601) ;  /* 0x0000000000408947 */ /* 0x000fea0000800000 */
        /* <DEDUP_REMOVED lines=16> */
.L_x_2601:
[----:B------:R-:W-:Y:S05]  /*3b80*/  BSYNC.RECONVERGENT B6 ;  /* 0x0000000000067941 */ /* 0x000fea0003800200 */
.L_x_2600:
[----:B------:R-:W-:Y:S01]  /*3b90*/  HADD2.F32 R7, -RZ, -R18.H0_H0 ;  /* 0xa0000012ff077230 */ /* 0x000fe20000004100 */
[----:B------:R-:W2:Y:S01]  /*3ba0*/  MUFU.LG2 R19, R19 ;  /* 0x0000001300137308 */ /* 0x000ea20000000c00 */
[----:B------:R-:W-:Y:S01]  /*3bb0*/  IMAD.MOV.U32 R4, RZ, RZ, 0x3e800000 ;  /* 0x3e800000ff047424 */ /* 0x000fe200078e00ff */
[----:B------:R-:W3:Y:S01]  /*3bc0*/  LDCU.64 UR6, c[0x0][0x5e8] ;  /* 0x0000bd00ff0677ac */ /* 0x000ee20008000a00 */
[----:B------:R-:W-:Y:S02]  /*3bd0*/  IMAD.MOV.U32 R5, RZ, RZ, 0x3d39bf78 ;  /* 0x3d39bf78ff057424 */ /* 0x000fe400078e00ff */
[C---:B------:R-:W-:Y:S01]  /*3be0*/  FADD.FTZ.RZ R0, R7.reuse, 1 ;  /* 0x3f80000007007421 */ /* 0x040fe2000001c000 */
[----:B------:R-:W-:Y:S01]  /*3bf0*/  ISETP.GE.U32.AND P0, PT, R7, 0x7f800000, PT ;  /* 0x7f8000000700780c */ /* 0x000fe20003f06070 */
[----:B------:R-:W-:-:S03]  /*3c00*/  UPRMT UR4, UR43, 0x9910, URZ ;  /* 0x000099102b047896 */ /* 0x000fc600080000ff */
[----:B------:R-:W-:Y:S01]  /*3c10*/  IADD3 R0, PT, PT, R0, -0x3f400000, RZ ;  /* 0xc0c0000000007810 */ /* 0x000fe20007ffe0ff */
[----:B------:R-:W-:Y:S01]  /*3c20*/  UISETP.GT.AND UP0, UPT, UR4, 0x9, UPT ;  /* 0x000000090400788c */ /* 0x000fe2000bf04270 */
[----:B------:R-:W-:Y:S02]  /*3c30*/  ISETP.GT.AND P1, PT, R7, -0x40800000, P0 ;  /* 0xbf8000000700780c */ /* 0x000fe40000724270 */
[----:B------:R-:W-:-:S04]  /*3c40*/  LOP3.LUT R0, R0, 0xff800000, RZ, 0xc0, !PT ;  /* 0xff80000000007812 */ /* 0x000fc800078ec0ff */
[----:B01----:R-:W-:Y:S01]  /*3c50*/  IADD3 R3, PT, PT, -R0, 0x40800000, RZ ;  /* 0x4080000000037810 */ /* 0x003fe20007ffe1ff */
        /* <DEDUP_REMOVED lines=19> */
[----:B--2---:R-:W-:Y:S01]  /*3d90*/  FMUL.FTZ R0, R19, 0.69314718246459960938 ;  /* 0x3f31721813007820 */ /* 0x004fe20000410000 */
[----:B------:R-:W-:Y:S02]  /*3da0*/  FADD.FTZ R2, R22, -1 ;  /* 0xbf80000016027421 */ /* 0x000fe40000010000 */
[----:B------:R-:W-:Y:S02]  /*3db0*/  @P0 FSEL R3, R3, -RZ, P1 ;  /* 0x800000ff03030208 */ /* 0x000fe40000800000 */
[----:B------:R-:W-:Y:S02]  /*3dc0*/  F2FP.F16.F32.PACK_AB R0, RZ, R0 ;  /* 0x00000000ff00723e */ /* 0x000fe400000000ff */
[----:B------:R-:W-:-:S02]  /*3dd0*/  F2FP.F16.F32.PACK_AB R3, RZ, R3 ;  /* 0x00000003ff03723e */ /* 0x000fc400000000ff */
[----:B------:R-:W-:Y:S02]  /*3de0*/  PRMT R4, R0, 0x7610, R4 ;  /* 0x0000761000047816 */ /* 0x000fe40000000004 */
[----:B------:R-:W-:-:S03]  /*3df0*/  PRMT R0, R3, 0x7610, R0 ;  /* 0x0000761003007816 */ /* 0x000fc60000000000 */
[----:B------:R-:W-:Y:S02]  /*3e00*/  HADD2.F32 R3, -RZ, R4.H0_H0 ;  /* 0x20000004ff037230 */ /* 0x000fe40000004100 */
[----:B------:R-:W-:-:S03]  /*3e10*/  HADD2.F32 R5, -RZ, R0.H0_H0 ;  /* 0x20000000ff057230 */ /* 0x000fc60000004100 */
[----:B------:R-:W-:Y:S02]  /*3e20*/  FSETP.GEU.FTZ.AND P0, PT, R3, -100, PT ;  /* 0xc2c800000300780b */ /* 0x000fe40003f1e000 */
[----:B------:R-:W-:Y:S02]  /*3e30*/  FSETP.GEU.FTZ.AND P1, PT, R5, -100, PT ;  /* 0xc2c800000500780b */ /* 0x000fe40003f3e000 */
[----:B------:R-:W-:Y:S02]  /*3e40*/  F2FP.F16.F32.PACK_AB R3, RZ, R2 ;  /* 0x00000002ff03723e */ /* 0x000fe400000000ff */
[----:B------:R-:W-:Y:S02]  /*3e50*/  SEL R2, R4, 0xd640, P0 ;  /* 0x0000d64004027807 */ /* 0x000fe40000000000 */
[----:B------:R-:W-:Y:S01]  /*3e60*/  SEL R0, R0, 0xd640, P1 ;  /* 0x0000d64000007807 */ /* 0x000fe20000800000 */
[----:B------:R-:W-:Y:S02]  /*3e70*/  HADD2.F32 R3, -RZ, R3.H0_H0 ;  /* 0x20000003ff037230 */ /* 0x000fe40000004100 */
[----:B------:R-:W-:Y:S01]  /*3e80*/  HADD2.F32 R5, -RZ, R2.H0_H0 ;  /* 0x20000002ff057230 */ /* 0x000fe20000004100 */
[----:B---3--:R-:W-:Y:S01]  /*3e90*/  IADD3 R2, P0, PT, R16, UR6, RZ ;  /* 0x0000000610027c10 */ /* 0x008fe2000ff1e0ff */
[----:B------:R-:W-:-:S03]  /*3ea0*/  HADD2.F32 R0, -RZ, R0.H0_H0 ;  /* 0x20000000ff007230 */ /* 0x000fc60000004100 */
[----:B------:R-:W-:Y:S02]  /*3eb0*/  FMUL.FTZ R5, R22, R5 ;  /* 0x0000000516057220 */ /* 0x000fe40000410000 */
[----:B------:R-:W-:-:S05]  /*3ec0*/  FMUL.FTZ R0, R3, R0 ;  /* 0x0000000003007220 */ /* 0x000fca0000410000 */
[----:B------:R-:W-:-:S05]  /*3ed0*/  F2FP.F16.F32.PACK_AB R0, R5, R0 ;  /* 0x000000000500723e */ /* 0x000fca00000000ff */
[--C-:B------:R-:W-:Y:S02]  /*3ee0*/  HADD2.F32 R3, -RZ, R0.reuse.H0_H0 ;  /* 0x20000000ff037230 */ /* 0x100fe40000004100 */
[----:B------:R-:W-:-:S05]  /*3ef0*/  HADD2.F32 R0, -RZ, R0.H1_H1 ;  /* 0x30000000ff007230 */ /* 0x000fca0000004100 */
[----:B------:R-:W-:Y:S01]  /*3f00*/  FADD.FTZ R0, R3, -R0 ;  /* 0x8000000003007221 */ /* 0x000fe20000010000 */
[----:B------:R-:W-:-:S04]  /*3f10*/  IADD3.X R3, PT, PT, RZ, UR7, RZ, P0, !PT ;  /* 0x00000007ff037c10 */ /* 0x000fc800087fe4ff */
[----:B------:R-:W-:Y:S01]  /*3f20*/  F2FP.F16.F32.PACK_AB R0, RZ, R0 ;  /* 0x00000000ff00723e */ /* 0x000fe200000000ff */
[----:B------:R-:W-:Y:S06]  /*3f30*/  BRA.U UP0, `(.L_x_2602) ;  /* 0x0000000500047547 */ /* 0x000fec000b800000 */
        /* <DEDUP_REMOVED lines=8> */
[----:B------:R-:W-:-:S04]  /*3fc0*/  HADD2.F32 R0, -RZ, R0.H0_H0 ;  /* 0x20000000ff007230 */ /* 0x000fc80000004100 */
[----:B------:R-:W0:Y:S02]  /*3fd0*/  F2I.FTZ.TRUNC.NTZ R5, R0 ;  /* 0x0000000000057305 */ /* 0x000e24000021f100 */
[----:B0-----:R4:W-:Y:S01]  /*3fe0*/  STG.E.U8 desc[UR36][R2.64], R5 ;  /* 0x0000000502007986 */ /* 0x0019e2000c101124 */
[----:B------:R-:W-:Y:S05]  /*3ff0*/  BRA `(.L_x_2607) ;  /* 0x0000000c00807947 */ /* 0x000fea0003800000 */
.L_x_2605:
[----:B------:R-:W-:-:S06]  /*4000*/  HADD2.F32 R5, -RZ, R0.H0_H0 ;  /* 0x20000000ff057230 */ /* 0x000fcc0000004100 */
[----:B------:R-:W0:Y:S02]  /*4010*/  F2I.S64.TRUNC R4, R5 ;  /* 0x0000000500047311 */ /* 0x000e24000020d900 */
[----:B0-----:R3:W-:Y:S01]  /*4020*/  STG.E.U8 desc[UR36][R2.64], R4 ;  /* 0x0000000402007986 */ /* 0x0017e2000c101124 */
[----:B------:R-:W-:Y:S05]  /*4030*/  BRA `(.L_x_2607) ;  /* 0x0000000c00707947 */ /* 0x000fea0003800000 */
.L_x_2604:
[----:B------:R-:W-:-:S09]  /*4040*/  UISETP.NE.AND UP0, UPT, UR4, 0x2, UPT ;  /* 0x000000020400788c */ /* 0x000fd2000bf05270 */
[----:B------:R-:W-:Y:S05]  /*4050*/  BRA.U !UP0, `(.L_x_2608) ;  /* 0x0000000108307547 */ /* 0x000fea000b800000 */
[----:B------:R-:W-:-:S09]  /*4060*/  UISETP.NE.AND UP0, UPT, UR4, 0x3, UPT ;  /* 0x000000030400788c */ /* 0x000fd2000bf05270 */
[----:B------:R-:W-:Y:S05]  /*4070*/  BRA.U !UP0, `(.L_x_2609) ;  /* 0x0000000108187547 */ /* 0x000fea000b800000 */
[----:B------:R-:W-:-:S09]  /*4080*/  UISETP.NE.AND UP0, UPT, UR4, 0x4, UPT ;  /* 0x000000040400788c */ /* 0x000fd2000bf05270 */
[----:B------:R-:W-:Y:S05]  /*4090*/  BRA.U UP0, `(.L_x_2606) ;  /* 0x0000000900b87547 */ /* 0x000fea000b800000 */
[----:B------:R-:W-:-:S06]  /*40a0*/  HADD2.F32 R4, -RZ, R0.H0_H0 ;  /* 0x20000000ff047230 */ /* 0x000fcc0000004100 */
[----:B------:R-:W0:Y:S02]  /*40b0*/  F2I.S64.TRUNC R4, R4 ;  /* 0x0000000400047311 */ /* 0x000e24000020d900 */
[----:B0-----:R0:W-:Y:S01]  /*40c0*/  STG.E.64 desc[UR36][R2.64], R4 ;  /* 0x0000000402007986 */ /* 0x0011e2000c101b24 */
[----:B------:R-:W-:Y:S05]  /*40d0*/  BRA `(.L_x_2607) ;  /* 0x0000000c00487947 */ /* 0x000fea0003800000 */
.L_x_2609:
[----:B------:R-:W-:-:S04]  /*40e0*/  HADD2.F32 R0, -RZ, R0.H0_H0 ;  /* 0x20000000ff007230 */ /* 0x000fc80000004100 */
[----:B------:R-:W0:Y:S02]  /*40f0*/  F2I.FTZ.TRUNC.NTZ R5, R0 ;  /* 0x0000000000057305 */ /* 0x000e24000021f100 */
[----:B0-----:R1:W-:Y:S01]  /*4100*/  STG.E desc[UR36][R2.64], R5 ;  /* 0x0000000502007986 */ /* 0x0013e2000c101924 */
[----:B------:R-:W-:Y:S05]  /*4110*/  BRA `(.L_x_2607) ;  /* 0x0000000c00387947 */ /* 0x000fea0003800000 */
.L_x_2608:
[----:B------:R-:W-:-:S04]  /*4120*/  HADD2.F32 R0, -RZ, R0.H0_H0 ;  /* 0x20000000ff007230 */ /* 0x000fc80000004100 */
[----:B------:R-:W0:Y:S02]  /*4130*/  F2I.FTZ.TRUNC.NTZ R5, R0 ;  /* 0x0000000000057305 */ /* 0x000e24000021f100 */
[----:B0-----:R2:W-:Y:S01]  /*4140*/  STG.E.U16 desc[UR36][R2.64], R5 ;  /* 0x0000000502007986 */ /* 0x0015e2000c101524 */
[----:B------:R-:W-:Y:S05]  /*4150*/  BRA `(.L_x_2607) ;  /* 0x0000000c00287947 */ /* 0x000fea0003800000 */
.L_x_2603:
[----:B------:R-:W-:-:S09]  /*4160*/  UISETP.GT.AND UP0, UPT, UR4, 0x6, UPT ;  /* 0x000000060400788c */ /* 0x000fd2000bf04270 */
[----:B------:R-:W-:Y:S05]  /*4170*/  BRA.U UP0, `(.L_x_2610) ;  /* 0x0000000100247547 */ /* 0x000fea000b800000 */
[----:B------:R-:W-:-:S09]  /*4180*/  UISETP.NE.AND UP0, UPT, UR4, 0x5, UPT ;  /* 0x000000050400788c */ /* 0x000fd2000bf05270 */
[----:B------:R-:W-:Y:S05]  /*4190*/  BRA.U !UP0, `(.L_x_2611) ;  /* 0x0000000108147547 */ /* 0x000fea000b800000 */
[----:B------:R-:W-:-:S09]  /*41a0*/  UISETP.NE.AND UP0, UPT, UR4, 0x6, UPT ;  /* 0x000000060400788c */ /* 0x000fd2000bf05270 */
[----:B------:R-:W-:Y:S05]  /*41b0*/  BRA.U UP0, `(.L_x_2606) ;  /* 0x0000000900707547 */ /* 0x000fea000b800000 */
[----:B------:R-:W-:-:S05]  /*41c0*/  HADD2.F32 R5, -RZ, R0.H0_H0 ;  /* 0x20000000ff057230 */ /* 0x000fca0000004100 */
[----:B------:R0:W-:Y:S01]  /*41d0*/  STG.E desc[UR36][R2.64], R5 ;  /* 0x0000000502007986 */ /* 0x0001e2000c101924 */
[----:B------:R-:W-:Y:S05]  /*41e0*/  BRA `(.L_x_2607) ;  /* 0x0000000c00047947 */ /* 0x000fea0003800000 */
.L_x_2611:
[----:B------:R0:W-:Y:S01]  /*41f0*/  STG.E.U16 desc[UR36][R2.64], R0 ;  /* 0x0000000002007986 */ /* 0x0001e2000c101524 */
[----:B------:R-:W-:Y:S05]  /*4200*/  BRA `(.L_x_2607) ;  /* 0x0000000800fc7947 */ /* 0x000fea0003800000 */
.L_x_2610:
[----:B------:R-:W-:-:S09]  /*4210*/  UISETP.NE.AND UP0, UPT, UR4, 0x7, UPT ;  /* 0x000000070400788c */ /* 0x000fd2000bf05270 */
[----:B------:R-:W-:Y:S05]  /*4220*/  BRA.U !UP0, `(.L_x_2612) ;  /* 0x0000000108347547 */ /* 0x000fea000b800000 */
[----:B------:R-:W-:-:S09]  /*4230*/  UISETP.NE.AND UP0, UPT, UR4, 0x8, UPT ;  /* 0x000000080400788c */ /* 0x000fd2000bf05270 */
[----:B------:R-:W-:Y:S05]  /*4240*/  BRA.U !UP0, `(.L_x_2613) ;  /* 0x0000000108187547 */ /* 0x000fea000b800000 */
[----:B------:R-:W-:-:S09]  /*4250*/  UISETP.NE.AND UP0, UPT, UR4, 0x9, UPT ;  /* 0x000000090400788c */ /* 0x000fd2000bf05270 */
[----:B------:R-:W-:Y:S05]  /*4260*/  BRA.U UP0, `(.L_x_2606) ;  /* 0x0000000900447547 */ /* 0x000fea000b800000 */
[----:B------:R-:W-:Y:S02]  /*4270*/  HADD2.F32 R4, -RZ, R0.H0_H0 ;  /* 0x20000000ff047230 */ /* 0x000fe40000004100 */
[----:B------:R-:W-:-:S05]  /*4280*/  IMAD.MOV.U32 R5, RZ, RZ, RZ ;  /* 0x000000ffff057224 */ /* 0x000fca00078e00ff */
[----:B------:R0:W-:Y:S01]  /*4290*/  STG.E.64 desc[UR36][R2.64], R4 ;  /* 0x0000000402007986 */ /* 0x0001e2000c101b24 */
[----:B------:R-:W-:Y:S05]  /*42a0*/  BRA `(.L_x_2607) ;  /* 0x0000000800d47947 */ /* 0x000fea0003800000 */
.L_x_2613:
[----:B------:R-:W-:-:S05]  /*42b0*/  HADD2.F32 R0, -RZ, R0.H0_H0 ;  /* 0x20000000ff007230 */ /* 0x000fca0000004100 */
[----:B------:R-:W-:-:S04]  /*42c0*/  F2FP.F16.F32.PACK_AB R0, RZ, R0 ;  /* 0x00000000ff00723e */ /* 0x000fc800000000ff */
[----:B------:R-:W-:-:S05]  /*42d0*/  PRMT R0, R0, 0x5410, RZ ;  /* 0x0000541000007816 */ /* 0x000fca00000000ff */
[----:B------:R0:W-:Y:S01]  /*42e0*/  STG.E desc[UR36][R2.64], R0 ;  /* 0x0000000002007986 */ /* 0x0001e2000c101924 */
[----:B------:R-:W-:Y:S05]  /*42f0*/  BRA `(.L_x_2607) ;  /* 0x0000000800c07947 */ /* 0x000fea0003800000 */
.L_x_2612:
[----:B------:R-:W-:-:S05]  /*4300*/  HADD2.F32 R4, -RZ, R0.H0_H0 ;  /* 0x20000000ff047230 */ /* 0x000fca0000004100 */
[----:B------:R-:W-:-:S06]  /*4310*/  FMUL.FTZ R4, R4, 1 ;  /* 0x3f80000004047820 */ /* 0x000fcc0000410000 */
[----:B------:R-:W0:Y:S02]  /*4320*/  F2F.F64.F32 R4, R4 ;  /* 0x0000000400047310 */ /* 0x000e240000201800 */
[----:B0-----:R0:W-:Y:S01]  /*4330*/  STG.E.64 desc[UR36][R2.64], R4 ;  /* 0x0000000402007986 */ /* 0x0011e2000c101b24 */
[----:B------:R-:W-:Y:S05]  /*4340*/  BRA `(.L_x_2607) ;  /* 0x0000000800ac7947 */ /* 0x000fea0003800000 */
.L_x_2602:
        /* <DEDUP_REMOVED lines=8> */
[----:B------:R-:W-:-:S05]  /*43d0*/  HADD2.F32 R0, -RZ, R0.H0_H0 ;  /* 0x20000000ff007230 */ /* 0x000fca0000004100 */
[----:B------:R-:W-:-:S04]  /*43e0*/  FSETP.NEU.FTZ.AND P0, PT, R0, RZ, PT ;  /* 0x000000ff0000720b */ /* 0x000fc80003f1d000 */
[----:B------:R-:W-:-:S05]  /*43f0*/  SEL R5, RZ, 0x1, !P0 ;  /* 0x00000001ff057807 */ /* 0x000fca0004000000 */
[----:B------:R0:W-:Y:S01]  /*4400*/  STG.E.U8 desc[UR36][R2.64], R5 ;  /* 0x0000000502007986 */ /* 0x0001e2000c101124 */
[----:B------:R-:W-:Y:S05]  /*4410*/  BRA `(.L_x_2607) ;  /* 0x0000000800787947 */ /* 0x000fea0003800000 */
.L_x_2616:
[----:B------:R-:W-:Y:S01]  /*4420*/  HADD2.F32 R0, -RZ, R0.H0_H0 ;  /* 0x20000000ff007230 */ /* 0x000fe20000004100 */
[----:B------:R-:W-:-:S04]  /*4430*/  CS2R R6, SRZ ;  /* 0x0000000000067805 */ /* 0x000fc8000001ff00 */
[----:B------:R-:W-:-:S04]  /*4440*/  FMUL.FTZ R0, R0, 1 ;  /* 0x3f80000000007820 */ /* 0x000fc80000410000 */
[----:B------:R-:W0:Y:S02]  /*4450*/  F2F.F64.F32 R4, R0 ;  /* 0x0000000000047310 */ /* 0x000e240000201800 */
[----:B0-----:R0:W-:Y:S01]  /*4460*/  STG.E.128 desc[UR36][R2.64], R4 ;  /* 0x0000000402007986 */ /* 0x0011e2000c101d24 */
[----:B------:R-:W-:Y:S05]  /*4470*/  BRA `(.L_x_2607) ;  /* 0x0000000800607947 */ /* 0x000fea0003800000 */
.L_x_2615:
[----:B------:R-:W-:-:S09]  /*4480*/  UISETP.NE.AND UP0, UPT, UR4, 0xf, UPT ;  /* 0x0000000f0400788c */ /* 0x000fd2000bf05270 */
[----:B------:R-:W-:Y:S05]  /*4490*/  BRA.U !UP0, `(.L_x_2617) ;  /* 0x0000000108a07547 */ /* 0x000fea000b800000 */
[----:B------:R-:W-:-:S09]  /*44a0*/  UISETP.NE.AND UP0, UPT, UR4, 0x17, UPT ;  /* 0x000000170400788c */ /* 0x000fd2000bf05270 */
[----:B------:R-:W-:Y:S05]  /*44b0*/  BRA.U !UP0, `(.L_x_2618) ;  /* 0x00000001084c7547 */ /* 0x000fea000b800000 */
[----:B------:R-:W-:-:S09]  /*44c0*/  UISETP.NE.AND UP0, UPT, UR4, 0x18, UPT ;  /* 0x000000180400788c */ /* 0x000fd2000bf05270 */
[----:B------:R-:W-:Y:S05]  /*44d0*/  BRA.U UP0, `(.L_x_2606) ;  /* 0x0000000500a87547 */ /* 0x000fea000b800000 */
[----:B------:R-:W-:Y:S01]  /*44e0*/  HADD2.F32 R7, -RZ, R0.H0_H0 ;  /* 0x20000000ff077230 */ /* 0x000fe20000004100 */
        /* <DEDUP_REMOVED lines=12> */
.L_x_2620:
[----:B------:R-:W-:Y:S05]  /*45b0*/  BSYNC.RECONVERGENT B0 ;  /* 0x0000000000007941 */ /* 0x000fea0003800200 */
.L_x_2619:
[----:B------:R-:W-:-:S05]  /*45c0*/  LOP3.LUT R5, R0, 0x80, R5, 0xf8, !PT ;  /* 0x0000008000057812 */ /* 0x000fca00078ef805 */
[----:B------:R0:W-:Y:S01]  /*45d0*/  STG.E.U8 desc[UR36][R2.64], R5 ;  /* 0x0000000502007986 */ /* 0x0001e2000c101124 */
[----:B------:R-:W-:Y:S05]  /*45e0*/  BRA `(.L_x_2607) ;  /* 0x0000000800047947 */ /* 0x000fea0003800000 */
.L_x_2618:
[----:B------:R-:W-:Y:S01]  /*45f0*/  HADD2.F32 R7, -RZ, R0.H0_H0 ;  /* 0x20000000ff077230 */ /* 0x000fe20000004100 */
        /* <DEDUP_REMOVED lines=14> */
.L_x_2622:
[----:B------:R-:W-:Y:S05]  /*46e0*/  BSYNC.RECONVERGENT B0 ;  /* 0x0000000000007941 */ /* 0x000fea0003800200 */
.L_x_2621:
[----:B------:R-:W-:-:S05]  /*46f0*/  LOP3.LUT R5, R0, 0x80, R5, 0xf8, !PT ;  /* 0x0000008000057812 */ /* 0x000fca00078ef805 */
[----:B------:R0:W-:Y:S01]  /*4700*/  STG.E.U8 desc[UR36][R2.64], R5 ;  /* 0x0000000502007986 */ /* 0x0001e2000c101124 */
[----:B------:R-:W-:Y:S05]  /*4710*/  BRA `(.L_x_2607) ;  /* 0x0000000400b87947 */ /* 0x000fea0003800000 */
.L_x_2617:
[----:B------:R-:W-:-:S05]  /*4720*/  HADD2.F32 R0, -RZ, R0.H0_H0 ;  /* 0x20000000ff007230 */ /* 0x000fca0000004100 */
[----:B------:R-:W-:-:S05]  /*4730*/  F2FP.BF16.F32.PACK_AB R0, RZ, R0 ;  /* 0x00000000ff00723e */ /* 0x000fca00000010ff */
[----:B------:R0:W-:Y:S01]  /*4740*/  STG.E.U16 desc[UR36][R2.64], R0 ;  /* 0x0000000002007986 */ /* 0x0001e2000c101524 */
[----:B------:R-:W-:Y:S05]  /*4750*/  BRA `(.L_x_2607) ;  /* 0x0000000400a87947 */ /* 0x000fea0003800000 */
.L_x_2614:
        /* <DEDUP_REMOVED lines=8> */
[----:B------:R-:W-:-:S06]  /*47e0*/  HADD2.F32 R5, -RZ, R0.H0_H0 ;  /* 0x20000000ff057230 */ /* 0x000fcc0000004100 */
[----:B------:R-:W0:Y:S02]  /*47f0*/  F2I.FTZ.U32.TRUNC.NTZ R5, R5 ;  /* 0x0000000500057305 */ /* 0x000e24000021f000 */
[----:B0-----:R0:W-:Y:S01]  /*4800*/  STG.E.U16 desc[UR36][R2.64], R5 ;  /* 0x0000000502007986 */ /* 0x0011e2000c101524 */
[----:B------:R-:W-:Y:S05]  /*4810*/  BRA `(.L_x_2607) ;  /* 0x0000000400787947 */ /* 0x000fea0003800000 */
.L_x_2625:
[----:B------:R-:W-:Y:S01]  /*4820*/  HADD2.F32 R5, -RZ, R0.H0_H0 ;  /* 0x20000000ff057230 */ /* 0x000fe20000004100 */
[----:B------:R-:W-:Y:S01]  /*4830*/  BSSY.RECONVERGENT B0, `(.L_x_2626) ;  /* 0x0000014000007945 */ /* 0x000fe20003800200 */
[----:B------:R-:W-:-:S03]  /*4840*/  IMAD.MOV.U32 R0, RZ, RZ, 0x80 ;  /* 0x00000080ff007424 */ /* 0x000fc600078e00ff */
[----:B------:R-:W-:-:S04]  /*4850*/  LOP3.LUT R4, R5, 0x7fffffff, RZ, 0xc0, !PT ;  /* 0x7fffffff05047812 */ /* 0x000fc800078ec0ff */
        /* <DEDUP_REMOVED lines=9> */
.L_x_2628:
[----:B------:R-:W-:-:S04]  /*48f0*/  SHF.R.U32.HI R0, RZ, 0x14, R5 ;  /* 0x00000014ff007819 */ /* 0x000fc80000011605 */
[----:B------:R-:W-:-:S04]  /*4900*/  LOP3.LUT R0, R0, 0x1, RZ, 0xc0, !PT ;  /* 0x0000000100007812 */ /* 0x000fc800078ec0ff */
[----:B------:R-:W-:-:S04]  /*4910*/  IADD3 R0, PT, PT, R5, 0x487ffff, R0 ;  /* 0x0487ffff05007810 */ /* 0x000fc80007ffe000 */
[----:B------:R-:W-:-:S04]  /*4920*/  SHF.R.U32.HI R0, RZ, 0x14, R0 ;  /* 0x00000014ff007819 */ /* 0x000fc80000011600 */
[----:B------:R-:W-:-:S07]  /*4930*/  LOP3.LUT R4, R0, 0xff, RZ, 0xc0, !PT ;  /* 0x000000ff00047812 */ /* 0x000fce00078ec0ff */
.L_x_2629:
[----:B------:R-:W-:-:S04]  /*4940*/  SHF.R.U32.HI R5, RZ, 0x18, R5 ;  /* 0x00000018ff057819 */ /* 0x000fc80000011605 */
[----:B------:R-:W-:-:S04]  /*4950*/  LOP3.LUT R4, R4, 0x80, R5, 0xf8, !PT ;  /* 0x0000008004047812 */ /* 0x000fc800078ef805 */
[----:B------:R-:W-:-:S07]  /*4960*/  PRMT R0, R4, 0x7610, R0 ;  /* 0x0000761004007816 */ /* 0x000fce0000000000 */
.L_x_2627:
[----:B------:R-:W-:Y:S05]  /*4970*/  BSYNC.RECONVERGENT B0 ;  /* 0x0000000000007941 */ /* 0x000fea0003800200 */
.L_x_2626:
[----:B------:R0:W-:Y:S01]  /*4980*/  STG.E.U8 desc[UR36][R2.64], R0 ;  /* 0x0000000002007986 */ /* 0x0001e2000c101124 */
[----:B------:R-:W-:Y:S05]  /*4990*/  BRA `(.L_x_2607) ;  /* 0x0000000400187947 */ /* 0x000fea0003800000 */
.L_x_2624:
[----:B------:R-:W-:Y:S01]  /*49a0*/  HADD2.F32 R5, -RZ, R0.H0_H0 ;  /* 0x20000000ff057230 */ /* 0x000fe20000004100 */
[----:B------:R-:W-:Y:S01]  /*49b0*/  BSSY.RECONVERGENT B0, `(.L_x_2630) ;  /* 0x0000014000007945 */ /* 0x000fe20003800200 */
[----:B------:R-:W-:-:S03]  /*49c0*/  HFMA2 R0, -RZ, RZ, 0, 7.62939453125e-06 ;  /* 0x00000080ff007431 */ /* 0x000fc600000001ff */
        /* <DEDUP_REMOVED lines=10> */
.L_x_2632:
[----:B------:R-:W-:-:S04]  /*4a70*/  SHF.R.U32.HI R0, RZ, 0x15, R5 ;  /* 0x00000015ff007819 */ /* 0x000fc80000011605 */
[----:B------:R-:W-:-:S04]  /*4a80*/  LOP3.LUT R0, R0, 0x1, RZ, 0xc0, !PT ;  /* 0x0000000100007812 */ /* 0x000fc800078ec0ff */
[----:B------:R-:W-:-:S04]  /*4a90*/  IADD3 R0, PT, PT, R5, 0x88fffff, R0 ;  /* 0x088fffff05007810 */ /* 0x000fc80007ffe000 */
[----:B------:R-:W-:-:S04]  /*4aa0*/  SHF.R.U32.HI R0, RZ, 0x15, R0 ;  /* 0x00000015ff007819 */ /* 0x000fc80000011600 */
[----:B------:R-:W-:-:S07]  /*4ab0*/  LOP3.LUT R4, R0, 0xff, RZ, 0xc0, !PT ;  /* 0x000000ff00047812 */ /* 0x000fce00078ec0ff */
.L_x_2633:
[----:B------:R-:W-:-:S04]  /*4ac0*/  SHF.R.U32.HI R5, RZ, 0x18, R5 ;  /* 0x00000018ff057819 */ /* 0x000fc80000011605 */
[----:B------:R-:W-:-:S04]  /*4ad0*/  LOP3.LUT R4, R4, 0x80, R5, 0xf8, !PT ;  /* 0x0000008004047812 */ /* 0x000fc800078ef805 */
[----:B------:R-:W-:-:S07]  /*4ae0*/  PRMT R0, R4, 0x7610, R0 ;  /* 0x0000761004007816 */ /* 0x000fce0000000000 */
.L_x_2631:
[----:B------:R-:W-:Y:S05]  /*4af0*/  BSYNC.RECONVERGENT B0 ;  /* 0x0000000000007941 */ /* 0x000fea0003800200 */
.L_x_2630:
[----:B------:R0:W-:Y:S01]  /*4b00*/  STG.E.U8 desc[UR36][R2.64], R0 ;  /* 0x0000000002007986 */ /* 0x0001e2000c101124 */
[----:B------:R-:W-:Y:S05]  /*4b10*/  BRA `(.L_x_2607) ;  /* 0x0000000000b87947 */ /* 0x000fea0003800000 */
.L_x_2623:
[----:B------:R-:W-:-:S09]  /*4b20*/  UISETP.NE.AND UP0, UPT, UR4, 0x1c, UPT ;  /* 0x0000001c0400788c */ /* 0x000fd2000bf05270 */
[----:B------:R-:W-:Y:S05]  /*4b30*/  BRA.U !UP0, `(.L_x_2634) ;  /* 0x0000000108a47547 */ /* 0x000fea000b800000 */
[----:B------:R-:W-:-:S09]  /*4b40*/  UISETP.NE.AND UP0, UPT, UR4, 0x1d, UPT ;  /* 0x0000001d0400788c */ /* 0x000fd2000bf05270 */
[----:B------:R-:W-:Y:S05]  /*4b50*/  BRA.U !UP0, `(.L_x_2635) ;  /* 0x00000001088c7547 */ /* 0x000fea000b800000 */
[----:B------:R-:W-:-:S09]  /*4b60*/  UISETP.NE.AND UP0, UPT, UR4, 0x2c, UPT ;  /* 0x0000002c0400788c */ /* 0x000fd2000bf05270 */
[----:B------:R-:W-:Y:S05]  /*4b70*/  BRA.U !UP0, `(.L_x_2636) ;  /* 0x0000000108447547 */ /* 0x000fea000b800000 */
.L_x_2606:
        /* <DEDUP_REMOVED lines=16> */
.L_x_2637:
[----:B------:R-:W-:Y:S05]  /*4c80*/  BRA `(.L_x_2607) ;  /* 0x00000000005c7947 */ /* 0x000fea0003800000 */
.L_x_2636:
[----:B------:R-:W-:-:S05]  /*4c90*/  HADD2.F32 R5, -RZ, R0.H0_H0 ;  /* 0x20000000ff057230 */ /* 0x000fca0000004100 */
[----:B------:R-:W-:-:S04]  /*4ca0*/  SHF.R.U32.HI R6, RZ, 0x17, R5 ;  /* 0x00000017ff067819 */ /* 0x000fc80000011605 */
[----:B------:R-:W-:-:S04]  /*4cb0*/  LOP3.LUT R4, R6, 0xff, RZ, 0xc0, !PT ;  /* 0x000000ff06047812 */ /* 0x000fc800078ec0ff */
[----:B------:R-:W-:-:S13]  /*4cc0*/  ISETP.NE.AND P1, PT, R4, 0xff, PT ;  /* 0x000000ff0400780c */ /* 0x000fda0003f25270 */
[--C-:B------:R-:W-:Y:S02]  /*4cd0*/  @P1 SHF.R.U32.HI R0, RZ, 0x16, R5.reuse ;  /* 0x00000016ff001819 */ /* 0x100fe40000011605 */
[----:B------:R-:W-:Y:S01]  /*4ce0*/  @P1 LOP3.LUT P0, RZ, R4, 0x3fffff, R5, 0xf8, !PT ;  /* 0x003fffff04ff1812 */ /* 0x000fe2000780f805 */
[----:B------:R-:W-:Y:S01]  /*4cf0*/  HFMA2 R5, -RZ, RZ, 0, 1.5199184417724609375e-05 ;  /* 0x000000ffff057431 */ /* 0x000fe200000001ff */
        /* <DEDUP_REMOVED lines=9> */
.L_x_2635:
[----:B------:R-:W-:-:S06]  /*4d90*/  HADD2.F32 R4, -RZ, R0.H0_H0 ;  /* 0x20000000ff047230 */ /* 0x000fcc0000004100 */
[----:B------:R-:W0:Y:S02]  /*4da0*/  F2I.U64.TRUNC R4, R4 ;  /* 0x0000000400047311 */ /* 0x000e24000020d800 */
[----:B0-----:R0:W-:Y:S01]  /*4db0*/  STG.E.64 desc[UR36][R2.64], R4 ;  /* 0x0000000402007986 */ /* 0x0011e2000c101b24 */
[----:B------:R-:W-:Y:S05]  /*4dc0*/  BRA `(.L_x_2607) ;  /* 0x00000000000c7947 */ /* 0x000fea0003800000 */
.L_x_2634:
[----:B------:R-:W-:-:S04]  /*4dd0*/  HADD2.F32 R0, -RZ, R0.H0_H0 ;  /* 0x20000000ff007230 */ /* 0x000fc80000004100 */
[----:B------:R-:W0:Y:S02]  /*4de0*/  F2I.FTZ.U32.TRUNC.NTZ R5, R0 ;  /* 0x0000000000057305 */ /* 0x000e24000021f000 */
[----:B0-----:R0:W-:Y:S02]  /*4df0*/  STG.E desc[UR36][R2.64], R5 ;  /* 0x0000000502007986 */ /* 0x0011e4000c101924 */
.L_x_2607:
[----:B------:R-:W-:-:S07]  /*4e00*/  VIADD R17, R17, 0x80 ;  /* 0x0000008011117836 */ /* 0x000fce0000000000 */
.L_x_2528:
[----:B------:R-:W-:Y:S05]  /*4e10*/  BSYNC.RECONVERGENT B7 ;  /* 0x0000000000077941 */ /* 0x000fea0003800200 */
.L_x_2527:
[----:B------:R-:W5:Y:S01]  /*4e20*/  LDCU UR4, c[0x0][0x380] ;  /* 0x00007000ff0477ac */ /* 0x000f620008000800 */
[----:B------:R-:W-:Y:S01]  /*4e30*/  BSSY.RECONVERGENT B7, `(.L_x_2638) ;  /* 0x00004d2000077945 */ /* 0x000fe20003800200 */
[----:B-----5:R-:W-:-:S13]  /*4e40*/  ISETP.GE.AND P0, PT, R17, UR4, PT ;  /* 0x0000000411007c0c */ /* 0x020fda000bf06270 */
[----:B------:R-:W-:Y:S05]  /*4e50*/  @P0 BRA `(.L_x_2639) ;  /* 0x0000004c003c0947 */ /* 0x000fea0003800000 */
[----:B------:R-:W5:Y:S01]  /*4e60*/  LDCU UR4, c[0x0][0x388] ;  /* 0x00007100ff0477ac */ /* 0x000f620008000800 */
[----:B------:R-:W-:Y:S01]  /*4e70*/  MOV R19, RZ ;  /* 0x000000ff00137202 */ /* 0x000fe20000000f00 */
[----:B0-----:R-:W-:Y:S02]  /*4e80*/  IMAD.MOV.U32 R0, RZ, RZ, RZ ;  /* 0x000000ffff007224 */ /* 0x001fe400078e00ff */
[----:B------:R-:W-:Y:S01]  /*4e90*/  IMAD.MOV.U32 R16, RZ, RZ, RZ ;  /* 0x000000ffff107224 */ /* 0x000fe200078e00ff */
[----:B-----5:R-:W-:-:S09]  /*4ea0*/  UISETP.NE.AND UP0, UPT, UR4, URZ, UPT ;  /* 0x000000ff0400728c */ /* 0x020fd2000bf05270 */
[----:B------:R-:W-:Y:S05]  /*4eb0*/  BRA.U !UP0, `(.L_x_2640) ;  /* 0x0000001508707547 */ /* 0x000fea000b800000 */
[----:B------:R-:W1:Y:S01]  /*4ec0*/  LDCU.64 UR4, c[0x0][0x390] ;  /* 0x00007200ff0477ac */ /* 0x000e620008000a00 */
[----:B------:R-:W-:Y:S01]  /*4ed0*/  IMAD.MOV.U32 R16, RZ, RZ, RZ ;  /* 0x000000ffff107224 */ /* 0x000fe200078e00ff */
[----:B------:R-:W0:Y:S01]  /*4ee0*/  LDCU UR6, c[0x0][0x38c] ;  /* 0x00007180ff0677ac */ /* 0x000e220008000800 */
[----:B------:R-:W5:Y:S01]  /*4ef0*/  LDCU.64 UR8, c[0x0][0x4b8] ;  /* 0x00009700ff0877ac */ /* 0x000f620008000a00 */
[----:B------:R-:W-:Y:S01]  /*4f00*/  UISETP.NE.AND UP0, UPT, UR41, URZ, UPT ;  /* 0x000000ff2900728c */ /* 0x000fe2000bf05270 */
[----:B-1234-:R-:W-:Y:S01]  /*4f10*/  IMAD.HI.U32 R2, R17, UR4, R16 ;  /* 0x0000000411027c27 */ /* 0x01efe2000f8e0010 */
[----:B------:R-:W1:Y:S04]  /*4f20*/  LDCU UR4, c[0x0][0x4c0] ;  /* 0x00009800ff0477ac */ /* 0x000e680008000800 */
[----:B------:R-:W-:-:S05]  /*4f30*/  SHF.R.U32.HI R3, RZ, UR5, R2 ;  /* 0x00000005ff037c19 */ /* 0x000fca0008011602 */
[----:B------:R-:W-:-:S04]  /*4f40*/  IMAD.MOV R0, RZ, RZ, -R3 ;  /* 0x000000ffff007224 */ /* 0x000fc800078e0a03 */
[----:B0-----:R-:W-:-:S04]  /*4f50*/  IMAD R19, R0, UR6, R17 ;  /* 0x0000000600137c24 */ /* 0x001fc8000f8e0211 */
[C---:B-----5:R-:W-:Y:S02]  /*4f60*/  IMAD R16, R19.reuse, UR8, RZ ;  /* 0x0000000813107c24 */ /* 0x060fe4000f8e02ff */
[C---:B------:R-:W-:Y:S02]  /*4f70*/  IMAD R0, R19.reuse, UR9, RZ ;  /* 0x0000000913007c24 */ /* 0x040fe4000f8e02ff */
[----:B-1----:R-:W-:Y:S01]  /*4f80*/  IMAD R19, R19, UR4, RZ ;  /* 0x0000000413137c24 */ /* 0x002fe2000f8e02ff */
        /* <DEDUP_REMOVED lines=335> */
.L_x_2640:
[----:B------:R-:W1:Y:S01]  /*6480*/  LDCU.64 UR6, c[0x0][0x5f0] ;  /* 0x0000be00ff0677ac */ /* 0x000e620008000a00 */
[----:B------:R-:W-:-:S04]  /*6490*/  UPRMT UR4, UR39, 0x9910, URZ ;  /* 0x0000991027047896 */ /* 0x000fc800080000ff */
[----:B------:R-:W-:Y:S01]  /*64a0*/  UISETP.GT.AND UP0, UPT, UR4, 0x9, UPT ;  /* 0x000000090400788c */ /* 0x000fe2000bf04270 */
[----:B-1234-:R-:W-:-:S05]  /*64b0*/  IADD3 R2, P0, PT, R0, UR6, RZ ;  /* 0x0000000600027c10 */ /* 0x01efca000ff1e0ff */
        /* <DEDUP_REMOVED lines=15> */
.L_x_2644:
[----:B------:R-:W2:Y:S02]  /*65b0*/  LDG.E.U8 R2, desc[UR36][R2.64] ;  /* 0x0000002402027981 */ /* 0x000ea4000c1e1100 */
[----:B--2---:R-:W-:-:S04]  /*65c0*/  I2FP.F32.U32 R0, R2 ;  /* 0x0000000200007245 */ /* 0x004fc80000201000 */
[----:B------:R-:W-:-:S04]  /*65d0*/  F2FP.F16.F32.PACK_AB R0, RZ, R0 ;  /* 0x00000000ff00723e */ /* 0x000fc800000000ff */
[----:B------:R-:W-:Y:S01]  /*65e0*/  PRMT R18, R0, 0x7610, R18 ;  /* 0x0000761000127816 */ /* 0x000fe20000000012 */
[----:B------:R-:W-:Y:S06]  /*65f0*/  BRA `(.L_x_2646) ;  /* 0x0000000c00d47947 */ /* 0x000fec0003800000 */
.L_x_2643:
        /* <DEDUP_REMOVED lines=11> */
.L_x_2648:
[----:B------:R-:W2:Y:S02]  /*66b0*/  LDG.E R2, desc[UR36][R2.64] ;  /* 0x0000002402027981 */ /* 0x000ea4000c1e1900 */
[----:B--2---:R-:W-:-:S04]  /*66c0*/  I2FP.F32.S32 R0, R2 ;  /* 0x0000000200007245 */ /* 0x004fc80000201400 */
[----:B------:R-:W-:-:S04]  /*66d0*/  F2FP.F16.F32.PACK_AB R0, RZ, R0 ;  /* 0x00000000ff00723e */ /* 0x000fc800000000ff */
[----:B------:R-:W-:Y:S01]  /*66e0*/  PRMT R18, R0, 0x7610, R18 ;  /* 0x0000761000127816 */ /* 0x000fe20000000012 */
[----:B------:R-:W-:Y:S06]  /*66f0*/  BRA `(.L_x_2646) ;  /* 0x0000000c00947947 */ /* 0x000fec0003800000 */
.L_x_2647:
[----:B------:R-:W2:Y:S02]  /*6700*/  LDG.E.U16 R2, desc[UR36][R2.64] ;  /* 0x0000002402027981 */ /* 0x000ea4000c1e1500 */
[----:B--2---:R-:W0:Y:S02]  /*6710*/  I2F.S16 R0, R2 ;  /* 0x0000000200007306 */ /* 0x004e240000101400 */
[----:B0-----:R-:W-:-:S04]  /*6720*/  F2FP.F16.F32.PACK_AB R0, RZ, R0 ;  /* 0x00000000ff00723e */ /* 0x001fc800000000ff */
[----:B------:R-:W-:Y:S01]  /*6730*/  PRMT R18, R0, 0x7610, R18 ;  /* 0x0000761000127816 */ /* 0x000fe20000000012 */
[----:B------:R-:W-:Y:S06]  /*6740*/  BRA `(.L_x_2646) ;  /* 0x0000000c00807947 */ /* 0x000fec0003800000 */
.L_x_2642:
        /* <DEDUP_REMOVED lines=9> */
.L_x_2650:
[----:B------:R1:W5:Y:S01]  /*67e0*/  LDG.E.U16 R18, desc[UR36][R2.64] ;  /* 0x0000002402127981 */ /* 0x000362000c1e1500 */
[----:B------:R-:W-:Y:S05]  /*67f0*/  BRA `(.L_x_2646) ;  /* 0x0000000c00547947 */ /* 0x000fea0003800000 */
.L_x_2649:
        /* <DEDUP_REMOVED lines=9> */
.L_x_2652:
[----:B------:R0:W5:Y:S01]  /*6890*/  LDG.E.U16 R18, desc[UR36][R2.64] ;  /* 0x0000002402127981 */ /* 0x000162000c1e1500 */
[----:B------:R-:W-:Y:S05]  /*68a0*/  BRA `(.L_x_2646) ;  /* 0x0000000c00287947 */ /* 0x000fea0003800000 */
.L_x_2651:
        /* <DEDUP_REMOVED lines=13> */
.L_x_2641:
        /* <DEDUP_REMOVED lines=14> */
.L_x_2655:
        /* <DEDUP_REMOVED lines=13> */
.L_x_2654:
        /* <DEDUP_REMOVED lines=24> */
[----:B------:R-:W-:-:S04]  /*6cb0*/  F2FP.F16.F32.PACK_AB R5, RZ, R5 ;  /* 0x00000005ff05723e */ /* 0x000fc800000000ff */
[----:B------:R-:W-:Y:S01]  /*6cc0*/  PRMT R18, R5, 0x7610, R18 ;  /* 0x0000761005127816 */ /* 0x000fe20000000012 */
[----:B------:R-:W-:Y:S06]  /*6cd0*/  BRA `(.L_x_2646) ;  /* 0x00000008001c7947 */ /* 0x000fec0003800000 */
.L_x_2657:
        /* <DEDUP_REMOVED lines=11> */
[----:B------:R-:W-:-:S04]  /*6d90*/  F2FP.F16.F32.PACK_AB R0, RZ, R0 ;  /* 0x00000000ff00723e */ /* 0x000fc800000000ff */
[----:B------:R-:W-:Y:S01]  /*6da0*/  PRMT R18, R0, 0x7610, R18 ;  /* 0x0000761000127816 */ /* 0x000fe20000000012 */
[----:B------:R-:W-:Y:S06]  /*6db0*/  BRA `(.L_x_2646) ;  /* 0x0000000400e47947 */ /* 0x000fec0003800000 */
.L_x_2656:
[----:B------:R-:W2:Y:S02]  /*6dc0*/  LDG.E.U16 R0, desc[UR36][R2.64] ;  /* 0x0000002402007981 */ /* 0x000ea4000c1e1500 */
[----:B--2---:R-:W-:-:S05]  /*6dd0*/  IMAD.U32 R0, R0, 0x10000, RZ ;  /* 0x0001000000007824 */ /* 0x004fca00078e00ff */
[----:B------:R-:W-:-:S04]  /*6de0*/  F2FP.F16.F32.PACK_AB R0, RZ, R0 ;  /* 0x00000000ff00723e */ /* 0x000fc800000000ff */
[----:B------:R-:W-:Y:S01]  /*6df0*/  PRMT R18, R0, 0x7610, R18 ;  /* 0x0000761000127816 */ /* 0x000fe20000000012 */
[----:B------:R-:W-:Y:S06]  /*6e00*/  BRA `(.L_x_2646) ;  /* 0x0000000400d07947 */ /* 0x000fec0003800000 */
.L_x_2653:
        /* <DEDUP_REMOVED lines=13> */
.L_x_2660:
        /* <DEDUP_REMOVED lines=21> */
.L_x_2664:
[----:B------:R-:W-:Y:S05]  /*7030*/  BSYNC.RECONVERGENT B1 ;  /* 0x0000000000017941 */ /* 0x000fea0003800200 */
.L_x_2663:
[----:B------:R-:W-:Y:S01]  /*7040*/  IMAD.SHL.U32 R0, R0, 0x100000, RZ ;  /* 0x0010000000007824 */ /* 0x000fe200078e00ff */
[----:B------:R-:W-:-:S04]  /*7050*/  LEA R2, R2, 0x3b800000, 0x17 ;  /* 0x3b80000002027811 */ /* 0x000fc800078eb8ff */
[----:B------:R-:W-:-:S07]  /*7060*/  LOP3.LUT R0, R2, R0, R7, 0xfe, !PT ;  /* 0x0000000002007212 */ /* 0x000fce00078efe07 */
.L_x_2662:
[----:B------:R-:W-:Y:S05]  /*7070*/  BSYNC.RECONVERGENT B0 ;  /* 0x0000000000007941 */ /* 0x000fea0003800200 */
.L_x_2661:
[----:B------:R-:W-:-:S04]  /*7080*/  F2FP.F16.F32.PACK_AB R0, RZ, R0 ;  /* 0x00000000ff00723e */ /* 0x000fc800000000ff */
[----:B------:R-:W-:Y:S01]  /*7090*/  PRMT R18, R0, 0x7610, R18 ;  /* 0x0000761000127816 */ /* 0x000fe20000000012 */
[----:B------:R-:W-:Y:S06]  /*70a0*/  BRA `(.L_x_2646) ;  /* 0x0000000400287947 */ /* 0x000fec0003800000 */
.L_x_2659:
        /* <DEDUP_REMOVED lines=21> */
.L_x_2668:
[----:B------:R-:W-:Y:S05]  /*7200*/  BSYNC.RECONVERGENT B1 ;  /* 0x0000000000017941 */ /* 0x000fea0003800200 */
.L_x_2667:
[----:B------:R-:W-:Y:S01]  /*7210*/  IMAD.SHL.U32 R0, R0, 0x200000, RZ ;  /* 0x0020000000007824 */ /* 0x000fe200078e00ff */
[----:B------:R-:W-:-:S04]  /*7220*/  LEA R2, R2, 0x37800000, 0x17 ;  /* 0x3780000002027811 */ /* 0x000fc800078eb8ff */
[----:B------:R-:W-:-:S07]  /*7230*/  LOP3.LUT R0, R2, R0, R7, 0xfe, !PT ;  /* 0x0000000002007212 */ /* 0x000fce00078efe07 */
.L_x_2666:
[----:B------:R-:W-:Y:S05]  /*7240*/  BSYNC.RECONVERGENT B0 ;  /* 0x0000000000007941 */ /* 0x000fea0003800200 */
.L_x_2665:
[----:B------:R-:W-:-:S04]  /*7250*/  F2FP.F16.F32.PACK_AB R0, RZ, R0 ;  /* 0x00000000ff00723e */ /* 0x000fc800000000ff */
[----:B------:R-:W-:Y:S01]  /*7260*/  PRMT R18, R0, 0x7610, R18 ;  /* 0x0000761000127816 */ /* 0x000fe20000000012 */
[----:B------:R-:W-:Y:S06]  /*7270*/  BRA `(.L_x_2646) ;  /* 0x0000000000b47947 */ /* 0x000fec0003800000 */
.L_x_2658:
        /* <DEDUP_REMOVED lines=14> */
.L_x_2672:
[----:B------:R-:W-:Y:S05]  /*7360*/  BSYNC.RECONVERGENT B0 ;  /* 0x0000000000007941 */ /* 0x000fea0003800200 */
.L_x_2671:
[----:B------:R-:W-:-:S04]  /*7370*/  F2FP.F16.F32.PACK_AB R0, RZ, R0 ;  /* 0x00000000ff00723e */ /* 0x000fc800000000ff */
[----:B------:R-:W-:Y:S01]  /*7380*/  PRMT R18, R0, 0x7610, R18 ;  /* 0x0000761000127816 */ /* 0x000fe20000000012 */
[----:B------:R-:W-:Y:S06]  /*7390*/  BRA `(.L_x_2646) ;  /* 0x00000000006c7947 */ /* 0x000fec0003800000 */
.L_x_2645:
        /* <DEDUP_REMOVED lines=16> */
.L_x_2673:
[----:B------:R-:W-:Y:S01]  /*74a0*/  PRMT R18, RZ, 0x7610, R18 ;  /* 0x00007610ff127816 */ /* 0x000fe20000000012 */
[----:B------:R-:W-:Y:S06]  /*74b0*/  BRA `(.L_x_2646) ;  /* 0x0000000000247947 */ /* 0x000fec0003800000 */
.L_x_2670:
[----:B------:R-:W2:Y:S02]  /*74c0*/  LDG.E.64 R2, desc[UR36][R2.64] ;  /* 0x0000002402027981 */ /* 0x000ea4000c1e1b00 */
[----:B--2---:R-:W0:Y:S02]  /*74d0*/  I2F.U64 R0, R2 ;  /* 0x0000000200007312 */ /* 0x004e240000301000 */
[----:B0-----:R-:W-:-:S04]  /*74e0*/  F2FP.F16.F32.PACK_AB R0, RZ, R0 ;  /* 0x00000000ff00723e */ /* 0x001fc800000000ff */
[----:B------:R-:W-:Y:S01]  /*74f0*/  PRMT R18, R0, 0x7610, R18 ;  /* 0x0000761000127816 */ /* 0x000fe20000000012 */
[----:B------:R-:W-:Y:S06]  /*7500*/  BRA `(.L_x_2646) ;  /* 0x0000000000107947 */ /* 0x000fec0003800000 */
.L_x_2669:
[----:B------:R-:W2:Y:S02]  /*7510*/  LDG.E R2, desc[UR36][R2.64] ;  /* 0x0000002402027981 */ /* 0x000ea4000c1e1900 */
[----:B--2---:R-:W-:-:S04]  /*7520*/  I2FP.F32.U32 R0, R2 ;  /* 0x0000000200007245 */ /* 0x004fc80000201000 */
[----:B------:R-:W-:-:S04]  /*7530*/  F2FP.F16.F32.PACK_AB R0, RZ, R0 ;  /* 0x00000000ff00723e */ /* 0x000fc800000000ff */
[----:B------:R-:W-:-:S07]  /*7540*/  PRMT R18, R0, 0x7610, R18 ;  /* 0x0000761000127816 */ /* 0x000fce0000000012 */
.L_x_2646:
        /* <DEDUP_REMOVED lines=19> */
.L_x_2677:
[----:B------:R-:W2:Y:S02]  /*7680*/  LDG.E.U8 R2, desc[UR36][R2.64] ;  /* 0x0000002402027981 */ /* 0x000ea4000c1e1100 */
[----:B--2---:R-:W-:-:S04]  /*7690*/  I2FP.F32.U32 R0, R2 ;  /* 0x0000000200007245 */ /* 0x004fc80000201000 */
[----:B------:R-:W-:-:S04]  /*76a0*/  F2FP.F16.F32.PACK_AB R0, RZ, R0 ;  /* 0x00000000ff00723e */ /* 0x000fc800000000ff */
[----:B------:R-:W-:Y:S01]  /*76b0*/  PRMT R22, R0, 0x7610, R22 ;  /* 0x0000761000167816 */ /* 0x000fe20000000016 */
[----:B------:R-:W-:Y:S06]  /*76c0*/  BRA `(.L_x_2679) ;  /* 0x0000000c00d47947 */ /* 0x000fec0003800000 */
.L_x_2676:
        /* <DEDUP_REMOVED lines=11> */
.L_x_2681:
[----:B------:R-:W2:Y:S02]  /*7780*/  LDG.E R2, desc[UR36][R2.64] ;  /* 0x0000002402027981 */ /* 0x000ea4000c1e1900 */
[----:B--2---:R-:W-:-:S04]  /*7790*/  I2FP.F32.S32 R0, R2 ;  /* 0x0000000200007245 */ /* 0x004fc80000201400 */
[----:B------:R-:W-:-:S04]  /*77a0*/  F2FP.F16.F32.PACK_AB R0, RZ, R0 ;  /* 0x00000000ff00723e */ /* 0x000fc800000000ff */
[----:B------:R-:W-:Y:S01]  /*77b0*/  PRMT R22, R0, 0x7610, R22 ;  /* 0x0000761000167816 */ /* 0x000fe20000000016 */
[----:B------:R-:W-:Y:S06]  /*77c0*/  BRA `(.L_x_2679) ;  /* 0x0000000c00947947 */ /* 0x000fec0003800000 */
.L_x_2680:
[----:B------:R-:W2:Y:S02]  /*77d0*/  LDG.E.U16 R2, desc[UR36][R2.64] ;  /* 0x0000002402027981 */ /* 0x000ea4000c1e1500 */
[----:B--2---:R-:W0:Y:S02]  /*77e0*/  I2F.S16 R0, R2 ;  /* 0x0000000200007306 */ /* 0x004e240000101400 */
[----:B0-----:R-:W-:-:S04]  /*77f0*/  F2FP.F16.F32.PACK_AB R0, RZ, R0 ;  /* 0x00000000ff00723e */ /* 0x001fc800000000ff */
[----:B------:R-:W-:Y:S01]  /*7800*/  PRMT R22, R0, 0x7610, R22 ;  /* 0x0000761000167816 */ /* 0x000fe20000000016 */
[----:B------:R-:W-:Y:S06]  /*7810*/  BRA `(.L_x_2679) ;  /* 0x0000000c00807947 */ /* 0x000fec0003800000 */
.L_x_2675:
        /* <DEDUP_REMOVED lines=9> */
.L_x_2683:
[----:B------:R1:W5:Y:S01]  /*78b0*/  LDG.E.U16 R22, desc[UR36][R2.64] ;  /* 0x0000002402167981 */ /* 0x000362000c1e1500 */
[----:B------:R-:W-:Y:S05]  /*78c0*/  BRA `(.L_x_2679) ;  /* 0x0000000c00547947 */ /* 0x000fea0003800000 */
.L_x_2682:
        /* <DEDUP_REMOVED lines=9> */
.L_x_2685:
[----:B------:R0:W5:Y:S01]  /*7960*/  LDG.E.U16 R22, desc[UR36][R2.64] ;  /* 0x0000002402167981 */ /* 0x000162000c1e1500 */
[----:B------:R-:W-:Y:S05]  /*7970*/  BRA `(.L_x_2679) ;  /* 0x0000000c00287947 */ /* 0x000fea0003800000 */
.L_x_2684:
        /* <DEDUP_REMOVED lines=13> */
.L_x_2674:
        /* <DEDUP_REMOVED lines=14> */
.L_x_2688:
        /* <DEDUP_REMOVED lines=13> */
.L_x_2687:
        /* <DEDUP_REMOVED lines=27> */
.L_x_2690:
        /* <DEDUP_REMOVED lines=14> */
.L_x_2689:
[----:B------:R-:W2:Y:S02]  /*7e90*/  LDG.E.U16 R0, desc[UR36][R2.64] ;  /* 0x0000002402007981 */ /* 0x000ea4000c1e1500 */
[----:B--2---:R-:W-:-:S05]  /*7ea0*/  IMAD.U32 R0, R0, 0x10000, RZ ;  /* 0x0001000000007824 */ /* 0x004fca00078e00ff */
[----:B------:R-:W-:-:S04]  /*7eb0*/  F2FP.F16.F32.PACK_AB R0, RZ, R0 ;  /* 0x00000000ff00723e */ /* 0x000fc800000000ff */
[----:B------:R-:W-:Y:S01]  /*7ec0*/  PRMT R22, R0, 0x7610, R22 ;  /* 0x0000761000167816 */ /* 0x000fe20000000016 */
[----:B------:R-:W-:Y:S06]  /*7ed0*/  BRA `(.L_x_2679) ;  /* 0x0000000400d07947 */ /* 0x000fec0003800000 */
.L_x_2686:
        /* <DEDUP_REMOVED lines=13> */
.L_x_2693:
        /* <DEDUP_REMOVED lines=21> */
.L_x_2697:
[----:B------:R-:W-:Y:S05]  /*8100*/  BSYNC.RECONVERGENT B1 ;  /* 0x0000000000017941 */ /* 0x000fea0003800200 */
.L_x_2696:
[----:B------:R-:W-:Y:S01]  /*8110*/  IMAD.SHL.U32 R0, R0, 0x100000, RZ ;  /* 0x0010000000007824 */ /* 0x000fe200078e00ff */
[----:B------:R-:W-:-:S04]  /*8120*/  LEA R2, R2, 0x3b800000, 0x17 ;  /* 0x3b80000002027811 */ /* 0x000fc800078eb8ff */
[----:B------:R-:W-:-:S07]  /*8130*/  LOP3.LUT R0, R2, R0, R7, 0xfe, !PT ;  /* 0x0000000002007212 */ /* 0x000fce00078efe07 */
.L_x_2695:
[----:B------:R-:W-:Y:S05]  /*8140*/  BSYNC.RECONVERGENT B0 ;  /* 0x0000000000007941 */ /* 0x000fea0003800200 */
.L_x_2694:
[----:B------:R-:W-:-:S04]  /*8150*/  F2FP.F16.F32.PACK_AB R0, RZ, R0 ;  /* 0x00000000ff00723e */ /* 0x000fc800000000ff */
[----:B------:R-:W-:Y:S01]  /*8160*/  PRMT R22, R0, 0x7610, R22 ;  /* 0x0000761000167816 */ /* 0x000fe20000000016 */
[----:B------:R-:W-:Y:S06]  /*8170*/  BRA `(.L_x_2679) ;  /* 0x0000000400287947 */ /* 0x000fec0003800000 */
.L_x_2692:
        /* <DEDUP_REMOVED lines=21> */
.L_x_2701:
[----:B------:R-:W-:Y:S05]  /*82d0*/  BSYNC.RECONVERGENT B1 ;  /* 0x0000000000017941 */ /* 0x000fea0003800200 */
.L_x_2700:
[----:B------:R-:W-:Y:S01]  /*82e0*/  IMAD.SHL.U32 R0, R0, 0x200000, RZ ;  /* 0x0020000000007824 */ /* 0x000fe200078e00ff */
[----:B------:R-:W-:-:S04]  /*82f0*/  LEA R2, R2, 0x37800000, 0x17 ;  /* 0x3780000002027811 */ /* 0x000fc800078eb8ff */
[----:B------:R-:W-:-:S07]  /*8300*/  LOP3.LUT R0, R2, R0, R7, 0xfe, !PT ;  /* 0x0000000002007212 */ /* 0x000fce00078efe07 */
.L_x_2699:
[----:B------:R-:W-:Y:S05]  /*8310*/  BSYNC.RECONVERGENT B0 ;  /* 0x0000000000007941 */ /* 0x000fea0003800200 */
.L_x_2698:
[----:B------:R-:W-:-:S04]  /*8320*/  F2FP.F16.F32.PACK_AB R0, RZ, R0 ;  /* 0x00000000ff00723e */ /* 0x000fc800000000ff */
[----:B------:R-:W-:Y:S01]  /*8330*/  PRMT R22, R0, 0x7610, R22 ;  /* 0x0000761000167816 */ /* 0x000fe20000000016 */
[----:B------:R-:W-:Y:S06]  /*8340*/  BRA `(.L_x_2679) ;  /* 0x0000000000b47947 */ /* 0x000fec0003800000 */
.L_x_2691:
        /* <DEDUP_REMOVED lines=14> */
.L_x_2705:
[----:B------:R-:W-:Y:S05]  /*8430*/  BSYNC.RECONVERGENT B0 ;  /* 0x0000000000007941 */ /* 0x000fea0003800200 */
.L_x_2704:
[----:B------:R-:W-:-:S04]  /*8440*/  F2FP.F16.F32.PACK_AB R0, RZ, R0 ;  /* 0x00000000ff00723e */ /* 0x000fc800000000ff */
[----:B------:R-:W-:Y:S01]  /*8450*/  PRMT R22, R0, 0x7610, R22 ;  /* 0x0000761000167816 */ /* 0x000fe20000000016 */
[----:B------:R-:W-:Y:S06]  /*8460*/  BRA `(.L_x_2679) ;  /* 0x00000000006c7947 */ /* 0x000fec0003800000 */
.L_x_2678:
        /* <DEDUP_REMOVED lines=16> */
.L_x_2706:
[----:B------:R-:W-:Y:S01]  /*8570*/  PRMT R22, RZ, 0x7610, R22 ;  /* 0x00007610ff167816 */ /* 0x000fe20000000016 */
[----:B------:R-:W-:Y:S06]  /*8580*/  BRA `(.L_x_2679) ;  /* 0x0000000000247947 */ /* 0x000fec0003800000 */
.L_x_2703:
[----:B------:R-:W2:Y:S02]  /*8590*/  LDG.E.64 R2, desc[UR36][R2.64] ;  /* 0x0000002402027981 */ /* 0x000ea4000c1e1b00 */
[----:B--2---:R-:W0:Y:S02]  /*85a0*/  I2F.U64 R0, R2 ;  /* 0x0000000200007312 */ /* 0x004e240000301000 */
[----:B0-----:R-:W-:-:S04]  /*85b0*/  F2FP.F16.F32.PACK_AB R0, RZ, R0 ;  /* 0x00000000ff00723e */ /* 0x001fc800000000ff */
[----:B------:R-:W-:Y:S01]  /*85c0*/  PRMT R22, R0, 0x7610, R22 ;  /* 0x0000761000167816 */ /* 0x000fe20000000016 */
[----:B------:R-:W-:Y:S06]  /*85d0*/  BRA `(.L_x_2679) ;  /* 0x0000000000107947 */ /* 0x000fec0003800000 */
.L_x_2702:
[----:B------:R-:W2:Y:S02]  /*85e0*/  LDG.E R2, desc[UR36][R2.64] ;  /* 0x0000002402027981 */ /* 0x000ea4000c1e1900 */
[----:B--2---:R-:W-:-:S04]  /*85f0*/  I2FP.F32.U32 R0, R2 ;  /* 0x0000000200007245 */ /* 0x004fc80000201000 */
[----:B------:R-:W-:-:S04]  /*8600*/  F2FP.F16.F32.PACK_AB R0, RZ, R0 ;  /* 0x00000000ff00723e */ /* 0x000fc800000000ff */
[----:B------:R-:W-:-:S07]  /*8610*/  PRMT R22, R0, 0x7610, R22 ;  /* 0x0000761000167816 */ /* 0x000fce0000000016 */
.L_x_2679:
[----:B-----5:R-:W-:Y:S01]  /*8620*/  HADD2.F32 R19, -RZ, R18.H0_H0 ;  /* 0x20000012ff137230 */ /* 0x020fe20000004100 */
[----:B------:R-:W-:Y:S04]  /*8630*/  BSSY.RECONVERGENT B6, `(.L_x_2707) ;  /* 0x0000014000067945 */ /* 0x000fe80003800200 */
[C---:B------:R-:W-:Y:S02]  /*8640*/  FSETP.GE.FTZ.AND P1, PT, R19.reuse, RZ, PT ;  /* 0x000000ff1300720b */ /* 0x040fe40003f36000 */
[----:B------:R-:W-:-:S13]  /*8650*/  FSETP.GTU.FTZ.AND P0, PT, R19, 1, PT ;  /* 0x3f8000001300780b */ /* 0x000fda0003f1c000 */
[----:B------:R-:W-:Y:S05]  /*8660*/  @!P0 BRA P1, `(.L_x_2708) ;  /* 0x0000000000408947 */ /* 0x000fea0000800000 */
[----:B01----:R-:W-:Y:S01]  /*8670*/  MOV R2, 0x0 ;  /* 0x0000000000027802 */ /* 0x003fe20000000f00 */
        /* <DEDUP_REMOVED lines=15> */
.L_x_2708:
[----:B------:R-:W-:Y:S05]  /*8770*/  BSYNC.RECONVERGENT B6 ;  /* 0x0000000000067941 */ /* 0x000fea0003800200 */
.L_x_2707:
[----:B------:R-:W-:Y:S01]  /*8780*/  HADD2.F32 R22, -RZ, R22.H0_H0 ;  /* 0x20000016ff167230 */ /* 0x000fe20000004100 */
[----:B------:R-:W-:Y:S04]  /*8790*/  BSSY.RECONVERGENT B6, `(.L_x_2709) ;  /* 0x0000014000067945 */ /* 0x000fe80003800200 */
[C---:B------:R-:W-:Y:S02]  /*87a0*/  FSETP.GE.FTZ.AND P1, PT, R22.reuse, RZ, PT ;  /* 0x000000ff1600720b */ /* 0x040fe40003f36000 */
[----:B------:R-:W-:-:S13]  /*87b0*/  FSETP.GTU.FTZ.AND P0, PT, R22, 1, PT ;  /* 0x3f8000001600780b */ /* 0x000fda0003f1c000 */
[----:B------:R-:W-:Y:S05]  /*87c0*/  @!P0 BRA P1, `(.L_x_2710) ;  /* 0x0000000000408947 */ /* 0x000fea0000800000 */
[----:B01----:R-:W-:Y:S01]  /*87d0*/  MOV R2, 0x0 ;  /* 0x0000000000027802 */ /* 0x003fe20000000f00 */
        /* <DEDUP_REMOVED lines=15> */
.L_x_2710:
[----:B------:R-:W-:Y:S05]  /*88d0*/  BSYNC.RECONVERGENT B6 ;  /* 0x0000000000067941 */ /* 0x000fea0003800200 */
.L_x_2709:
[----:B------:R-:W-:Y:S01]  /*88e0*/  HADD2.F32 R5, -RZ, -R18.H0_H0 ;  /* 0xa0000012ff057230 */ /* 0x000fe20000004100 */
[----:B------:R-:W-:Y:S01]  /*88f0*/  MOV R7, 0x3d39bf78 ;  /* 0x3d39bf7800077802 */ /* 0x000fe20000000f00 */
[----:B------:R-:W-:Y:S01]  /*8900*/  IMAD.MOV.U32 R4, RZ, RZ, 0x3e800000 ;  /* 0x3e800000ff047424 */ /* 0x000fe200078e00ff */
[----:B------:R-:W2:Y:S01]  /*8910*/  MUFU.LG2 R19, R19 ;  /* 0x0000001300137308 */ /* 0x000ea20000000c00 */
[----:B------:R-:W3:Y:S01]  /*8920*/  LDCU.64 UR6, c[0x0][0x5e8] ;  /* 0x0000bd00ff0677ac */ /* 0x000ee20008000a00 */
[C---:B------:R-:W-:Y:S01]  /*8930*/  FADD.FTZ.RZ R0, R5.reuse, 1 ;  /* 0x3f80000005007421 */ /* 0x040fe2000001c000 */
[C---:B------:R-:W-:Y:S01]  /*8940*/  ISETP.GE.U32.AND P0, PT, R5.reuse, 0x7f800000, PT ;  /* 0x7f8000000500780c */ /* 0x040fe20003f06070 */
[----:B------:R-:W-:Y:S02]  /*8950*/  UPRMT UR4, UR43, 0x9910, URZ ;  /* 0x000099102b047896 */ /* 0x000fe400080000ff */
[----:B------:R-:W-:Y:S01]  /*8960*/  VIADD R0, R0, 0xc0c00000 ;  /* 0xc0c0000000007836 */ /* 0x000fe20000000000 */
[----:B------:R-:W-:Y:S01]  /*8970*/  ISETP.GT.AND P1, PT, R5, -0x40800000, P0 ;  /* 0xbf8000000500780c */ /* 0x000fe20000724270 */
[----:B------:R-:W-:-:S03]  /*8980*/  UISETP.GT.AND UP0, UPT, UR4, 0x9, UPT ;  /* 0x000000090400788c */ /* 0x000fc6000bf04270 */
        /* <DEDUP_REMOVED lines=45> */
[----:B------:R-:W-:-:S04]  /*8c60*/  IMAD.X R3, RZ, RZ, UR7, P0 ;  /* 0x00000007ff037e24 */ /* 0x000fc800080e06ff */
        /* <DEDUP_REMOVED lines=14> */
.L_x_2714:
[----:B------:R-:W-:-:S06]  /*8d50*/  HADD2.F32 R5, -RZ, R0.H0_H0 ;  /* 0x20000000ff057230 */ /* 0x000fcc0000004100 */
[----:B------:R-:W0:Y:S02]  /*8d60*/  F2I.S64.TRUNC R4, R5 ;  /* 0x0000000500047311 */ /* 0x000e24000020d900 */
[----:B0-----:R0:W-:Y:S01]  /*8d70*/  STG.E.U8 desc[UR36][R2.64], R4 ;  /* 0x0000000402007986 */ /* 0x0011e2000c101124 */
[----:B------:R-:W-:Y:S05]  /*8d80*/  BRA `(.L_x_2716) ;  /* 0x0000000c006c7947 */ /* 0x000fea0003800000 */
.L_x_2713:
        /* <DEDUP_REMOVED lines=10> */
.L_x_2718:
[----:B------:R-:W-:-:S04]  /*8e30*/  HADD2.F32 R0, -RZ, R0.H0_H0 ;  /* 0x20000000ff007230 */ /* 0x000fc80000004100 */
[----:B------:R-:W0:Y:S02]  /*8e40*/  F2I.FTZ.TRUNC.NTZ R5, R0 ;  /* 0x0000000000057305 */ /* 0x000e24000021f100 */
[----:B0-----:R0:W-:Y:S01]  /*8e50*/  STG.E desc[UR36][R2.64], R5 ;  /* 0x0000000502007986 */ /* 0x0011e2000c101924 */
[----:B------:R-:W-:Y:S05]  /*8e60*/  BRA `(.L_x_2716) ;  /* 0x0000000c00347947 */ /* 0x000fea0003800000 */
.L_x_2717:
[----:B------:R-:W-:-:S04]  /*8e70*/  HADD2.F32 R0, -RZ, R0.H0_H0 ;  /* 0x20000000ff007230 */ /* 0x000fc80000004100 */
[----:B------:R-:W0:Y:S02]  /*8e80*/  F2I.FTZ.TRUNC.NTZ R5, R0 ;  /* 0x0000000000057305 */ /* 0x000e24000021f100 */
[----:B0-----:R0:W-:Y:S01]  /*8e90*/  STG.E.U16 desc[UR36][R2.64], R5 ;  /* 0x0000000502007986 */ /* 0x0011e2000c101524 */
[----:B------:R-:W-:Y:S05]  /*8ea0*/  BRA `(.L_x_2716) ;  /* 0x0000000c00247947 */ /* 0x000fea0003800000 */
.L_x_2712:
        /* <DEDUP_REMOVED lines=9> */
.L_x_2720:
[----:B------:R0:W-:Y:S01]  /*8f40*/  STG.E.U16 desc[UR36][R2.64], R0 ;  /* 0x0000000002007986 */ /* 0x0001e2000c101524 */
[----:B------:R-:W-:Y:S05]  /*8f50*/  BRA `(.L_x_2716) ;  /* 0x0000000800f87947 */ /* 0x000fea0003800000 */
.L_x_2719:
        /* <DEDUP_REMOVED lines=10> */
.L_x_2722:
[----:B------:R-:W-:-:S05]  /*9000*/  HADD2.F32 R0, -RZ, R0.H0_H0 ;  /* 0x20000000ff007230 */ /* 0x000fca0000004100 */
[----:B------:R-:W-:-:S04]  /*9010*/  F2FP.F16.F32.PACK_AB R0, RZ, R0 ;  /* 0x00000000ff00723e */ /* 0x000fc800000000ff */
[----:B------:R-:W-:-:S05]  /*9020*/  PRMT R0, R0, 0x5410, RZ ;  /* 0x0000541000007816 */ /* 0x000fca00000000ff */
[----:B------:R0:W-:Y:S01]  /*9030*/  STG.E desc[UR36][R2.64], R0 ;  /* 0x0000000002007986 */ /* 0x0001e2000c101924 */
[----:B------:R-:W-:Y:S05]  /*9040*/  BRA `(.L_x_2716) ;  /* 0x0000000800bc7947 */ /* 0x000fea0003800000 */
.L_x_2721:
[----:B------:R-:W-:-:S05]  /*9050*/  HADD2.F32 R4, -RZ, R0.H0_H0 ;  /* 0x20000000ff047230 */ /* 0x000fca0000004100 */
[----:B------:R-:W-:-:S06]  /*9060*/  FMUL.FTZ R4, R4, 1 ;  /* 0x3f80000004047820 */ /* 0x000fcc0000410000 */
[----:B------:R-:W0:Y:S02]  /*9070*/  F2F.F64.F32 R4, R4 ;  /* 0x0000000400047310 */ /* 0x000e240000201800 */
[----:B0-----:R0:W-:Y:S01]  /*9080*/  STG.E.64 desc[UR36][R2.64], R4 ;  /* 0x0000000402007986 */ /* 0x0011e2000c101b24 */
[----:B------:R-:W-:Y:S05]  /*9090*/  BRA `(.L_x_2716) ;  /* 0x0000000800a87947 */ /* 0x000fea0003800000 */
.L_x_2711:
        /* <DEDUP_REMOVED lines=14> */
.L_x_2726:
[----:B------:R-:W-:Y:S01]  /*9180*/  HADD2.F32 R5, -RZ, R0.H0_H0 ;  /* 0x20000000ff057230 */ /* 0x000fe20000004100 */
        /* <DEDUP_REMOVED lines=16> */
[----:B------:R-:W-:-:S07]  /*9290*/  MOV R0, R4 ;  /* 0x0000000400007202 */ /* 0x000fce0000000f00 */
.L_x_2729:
[----:B------:R-:W-:-:S04]  /*92a0*/  SHF.R.U32.HI R5, RZ, 0x18, R5 ;  /* 0x00000018ff057819 */ /* 0x000fc80000011605 */
[----:B------:R-:W-:-:S07]  /*92b0*/  LOP3.LUT R0, R0, 0x80, R5, 0xf8, !PT ;  /* 0x0000008000007812 */ /* 0x000fce00078ef805 */
.L_x_2728:
[----:B------:R-:W-:Y:S05]  /*92c0*/  BSYNC.RECONVERGENT B0 ;  /* 0x0000000000007941 */ /* 0x000fea0003800200 */
.L_x_2727:
[----:B------:R0:W-:Y:S01]  /*92d0*/  STG.E.U8 desc[UR36][R2.64], R0 ;  /* 0x0000000002007986 */ /* 0x0001e2000c101124 */
[----:B------:R-:W-:Y:S05]  /*92e0*/  BRA `(.L_x_2716) ;  /* 0x0000000800147947 */ /* 0x000fea0003800000 */
.L_x_2725:
        /* <DEDUP_REMOVED lines=18> */
.L_x_2732:
[----:B------:R-:W-:-:S04]  /*9410*/  SHF.R.U32.HI R5, RZ, 0x18, R5 ;  /* 0x00000018ff057819 */ /* 0x000fc80000011605 */
[----:B------:R-:W-:-:S07]  /*9420*/  LOP3.LUT R0, R0, 0x80, R5, 0xf8, !PT ;  /* 0x0000008000007812 */ /* 0x000fce00078ef805 */
.L_x_2731:
[----:B------:R-:W-:Y:S05]  /*9430*/  BSYNC.RECONVERGENT B0 ;  /* 0x0000000000007941 */ /* 0x000fea0003800200 */
.L_x_2730:
[----:B------:R0:W-:Y:S01]  /*9440*/  STG.E.U8 desc[UR36][R2.64], R0 ;  /* 0x0000000002007986 */ /* 0x0001e2000c101124 */
[----:B------:R-:W-:Y:S05]  /*9450*/  BRA `(.L_x_2716) ;  /* 0x0000000400b87947 */ /* 0x000fea0003800000 */
.L_x_2724:
[----:B------:R-:W-:-:S09]  /*9460*/  UISETP.NE.AND UP0, UPT, UR4, 0x1c, UPT ;  /* 0x0000001c0400788c */ /* 0x000fd2000bf05270 */
[----:B------:R-:W-:Y:S05]  /*9470*/  BRA.U !UP0, `(.L_x_2733) ;  /* 0x0000000108607547 */ /* 0x000fea000b800000 */
[----:B------:R-:W-:-:S09]  /*9480*/  UISETP.NE.AND UP0, UPT, UR4, 0x1d, UPT ;  /* 0x0000001d0400788c */ /* 0x000fd2000bf05270 */
[----:B------:R-:W-:Y:S05]  /*9490*/  BRA.U !UP0, `(.L_x_2734) ;  /* 0x0000000108487547 */ /* 0x000fea000b800000 */
[----:B------:R-:W-:-:S09]  /*94a0*/  UISETP.NE.AND UP0, UPT, UR4, 0x2c, UPT ;  /* 0x0000002c0400788c */ /* 0x000fd2000bf05270 */
[----:B------:R-:W-:Y:S05]  /*94b0*/  BRA.U UP0, `(.L_x_2715) ;  /* 0x0000000100bc7547 */ /* 0x000fea000b800000 */
[----:B------:R-:W-:-:S05]  /*94c0*/  HADD2.F32 R5, -RZ, R0.H0_H0 ;  /* 0x20000000ff057230 */ /* 0x000fca0000004100 */
        /* <DEDUP_REMOVED lines=15> */
.L_x_2734:
[----:B------:R-:W-:-:S06]  /*95c0*/  HADD2.F32 R4, -RZ, R0.H0_H0 ;  /* 0x20000000ff047230 */ /* 0x000fcc0000004100 */
[----:B------:R-:W0:Y:S02]  /*95d0*/  F2I.U64.TRUNC R4, R4 ;  /* 0x0000000400047311 */ /* 0x000e24000020d800 */
[----:B0-----:R0:W-:Y:S01]  /*95e0*/  STG.E.64 desc[UR36][R2.64], R4 ;  /* 0x0000000402007986 */ /* 0x0011e2000c101b24 */
[----:B------:R-:W-:Y:S05]  /*95f0*/  BRA `(.L_x_2716) ;  /* 0x0000000400507947 */ /* 0x000fea0003800000 */
.L_x_2733:
[----:B------:R-:W-:-:S04]  /*9600*/  HADD2.F32 R0, -RZ, R0.H0_H0 ;  /* 0x20000000ff007230 */ /* 0x000fc80000004100 */
[----:B------:R-:W0:Y:S02]  /*9610*/  F2I.FTZ.U32.TRUNC.NTZ R5, R0 ;  /* 0x0000000000057305 */ /* 0x000e24000021f000 */
[----:B0-----:R0:W-:Y:S01]  /*9620*/  STG.E desc[UR36][R2.64], R5 ;  /* 0x0000000502007986 */ /* 0x0011e2000c101924 */
[----:B------:R-:W-:Y:S05]  /*9630*/  BRA `(.L_x_2716) ;  /* 0x0000000400407947 */ /* 0x000fea0003800000 */
.L_x_2723:
        /* <DEDUP_REMOVED lines=11> */
.L_x_2736:
[----:B------:R-:W-:Y:S01]  /*96f0*/  HADD2.F32 R0, -RZ, R0.H0_H0 ;  /* 0x20000000ff007230 */ /* 0x000fe20000004100 */
[----:B------:R-:W-:-:S04]  /*9700*/  CS2R R6, SRZ ;  /* 0x0000000000067805 */ /* 0x000fc8000001ff00 */
[----:B------:R-:W-:-:S04]  /*9710*/  FMUL.FTZ R0, R0, 1 ;  /* 0x3f80000000007820 */ /* 0x000fc80000410000 */
[----:B------:R-:W0:Y:S02]  /*9720*/  F2F.F64.F32 R4, R0 ;  /* 0x0000000000047310 */ /* 0x000e240000201800 */
[----:B0-----:R4:W-:Y:S01]  /*9730*/  STG.E.128 desc[UR36][R2.64], R4 ;  /* 0x0000000402007986 */ /* 0x0019e2000c101d24 */
[----:B------:R-:W-:Y:S05]  /*9740*/  BRA `(.L_x_2716) ;  /* 0x0000000000fc7947 */ /* 0x000fea0003800000 */
.L_x_2735:
[----:B------:R-:W-:-:S09]  /*9750*/  UISETP.NE.AND UP0, UPT, UR4, 0xf, UPT ;  /* 0x0000000f0400788c */ /* 0x000fd2000bf05270 */
[----:B------:R-:W-:Y:S05]  /*9760*/  BRA.U !UP0, `(.L_x_2737) ;  /* 0x0000000108e87547 */ /* 0x000fea000b800000 */
[----:B------:R-:W-:-:S09]  /*9770*/  UISETP.NE.AND UP0, UPT, UR4, 0x17, UPT ;  /* 0x000000170400788c */ /* 0x000fd2000bf05270 */
[----:B------:R-:W-:Y:S05]  /*9780*/  BRA.U !UP0, `(.L_x_2738) ;  /* 0x0000000108907547 */ /* 0x000fea000b800000 */
[----:B------:R-:W-:-:S09]  /*9790*/  UISETP.NE.AND UP0, UPT, UR4, 0x18, UPT ;  /* 0x000000180400788c */ /* 0x000fd2000bf05270 */
[----:B------:R-:W-:Y:S05]  /*97a0*/  BRA.U !UP0, `(.L_x_2739) ;  /* 0x0000000108447547 */ /* 0x000fea000b800000 */
.L_x_2715:
        /* <DEDUP_REMOVED lines=16> */
.L_x_2740:
[----:B------:R-:W-:Y:S05]  /*98b0*/  BRA `(.L_x_2716) ;  /* 0x0000000000a07947 */ /* 0x000fea0003800000 */
.L_x_2739:
[----:B------:R-:W-:Y:S01]  /*98c0*/  HADD2.F32 R7, -RZ, R0.H0_H0 ;  /* 0x20000000ff077230 */ /* 0x000fe20000004100 */
        /* <DEDUP_REMOVED lines=12> */
.L_x_2742:
[----:B------:R-:W-:Y:S05]  /*9990*/  BSYNC.RECONVERGENT B0 ;  /* 0x0000000000007941 */ /* 0x000fea0003800200 */
.L_x_2741:
[----:B------:R-:W-:-:S05]  /*99a0*/  LOP3.LUT R5, R0, 0x80, R5, 0xf8, !PT ;  /* 0x0000008000057812 */ /* 0x000fca00078ef805 */
[----:B------:R2:W-:Y:S01]  /*99b0*/  STG.E.U8 desc[UR36][R2.64], R5 ;  /* 0x0000000502007986 */ /* 0x0005e2000c101124 */
[----:B------:R-:W-:Y:S05]  /*99c0*/  BRA `(.L_x_2716) ;  /* 0x00000000005c7947 */ /* 0x000fea0003800000 */
.L_x_2738:
[----:B------:R-:W-:Y:S01]  /*99d0*/  HADD2.F32 R5, -RZ, R0.H0_H0 ;  /* 0x20000000ff057230 */ /* 0x000fe20000004100 */
        /* <DEDUP_REMOVED lines=11> */
.L_x_2744:
[----:B------:R-:W-:Y:S01]  /*9a90*/  IMAD.MOV.U32 R0, RZ, RZ, 0x7f ;  /* 0x0000007fff007424 */ /* 0x000fe200078e00ff */
[----:B------:R-:W-:-:S04]  /*9aa0*/  ISETP.GT.U32.AND P0, PT, R4, 0x7f800000, PT ;  /* 0x7f8000000400780c */ /* 0x000fc80003f04070 */
[----:B------:R-:W-:-:S09]  /*9ab0*/  SEL R0, R0, 0x7c, P0 ;  /* 0x0000007c00007807 */ /* 0x000fd20000000000 */
.L_x_2745:
[----:B------:R-:W-:Y:S05]  /*9ac0*/  BSYNC.RECONVERGENT B0 ;  /* 0x0000000000007941 */ /* 0x000fea0003800200 */
.L_x_2743:
[----:B------:R-:W-:-:S04]  /*9ad0*/  SHF.R.U32.HI R5, RZ, 0x18, R5 ;  /* 0x00000018ff057819 */ /* 0x000fc80000011605 */
[----:B------:R-:W-:-:S05]  /*9ae0*/  LOP3.LUT R5, R0, 0x80, R5, 0xf8, !PT ;  /* 0x0000008000057812 */ /* 0x000fca00078ef805 */
[----:B------:R1:W-:Y:S01]  /*9af0*/  STG.E.U8 desc[UR36][R2.64], R5 ;  /* 0x0000000502007986 */ /* 0x0003e2000c101124 */
[----:B------:R-:W-:Y:S05]  /*9b00*/  BRA `(.L_x_2716) ;  /* 0x00000000000c7947 */ /* 0x000fea0003800000 */
.L_x_2737:
[----:B------:R-:W-:-:S05]  /*9b10*/  HADD2.F32 R0, -RZ, R0.H0_H0 ;  /* 0x20000000ff007230 */ /* 0x000fca0000004100 */
[----:B------:R-:W-:-:S05]  /*9b20*/  F2FP.BF16.F32.PACK_AB R0, RZ, R0 ;  /* 0x00000000ff00723e */ /* 0x000fca00000010ff */
[----:B------:R0:W-:Y:S02]  /*9b30*/  STG.E.U16 desc[UR36][R2.64], R0 ;  /* 0x0000000002007986 */ /* 0x0001e4000c101524 */
.L_x_2716:
[----:B------:R-:W-:-:S07]  /*9b40*/  VIADD R17, R17, 0x80 ;  /* 0x0000008011117836 */ /* 0x000fce0000000000 */
.L_x_2639:
[----:B------:R-:W-:Y:S05]  /*9b50*/  BSYNC.RECONVERGENT B7 ;  /* 0x0000000000077941 */ /* 0x000fea0003800200 */
.L_x_2638:
[----:B------:R-:W5:Y:S01]  /*9b60*/  LDCU UR4, c[0x0][0x380] ;  /* 0x00007000ff0477ac */ /* 0x000f620008000800 */
[----:B------:R-:W-:Y:S01]  /*9b70*/  BSSY.RECONVERGENT B7, `(.L_x_2746) ;  /* 0x00004d2000077945 */ /* 0x000fe20003800200 */
[----:B-----5:R-:W-:-:S13]  /*9b80*/  ISETP.GE.AND P0, PT, R17, UR4, PT ;  /* 0x0000000411007c0c */ /* 0x020fda000bf06270 */
[----:B------:R-:W-:Y:S05]  /*9b90*/  @P0 BRA `(.L_x_2747) ;  /* 0x0000004c003c0947 */ /* 0x000fea0003800000 */
[----:B------:R-:W5:Y:S01]  /*9ba0*/  LDCU UR4, c[0x0][0x388] ;  /* 0x00007100ff0477ac */ /* 0x000f620008000800 */
[----:B------:R-:W-:Y:S01]  /*9bb0*/  IMAD.MOV.U32 R19, RZ, RZ, RZ ;  /* 0x000000ffff137224 */ /* 0x000fe200078e00ff */
[----:B0-----:R-:W-:Y:S01]  /*9bc0*/  MOV R0, RZ ;  /* 0x000000ff00007202 */ /* 0x001fe20000000f00 */
        /* <DEDUP_REMOVED lines=342> */
[----:B------:R-:W2:Y:S03]  /*b130*/  LDCU.64 UR8, c[0x0][0x5d8] ;  /* 0x0000bb00ff0877ac */ /* 0x000ea60008000a00 */
        /* <DEDUP_REMOVED lines=8> */
.L_x_2748:
        /* <DEDUP_REMOVED lines=19> */
.L_x_2752:
[----:B------:R-:W2:Y:S02]  /*b2f0*/  LDG.E.U8 R2, desc[UR36][R2.64] ;  /* 0x0000002402027981 */ /* 0x000ea4000c1e1100 */
[----:B--2---:R-:W-:-:S04]  /*b300*/  I2FP.F32.U32 R0, R2 ;  /* 0x0000000200007245 */ /* 0x004fc80000201000 */
[----:B------:R-:W-:-:S04]  /*b310*/  F2FP.F16.F32.PACK_AB R0, RZ, R0 ;  /* 0x00000000ff00723e */ /* 0x000fc800000000ff */
[----:B------:R-:W-:Y:S01]  /*b320*/  PRMT R18, R0, 0x7610, R18 ;  /* 0x0000761000127816 */ /* 0x000fe20000000012 */
[----:B------:R-:W-:Y:S06]  /*b330*/  BRA `(.L_x_2754) ;  /* 0x0000000c00d47947 */ /* 0x000fec0003800000 */
.L_x_2751:
        /* <DEDUP_REMOVED lines=11> */
.L_x_2756:
[----:B------:R-:W2:Y:S02]  /*b3f0*/  LDG.E R2, desc[UR36][R2.64] ;  /* 0x0000002402027981 */ /* 0x000ea4000c1e1900 */
[----:B--2---:R-:W-:-:S04]  /*b400*/  I2FP.F32.S32 R0, R2 ;  /* 0x0000000200007245 */ /* 0x004fc80000201400 */
[----:B------:R-:W-:-:S04]  /*b410*/  F2FP.F16.F32.PACK_AB R0, RZ, R0 ;  /* 0x00000000ff00723e */ /* 0x000fc800000000ff */
[----:B------:R-:W-:Y:S01]  /*b420*/  PRMT R18, R0, 0x7610, R18 ;  /* 0x0000761000127816 */ /* 0x000fe20000000012 */
[----:B------:R-:W-:Y:S06]  /*b430*/  BRA `(.L_x_2754) ;  /* 0x0000000c00947947 */ /* 0x000fec0003800000 */
.L_x_2755:
[----:B------:R-:W2:Y:S02]  /*b440*/  LDG.E.U16 R2, desc[UR36][R2.64] ;  /* 0x0000002402027981 */ /* 0x000ea4000c1e1500 */
[----:B--2---:R-:W0:Y:S02]  /*b450*/  I2F.S16 R0, R2 ;  /* 0x0000000200007306 */ /* 0x004e240000101400 */
[----:B0-----:R-:W-:-:S04]  /*b460*/  F2FP.F16.F32.PACK_AB R0, RZ, R0 ;  /* 0x00000000ff00723e */ /* 0x001fc800000000ff */
[----:B------:R-:W-:Y:S01]  /*b470*/  PRMT R18, R0, 0x7610, R18 ;  /* 0x0000761000127816 */ /* 0x000fe20000000012 */
[----:B------:R-:W-:Y:S06]  /*b480*/  BRA `(.L_x_2754) ;  /* 0x0000000c00807947 */ /* 0x000fec0003800000 */
.L_x_2750:
        /* <DEDUP_REMOVED lines=9> */
.L_x_2758:
[----:B------:R0:W5:Y:S01]  /*b520*/  LDG.E.U16 R18, desc[UR36][R2.64] ;  /* 0x0000002402127981 */ /* 0x000162000c1e1500 */
[----:B------:R-:W-:Y:S05]  /*b530*/  BRA `(.L_x_2754) ;  /* 0x0000000c00547947 */ /* 0x000fea0003800000 */
.L_x_2757:
        /* <DEDUP_REMOVED lines=9> */
.L_x_2760:
[----:B------:R1:W5:Y:S01]  /*b5d0*/  LDG.E.U16 R18, desc[UR36][R2.64] ;  /* 0x0000002402127981 */ /* 0x000362000c1e1500 */
[----:B------:R-:W-:Y:S05]  /*b5e0*/  BRA `(.L_x_2754) ;  /* 0x0000000c00287947 */ /* 0x000fea0003800000 */
.L_x_2759:
        /* <DEDUP_REMOVED lines=13> */
.L_x_2749:
        /* <DEDUP_REMOVED lines=14> */
.L_x_2763:
        /* <DEDUP_REMOVED lines=13> */
.L_x_2762:
        /* <DEDUP_REMOVED lines=12> */
[----:B0-----:R-:W-:-:S04]  /*b930*/  IADD3 R5, PT, PT, -R5, RZ, RZ ;  /* 0x000000ff05057210 */ /* 0x001fc80007ffe1ff */
        /* <DEDUP_REMOVED lines=14> */
.L_x_2765:
        /* <DEDUP_REMOVED lines=14> */
.L_x_2764:
[----:B------:R-:W2:Y:S02]  /*bb00*/  LDG.E.U16 R0, desc[UR36][R2.64] ;  /* 0x0000002402007981 */ /* 0x000ea4000c1e1500 */
[----:B--2---:R-:W-:-:S05]  /*bb10*/  IMAD.U32 R0, R0, 0x10000, RZ ;  /* 0x0001000000007824 */ /* 0x004fca00078e00ff */
[----:B------:R-:W-:-:S04]  /*bb20*/  F2FP.F16.F32.PACK_AB R0, RZ, R0 ;  /* 0x00000000ff00723e */ /* 0x000fc800000000ff */
[----:B------:R-:W-:Y:S01]  /*bb30*/  PRMT R18, R0, 0x7610, R18 ;  /* 0x0000761000127816 */ /* 0x000fe20000000012 */
[----:B------:R-:W-:Y:S06]  /*bb40*/  BRA `(.L_x_2754) ;  /* 0x0000000400d07947 */ /* 0x000fec0003800000 */
.L_x_2761:
        /* <DEDUP_REMOVED lines=13> */
.L_x_2768:
        /* <DEDUP_REMOVED lines=21> */
.L_x_2772:
[----:B------:R-:W-:Y:S05]  /*bd70*/  BSYNC.RECONVERGENT B1 ;  /* 0x0000000000017941 */ /* 0x000fea0003800200 */
.L_x_2771:
[----:B------:R-:W-:Y:S01]  /*bd80*/  IMAD.SHL.U32 R0, R0, 0x100000, RZ ;  /* 0x0010000000007824 */ /* 0x000fe200078e00ff */
[----:B------:R-:W-:-:S04]  /*bd90*/  LEA R2, R2, 0x3b800000, 0x17 ;  /* 0x3b80000002027811 */ /* 0x000fc800078eb8ff */
[----:B------:R-:W-:-:S07]  /*bda0*/  LOP3.LUT R0, R2, R0, R7, 0xfe, !PT ;  /* 0x0000000002007212 */ /* 0x000fce00078efe07 */
.L_x_2770:
[----:B------:R-:W-:Y:S05]  /*bdb0*/  BSYNC.RECONVERGENT B0 ;  /* 0x0000000000007941 */ /* 0x000fea0003800200 */
.L_x_2769:
[----:B------:R-:W-:-:S04]  /*bdc0*/  F2FP.F16.F32.PACK_AB R0, RZ, R0 ;  /* 0x00000000ff00723e */ /* 0x000fc800000000ff */
[----:B------:R-:W-:Y:S01]  /*bdd0*/  PRMT R18, R0, 0x7610, R18 ;  /* 0x0000761000127816 */ /* 0x000fe20000000012 */
[----:B------:R-:W-:Y:S06]  /*bde0*/  BRA `(.L_x_2754) ;  /* 0x0000000400287947 */ /* 0x000fec0003800000 */
.L_x_2767:
        /* <DEDUP_REMOVED lines=21> */
.L_x_2776:
[----:B------:R-:W-:Y:S05]  /*bf40*/  BSYNC.RECONVERGENT B1 ;  /* 0x0000000000017941 */ /* 0x000fea0003800200 */
.L_x_2775:
[----:B------:R-:W-:Y:S01]  /*bf50*/  IMAD.SHL.U32 R0, R0, 0x200000, RZ ;  /* 0x0020000000007824 */ /* 0x000fe200078e00ff */
[----:B------:R-:W-:-:S04]  /*bf60*/  LEA R2, R2, 0x37800000, 0x17 ;  /* 0x3780000002027811 */ /* 0x000fc800078eb8ff */
[----:B------:R-:W-:-:S07]  /*bf70*/  LOP3.LUT R0, R2, R0, R7, 0xfe, !PT ;  /* 0x0000000002007212 */ /* 0x000fce00078efe07 */
.L_x_2774:
[----:B------:R-:W-:Y:S05]  /*bf80*/  BSYNC.RECONVERGENT B0 ;  /* 0x0000000000007941 */ /* 0x000fea0003800200 */
.L_x_2773:
[----:B------:R-:W-:-:S04]  /*bf90*/  F2FP.F16.F32.PACK_AB R0, RZ, R0 ;  /* 0x00000000ff00723e */ /* 0x000fc800000000ff */
[----:B------:R-:W-:Y:S01]  /*bfa0*/  PRMT R18, R0, 0x7610, R18 ;  /* 0x0000761000127816 */ /* 0x000fe20000000012 */
[----:B------:R-:W-:Y:S06]  /*bfb0*/  BRA `(.L_x_2754) ;  /* 0x0000000000b47947 */ /* 0x000fec0003800000 */
.L_x_2766:
        /* <DEDUP_REMOVED lines=14> */
.L_x_2780:
[----:B------:R-:W-:Y:S05]  /*c0a0*/  BSYNC.RECONVERGENT B0 ;  /* 0x0000000000007941 */ /* 0x000fea0003800200 */
.L_x_2779:
[----:B------:R-:W-:-:S04]  /*c0b0*/  F2FP.F16.F32.PACK_AB R0, RZ, R0 ;  /* 0x00000000ff00723e */ /* 0x000fc800000000ff */
[----:B------:R-:W-:Y:S01]  /*c0c0*/  PRMT R18, R0, 0x7610, R18 ;  /* 0x0000761000127816 */ /* 0x000fe20000000012 */
[----:B------:R-:W-:Y:S06]  /*c0d0*/  BRA `(.L_x_2754) ;  /* 0x00000000006c7947 */ /* 0x000fec0003800000 */
.L_x_2753:
        /* <DEDUP_REMOVED lines=16> */
.L_x_2781:
[----:B------:R-:W-:Y:S01]  /*c1e0*/  PRMT R18, RZ, 0x7610, R18 ;  /* 0x00007610ff127816 */ /* 0x000fe20000000012 */
[----:B------:R-:W-:Y:S06]  /*c1f0*/  BRA `(.L_x_2754) ;  /* 0x0000000000247947 */ /* 0x000fec0003800000 */
.L_x_2778:
[----:B------:R-:W2:Y:S02]  /*c200*/  LDG.E.64 R2, desc[UR36][R2.64] ;  /* 0x0000002402027981 */ /* 0x000ea4000c1e1b00 */
[----:B--2---:R-:W0:Y:S02]  /*c210*/  I2F.U64 R0, R2 ;  /* 0x0000000200007312 */ /* 0x004e240000301000 */
[----:B0-----:R-:W-:-:S04]  /*c220*/  F2FP.F16.F32.PACK_AB R0, RZ, R0 ;  /* 0x00000000ff00723e */ /* 0x001fc800000000ff */
[----:B------:R-:W-:Y:S01]  /*c230*/  PRMT R18, R0, 0x7610, R18 ;  /* 0x0000761000127816 */ /* 0x000fe20000000012 */
[----:B------:R-:W-:Y:S06]  /*c240*/  BRA `(.L_x_2754) ;  /* 0x0000000000107947 */ /* 0x000fec0003800000 */
.L_x_2777:
[----:B------:R-:W2:Y:S02]  /*c250*/  LDG.E R2, desc[UR36][R2.64] ;  /* 0x0000002402027981 */ /* 0x000ea4000c1e1900 */
[----:B--2---:R-:W-:-:S04]  /*c260*/  I2FP.F32.U32 R0, R2 ;  /* 0x0000000200007245 */ /* 0x004fc80000201000 */
[----:B------:R-:W-:-:S04]  /*c270*/  F2FP.F16.F32.PACK_AB R0, RZ, R0 ;  /* 0x00000000ff00723e */ /* 0x000fc800000000ff */
[----:B------:R-:W-:-:S07]  /*c280*/  PRMT R18, R0, 0x7610, R18 ;  /* 0x0000761000127816 */ /* 0x000fce0000000012 */
.L_x_2754:
[----:B------:R-:W0:Y:S01]  /*c290*/  LDCU.64 UR6, c[0x0][0x5f8] ;  /* 0x0000bf00ff0677ac */ /* 0x000e220008000a00 */
[----:B------:R-:W-:-:S04]  /*c2a0*/  UPRMT UR4, UR42, 0x9910, URZ ;  /* 0x000099102a047896 */ /* 0x000fc800080000ff */
[----:B------:R-:W-:Y:S01]  /*c2b0*/  UISETP.GT.AND UP0, UPT, UR4, 0x9, UPT ;  /* 0x000000090400788c */ /* 0x000fe2000bf04270 */
[----:B01----:R-:W-:-:S04]  /*c2c0*/  IADD3 R2, P0, PT, R19, UR6, RZ ;  /* 0x0000000613027c10 */ /* 0x003fc8000ff1e0ff */
        /* <DEDUP_REMOVED lines=15> */
.L_x_2785:
[----:B------:R-:W2:Y:S02]  /*c3c0*/  LDG.E.U8 R2, desc[UR36][R2.64] ;  /* 0x0000002402027981 */ /* 0x000ea4000c1e1100 */
[----:B--2---:R-:W-:-:S04]  /*c3d0*/  I2FP.F32.U32 R0, R2 ;  /* 0x0000000200007245 */ /* 0x004fc80000201000 */
[----:B------:R-:W-:-:S04]  /*c3e0*/  F2FP.F16.F32.PACK_AB R0, RZ, R0 ;  /* 0x00000000ff00723e */ /* 0x000fc800000000ff */
[----:B------:R-:W-:Y:S01]  /*c3f0*/  PRMT R22, R0, 0x7610, R22 ;  /* 0x0000761000167816 */ /* 0x000fe20000000016 */
[----:B------:R-:W-:Y:S06]  /*c400*/  BRA `(.L_x_2787) ;  /* 0x0000000c00d47947 */ /* 0x000fec0003800000 */
.L_x_2784:
        /* <DEDUP_REMOVED lines=11> */
.L_x_2789:
[----:B------:R-:W2:Y:S02]  /*c4c0*/  LDG.E R2, desc[UR36][R2.64] ;  /* 0x0000002402027981 */ /* 0x000ea4000c1e1900 */
[----:B--2---:R-:W-:-:S04]  /*c4d0*/  I2FP.F32.S32 R0, R2 ;  /* 0x0000000200007245 */ /* 0x004fc80000201400 */
[----:B------:R-:W-:-:S04]  /*c4e0*/  F2FP.F16.F32.PACK_AB R0, RZ, R0 ;  /* 0x00000000ff00723e */ /* 0x000fc800000000ff */
[----:B------:R-:W-:Y:S01]  /*c4f0*/  PRMT R22, R0, 0x7610, R22 ;  /* 0x0000761000167816 */ /* 0x000fe20000000016 */
[----:B------:R-:W-:Y:S06]  /*c500*/  BRA `(.L_x_2787) ;  /* 0x0000000c00947947 */ /* 0x000fec0003800000 */
.L_x_2788:
[----:B------:R-:W2:Y:S02]  /*c510*/  LDG.E.U16 R2, desc[UR36][R2.64] ;  /* 0x0000002402027981 */ /* 0x000ea4000c1e1500 */
[----:B--2---:R-:W0:Y:S02]  /*c520*/  I2F.S16 R0, R2 ;  /* 0x0000000200007306 */ /* 0x004e240000101400 */
[----:B0-----:R-:W-:-:S04]  /*c530*/  F2FP.F16.F32.PACK_AB R0, RZ, R0 ;  /* 0x00000000ff00723e */ /* 0x001fc800000000ff */
[----:B------:R-:W-:Y:S01]  /*c540*/  PRMT R22, R0, 0x7610, R22 ;  /* 0x0000761000167816 */ /* 0x000fe20000000016 */
[----:B------:R-:W-:Y:S06]  /*c550*/  BRA `(.L_x_2787) ;  /* 0x0000000c00807947 */ /* 0x000fec0003800000 */
.L_x_2783:
        /* <DEDUP_REMOVED lines=9> */
.L_x_2791:
[----:B------:R1:W5:Y:S01]  /*c5f0*/  LDG.E.U16 R22, desc[UR36][R2.64] ;  /* 0x0000002402167981 */ /* 0x000362000c1e1500 */
[----:B------:R-:W-:Y:S05]  /*c600*/  BRA `(.L_x_2787) ;  /* 0x0000000c00547947 */ /* 0x000fea0003800000 */
.L_x_2790:
        /* <DEDUP_REMOVED lines=9> */
.L_x_2793:
[----:B------:R0:W5:Y:S01]  /*c6a0*/  LDG.E.U16 R22, desc[UR36][R2.64] ;  /* 0x0000002402167981 */ /* 0x000162000c1e1500 */
[----:B------:R-:W-:Y:S05]  /*c6b0*/  BRA `(.L_x_2787) ;  /* 0x0000000c00287947 */ /* 0x000fea0003800000 */
.L_x_2792:
        /* <DEDUP_REMOVED lines=13> */
.L_x_2782:
        /* <DEDUP_REMOVED lines=14> */
.L_x_2796:
        /* <DEDUP_REMOVED lines=13> */
.L_x_2795:
        /* <DEDUP_REMOVED lines=14> */
[----:B------:R-:W-:-:S05]  /*ca20*/  VIADD R5, R5, 0xfffffffc ;  /* 0xfffffffc05057836 */ /* 0x000fca0000000000 */
[C---:B------:R-:W-:Y:S02]  /*ca30*/  SHF.L.U32 R6, R4.reuse, R5, RZ ;  /* 0x0000000504067219 */ /* 0x040fe400000006ff */
[----:B------:R-:W-:Y:S01]  /*ca40*/  SHF.L.U32 R7, R5, 0x17, RZ ;  /* 0x0000001705077819 */ /* 0x000fe200000006ff */
        /* <DEDUP_REMOVED lines=10> */
.L_x_2798:
        /* <DEDUP_REMOVED lines=14> */
.L_x_2797:
[----:B------:R-:W2:Y:S02]  /*cbd0*/  LDG.E.U16 R0, desc[UR36][R2.64] ;  /* 0x0000002402007981 */ /* 0x000ea4000c1e1500 */
[----:B--2---:R-:W-:-:S04]  /*cbe0*/  SHF.L.U32 R0, R0, 0x10, RZ ;  /* 0x0000001000007819 */ /* 0x004fc800000006ff */
[----:B------:R-:W-:-:S04]  /*cbf0*/  F2FP.F16.F32.PACK_AB R0, RZ, R0 ;  /* 0x00000000ff00723e */ /* 0x000fc800000000ff */
[----:B------:R-:W-:Y:S01]  /*cc00*/  PRMT R22, R0, 0x7610, R22 ;  /* 0x0000761000167816 */ /* 0x000fe20000000016 */
[----:B------:R-:W-:Y:S06]  /*cc10*/  BRA `(.L_x_2787) ;  /* 0x0000000400d07947 */ /* 0x000fec0003800000 */
.L_x_2794:
        /* <DEDUP_REMOVED lines=13> */
.L_x_2801:
        /* <DEDUP_REMOVED lines=21> */
.L_x_2805:
[----:B------:R-:W-:Y:S05]  /*ce40*/  BSYNC.RECONVERGENT B1 ;  /* 0x0000000000017941 */ /* 0x000fea0003800200 */
.L_x_2804:
[----:B------:R-:W-:Y:S02]  /*ce50*/  SHF.L.U32 R0, R0, 0x14, RZ ;  /* 0x0000001400007819 */ /* 0x000fe400000006ff */
[----:B------:R-:W-:-:S04]  /*ce60*/  LEA R2, R2, 0x3b800000, 0x17 ;  /* 0x3b80000002027811 */ /* 0x000fc800078eb8ff */
[----:B------:R-:W-:-:S07]  /*ce70*/  LOP3.LUT R0, R2, R0, R7, 0xfe, !PT ;  /* 0x0000000002007212 */ /* 0x000fce00078efe07 */
.L_x_2803:
[----:B------:R-:W-:Y:S05]  /*ce80*/  BSYNC.RECONVERGENT B0 ;  /* 0x0000000000007941 */ /* 0x000fea0003800200 */
.L_x_2802:
[----:B------:R-:W-:-:S04]  /*ce90*/  F2FP.F16.F32.PACK_AB R0, RZ, R0 ;  /* 0x00000000ff00723e */ /* 0x000fc800000000ff */
[----:B------:R-:W-:Y:S01]  /*cea0*/  PRMT R22, R0, 0x7610, R22 ;  /* 0x0000761000167816 */ /* 0x000fe20000000016 */
[----:B------:R-:W-:Y:S06]  /*ceb0*/  BRA `(.L_x_2787) ;  /* 0x0000000400287947 */ /* 0x000fec0003800000 */
.L_x_2800:
        /* <DEDUP_REMOVED lines=21> */
.L_x_2809:
[----:B------:R-:W-:Y:S05]  /*d010*/  BSYNC.RECONVERGENT B1 ;  /* 0x0000000000017941 */ /* 0x000fea0003800200 */
.L_x_2808:
[----:B------:R-:W-:Y:S02]  /*d020*/  SHF.L.U32 R0, R0, 0x15, RZ ;  /* 0x0000001500007819 */ /* 0x000fe400000006ff */
[----:B------:R-:W-:-:S04]  /*d030*/  LEA R2, R2, 0x37800000, 0x17 ;  /* 0x3780000002027811 */ /* 0x000fc800078eb8ff */
[----:B------:R-:W-:-:S07]  /*d040*/  LOP3.LUT R0, R2, R0, R7, 0xfe, !PT ;  /* 0x0000000002007212 */ /* 0x000fce00078efe07 */
.L_x_2807:
[----:B------:R-:W-:Y:S05]  /*d050*/  BSYNC.RECONVERGENT B0 ;  /* 0x0000000000007941 */ /* 0x000fea0003800200 */
.L_x_2806:
[----:B------:R-:W-:-:S04]  /*d060*/  F2FP.F16.F32.PACK_AB R0, RZ, R0 ;  /* 0x00000000ff00723e */ /* 0x000fc800000000ff */
[----:B------:R-:W-:Y:S01]  /*d070*/  PRMT R22, R0, 0x7610, R22 ;  /* 0x0000761000167816 */ /* 0x000fe20000000016 */
[----:B------:R-:W-:Y:S06]  /*d080*/  BRA `(.L_x_2787) ;  /* 0x0000000000b47947 */ /* 0x000fec0003800000 */
.L_x_2799:
        /* <DEDUP_REMOVED lines=14> */
.L_x_2813:
[----:B------:R-:W-:Y:S05]  /*d170*/  BSYNC.RECONVERGENT B0 ;  /* 0x0000000000007941 */ /* 0x000fea0003800200 */
.L_x_2812:
[----:B------:R-:W-:-:S04]  /*d180*/  F2FP.F16.F32.PACK_AB R0, RZ, R0 ;  /* 0x00000000ff00723e */ /* 0x000fc800000000ff */
[----:B------:R-:W-:Y:S01]  /*d190*/  PRMT R22, R0, 0x7610, R22 ;  /* 0x0000761000167816 */ /* 0x000fe20000000016 */
[----:B------:R-:W-:Y:S06]  /*d1a0*/  BRA `(.L_x_2787) ;  /* 0x00000000006c7947 */ /* 0x000fec0003800000 */
.L_x_2786:
        /* <DEDUP_REMOVED lines=16> */
.L_x_2814:
[----:B------:R-:W-:Y:S01]  /*d2b0*/  PRMT R22, RZ, 0x7610, R22 ;  /* 0x00007610ff167816 */ /* 0x000fe20000000016 */
[----:B------:R-:W-:Y:S06]  /*d2c0*/  BRA `(.L_x_2787) ;  /* 0x0000000000247947 */ /* 0x000fec0003800000 */
.L_x_2811:
[----:B------:R-:W2:Y:S02]  /*d2d0*/  LDG.E.64 R2, desc[UR36][R2.64] ;  /* 0x0000002402027981 */ /* 0x000ea4000c1e1b00 */
[----:B--2---:R-:W0:Y:S02]  /*d2e0*/  I2F.U64 R0, R2 ;  /* 0x0000000200007312 */ /* 0x004e240000301000 */
[----:B0-----:R-:W-:-:S04]  /*d2f0*/  F2FP.F16.F32.PACK_AB R0, RZ, R0 ;  /* 0x00000000ff00723e */ /* 0x001fc800000000ff */
[----:B------:R-:W-:Y:S01]  /*d300*/  PRMT R22, R0, 0x7610, R22 ;  /* 0x0000761000167816 */ /* 0x000fe20000000016 */
[----:B------:R-:W-:Y:S06]  /*d310*/  BRA `(.L_x_2787) ;  /* 0x0000000000107947 */ /* 0x000fec0003800000 */
.L_x_2810:
[----:B------:R-:W2:Y:S02]  /*d320*/  LDG.E R2, desc[UR36][R2.64] ;  /* 0x0000002402027981 */ /* 0x000ea4000c1e1900 */
[----:B--2---:R-:W-:-:S04]  /*d330*/  I2FP.F32.U32 R0, R2 ;  /* 0x0000000200007245 */ /* 0x004fc80000201000 */
[----:B------:R-:W-:-:S04]  /*d340*/  F2FP.F16.F32.PACK_AB R0, RZ, R0 ;  /* 0x00000000ff00723e */ /* 0x000fc800000000ff */
[----:B------:R-:W-:-:S07]  /*d350*/  PRMT R22, R0, 0x7610, R22 ;  /* 0x0000761000167816 */ /* 0x000fce0000000016 */
.L_x_2787:
[----:B-----5:R-:W-:Y:S01]  /*d360*/  HADD2.F32 R19, -RZ, R18.H0_H0 ;  /* 0x20000012ff137230 */ /* 0x020fe20000004100 */
        /* <DEDUP_REMOVED lines=20> */
.L_x_2816:
[----:B------:R-:W-:Y:S05]  /*d4b0*/  BSYNC.RECONVERGENT B6 ;  /* 0x0000000000067941 */ /* 0x000fea0003800200 */
.L_x_2815:
[----:B------:R-:W-:Y:S01]  /*d4c0*/  HADD2.F32 R22, -RZ, R22.H0_H0 ;  /* 0x20000016ff167230 */ /* 0x000fe20000004100 */
        /* <DEDUP_REMOVED lines=20> */
.L_x_2818:
[----:B------:R-:W-:Y:S05]  /*d610*/  BSYNC.RECONVERGENT B6 ;  /* 0x0000000000067941 */ /* 0x000fea0003800200 */
.L_x_2817:
[----:B------:R-:W-:Y:S01]  /*d620*/  HADD2.F32 R5, -RZ, -R18.H0_H0 ;  /* 0xa0000012ff057230 */ /* 0x000fe20000004100 */
[----:B------:R-:W2:Y:S01]  /*d630*/  MUFU.LG2 R19, R19 ;  /* 0x0000001300137308 */ /* 0x000ea20000000c00 */
[----:B------:R-:W-:Y:S01]  /*d640*/  IMAD.MOV.U32 R4, RZ, RZ, 0x3e800000 ;  /* 0x3e800000ff047424 */ /* 0x000fe200078e00ff */
[----:B------:R-:W3:Y:S01]  /*d650*/  LDCU.64 UR6, c[0x0][0x5e8] ;  /* 0x0000bd00ff0677ac */ /* 0x000ee20008000a00 */
[----:B------:R-:W-:Y:S02]  /*d660*/  IMAD.MOV.U32 R7, RZ, RZ, 0x3d39bf78 ;  /* 0x3d39bf78ff077424 */ /* 0x000fe400078e00ff */
        /* <DEDUP_REMOVED lines=24> */
[----:B------:R-:W-:Y:S01]  /*d7f0*/  FFMA.FTZ R3, R0, 0.69314718246459960938, R3 ;  /* 0x3f31721800037823 */ /* 0x000fe20000010003 */
[----:B--2---:R-:W-:Y:S01]  /*d800*/  FMUL.FTZ R0, R19, 0.69314718246459960938 ;  /* 0x3f31721813007820 */ /* 0x004fe20000410000 */
[C---:B------:R-:W-:Y:S01]  /*d810*/  @P1 FFMA.FTZ R3, R5.reuse, R2, +INF ;  /* 0x7f80000005031423 */ /* 0x040fe20000010002 */
[----:B------:R-:W-:Y:S01]  /*d820*/  @P0 FSETP.NEU.FTZ.AND P1, PT, R5, RZ, PT ;  /* 0x000000ff0500020b */ /* 0x000fe20003f3d000 */
[----:B------:R-:W-:Y:S02]  /*d830*/  FADD.FTZ R2, R22, -1 ;  /* 0xbf80000016027421 */ /* 0x000fe40000010000 */
[----:B------:R-:W-:Y:S02]  /*d840*/  F2FP.F16.F32.PACK_AB R0, RZ, R0 ;  /* 0x00000000ff00723e */ /* 0x000fe400000000ff */
[----:B------:R-:W-:Y:S02]  /*d850*/  @P0 FSEL R3, R3, -RZ, P1 ;  /* 0x800000ff03030208 */ /* 0x000fe40000800000 */
[----:B------:R-:W-:-:S02]  /*d860*/  PRMT R4, R0, 0x7610, R4 ;  /* 0x0000761000047816 */ /* 0x000fc40000000004 */
[----:B------:R-:W-:-:S04]  /*d870*/  F2FP.F16.F32.PACK_AB R3, RZ, R3 ;  /* 0x00000003ff03723e */ /* 0x000fc800000000ff */
[----:B------:R-:W-:Y:S01]  /*d880*/  PRMT R0, R3, 0x7610, R0 ;  /* 0x0000761003007816 */ /* 0x000fe20000000000 */
[----:B------:R-:W-:-:S04]  /*d890*/  HADD2.F32 R3, -RZ, R4.H0_H0 ;  /* 0x20000004ff037230 */ /* 0x000fc80000004100 */
[----:B------:R-:W-:Y:S01]  /*d8a0*/  HADD2.F32 R5, -RZ, R0.H0_H0 ;  /* 0x20000000ff057230 */ /* 0x000fe20000004100 */
[----:B------:R-:W-:Y:S02]  /*d8b0*/  FSETP.GEU.FTZ.AND P0, PT, R3, -100, PT ;  /* 0xc2c800000300780b */ /* 0x000fe40003f1e000 */
[----:B------:R-:W-:Y:S02]  /*d8c0*/  F2FP.F16.F32.PACK_AB R3, RZ, R2 ;  /* 0x00000002ff03723e */ /* 0x000fe400000000ff */
[----:B------:R-:W-:Y:S02]  /*d8d0*/  FSETP.GEU.FTZ.AND P1, PT, R5, -100, PT ;  /* 0xc2c800000500780b */ /* 0x000fe40003f3e000 */
[----:B------:R-:W-:Y:S01]  /*d8e0*/  SEL R2, R4, 0xd640, P0 ;  /* 0x0000d64004027807 */ /* 0x000fe20000000000 */
[----:B------:R-:W-:Y:S01]  /*d8f0*/  HADD2.F32 R3, -RZ, R3.H0_H0 ;  /* 0x20000003ff037230 */ /* 0x000fe20000004100 */
[----:B------:R-:W-:-:S03]  /*d900*/  SEL R0, R0, 0xd640, P1 ;  /* 0x0000d64000007807 */ /* 0x000fc60000800000 */
        /* <DEDUP_REMOVED lines=24> */
.L_x_2822:
[----:B------:R-:W-:-:S06]  /*da90*/  HADD2.F32 R5, -RZ, R0.H0_H0 ;  /* 0x20000000ff057230 */ /* 0x000fcc0000004100 */
[----:B------:R-:W0:Y:S02]  /*daa0*/  F2I.S64.TRUNC R4, R5 ;  /* 0x0000000500047311 */ /* 0x000e24000020d900 */
[----:B0-----:R0:W-:Y:S01]  /*dab0*/  STG.E.U8 desc[UR36][R2.64], R4 ;  /* 0x0000000402007986 */ /* 0x0011e2000c101124 */
[----:B------:R-:W-:Y:S05]  /*dac0*/  BRA `(.L_x_2824) ;  /* 0x0000000c006c7947 */ /* 0x000fea0003800000 */
.L_x_2821:
        /* <DEDUP_REMOVED lines=10> */
.L_x_2826:
[----:B------:R-:W-:-:S04]  /*db70*/  HADD2.F32 R0, -RZ, R0.H0_H0 ;  /* 0x20000000ff007230 */ /* 0x000fc80000004100 */
[----:B------:R-:W0:Y:S02]  /*db80*/  F2I.FTZ.TRUNC.NTZ R5, R0 ;  /* 0x0000000000057305 */ /* 0x000e24000021f100 */
[----:B0-----:R0:W-:Y:S01]  /*db90*/  STG.E desc[UR36][R2.64], R5 ;  /* 0x0000000502007986 */ /* 0x0011e2000c101924 */
[----:B------:R-:W-:Y:S05]  /*dba0*/  BRA `(.L_x_2824) ;  /* 0x0000000c00347947 */ /* 0x000fea0003800000 */
.L_x_2825:
[----:B------:R-:W-:-:S04]  /*dbb0*/  HADD2.F32 R0, -RZ, R0.H0_H0 ;  /* 0x20000000ff007230 */ /* 0x000fc80000004100 */
[----:B------:R-:W0:Y:S02]  /*dbc0*/  F2I.FTZ.TRUNC.NTZ R5, R0 ;  /* 0x0000000000057305 */ /* 0x000e24000021f100 */
[----:B0-----:R0:W-:Y:S01]  /*dbd0*/  STG.E.U16 desc[UR36][R2.64], R5 ;  /* 0x0000000502007986 */ /* 0x0011e2000c101524 */
[----:B------:R-:W-:Y:S05]  /*dbe0*/  BRA `(.L_x_2824) ;  /* 0x0000000c00247947 */ /* 0x000fea0003800000 */
.L_x_2820:
        /* <DEDUP_REMOVED lines=9> */
.L_x_2828:
[----:B------:R0:W-:Y:S01]  /*dc80*/  STG.E.U16 desc[UR36][R2.64], R0 ;  /* 0x0000000002007986 */ /* 0x0001e2000c101524 */
[----:B------:R-:W-:Y:S05]  /*dc90*/  BRA `(.L_x_2824) ;  /* 0x0000000800f87947 */ /* 0x000fea0003800000 */
.L_x_2827:
        /* <DEDUP_REMOVED lines=10> */
.L_x_2830:
[----:B------:R-:W-:-:S05]  /*dd40*/  HADD2.F32 R0, -RZ, R0.H0_H0 ;  /* 0x20000000ff007230 */ /* 0x000fca0000004100 */
[----:B------:R-:W-:-:S04]  /*dd50*/  F2FP.F16.F32.PACK_AB R0, RZ, R0 ;  /* 0x00000000ff00723e */ /* 0x000fc800000000ff */
[----:B------:R-:W-:-:S05]  /*dd60*/  PRMT R0, R0, 0x5410, RZ ;  /* 0x0000541000007816 */ /* 0x000fca00000000ff */
[----:B------:R0:W-:Y:S01]  /*dd70*/  STG.E desc[UR36][R2.64], R0 ;  /* 0x0000000002007986 */ /* 0x0001e2000c101924 */
[----:B------:R-:W-:Y:S05]  /*dd80*/  BRA `(.L_x_2824) ;  /* 0x0000000800bc7947 */ /* 0x000fea0003800000 */
.L_x_2829:
[----:B------:R-:W-:-:S05]  /*dd90*/  HADD2.F32 R4, -RZ, R0.H0_H0 ;  /* 0x20000000ff047230 */ /* 0x000fca0000004100 */
[----:B------:R-:W-:-:S06]  /*dda0*/  FMUL.FTZ R4, R4, 1 ;  /* 0x3f80000004047820 */ /* 0x000fcc0000410000 */
[----:B------:R-:W0:Y:S02]  /*ddb0*/  F2F.F64.F32 R4, R4 ;  /* 0x0000000400047310 */ /* 0x000e240000201800 */
[----:B0-----:R0:W-:Y:S01]  /*ddc0*/  STG.E.64 desc[UR36][R2.64], R4 ;  /* 0x0000000402007986 */ /* 0x0011e2000c101b24 */
[----:B------:R-:W-:Y:S05]  /*ddd0*/  BRA `(.L_x_2824) ;  /* 0x0000000800a87947 */ /* 0x000fea0003800000 */
.L_x_2819:
        /* <DEDUP_REMOVED lines=14> */
.L_x_2834:
        /* <DEDUP_REMOVED lines=18> */
.L_x_2837:
[----:B------:R-:W-:-:S04]  /*dfe0*/  SHF.R.U32.HI R5, RZ, 0x18, R5 ;  /* 0x00000018ff057819 */ /* 0x000fc80000011605 */
[----:B------:R-:W-:-:S07]  /*dff0*/  LOP3.LUT R0, R0, 0x80, R5, 0xf8, !PT ;  /* 0x0000008000007812 */ /* 0x000fce00078ef805 */
.L_x_2836:
[----:B------:R-:W-:Y:S05]  /*e000*/  BSYNC.RECONVERGENT B0 ;  /* 0x0000000000007941 */ /* 0x000fea0003800200 */
.L_x_2835:
[----:B------:R0:W-:Y:S01]  /*e010*/  STG.E.U8 desc[UR36][R2.64], R0 ;  /* 0x0000000002007986 */ /* 0x0001e2000c101124 */
[----:B------:R-:W-:Y:S05]  /*e020*/  BRA `(.L_x_2824) ;  /* 0x0000000800147947 */ /* 0x000fea0003800000 */
.L_x_2833:
[----:B------:R-:W-:Y:S01]  /*e030*/  HADD2.F32 R5, -RZ, R0.H0_H0 ;  /* 0x20000000ff057230 */ /* 0x000fe20000004100 */
[----:B------:R-:W-:Y:S01]  /*e040*/  BSSY.RECONVERGENT B0, `(.L_x_2838) ;  /* 0x0000013000007945 */ /* 0x000fe20003800200 */
[----:B------:R-:W-:-:S03]  /*e050*/  HFMA2 R0, -RZ, RZ, 0, 7.62939453125e-06 ;  /* 0x00000080ff007431 */ /* 0x000fc600000001ff */
        /* <DEDUP_REMOVED lines=15> */
.L_x_2840:
[----:B------:R-:W-:-:S04]  /*e150*/  SHF.R.U32.HI R5, RZ, 0x18, R5 ;  /* 0x00000018ff057819 */ /* 0x000fc80000011605 */
[----:B------:R-:W-:-:S07]  /*e160*/  LOP3.LUT R0, R0, 0x80, R5, 0xf8, !PT ;  /* 0x0000008000007812 */ /* 0x000fce00078ef805 */
.L_x_2839:
[----:B------:R-:W-:Y:S05]  /*e170*/  BSYNC.RECONVERGENT B0 ;  /* 0x0000000000007941 */ /* 0x000fea0003800200 */
.L_x_2838:
[----:B------:R0:W-:Y:S01]  /*e180*/  STG.E.U8 desc[UR36][R2.64], R0 ;  /* 0x0000000002007986 */ /* 0x0001e2000c101124 */
[----:B------:R-:W-:Y:S05]  /*e190*/  BRA `(.L_x_2824) ;  /* 0x0000000400b87947 */ /* 0x000fea0003800000 */
.L_x_2832:
        /* <DEDUP_REMOVED lines=18> */
[----:B------:R-:W-:-:S05]  /*e2c0*/  @!P0 IMAD.MOV R0, RZ, RZ, R6 ;  /* 0x000000ffff008224 */ /* 0x000fca00078e0206 */
[----:B------:R-:W-:-:S05]  /*e2d0*/  @P1 MOV R5, R0 ;  /* 0x0000000000051202 */ /* 0x000fca0000000f00 */
[----:B------:R0:W-:Y:S01]  /*e2e0*/  STG.E.U8 desc[UR36][R2.64], R5 ;  /* 0x0000000502007986 */ /* 0x0001e2000c101124 */
[----:B------:R-:W-:Y:S05]  /*e2f0*/  BRA `(.L_x_2824) ;  /* 0x0000000400607947 */ /* 0x000fea0003800000 */
.L_x_2842:
[----:B------:R-:W-:-:S06]  /*e300*/  HADD2.F32 R4, -RZ, R0.H0_H0 ;  /* 0x20000000ff047230 */ /* 0x000fcc0000004100 */
[----:B------:R-:W0:Y:S02]  /*e310*/  F2I.U64.TRUNC R4, R4 ;  /* 0x0000000400047311 */ /* 0x000e24000020d800 */
[----:B0-----:R0:W-:Y:S01]  /*e320*/  STG.E.64 desc[UR36][R2.64], R4 ;  /* 0x0000000402007986 */ /* 0x0011e2000c101b24 */
[----:B------:R-:W-:Y:S05]  /*e330*/  BRA `(.L_x_2824) ;  /* 0x0000000400507947 */ /* 0x000fea0003800000 */
.L_x_2841:
[----:B------:R-:W-:-:S04]  /*e340*/  HADD2.F32 R0, -RZ, R0.H0_H0 ;  /* 0x20000000ff007230 */ /* 0x000fc80000004100 */
[----:B------:R-:W0:Y:S02]  /*e350*/  F2I.FTZ.U32.TRUNC.NTZ R5, R0 ;  /* 0x0000000000057305 */ /* 0x000e24000021f000 */
[----:B0-----:R0:W-:Y:S01]  /*e360*/  STG.E desc[UR36][R2.64], R5 ;  /* 0x0000000502007986 */ /* 0x0011e2000c101924 */
[----:B------:R-:W-:Y:S05]  /*e370*/  BRA `(.L_x_2824) ;  /* 0x0000000400407947 */ /* 0x000fea0003800000 */
.L_x_2831:
        /* <DEDUP_REMOVED lines=11> */
.L_x_2844:
[----:B------:R-:W-:Y:S01]  /*e430*/  HADD2.F32 R0, -RZ, R0.H0_H0 ;  /* 0x20000000ff007230 */ /* 0x000fe20000004100 */
[----:B------:R-:W-:-:S04]  /*e440*/  CS2R R6, SRZ ;  /* 0x0000000000067805 */ /* 0x000fc8000001ff00 */
[----:B------:R-:W-:-:S04]  /*e450*/  FMUL.FTZ R0, R0, 1 ;  /* 0x3f80000000007820 */ /* 0x000fc80000410000 */
[----:B------:R-:W0:Y:S02]  /*e460*/  F2F.F64.F32 R4, R0 ;  /* 0x0000000000047310 */ /* 0x000e240000201800 */
[----:B0-----:R4:W-:Y:S01]  /*e470*/  STG.E.128 desc[UR36][R2.64], R4 ;  /* 0x0000000402007986 */ /* 0x0019e2000c101d24 */
[----:B------:R-:W-:Y:S05]  /*e480*/  BRA `(.L_x_2824) ;  /* 0x0000000000fc7947 */ /* 0x000fea0003800000 */
.L_x_2843:
[----:B------:R-:W-:-:S09]  /*e490*/  UISETP.NE.AND UP0, UPT, UR4, 0xf, UPT ;  /* 0x0000000f0400788c */ /* 0x000fd2000bf05270 */
[----:B------:R-:W-:Y:S05]  /*e4a0*/  BRA.U !UP0, `(.L_x_2845) ;  /* 0x0000000108e87547 */ /* 0x000fea000b800000 */
[----:B------:R-:W-:-:S09]  /*e4b0*/  UISETP.NE.AND UP0, UPT, UR4, 0x17, UPT ;  /* 0x000000170400788c */ /* 0x000fd2000bf05270 */
[----:B------:R-:W-:Y:S05]  /*e4c0*/  BRA.U !UP0, `(.L_x_2846) ;  /* 0x0000000108907547 */ /* 0x000fea000b800000 */
[----:B------:R-:W-:-:S09]  /*e4d0*/  UISETP.NE.AND UP0, UPT, UR4, 0x18, UPT ;  /* 0x000000180400788c */ /* 0x000fd2000bf05270 */
[----:B------:R-:W-:Y:S05]  /*e4e0*/  BRA.U !UP0, `(.L_x_2847) ;  /* 0x0000000108447547 */ /* 0x000fea000b800000 */
.L_x_2823:
        /* <DEDUP_REMOVED lines=16> */
.L_x_2848:
[----:B------:R-:W-:Y:S05]  /*e5f0*/  BRA `(.L_x_2824) ;  /* 0x0000000000a07947 */ /* 0x000fea0003800000 */
.L_x_2847:
[----:B------:R-:W-:Y:S01]  /*e600*/  HADD2.F32 R7, -RZ, R0.H0_H0 ;  /* 0x20000000ff077230 */ /* 0x000fe20000004100 */
[----:B------:R-:W-:Y:S01]  /*e610*/  BSSY.RECONVERGENT B0, `(.L_x_2849) ;  /* 0x000000c000007945 */ /* 0x000fe20003800200 */
[----:B------:R-:W-:-:S03]  /*e620*/  HFMA2 R0, -RZ, RZ, 0, 7.569789886474609375e-06 ;  /* 0x0000007fff007431 */ /* 0x000fc600000001ff */
        /* <DEDUP_REMOVED lines=10> */
.L_x_2850:
[----:B------:R-:W-:Y:S05]  /*e6d0*/  BSYNC.RECONVERGENT B0 ;  /* 0x0000000000007941 */ /* 0x000fea0003800200 */
.L_x_2849:
[----:B------:R-:W-:-:S05]  /*e6e0*/  LOP3.LUT R5, R0, 0x80, R5, 0xf8, !PT ;  /* 0x0000008000057812 */ /* 0x000fca00078ef805 */
[----:B------:R1:W-:Y:S01]  /*e6f0*/  STG.E.U8 desc[UR36][R2.64], R5 ;  /* 0x0000000502007986 */ /* 0x0003e2000c101124 */
[----:B------:R-:W-:Y:S05]  /*e700*/  BRA `(.L_x_2824) ;  /* 0x00000000005c7947 */ /* 0x000fea0003800000 */
.L_x_2846:
        /* <DEDUP_REMOVED lines=12> */
.L_x_2852:
[----:B------:R-:W-:Y:S01]  /*e7d0*/  IMAD.MOV.U32 R0, RZ, RZ, 0x7f ;  /* 0x0000007fff007424 */ /* 0x000fe200078e00ff */
[----:B------:R-:W-:-:S04]  /*e7e0*/  ISETP.GT.U32.AND P0, PT, R4, 0x7f800000, PT ;  /* 0x7f8000000400780c */ /* 0x000fc80003f04070 */
[----:B------:R-:W-:-:S09]  /*e7f0*/  SEL R0, R0, 0x7c, P0 ;  /* 0x0000007c00007807 */ /* 0x000fd20000000000 */
.L_x_2853:
[----:B------:R-:W-:Y:S05]  /*e800*/  BSYNC.RECONVERGENT B0 ;  /* 0x0000000000007941 */ /* 0x000fea0003800200 */
.L_x_2851:
[----:B------:R-:W-:-:S04]  /*e810*/  SHF.R.U32.HI R5, RZ, 0x18, R5 ;  /* 0x00000018ff057819 */ /* 0x000fc80000011605 */
[----:B------:R-:W-:-:S05]  /*e820*/  LOP3.LUT R5, R0, 0x80, R5, 0xf8, !PT ;  /* 0x0000008000057812 */ /* 0x000fca00078ef805 */
[----:B------:R0:W-:Y:S01]  /*e830*/  STG.E.U8 desc[UR36][R2.64], R5 ;  /* 0x0000000502007986 */ /* 0x0001e2000c101124 */
[----:B------:R-:W-:Y:S05]  /*e840*/  BRA `(.L_x_2824) ;  /* 0x00000000000c7947 */ /* 0x000fea0003800000 */
.L_x_2845:
[----:B------:R-:W-:-:S05]  /*e850*/  HADD2.F32 R0, -RZ, R0.H0_H0 ;  /* 0x20000000ff007230 */ /* 0x000fca0000004100 */
[----:B------:R-:W-:-:S05]  /*e860*/  F2FP.BF16.F32.PACK_AB R0, RZ, R0 ;  /* 0x00000000ff00723e */ /* 0x000fca00000010ff */
[----:B------:R2:W-:Y:S02]  /*e870*/  STG.E.U16 desc[UR36][R2.64], R0 ;  /* 0x0000000002007986 */ /* 0x0005e4000c101524 */
.L_x_2824:
[----:B------:R-:W-:-:S07]  /*e880*/  VIADD R17, R17, 0x80 ;  /* 0x0000008011117836 */ /* 0x000fce0000000000 */
.L_x_2747:
[----:B------:R-:W-:Y:S05]  /*e890*/  BSYNC.RECONVERGENT B7 ;  /* 0x0000000000077941 */ /* 0x000fea0003800200 */
.L_x_2746:
[----:B------:R-:W5:Y:S02]  /*e8a0*/  LDCU UR4, c[0x0][0x380] ;  /* 0x00007000ff0477ac */ /* 0x000f640008000800 */
[----:B-----5:R-:W-:-:S13]  /*e8b0*/  ISETP.GE.AND P0, PT, R17, UR4, PT ;  /* 0x0000000411007c0c */ /* 0x020fda000bf06270 */
[----:B------:R-:W-:Y:S05]  /*e8c0*/  @P0 EXIT ;  /* 0x000000000000094d */ /* 0x000fea0003800000 */
[----:B------:R-:W5:Y:S01]  /*e8d0*/  LDCU UR4, c[0x0][0x388] ;  /* 0x00007100ff0477ac */ /* 0x000f620008000800 */
[----:B------:R-:W-:Y:S01]  /*e8e0*/  IMAD.MOV.U32 R19, RZ, RZ, RZ ;  /* 0x000000ffff137224 */ /* 0x000fe200078e00ff */
[----:B------:R-:W-:Y:S01]  /*e8f0*/  MOV R16, RZ ;  /* 0x000000ff00107202 */ /* 0x000fe20000000f00 */
[----:B0-2---:R-:W-:Y:S01]  /*e900*/  IMAD.MOV.U32 R0, RZ, RZ, RZ ;  /* 0x000000ffff007224 */ /* 0x005fe200078e00ff */
[----:B-----5:R-:W-:-:S09]  /*e910*/  UISETP.NE.AND UP0, UPT, UR4, URZ, UPT ;  /* 0x000000ff0400728c */ /* 0x020fd2000bf05270 */
[----:B------:R-:W-:Y:S05]  /*e920*/  BRA.U !UP0, `(.L_x_2854) ;  /* 0x0000001508707547 */ /* 0x000fea000b800000 */
[----:B------:R-:W1:Y:S01]  /*e930*/  LDCU.64 UR4, c[0x0][0x390] ;  /* 0x00007200ff0477ac */ /* 0x000e620008000a00 */
[----:B------:R-:W-:Y:S01]  /*e940*/  IMAD.MOV.U32 R16, RZ, RZ, RZ ;  /* 0x000000ffff107224 */ /* 0x000fe200078e00ff */
[----:B------:R-:W0:Y:S01]  /*e950*/  LDCU UR6, c[0x0][0x38c] ;  /* 0x00007180ff0677ac */ /* 0x000e220008000800 */
[----:B------:R-:W2:Y:S01]  /*e960*/  LDCU.64 UR8, c[0x0][0x4b8] ;  /* 0x00009700ff0877ac */ /* 0x000ea20008000a00 */
[----:B------:R-:W-:Y:S01]  /*e970*/  UISETP.NE.AND UP0, UPT, UR41, URZ, UPT ;  /* 0x000000ff2900728c */ /* 0x000fe2000bf05270 */
[----:B-1-34-:R-:W-:Y:S01]  /*e980*/  IMAD.HI.U32 R2, R17, UR4, R16 ;  /* 0x0000000411027c27 */ /* 0x01afe2000f8e0010 */
[----:B------:R-:W1:Y:S04]  /*e990*/  LDCU UR4, c[0x0][0x4c0] ;  /* 0x00009800ff0477ac */ /* 0x000e680008000800 */
[----:B------:R-:W-:-:S05]  /*e9a0*/  SHF.R.U32.HI R3, RZ, UR5, R2 ;  /* 0x00000005ff037c19 */ /* 0x000fca0008011602 */
[----:B------:R-:W-:-:S04]  /*e9b0*/  IMAD.MOV R0, RZ, RZ, -R3 ;  /* 0x000000ffff007224 */ /* 0x000fc800078e0a03 */
[----:B0-----:R-:W-:-:S04]  /*e9c0*/  IMAD R17, R0, UR6, R17 ;  /* 0x0000000600117c24 */ /* 0x001fc8000f8e0211 */
[C---:B--2---:R-:W-:Y:S02]  /*e9d0*/  IMAD R16, R17.reuse, UR8, RZ ;  /* 0x0000000811107c24 */ /* 0x044fe4000f8e02ff */
        /* <DEDUP_REMOVED lines=337> */
.L_x_2854:
[----:B------:R-:W0:Y:S01]  /*fef0*/  LDCU.64 UR6, c[0x0][0x5e8] ;  /* 0x0000bd00ff0677ac */ /* 0x000e220008000a00 */
[----:B------:R-:W1:Y:S01]  /*ff00*/  LDCU.64 UR8, c[0x0][0x5f0] ;  /* 0x0000be00ff0877ac */ /* 0x000e620008000a00 */
[----:B------:R-:W-:-:S04]  /*ff10*/  UPRMT UR4, UR39, 0x9910, URZ ;  /* 0x0000991027047896 */ /* 0x000fc800080000ff */
[----:B------:R-:W-:Y:S01]  /*ff20*/  UISETP.GT.AND UP0, UPT, UR4, 0x9, UPT ;  /* 0x000000090400788c */ /* 0x000fe2000bf04270 */
[----:B0-----:R-:W-:Y:S02]  /*ff30*/  IADD3 R16, P0, PT, R16, UR6, RZ ;  /* 0x0000000610107c10 */ /* 0x001fe4000ff1e0ff */
[----:B-1-34-:R-:W-:-:S03]  /*ff40*/  IADD3 R2, P1, PT, R0, UR8, RZ ;  /* 0x0000000800027c10 */ /* 0x01afc6000ff3e0ff */
        /* <DEDUP_REMOVED lines=16> */
.L_x_2858:
[----:B------:R-:W2:Y:S02]  /*10050*/  LDG.E.U8 R2, desc[UR36][R2.64] ;  /* 0x0000002402027981 */ /* 0x000ea4000c1e1100 */
[----:B--2---:R-:W-:-:S04]  /*10060*/  I2FP.F32.U32 R0, R2 ;  /* 0x0000000200007245 */ /* 0x004fc80000201000 */
[----:B------:R-:W-:-:S04]  /*10070*/  F2FP.F16.F32.PACK_AB R0, RZ, R0 ;  /* 0x00000000ff00723e */ /* 0x000fc800000000ff */
[----:B------:R-:W-:Y:S01]  /*10080*/  PRMT R18, R0, 0x7610, R18 ;  /* 0x0000761000127816 */ /* 0x000fe20000000012 */
[----:B------:R-:W-:Y:S06]  /*10090*/  BRA `(.L_x_2860) ;  /* 0x0000000c00d47947 */ /* 0x000fec0003800000 */
.L_x_2857:
        /* <DEDUP_REMOVED lines=11> */
.L_x_2862:
[----:B------:R-:W2:Y:S02]  /*10150*/  LDG.E R2, desc[UR36][R2.64] ;  /* 0x0000002402027981 */ /* 0x000ea4000c1e1900 */
[----:B--2---:R-:W-:-:S04]  /*10160*/  I2FP.F32.S32 R0, R2 ;  /* 0x0000000200007245 */ /* 0x004fc80000201400 */
[----:B------:R-:W-:-:S04]  /*10170*/  F2FP.F16.F32.PACK_AB R0, RZ, R0 ;  /* 0x00000000ff00723e */ /* 0x000fc800000000ff */
[----:B------:R-:W-:Y:S01]  /*10180*/  PRMT R18, R0, 0x7610, R18 ;  /* 0x0000761000127816 */ /* 0x000fe20000000012 */
[----:B------:R-:W-:Y:S06]  /*10190*/  BRA `(.L_x_2860) ;  /* 0x0000000c00947947 */ /* 0x000fec0003800000 */
.L_x_2861:
[----:B------:R-:W2:Y:S02]  /*101a0*/  LDG.E.U16 R2, desc[UR36][R2.64] ;  /* 0x0000002402027981 */ /* 0x000ea4000c1e1500 */
[----:B--2---:R-:W0:Y:S02]  /*101b0*/  I2F.S16 R0, R2 ;  /* 0x0000000200007306 */ /* 0x004e240000101400 */
[----:B0-----:R-:W-:-:S04]  /*101c0*/  F2FP.F16.F32.PACK_AB R0, RZ, R0 ;  /* 0x00000000ff00723e */ /* 0x001fc800000000ff */
[----:B------:R-:W-:Y:S01]  /*101d0*/  PRMT R18, R0, 0x7610, R18 ;  /* 0x0000761000127816 */ /* 0x000fe20000000012 */
[----:B------:R-:W-:Y:S06]  /*101e0*/  BRA `(.L_x_2860) ;  /* 0x0000000c00807947 */ /* 0x000fec0003800000 */
.L_x_2856:
        /* <DEDUP_REMOVED lines=9> */
.L_x_2864:
[----:B------:R1:W5:Y:S01]  /*10280*/  LDG.E.U16 R18, desc[UR36][R2.64] ;  /* 0x0000002402127981 */ /* 0x000362000c1e1500 */
[----:B------:R-:W-:Y:S05]  /*10290*/  BRA `(.L_x_2860) ;  /* 0x0000000c00547947 */ /* 0x000fea0003800000 */
.L_x_2863:
        /* <DEDUP_REMOVED lines=9> */
.L_x_2866:
[----:B------:R0:W5:Y:S01]  /*10330*/  LDG.E.U16 R18, desc[UR36][R2.64] ;  /* 0x0000002402127981 */ /* 0x000162000c1e1500 */
[----:B------:R-:W-:Y:S05]  /*10340*/  BRA `(.L_x_2860) ;  /* 0x0000000c00287947 */ /* 0x000fea0003800000 */
.L_x_2865:
        /* <DEDUP_REMOVED lines=13> */
.L_x_2855:
        /* <DEDUP_REMOVED lines=14> */
.L_x_2869:
        /* <DEDUP_REMOVED lines=13> */
.L_x_2868:
        /* <DEDUP_REMOVED lines=27> */
.L_x_2871:
        /* <DEDUP_REMOVED lines=14> */
.L_x_2870:
[----:B------:R-:W2:Y:S02]  /*10860*/  LDG.E.U16 R0, desc[UR36][R2.64] ;  /* 0x0000002402007981 */ /* 0x000ea4000c1e1500 */
[----:B--2---:R-:W-:-:S05]  /*10870*/  IMAD.U32 R0, R0, 0x10000, RZ ;  /* 0x0001000000007824 */ /* 0x004fca00078e00ff */
[----:B------:R-:W-:-:S04]  /*10880*/  F2FP.F16.F32.PACK_AB R0, RZ, R0 ;  /* 0x00000000ff00723e */ /* 0x000fc800000000ff */
[----:B------:R-:W-:Y:S01]  /*10890*/  PRMT R18, R0, 0x7610, R18 ;  /* 0x0000761000127816 */ /* 0x000fe20000000012 */
[----:B------:R-:W-:Y:S06]  /*108a0*/  BRA `(.L_x_2860) ;  /* 0x0000000400d07947 */ /* 0x000fec0003800000 */
.L_x_2867:
        /* <DEDUP_REMOVED lines=13> */
.L_x_2874:
        /* <DEDUP_REMOVED lines=21> */
.L_x_2878:
[----:B------:R-:W-:Y:S05]  /*10ad0*/  BSYNC.RECONVERGENT B1 ;  /* 0x0000000000017941 */ /* 0x000fea0003800200 */
.L_x_2877:
[----:B------:R-:W-:Y:S01]  /*10ae0*/  IMAD.SHL.U32 R0, R0, 0x100000, RZ ;  /* 0x0010000000007824 */ /* 0x000fe200078e00ff */
[----:B------:R-:W-:-:S04]  /*10af0*/  LEA R2, R2, 0x3b800000, 0x17 ;  /* 0x3b80000002027811 */ /* 0x000fc800078eb8ff */
[----:B------:R-:W-:-:S07]  /*10b00*/  LOP3.LUT R0, R2, R0, R7, 0xfe, !PT ;  /* 0x0000000002007212 */ /* 0x000fce00078efe07 */
.L_x_2876:
[----:B------:R-:W-:Y:S05]  /*10b10*/  BSYNC.RECONVERGENT B0 ;  /* 0x0000000000007941 */ /* 0x000fea0003800200 */
.L_x_2875:
[----:B------:R-:W-:-:S04]  /*10b20*/  F2FP.F16.F32.PACK_AB R0, RZ, R0 ;  /* 0x00000000ff00723e */ /* 0x000fc800000000ff */
[----:B------:R-:W-:Y:S01]  /*10b30*/  PRMT R18, R0, 0x7610, R18 ;  /* 0x0000761000127816 */ /* 0x000fe20000000012 */
[----:B------:R-:W-:Y:S06]  /*10b40*/  BRA `(.L_x_2860) ;  /* 0x0000000400287947 */ /* 0x000fec0003800000 */
.L_x_2873:
        /* <DEDUP_REMOVED lines=21> */
.L_x_2882:
[----:B------:R-:W-:Y:S05]  /*10ca0*/  BSYNC.RECONVERGENT B1 ;  /* 0x0000000000017941 */ /* 0x000fea0003800200 */
.L_x_2881:
[----:B------:R-:W-:Y:S01]  /*10cb0*/  IMAD.SHL.U32 R0, R0, 0x200000, RZ ;  /* 0x0020000000007824 */ /* 0x000fe200078e00ff */
[----:B------:R-:W-:-:S04]  /*10cc0*/  LEA R2, R2, 0x37800000, 0x17 ;  /* 0x3780000002027811 */ /* 0x000fc800078eb8ff */
[----:B------:R-:W-:-:S07]  /*10cd0*/  LOP3.LUT R0, R2, R0, R7, 0xfe, !PT ;  /* 0x0000000002007212 */ /* 0x000fce00078efe07 */
.L_x_2880:
[----:B------:R-:W-:Y:S05]  /*10ce0*/  BSYNC.RECONVERGENT B0 ;  /* 0x0000000000007941 */ /* 0x000fea0003800200 */
.L_x_2879:
[----:B------:R-:W-:-:S04]  /*10cf0*/  F2FP.F16.F32.PACK_AB R0, RZ, R0 ;  /* 0x00000000ff00723e */ /* 0x000fc800000000ff */
[----:B------:R-:W-:Y:S01]  /*10d00*/  PRMT R18, R0, 0x7610, R18 ;  /* 0x0000761000127816 */ /* 0x000fe20000000012 */
[----:B------:R-:W-:Y:S06]  /*10d10*/  BRA `(.L_x_2860) ;  /* 0x0000000000b47947 */ /* 0x000fec0003800000 */
.L_x_2872:
        /* <DEDUP_REMOVED lines=14> */
.L_x_2886:
[----:B------:R-:W-:Y:S05]  /*10e00*/  BSYNC.RECONVERGENT B0 ;  /* 0x0000000000007941 */ /* 0x000fea0003800200 */
.L_x_2885:
[----:B------:R-:W-:-:S04]  /*10e10*/  F2FP.F16.F32.PACK_AB R0, RZ, R0 ;  /* 0x00000000ff00723e */ /* 0x000fc800000000ff */
[----:B------:R-:W-:Y:S01]  /*10e20*/  PRMT R18, R0, 0x7610, R18 ;  /* 0x0000761000127816 */ /* 0x000fe20000000012 */
[----:B------:R-:W-:Y:S06]  /*10e30*/  BRA `(.L_x_2860) ;  /* 0x00000000006c7947 */ /* 0x000fec0003800000 */
.L_x_2859:
        /* <DEDUP_REMOVED lines=16> */
.L_x_2887:
[----:B------:R-:W-:Y:S01]  /*10f40*/  PRMT R18, RZ, 0x7610, R18 ;  /* 0x00007610ff127816 */ /* 0x000fe20000000012 */
[----:B------:R-:W-:Y:S06]  /*10f50*/  BRA `(.L_x_2860) ;  /* 0x0000000000247947 */ /* 0x000fec0003800000 */
.L_x_2884:
[----:B------:R-:W2:Y:S02]  /*10f60*/  LDG.E.64 R2, desc[UR36][R2.64] ;  /* 0x0000002402027981 */ /* 0x000ea4000c1e1b00 */
[----:B--2---:R-:W0:Y:S02]  /*10f70*/  I2F.U64 R0, R2 ;  /* 0x0000000200007312 */ /* 0x004e240000301000 */
[----:B0-----:R-:W-:-:S04]  /*10f80*/  F2FP.F16.F32.PACK_AB R0, RZ, R0 ;  /* 0x00000000ff00723e */ /* 0x001fc800000000ff */
[----:B------:R-:W-:Y:S01]  /*10f90*/  PRMT R18, R0, 0x7610, R18 ;  /* 0x0000761000127816 */ /* 0x000fe20000000012 */
[----:B------:R-:W-:Y:S06]  /*10fa0*/  BRA `(.L_x_2860) ;  /* 0x0000000000107947 */ /* 0x000fec0003800000 */
.L_x_2883:
[----:B------:R-:W2:Y:S02]  /*10fb0*/  LDG.E R2, desc[UR36][R2.64] ;  /* 0x0000002402027981 */ /* 0x000ea4000c1e1900 */
[----:B--2---:R-:W-:-:S04]  /*10fc0*/  I2FP.F32.U32 R0, R2 ;  /* 0x0000000200007245 */ /* 0x004fc80000201000 */
[----:B------:R-:W-:-:S04]  /*10fd0*/  F2FP.F16.F32.PACK_AB R0, RZ, R0 ;  /* 0x00000000ff00723e */ /* 0x000fc800000000ff */
[----:B------:R-:W-:-:S07]  /*10fe0*/  PRMT R18, R0, 0x7610, R18 ;  /* 0x0000761000127816 */ /* 0x000fce0000000012 */
.L_x_2860:
        /* <DEDUP_REMOVED lines=19> */
.L_x_2891:
[----:B------:R-:W2:Y:S02]  /*11120*/  LDG.E.U8 R2, desc[UR36][R2.64] ;  /* 0x0000002402027981 */ /* 0x000ea4000c1e1100 */
[----:B--2---:R-:W-:-:S04]  /*11130*/  I2FP.F32.U32 R0, R2 ;  /* 0x0000000200007245 */ /* 0x004fc80000201000 */
[----:B------:R-:W-:-:S04]  /*11140*/  F2FP.F16.F32.PACK_AB R0, RZ, R0 ;  /* 0x00000000ff00723e */ /* 0x000fc800000000ff */
[----:B------:R-:W-:Y:S01]  /*11150*/  PRMT R22, R0, 0x7610, R22 ;  /* 0x0000761000167816 */ /* 0x000fe20000000016 */
[----:B------:R-:W-:Y:S06]  /*11160*/  BRA `(.L_x_2893) ;  /* 0x0000000c00d47947 */ /* 0x000fec0003800000 */
.L_x_2890:
        /* <DEDUP_REMOVED lines=11> */
.L_x_2895:
[----:B------:R-:W2:Y:S02]  /*11220*/  LDG.E R2, desc[UR36][R2.64] ;  /* 0x0000002402027981 */ /* 0x000ea4000c1e1900 */
[----:B--2---:R-:W-:-:S04]  /*11230*/  I2FP.F32.S32 R0, R2 ;  /* 0x0000000200007245 */ /* 0x004fc80000201400 */
[----:B------:R-:W-:-:S04]  /*11240*/  F2FP.F16.F32.PACK_AB R0, RZ, R0 ;  /* 0x00000000ff00723e */ /* 0x000fc800000000ff */
[----:B------:R-:W-:Y:S01]  /*11250*/  PRMT R22, R0, 0x7610, R22 ;  /* 0x0000761000167816 */ /* 0x000fe20000000016 */
[----:B------:R-:W-:Y:S06]  /*11260*/  BRA `(.L_x_2893) ;  /* 0x0000000c00947947 */ /* 0x000fec0003800000 */
.L_x_2894:
[----:B------:R-:W2:Y:S02]  /*11270*/  LDG.E.U16 R2, desc[UR36][R2.64] ;  /* 0x0000002402027981 */ /* 0x000ea4000c1e1500 */
[----:B--2---:R-:W0:Y:S02]  /*11280*/  I2F.S16 R0, R2 ;  /* 0x0000000200007306 */ /* 0x004e240000101400 */
[----:B0-----:R-:W-:-:S04]  /*11290*/  F2FP.F16.F32.PACK_AB R0, RZ, R0 ;  /* 0x00000000ff00723e */ /* 0x001fc800000000ff */
[----:B------:R-:W-:Y:S01]  /*112a0*/  PRMT R22, R0, 0x7610, R22 ;  /* 0x0000761000167816 */ /* 0x000fe20000000016 */
[----:B------:R-:W-:Y:S06]  /*112b0*/  BRA `(.L_x_2893) ;  /* 0x0000000c00807947 */ /* 0x000fec0003800000 */
.L_x_2889:
        /* <DEDUP_REMOVED lines=9> */
.L_x_2897:
[----:B------:R0:W5:Y:S01]  /*11350*/  LDG.E.U16 R22, desc[UR36][R2.64] ;  /* 0x0000002402167981 */ /* 0x000162000c1e1500 */
[----:B------:R-:W-:Y:S05]  /*11360*/  BRA `(.L_x_2893) ;  /* 0x0000000c00547947 */ /* 0x000fea0003800000 */
.L_x_2896:
        /* <DEDUP_REMOVED lines=9> */
.L_x_2899:
[----:B------:R1:W5:Y:S01]  /*11400*/  LDG.E.U16 R22, desc[UR36][R2.64] ;  /* 0x0000002402167981 */ /* 0x000362000c1e1500 */
[----:B------:R-:W-:Y:S05]  /*11410*/  BRA `(.L_x_2893) ;  /* 0x0000000c00287947 */ /* 0x000fea0003800000 */
.L_x_2898:
        /* <DEDUP_REMOVED lines=13> */
.L_x_2888:
        /* <DEDUP_REMOVED lines=14> */
.L_x_2902:
        /* <DEDUP_REMOVED lines=13> */
.L_x_2901:
        /* <DEDUP_REMOVED lines=27> */
.L_x_2904:
        /* <DEDUP_REMOVED lines=14> */
.L_x_2903:
[----:B------:R-:W2:Y:S02]  /*11930*/  LDG.E.U16 R0, desc[UR36][R2.64] ;  /* 0x0000002402007981 */ /* 0x000ea4000c1e1500 */
[----:B--2---:R-:W-:-:S04]  /*11940*/  SHF.L.U32 R0, R0, 0x10, RZ ;  /* 0x0000001000007819 */ /* 0x004fc800000006ff */
[----:B------:R-:W-:-:S04]  /*11950*/  F2FP.F16.F32.PACK_AB R0, RZ, R0 ;  /* 0x00000000ff00723e */ /* 0x000fc800000000ff */
[----:B------:R-:W-:Y:S01]  /*11960*/  PRMT R22, R0, 0x7610, R22 ;  /* 0x0000761000167816 */ /* 0x000fe20000000016 */
[----:B------:R-:W-:Y:S06]  /*11970*/  BRA `(.L_x_2893) ;  /* 0x0000000400d07947 */ /* 0x000fec0003800000 */
.L_x_2900:
        /* <DEDUP_REMOVED lines=13> */
.L_x_2907:
        /* <DEDUP_REMOVED lines=21> */
.L_x_2911:
[----:B------:R-:W-:Y:S05]  /*11ba0*/  BSYNC.RECONVERGENT B1 ;  /* 0x0000000000017941 */ /* 0x000fea0003800200 */
.L_x_2910:
[----:B------:R-:W-:Y:S02]  /*11bb0*/  SHF.L.U32 R0, R0, 0x14, RZ ;  /* 0x0000001400007819 */ /* 0x000fe400000006ff */
[----:B------:R-:W-:-:S04]  /*11bc0*/  LEA R2, R2, 0x3b800000, 0x17 ;  /* 0x3b80000002027811 */ /* 0x000fc800078eb8ff */
[----:B------:R-:W-:-:S07]  /*11bd0*/  LOP3.LUT R0, R2, R0, R7, 0xfe, !PT ;  /* 0x0000000002007212 */ /* 0x000fce00078efe07 */
.L_x_2909:
[----:B------:R-:W-:Y:S05]  /*11be0*/  BSYNC.RECONVERGENT B0 ;  /* 0x0000000000007941 */ /* 0x000fea0003800200 */
.L_x_2908:
[----:B------:R-:W-:-:S04]  /*11bf0*/  F2FP.F16.F32.PACK_AB R0, RZ, R0 ;  /* 0x00000000ff00723e */ /* 0x000fc800000000ff */
[----:B------:R-:W-:Y:S01]  /*11c00*/  PRMT R22, R0, 0x7610, R22 ;  /* 0x0000761000167816 */ /* 0x000fe20000000016 */
[----:B------:R-:W-:Y:S06]  /*11c10*/  BRA `(.L_x_2893) ;  /* 0x0000000400287947 */ /* 0x000fec0003800000 */
.L_x_2906:
        /* <DEDUP_REMOVED lines=21> */
.L_x_2915:
[----:B------:R-:W-:Y:S05]  /*11d70*/  BSYNC.RECONVERGENT B1 ;  /* 0x0000000000017941 */ /* 0x000fea0003800200 */
.L_x_2914:
[----:B------:R-:W-:Y:S02]  /*11d80*/  SHF.L.U32 R0, R0, 0x15, RZ ;  /* 0x0000001500007819 */ /* 0x000fe400000006ff */
[----:B------:R-:W-:-:S04]  /*11d90*/  LEA R2, R2, 0x37800000, 0x17 ;  /* 0x3780000002027811 */ /* 0x000fc800078eb8ff */
[----:B------:R-:W-:-:S07]  /*11da0*/  LOP3.LUT R0, R2, R0, R7, 0xfe, !PT ;  /* 0x0000000002007212 */ /* 0x000fce00078efe07 */
.L_x_2913:
[----:B------:R-:W-:Y:S05]  /*11db0*/  BSYNC.RECONVERGENT B0 ;  /* 0x0000000000007941 */ /* 0x000fea0003800200 */
.L_x_2912:
[----:B------:R-:W-:-:S04]  /*11dc0*/  F2FP.F16.F32.PACK_AB R0, RZ, R0 ;  /* 0x00000000ff00723e */ /* 0x000fc800000000ff */
[----:B------:R-:W-:Y:S01]  /*11dd0*/  PRMT R22, R0, 0x7610, R22 ;  /* 0x0000761000167816 */ /* 0x000fe20000000016 */
[----:B------:R-:W-:Y:S06]  /*11de0*/  BRA `(.L_x_2893) ;  /* 0x0000000000b47947 */ /* 0x000fec0003800000 */
.L_x_2905:
        /* <DEDUP_REMOVED lines=14> */
.L_x_2919:
[----:B------:R-:W-:Y:S05]  /*11ed0*/  BSYNC.RECONVERGENT B0 ;  /* 0x0000000000007941 */ /* 0x000fea0003800200 */
.L_x_2918:
[----:B------:R-:W-:-:S04]  /*11ee0*/  F2FP.F16.F32.PACK_AB R0, RZ, R0 ;  /* 0x00000000ff00723e */ /* 0x000fc800000000ff */
[----:B------:R-:W-:Y:S01]  /*11ef0*/  PRMT R22, R0, 0x7610, R22 ;  /* 0x0000761000167816 */ /* 0x000fe20000000016 */
[----:B------:R-:W-:Y:S06]  /*11f00*/  BRA `(.L_x_2893) ;  /* 0x00000000006c7947 */ /* 0x000fec0003800000 */
.L_x_2892:
        /* <DEDUP_REMOVED lines=16> */
.L_x_2920:
[----:B------:R-:W-:Y:S01]  /*12010*/  PRMT R22, RZ, 0x7610, R22 ;  /* 0x00007610ff167816 */ /* 0x000fe20000000016 */
[----:B------:R-:W-:Y:S06]  /*12020*/  BRA `(.L_x_2893) ;  /* 0x0000000000247947 */ /* 0x000fec0003800000 */
.L_x_2917:
[----:B------:R-:W2:Y:S02]  /*12030*/  LDG.E.64 R2, desc[UR36][R2.64] ;  /* 0x0000002402027981 */ /* 0x000ea4000c1e1b00 */
[----:B--2---:R-:W0:Y:S02]  /*12040*/  I2F.U64 R0, R2 ;  /* 0x0000000200007312 */ /* 0x004e240000301000 */
[----:B0-----:R-:W-:-:S04]  /*12050*/  F2FP.F16.F32.PACK_AB R0, RZ, R0 ;  /* 0x00000000ff00723e */ /* 0x001fc800000000ff */
[----:B------:R-:W-:Y:S01]  /*12060*/  PRMT R22, R0, 0x7610, R22 ;  /* 0x0000761000167816 */ /* 0x000fe20000000016 */
[----:B------:R-:W-:Y:S06]  /*12070*/  BRA `(.L_x_2893) ;  /* 0x0000000000107947 */ /* 0x000fec0003800000 */
.L_x_2916:
[----:B------:R-:W2:Y:S02]  /*12080*/  LDG.E R2, desc[UR36][R2.64] ;  /* 0x0000002402027981 */ /* 0x000ea4000c1e1900 */
[----:B--2---:R-:W-:-:S04]  /*12090*/  I2FP.F32.U32 R0, R2 ;  /* 0x0000000200007245 */ /* 0x004fc80000201000 */
[----:B------:R-:W-:-:S04]  /*120a0*/  F2FP.F16.F32.PACK_AB R0, RZ, R0 ;  /* 0x00000000ff00723e */ /* 0x000fc800000000ff */
[----:B------:R-:W-:-:S07]  /*120b0*/  PRMT R22, R0, 0x7610, R22 ;  /* 0x0000761000167816 */ /* 0x000fce0000000016 */
.L_x_2893:
        /* <DEDUP_REMOVED lines=21> */
.L_x_2922:
[----:B------:R-:W-:Y:S05]  /*12210*/  BSYNC.RECONVERGENT B6 ;  /* 0x0000000000067941 */ /* 0x000fea0003800200 */
.L_x_2921:
        /* <DEDUP_REMOVED lines=21> */
.L_x_2924:
[----:B------:R-:W-:Y:S05]  /*12370*/  BSYNC.RECONVERGENT B6 ;  /* 0x0000000000067941 */ /* 0x000fea0003800200 */
.L_x_2923:
[----:B------:R-:W-:Y:S01]  /*12380*/  HADD2.F32 R5, -RZ, -R18.H0_H0 ;  /* 0xa0000012ff057230 */ /* 0x000fe20000004100 */
[----:B------:R-:W2:Y:S01]  /*12390*/  MUFU.LG2 R19, R19 ;  /* 0x0000001300137308 */ /* 0x000ea20000000c00 */
[----:B------:R-:W-:Y:S01]  /*123a0*/  IMAD.MOV.U32 R4, RZ, RZ, 0x3e800000 ;  /* 0x3e800000ff047424 */ /* 0x000fe200078e00ff */
[----:B------:R-:W-:Y:S01]  /*123b0*/  UPRMT UR4, UR43, 0x9910, URZ ;  /* 0x000099102b047896 */ /* 0x000fe200080000ff */
[----:B------:R-:W-:Y:S02]  /*123c0*/  IMAD.MOV.U32 R7, RZ, RZ, 0x3d39bf78 ;  /* 0x3d39bf78ff077424 */ /* 0x000fe400078e00ff */
[C---:B------:R-:W-:Y:S01]  /*123d0*/  FADD.FTZ.RZ R0, R5.reuse, 1 ;  /* 0x3f80000005007421 */ /* 0x040fe2000001c000 */
[C---:B------:R-:W-:Y:S01]  /*123e0*/  ISETP.GE.U32.AND P0, PT, R5.reuse, 0x7f800000, PT ;  /* 0x7f8000000500780c */ /* 0x040fe20003f06070 */
[----:B------:R-:W-:Y:S02]  /*123f0*/  UISETP.GT.AND UP0, UPT, UR4, 0x9, UPT ;  /* 0x000000090400788c */ /* 0x000fe4000bf04270 */
[----:B------:R-:W-:Y:S01]  /*12400*/  VIADD R0, R0, 0xc0c00000 ;  /* 0xc0c0000000007836 */ /* 0x000fe20000000000 */
[----:B------:R-:W-:-:S04]  /*12410*/  ISETP.GT.AND P1, PT, R5, -0x40800000, P0 ;  /* 0xbf8000000500780c */ /* 0x000fc80000724270 */
        /* <DEDUP_REMOVED lines=36> */
[----:B------:R-:W-:Y:S02]  /*12660*/  HADD2.F32 R5, -RZ, R2.H0_H0 ;  /* 0x20000002ff057230 */ /* 0x000fe40000004100 */
[----:B------:R-:W-:-:S03]  /*12670*/  HADD2.F32 R0, -RZ, R0.H0_H0 ;  /* 0x20000000ff007230 */ /* 0x000fc60000004100 */
[----:B------:R-:W-:Y:S02]  /*12680*/  FMUL.FTZ R5, R22, R5 ;  /* 0x0000000516057220 */ /* 0x000fe40000410000 */
[----:B------:R-:W-:-:S05]  /*12690*/  FMUL.FTZ R0, R3, R0 ;  /* 0x0000000003007220 */ /* 0x000fca0000410000 */
[----:B------:R-:W-:-:S05]  /*126a0*/  F2FP.F16.F32.PACK_AB R0, R5, R0 ;  /* 0x000000000500723e */ /* 0x000fca00000000ff */
[--C-:B------:R-:W-:Y:S02]  /*126b0*/  HADD2.F32 R2, -RZ, R0.reuse.H0_H0 ;  /* 0x20000000ff027230 */ /* 0x100fe40000004100 */
[----:B------:R-:W-:-:S05]  /*126c0*/  HADD2.F32 R3, -RZ, R0.H1_H1 ;  /* 0x30000000ff037230 */ /* 0x000fca0000004100 */
[----:B------:R-:W-:-:S05]  /*126d0*/  FADD.FTZ R2, R2, -R3 ;  /* 0x8000000302027221 */ /* 0x000fca0000010000 */
        /* <DEDUP_REMOVED lines=12> */
[----:B0-----:R-:W-:Y:S01]  /*127a0*/  STG.E.U8 desc[UR36][R16.64], R3 ;  /* 0x0000000310007986 */ /* 0x001fe2000c101124 */
[----:B------:R-:W-:Y:S05]  /*127b0*/  EXIT ;  /* 0x000000000000794d */ /* 0x000fea0003800000 */
.L_x_2928:
[----:B------:R-:W-:-:S06]  /*127c0*/  HADD2.F32 R3, -RZ, R2.H0_H0 ;  /* 0x20000002ff037230 */ /* 0x000fcc0000004100 */
[----:B------:R-:W0:Y:S02]  /*127d0*/  F2I.S64.TRUNC R2, R3 ;  /* 0x0000000300027311 */ /* 0x000e24000020d900 */
[----:B0-----:R-:W-:Y:S01]  /*127e0*/  STG.E.U8 desc[UR36][R16.64], R2 ;  /* 0x0000000210007986 */ /* 0x001fe2000c101124 */
[----:B------:R-:W-:Y:S05]  /*127f0*/  EXIT ;  /* 0x000000000000794d */ /* 0x000fea0003800000 */
.L_x_2927:
        /* <DEDUP_REMOVED lines=8> */
[----:B0-----:R-:W-:Y:S01]  /*12880*/  STG.E.64 desc[UR36][R16.64], R2 ;  /* 0x0000000210007986 */ /* 0x001fe2000c101b24 */
[----:B------:R-:W-:Y:S05]  /*12890*/  EXIT ;  /* 0x000000000000794d */ /* 0x000fea0003800000 */
.L_x_2931:
[----:B------:R-:W-:-:S04]  /*128a0*/  HADD2.F32 R2, -RZ, R2.H0_H0 ;  /* 0x20000002ff027230 */ /* 0x000fc80000004100 */
[----:B------:R-:W0:Y:S02]  /*128b0*/  F2I.FTZ.TRUNC.NTZ R3, R2 ;  /* 0x0000000200037305 */ /* 0x000e24000021f100 */
[----:B0-----:R-:W-:Y:S01]  /*128c0*/  STG.E desc[UR36][R16.64], R3 ;  /* 0x0000000310007986 */ /* 0x001fe2000c101924 */
[----:B------:R-:W-:Y:S05]  /*128d0*/  EXIT ;  /* 0x000000000000794d */ /* 0x000fea0003800000 */
.L_x_2930:
[----:B------:R-:W-:-:S04]  /*128e0*/  HADD2.F32 R2, -RZ, R2.H0_H0 ;  /* 0x20000002ff027230 */ /* 0x000fc80000004100 */
[----:B------:R-:W0:Y:S02]  /*128f0*/  F2I.FTZ.TRUNC.NTZ R3, R2 ;  /* 0x0000000200037305 */ /* 0x000e24000021f100 */
[----:B0-----:R-:W-:Y:S01]  /*12900*/  STG.E.U16 desc[UR36][R16.64], R3 ;  /* 0x0000000310007986 */ /* 0x001fe2000c101524 */
[----:B------:R-:W-:Y:S05]  /*12910*/  EXIT ;  /* 0x000000000000794d */ /* 0x000fea0003800000 */
.L_x_2926:
[----:B------:R-:W-:-:S09]  /*12920*/  UISETP.GT.AND UP0, UPT, UR4, 0x6, UPT ;  /* 0x000000060400788c */ /* 0x000fd2000bf04270 */
[----:B------:R-:W-:Y:S05]  /*12930*/  BRA.U UP0, `(.L_x_2932) ;  /* 0x0000000100247547 */ /* 0x000fea000b800000 */
[----:B------:R-:W-:-:S09]  /*12940*/  UISETP.NE.AND UP0, UPT, UR4, 0x5, UPT ;  /* 0x000000050400788c */ /* 0x000fd2000bf05270 */
[----:B------:R-:W-:Y:S05]  /*12950*/  BRA.U !UP0, `(.L_x_2933) ;  /* 0x0000000108147547 */ /* 0x000fea000b800000 */
[----:B------:R-:W-:-:S09]  /*12960*/  UISETP.NE.AND UP0, UPT, UR4, 0x6, UPT ;  /* 0x000000060400788c */ /* 0x000fd2000bf05270 */
[----:B------:R-:W-:Y:S05]  /*12970*/  BRA.U UP0, `(.L_x_2929) ;  /* 0x0000000900287547 */ /* 0x000fea000b800000 */
[----:B------:R-:W-:-:S05]  /*12980*/  HADD2.F32 R3, -RZ, R2.H0_H0 ;  /* 0x20000002ff037230 */ /* 0x000fca0000004100 */
[----:B------:R-:W-:Y:S01]  /*12990*/  STG.E desc[UR36][R16.64], R3 ;  /* 0x0000000310007986 */ /* 0x000fe2000c101924 */
[----:B------:R-:W-:Y:S05]  /*129a0*/  EXIT ;  /* 0x000000000000794d */ /* 0x000fea0003800000 */
.L_x_2933:
[----:B------:R-:W-:Y:S01]  /*129b0*/  STG.E.U16 desc[UR36][R16.64], R2 ;  /* 0x0000000210007986 */ /* 0x000fe2000c101524 */
[----:B------:R-:W-:Y:S05]  /*129c0*/  EXIT ;  /* 0x000000000000794d */ /* 0x000fea0003800000 */
.L_x_2932:
        /* <DEDUP_REMOVED lines=8> */
[----:B------:R-:W-:Y:S01]  /*12a50*/  STG.E.64 desc[UR36][R16.64], R2 ;  /* 0x0000000210007986 */ /* 0x000fe2000c101b24 */
[----:B------:R-:W-:Y:S05]  /*12a60*/  EXIT ;  /* 0x000000000000794d */ /* 0x000fea0003800000 */
.L_x_2935:
[----:B------:R-:W-:-:S05]  /*12a70*/  HADD2.F32 R0, -RZ, R2.H0_H0 ;  /* 0x20000002ff007230 */ /* 0x000fca0000004100 */
[----:B------:R-:W-:-:S04]  /*12a80*/  F2FP.F16.F32.PACK_AB R0, RZ, R0 ;  /* 0x00000000ff00723e */ /* 0x000fc800000000ff */
[----:B------:R-:W-:-:S05]  /*12a90*/  PRMT R0, R0, 0x5410, RZ ;  /* 0x0000541000007816 */ /* 0x000fca00000000ff */
[----:B------:R-:W-:Y:S01]  /*12aa0*/  STG.E desc[UR36][R16.64], R0 ;  /* 0x0000000010007986 */ /* 0x000fe2000c101924 */
[----:B------:R-:W-:Y:S05]  /*12ab0*/  EXIT ;  /* 0x000000000000794d */ /* 0x000fea0003800000 */
.L_x_2934:
[----:B------:R-:W-:-:S05]  /*12ac0*/  HADD2.F32 R2, -RZ, R2.H0_H0 ;  /* 0x20000002ff027230 */ /* 0x000fca0000004100 */
[----:B------:R-:W-:-:S06]  /*12ad0*/  FMUL.FTZ R2, R2, 1 ;  /* 0x3f80000002027820 */ /* 0x000fcc0000410000 */
[----:B------:R-:W0:Y:S02]  /*12ae0*/  F2F.F64.F32 R2, R2 ;  /* 0x0000000200027310 */ /* 0x000e240000201800 */
[----:B0-----:R-:W-:Y:S01]  /*12af0*/  STG.E.64 desc[UR36][R16.64], R2 ;  /* 0x0000000210007986 */ /* 0x001fe2000c101b24 */
[----:B------:R-:W-:Y:S05]  /*12b00*/  EXIT ;  /* 0x000000000000794d */ /* 0x000fea0003800000 */
.L_x_2925:
        /* <DEDUP_REMOVED lines=12> */
[----:B0-----:R-:W-:Y:S01]  /*12bd0*/  STG.E.U16 desc[UR36][R16.64], R3 ;  /* 0x0000000310007986 */ /* 0x001fe2000c101524 */
[----:B------:R-:W-:Y:S05]  /*12be0*/  EXIT ;  /* 0x000000000000794d */ /* 0x000fea0003800000 */
.L_x_2939:
        /* <DEDUP_REMOVED lines=17> */
.L_x_2942:
[----:B------:R-:W-:-:S04]  /*12d00*/  SHF.R.U32.HI R3, RZ, 0x18, R3 ;  /* 0x00000018ff037819 */ /* 0x000fc80000011603 */
[----:B------:R-:W-:-:S04]  /*12d10*/  LOP3.LUT R0, R0, 0x80, R3, 0xf8, !PT ;  /* 0x0000008000007812 */ /* 0x000fc800078ef803 */
[----:B------:R-:W-:-:S07]  /*12d20*/  PRMT R8, R0, 0x7610, R8 ;  /* 0x0000761000087816 */ /* 0x000fce0000000008 */
.L_x_2941:
[----:B------:R-:W-:Y:S05]  /*12d30*/  BSYNC.RECONVERGENT B0 ;  /* 0x0000000000007941 */ /* 0x000fea0003800200 */
.L_x_2940:
[----:B------:R-:W-:Y:S01]  /*12d40*/  STG.E.U8 desc[UR36][R16.64], R8 ;  /* 0x0000000810007986 */ /* 0x000fe2000c101124 */
[----:B------:R-:W-:Y:S05]  /*12d50*/  EXIT ;  /* 0x000000000000794d */ /* 0x000fea0003800000 */
.L_x_2938:
        /* <DEDUP_REMOVED lines=17> */
.L_x_2945:
[----:B------:R-:W-:-:S04]  /*12e70*/  SHF.R.U32.HI R3, RZ, 0x18, R3 ;  /* 0x00000018ff037819 */ /* 0x000fc80000011603 */
[----:B------:R-:W-:-:S04]  /*12e80*/  LOP3.LUT R0, R0, 0x80, R3, 0xf8, !PT ;  /* 0x0000008000007812 */ /* 0x000fc800078ef803 */
[----:B------:R-:W-:-:S07]  /*12e90*/  PRMT R8, R0, 0x7610, R8 ;  /* 0x0000761000087816 */ /* 0x000fce0000000008 */
.L_x_2944:
[----:B------:R-:W-:Y:S05]  /*12ea0*/  BSYNC.RECONVERGENT B0 ;  /* 0x0000000000007941 */ /* 0x000fea0003800200 */
.L_x_2943:
[----:B------:R-:W-:Y:S01]  /*12eb0*/  STG.E.U8 desc[UR36][R16.64], R8 ;  /* 0x0000000810007986 */ /* 0x000fe2000c101124 */
[----:B------:R-:W-:Y:S05]  /*12ec0*/  EXIT ;  /* 0x000000000000794d */ /* 0x000fea0003800000 */
.L_x_2937:
        /* <DEDUP_REMOVED lines=14> */
[----:B------:R-:W-:Y:S02]  /*12fb0*/  @P1 ISETP.EQ.U32.AND P2, PT, R0, 0x1, P0 ;  /* 0x000000010000180c */ /* 0x000fe40000742070 */
[----:B------:R-:W-:Y:S02]  /*12fc0*/  PLOP3.LUT P0, PT, PT, PT, PT, 0x80, 0x8 ;  /* 0x000000000008781c */ /* 0x000fe40003f0f070 */
[----:B------:R-:W-:Y:S02]  /*12fd0*/  @P1 PLOP3.LUT P0, PT, P2, PT, PT, 0x80, 0x8 ;  /* 0x000000000008181c */ /* 0x000fe4000170f070 */
[----:B------:R-:W-:-:S11]  /*12fe0*/  @P1 IADD3 R0, PT, PT, R4, 0x1, RZ ;  /* 0x0000000104001810 */ /* 0x000fd60007ffe0ff */
[----:B------:R-:W-:-:S04]  /*12ff0*/  @!P0 IMAD.MOV R0, RZ, RZ, R4 ;  /* 0x000000ffff008224 */ /* 0x000fc800078e0204 */
[----:B------:R-:W-:-:S05]  /*13000*/  @P1 IMAD.MOV.U32 R3, RZ, RZ, R0 ;  /* 0x000000ffff031224 */ /* 0x000fca00078e0000 */
[----:B------:R-:W-:Y:S01]  /*13010*/  STG.E.U8 desc[UR36][R16.64], R3 ;  /* 0x0000000310007986 */ /* 0x000fe2000c101124 */
[----:B------:R-:W-:Y:S05]  /*13020*/  EXIT ;  /* 0x000000000000794d */ /* 0x000fea0003800000 */
.L_x_2947:
[----:B------:R-:W-:-:S06]  /*13030*/  HADD2.F32 R2, -RZ, R2.H0_H0 ;  /* 0x20000002ff027230 */ /* 0x000fcc0000004100 */
[----:B------:R-:W0:Y:S02]  /*13040*/  F2I.U64.TRUNC R2, R2 ;  /* 0x0000000200027311 */ /* 0x000e24000020d800 */
[----:B0-----:R-:W-:Y:S01]  /*13050*/  STG.E.64 desc[UR36][R16.64], R2 ;  /* 0x0000000210007986 */ /* 0x001fe2000c101b24 */
[----:B------:R-:W-:Y:S05]  /*13060*/  EXIT ;  /* 0x000000000000794d */ /* 0x000fea0003800000 */
.L_x_2946:
[----:B------:R-:W-:-:S04]  /*13070*/  HADD2.F32 R2, -RZ, R2.H0_H0 ;  /* 0x20000002ff027230 */ /* 0x000fc80000004100 */
[----:B------:R-:W0:Y:S02]  /*13080*/  F2I.FTZ.U32.TRUNC.NTZ R3, R2 ;  /* 0x0000000200037305 */ /* 0x000e24000021f000 */
[----:B0-----:R-:W-:Y:S01]  /*13090*/  STG.E desc[UR36][R16.64], R3 ;  /* 0x0000000310007986 */ /* 0x001fe2000c101924 */
[----:B------:R-:W-:Y:S05]  /*130a0*/  EXIT ;  /* 0x000000000000794d */ /* 0x000fea0003800000 */
.L_x_2936:
        /* <DEDUP_REMOVED lines=9> */
[----:B------:R-:W-:Y:S01]  /*13140*/  STG.E.U8 desc[UR36][R16.64], R3 ;  /* 0x0000000310007986 */ /* 0x000fe2000c101124 */
[----:B------:R-:W-:Y:S05]  /*13150*/  EXIT ;  /* 0x000000000000794d */ /* 0x000fea0003800000 */
.L_x_2949:
[----:B------:R-:W-:Y:S01]  /*13160*/  HADD2.F32 R2, -RZ, R2.H0_H0 ;  /* 0x20000002ff027230 */ /* 0x000fe20000004100 */
[----:B------:R-:W-:-:S04]  /*13170*/  CS2R R6, SRZ ;  /* 0x0000000000067805 */ /* 0x000fc8000001ff00 */
[----:B------:R-:W-:-:S04]  /*13180*/  FMUL.FTZ R2, R2, 1 ;  /* 0x3f80000002027820 */ /* 0x000fc80000410000 */
[----:B------:R-:W0:Y:S02]  /*13190*/  F2F.F64.F32 R4, R2 ;  /* 0x0000000200047310 */ /* 0x000e240000201800 */
[----:B0-----:R-:W-:Y:S01]  /*131a0*/  STG.E.128 desc[UR36][R16.64], R4 ;  /* 0x0000000410007986 */ /* 0x001fe2000c101d24 */
[----:B------:R-:W-:Y:S05]  /*131b0*/  EXIT ;  /* 0x000000000000794d */ /* 0x000fea0003800000 */
.L_x_2948:
[----:B------:R-:W-:-:S09]  /*131c0*/  UISETP.NE.AND UP0, UPT, UR4, 0xf, UPT ;  /* 0x0000000f0400788c */ /* 0x000fd2000bf05270 */
[----:B------:R-:W-:Y:S05]  /*131d0*/  BRA.U !UP0, `(.L_x_2950) ;  /* 0x0000000108e87547 */ /* 0x000fea000b800000 */
[----:B------:R-:W-:-:S09]  /*131e0*/  UISETP.NE.AND UP0, UPT, UR4, 0x17, UPT ;  /* 0x000000170400788c */ /* 0x000fd2000bf05270 */
[----:B------:R-:W-:Y:S05]  /*131f0*/  BRA.U !UP0, `(.L_x_2951) ;  /* 0x0000000108907547 */ /* 0x000fea000b800000 */
[----:B------:R-:W-:-:S09]  /*13200*/  UISETP.NE.AND UP0, UPT, UR4, 0x18, UPT ;  /* 0x000000180400788c */ /* 0x000fd2000bf05270 */
[----:B------:R-:W-:Y:S05]  /*13210*/  BRA.U !UP0, `(.L_x_2952) ;  /* 0x0000000108447547 */ /* 0x000fea000b800000 */
.L_x_2929:
        /* <DEDUP_REMOVED lines=16> */
.L_x_2953:
[----:B------:R-:W-:Y:S05]  /*13320*/  EXIT ;  /* 0x000000000000794d */ /* 0x000fea0003800000 */
.L_x_2952:
        /* <DEDUP_REMOVED lines=13> */
.L_x_2955:
[----:B------:R-:W-:Y:S05]  /*13400*/  BSYNC.RECONVERGENT B0 ;  /* 0x0000000000007941 */ /* 0x000fea0003800200 */
.L_x_2954:
[----:B------:R-:W-:-:S05]  /*13410*/  LOP3.LUT R3, R0, 0x80, R3, 0xf8, !PT ;  /* 0x0000008000037812 */ /* 0x000fca00078ef803 */
[----:B------:R-:W-:Y:S01]  /*13420*/  STG.E.U8 desc[UR36][R16.64], R3 ;  /* 0x0000000310007986 */ /* 0x000fe2000c101124 */
[----:B------:R-:W-:Y:S05]  /*13430*/  EXIT ;  /* 0x000000000000794d */ /* 0x000fea0003800000 */
.L_x_2951:
        /* <DEDUP_REMOVED lines=12> */
.L_x_2957:
[----:B------:R-:W-:Y:S01]  /*13500*/  IMAD.MOV.U32 R0, RZ, RZ, 0x7f ;  /* 0x0000007fff007424 */ /* 0x000fe200078e00ff */
[----:B------:R-:W-:-:S04]  /*13510*/  ISETP.GT.U32.AND P0, PT, R2, 0x7f800000, PT ;  /* 0x7f8000000200780c */ /* 0x000fc80003f04070 */
[----:B------:R-:W-:-:S09]  /*13520*/  SEL R0, R0, 0x7c, P0 ;  /* 0x0000007c00007807 */ /* 0x000fd20000000000 */
.L_x_2958:
[----:B------:R-:W-:Y:S05]  /*13530*/  BSYNC.RECONVERGENT B0 ;  /* 0x0000000000007941 */ /* 0x000fea0003800200 */
.L_x_2956:
[----:B------:R-:W-:-:S04]  /*13540*/  SHF.R.U32.HI R3, RZ, 0x18, R3 ;  /* 0x00000018ff037819 */ /* 0x000fc80000011603 */
[----:B------:R-:W-:-:S05]  /*13550*/  LOP3.LUT R3, R0, 0x80, R3, 0xf8, !PT ;  /* 0x0000008000037812 */ /* 0x000fca00078ef803 */
[----:B------:R-:W-:Y:S01]  /*13560*/  STG.E.U8 desc[UR36][R16.64], R3 ;  /* 0x0000000310007986 */ /* 0x000fe2000c101124 */
[----:B------:R-:W-:Y:S05]  /*13570*/  EXIT ;  /* 0x000000000000794d */ /* 0x000fea0003800000 */
.L_x_2950:
[----:B------:R-:W-:-:S05]  /*13580*/  HADD2.F32 R0, -RZ, R2.H0_H0 ;  /* 0x20000002ff007230 */ /* 0x000fca0000004100 */
[----:B------:R-:W-:-:S05]  /*13590*/  F2FP.BF16.F32.PACK_AB R0, RZ, R0 ;  /* 0x00000000ff00723e */ /* 0x000fca00000010ff */
[----:B------:R-:W-:Y:S01]  /*135a0*/  STG.E.U16 desc[UR36][R16.64], R0 ;  /* 0x0000000010007986 */ /* 0x000fe2000c101524 */
[----:B------:R-:W-:Y:S05]  /*135b0*/  EXIT ;  /* 0x000000000000794d */ /* 0x000fea0003800000 */
.L_x_2959:
        /* <DEDUP_REMOVED lines=12> */
.L_x_10667:


//--------------------- .text._ZN2at6native27unrolled_elementwise_kernelIZZZNS0_29binary_cross_entropy_out_cudaERKNS_6TensorES4_RKSt8optionalIS2_ElRS2_ENKUlvE_clEvENKUlvE1_clEvEUlN3c104HalfESD_E_St5arrayIPcLm3EELi4E23TrivialOffsetCalculatorILi2EjESI_ILi1EjENS0_6memory12LoadWithCastILi2EEENSL_13StoreWithCastILi1EEEEEviT_T0_T2_T3_T4_T5_ --------------------------
	.section	.text._ZN2at6native27unrolled_elementwise_kernelIZZZNS0_29binary_cross_entropy_out_cudaERKNS_6TensorES4_RKSt8optionalIS2_ElRS2_ENKUlvE_clEvENKUlvE1_clEvEUlN3c104HalfESD_E_St5arrayIPcLm3EELi4E23TrivialOffsetCalculatorILi2EjESI_ILi1EjENS0_6memory12LoadWithCastILi2EEENSL_13StoreWithCastILi1EEEEEviT_T0_T2_T3_T4_T5_,"ax",@progbits
	.align	128
        .global         _ZN2at6native27unrolled_elementwise_kernelIZZZNS0_29binary_cross_entropy_out_cudaERKNS_6TensorES4_RKSt8optionalIS2_ElRS2_ENKUlvE_clEvENKUlvE1_clEvEUlN3c104HalfESD_E_St5arrayIPcLm3EELi4E23TrivialOffsetCalculatorILi2EjESI_ILi1EjENS0_6memory12LoadWithCastILi2EEENSL_13StoreWithCastILi1EEEEEviT_T0_T2_T3_T4_T5_
        .type           _ZN2at6native27unrolled_elementwise_kernelIZZZNS0_29binary_cross_entropy_out_cudaERKNS_6TensorES4_RKSt8optionalIS2_ElRS2_ENKUlvE_clEvENKUlvE1_clEvEUlN3c104HalfESD_E_St5arrayIPcLm3EELi4E23TrivialOffsetCalculatorILi2EjESI_ILi1EjENS0_6memory12LoadWithCastILi2EEENSL_13StoreWithCastILi1EEEEEviT_T0_T2_T3_T4_T5_,@function
        .size           _ZN2at6native27unrolled_elementwise_kernelIZZZNS0_29binary_cross_entropy_out_cudaERKNS_6TensorES4_RKSt8optionalIS2_ElRS2_ENKUlvE_clEvENKUlvE1_clEvEUlN3c104HalfESD_E_St5arrayIPcLm3EELi4E23TrivialOffsetCalculatorILi2EjESI_ILi1EjENS0_6memory12LoadWithCastILi2EEENSL_13StoreWithCastILi1EEEEEviT_T0_T2_T3_T4_T5_,(.L_x_10668 - _ZN2at6native27unrolled_elementwise_kernelIZZZNS0_29binary_cross_entropy_out_cudaERKNS_6TensorES4_RKSt8optionalIS2_ElRS2_ENKUlvE_clEvENKUlvE1_clEvEUlN3c104HalfESD_E_St5arrayIPcLm3EELi4E23TrivialOffsetCalculatorILi2EjESI_ILi1EjENS0_6memory12LoadWithCastILi2EEENSL_13StoreWithCastILi1EEEEEviT_T0_T2_T3_T4_T5_)
        .other          _ZN2at6native27unrolled_elementwise_kernelIZZZNS0_29binary_cross_entropy_out_cudaERKNS_6TensorES4_RKSt8optionalIS2_ElRS2_ENKUlvE_clEvENKUlvE1_clEvEUlN3c104HalfESD_E_St5arrayIPcLm3EELi4E23TrivialOffsetCalculatorILi2EjESI_ILi1EjENS0_6memory12LoadWithCastILi2EEENSL_13StoreWithCastILi1EEEEEviT_T0_T2_T3_T4_T5_,@"STO_CUDA_ENTRY STV_DEFAULT"
_ZN2at6native27unrolled_elementwise_kernelIZZZNS0_29binary_cross_entropy_out_cudaERKNS_6TensorES4_RKSt8optionalIS2_ElRS2_ENKUlvE_clEvENKUlvE1_clEvEUlN3c104HalfESD_E_St5arrayIPcLm3EELi4E23TrivialOffsetCalculatorILi2EjESI_ILi1EjENS0_6memory12LoadWithCastILi2EEENSL_13StoreWithCastILi1EEEEEviT_T0_T2_T3_T4_T5_:
.text._ZN2at6native27unrolled_elementwise_kernelIZZZNS0_29binary_cross_entropy_out_cudaERKNS_6TensorES4_RKSt8optionalIS2_ElRS2_ENKUlvE_clEvENKUlvE1_clEvEUlN3c104HalfESD_E_St5arrayIPcLm3EELi4E23TrivialOffsetCalculatorILi2EjESI_ILi1EjENS0_6memory12LoadWithCastILi2EEENSL_13StoreWithCastILi1EEEEEviT_T0_T2_T3_T4_T5_:
        /* <DEDUP_REMOVED lines=36> */
.L_x_2965:
[----:B------:R-:W2:Y:S02]  /*0240*/  LDG.E.U8 R2, desc[UR36][R2.64] ;  /* 0x0000002402027981 */ /* 0x000ea4000c1e1100 */
[----:B--2---:R-:W-:-:S04]  /*0250*/  I2FP.F32.U32 R0, R2 ;  /* 0x0000000200007245 */ /* 0x004fc80000201000 */
[----:B------:R-:W-:-:S04]  /*0260*/  F2FP.F16.F32.PACK_AB R0, RZ, R0 ;  /* 0x00000000ff00723e */ /* 0x000fc800000000ff */
[----:B------:R-:W-:Y:S01]  /*0270*/  PRMT R16, R0, 0x7610, R16 ;  /* 0x0000761000107816 */ /* 0x000fe20000000010 */
[----:B------:R-:W-:Y:S06]  /*0280*/  BRA `(.L_x_2967) ;  /* 0x0000000c00d47947 */ /* 0x000fec0003800000 */
.L_x_2964:
        /* <DEDUP_REMOVED lines=11> */
.L_x_2969:
[----:B------:R-:W2:Y:S02]  /*0340*/  LDG.E R2, desc[UR36][R2.64] ;  /* 0x0000002402027981 */ /* 0x000ea4000c1e1900 */
[----:B--2---:R-:W-:-:S04]  /*0350*/  I2FP.F32.S32 R0, R2 ;  /* 0x0000000200007245 */ /* 0x004fc80000201400 */
[----:B------:R-:W-:-:S04]  /*0360*/  F2FP.F16.F32.PACK_AB R0, RZ, R0 ;  /* 0x00000000ff00723e */ /* 0x000fc800000000ff */
[----:B------:R-:W-:Y:S01]  /*0370*/  PRMT R16, R0, 0x7610, R16 ;  /* 0x0000761000107816 */ /* 0x000fe20000000010 */
[----:B------:R-:W-:Y:S06]  /*0380*/  BRA `(.L_x_2967) ;  /* 0x0000000c00947947 */ /* 0x000fec0003800000 */
.L_x_2968:
[----:B------:R-:W2:Y:S02]  /*0390*/  LDG.E.U16 R2, desc[UR36][R2.64] ;  /* 0x0000002402027981 */ /* 0x000ea4000c1e1500 */
[----:B--2---:R-:W0:Y:S02]  /*03a0*/  I2F.S16 R0, R2 ;  /* 0x0000000200007306 */ /* 0x004e240000101400 */
[----:B0-----:R-:W-:-:S04]  /*03b0*/  F2FP.F16.F32.PACK_AB R0, RZ, R0 ;  /* 0x00000000ff00723e */ /* 0x001fc800000000ff */
[----:B------:R-:W-:Y:S01]  /*03c0*/  PRMT R16, R0, 0x7610, R16 ;  /* 0x0000761000107816 */ /* 0x000fe20000000010 */
[----:B------:R-:W-:Y:S06]  /*03d0*/  BRA `(.L_x_2967) ;  /* 0x0000000c00807947 */ /* 0x000fec0003800000 */
.L_x_2963:
        /* <DEDUP_REMOVED lines=9> */
.L_x_2971:
[----:B------:R1:W5:Y:S01]  /*0470*/  LDG.E.U16 R16, desc[UR36][R2.64] ;  /* 0x0000002402107981 */ /* 0x000362000c1e1500 */
[----:B------:R-:W-:Y:S05]  /*0480*/  BRA `(.L_x_2967) ;  /* 0x0000000c00547947 */ /* 0x000fea0003800000 */
.L_x_2970:
        /* <DEDUP_REMOVED lines=9> */
.L_x_2973:
[----:B------:R0:W5:Y:S01]  /*0520*/  LDG.E.U16 R16, desc[UR36][R2.64] ;  /* 0x0000002402107981 */ /* 0x000162000c1e1500 */
[----:B------:R-:W-:Y:S05]  /*0530*/  BRA `(.L_x_2967) ;  /* 0x0000000c00287947 */ /* 0x000fea0003800000 */
.L_x_2972:
        /* <DEDUP_REMOVED lines=13> */
.L_x_2962:
        /* <DEDUP_REMOVED lines=14> */
.L_x_2976:
        /* <DEDUP_REMOVED lines=13> */
.L_x_2975:
        /* <DEDUP_REMOVED lines=27> */
.L_x_2978:
        /* <DEDUP_REMOVED lines=14> */
.L_x_2977:
[----:B------:R-:W2:Y:S02]  /*0a50*/  LDG.E.U16 R0, desc[UR36][R2.64] ;  /* 0x0000002402007981 */ /* 0x000ea4000c1e1500 */
[----:B--2---:R-:W-:-:S05]  /*0a60*/  IMAD.U32 R0, R0, 0x10000, RZ ;  /* 0x0001000000007824 */ /* 0x004fca00078e00ff */
[----:B------:R-:W-:-:S04]  /*0a70*/  F2FP.F16.F32.PACK_AB R0, RZ, R0 ;  /* 0x00000000ff00723e */ /* 0x000fc800000000ff */
[----:B------:R-:W-:Y:S01]  /*0a80*/  PRMT R16, R0, 0x7610, R16 ;  /* 0x0000761000107816 */ /* 0x000fe20000000010 */
[----:B------:R-:W-:Y:S06]  /*0a90*/  BRA `(.L_x_2967) ;  /* 0x0000000400d07947 */ /* 0x000fec0003800000 */
.L_x_2974:
        /* <DEDUP_REMOVED lines=13> */
.L_x_2981:
        /* <DEDUP_REMOVED lines=21> */
.L_x_2985:
[----:B------:R-:W-:Y:S05]  /*0cc0*/  BSYNC.RECONVERGENT B1 ;  /* 0x0000000000017941 */ /* 0x000fea0003800200 */
.L_x_2984:
[----:B------:R-:W-:Y:S01]  /*0cd0*/  IMAD.SHL.U32 R0, R0, 0x100000, RZ ;  /* 0x0010000000007824 */ /* 0x000fe200078e00ff */
[----:B------:R-:W-:-:S04]  /*0ce0*/  LEA R2, R2, 0x3b800000, 0x17 ;  /* 0x3b80000002027811 */ /* 0x000fc800078eb8ff */
[----:B------:R-:W-:-:S07]  /*0cf0*/  LOP3.LUT R0, R2, R0, R7, 0xfe, !PT ;  /* 0x0000000002007212 */ /* 0x000fce00078efe07 */
.L_x_2983:
[----:B------:R-:W-:Y:S05]  /*0d00*/  BSYNC.RECONVERGENT B0 ;  /* 0x0000000000007941 */ /* 0x000fea0003800200 */
.L_x_2982:
[----:B------:R-:W-:-:S04]  /*0d10*/  F2FP.F16.F32.PACK_AB R0, RZ, R0 ;  /* 0x00000000ff00723e */ /* 0x000fc800000000ff */
[----:B------:R-:W-:Y:S01]  /*0d20*/  PRMT R16, R0, 0x7610, R16 ;  /* 0x0000761000107816 */ /* 0x000fe20000000010 */
[----:B------:R-:W-:Y:S06]  /*0d30*/  BRA `(.L_x_2967) ;  /* 0x0000000400287947 */ /* 0x000fec0003800000 */
.L_x_2980:
        /* <DEDUP_REMOVED lines=21> */
.L_x_2989:
[----:B------:R-:W-:Y:S05]  /*0e90*/  BSYNC.RECONVERGENT B1 ;  /* 0x0000000000017941 */ /* 0x000fea0003800200 */
.L_x_2988:
[----:B------:R-:W-:Y:S01]  /*0ea0*/  IMAD.SHL.U32 R0, R0, 0x200000, RZ ;  /* 0x0020000000007824 */ /* 0x000fe200078e00ff */
[----:B------:R-:W-:-:S04]  /*0eb0*/  LEA R2, R2, 0x37800000, 0x17 ;  /* 0x3780000002027811 */ /* 0x000fc800078eb8ff */
[----:B------:R-:W-:-:S07]  /*0ec0*/  LOP3.LUT R0, R2, R0, R7, 0xfe, !PT ;  /* 0x0000000002007212 */ /* 0x000fce00078efe07 */
.L_x_2987:
[----:B------:R-:W-:Y:S05]  /*0ed0*/  BSYNC.RECONVERGENT B0 ;  /* 0x0000000000007941 */ /* 0x000fea0003800200 */
.L_x_2986:
[----:B------:R-:W-:-:S04]  /*0ee0*/  F2FP.F16.F32.PACK_AB R0, RZ, R0 ;  /* 0x00000000ff00723e */ /* 0x000fc800000000ff */
[----:B------:R-:W-:Y:S01]  /*0ef0*/  PRMT R16, R0, 0x7610, R16 ;  /* 0x0000761000107816 */ /* 0x000fe20000000010 */
[----:B------:R-:W-:Y:S06]  /*0f00*/  BRA `(.L_x_2967) ;  /* 0x0000000000b47947 */ /* 0x000fec0003800000 */
.L_x_2979:
[----:B------:R-:W-:-:S09]  /*0f10*/  UISETP.NE.AND UP0, UPT, UR4, 0x1c, UPT ;  /* 0x0000001c0400788c */ /* 0x000fd2000bf05270 */
[----:B------:R-:W-:Y:S05]  /*0f20*/  BRA.U !UP0, `(.L_x_2990) ;  /* 0x00000001089c7547 */ /* 0x000fea000b800000 */
[----:B------:R-:W-:-:S09]  /*0f30*/  UISETP.NE.AND UP0, UPT, UR4, 0x1d, UPT ;  /* 0x0000001d0400788c */ /* 0x000fd2000bf05270 */
[----:B------:R-:W-:Y:S05]  /*0f40*/  BRA.U !UP0, `(.L_x_2991) ;  /* 0x0000000108807547 */ /* 0x000fea000b800000 */
[----:B------:R-:W-:-:S09]  /*0f50*/  UISETP.NE.AND UP0, UPT, UR4, 0x2c, UPT ;  /* 0x0000002c0400788c */ /* 0x000fd2000bf05270 */
[----:B------:R-:W-:Y:S05]  /*0f60*/  BRA.U !UP0, `(.L_x_2992) ;  /* 0x0000000108487547 */ /* 0x000fea000b800000 */
.L_x_2966:
        /* <DEDUP_REMOVED lines=16> */
.L_x_2993:
[----:B------:R-:W-:Y:S01]  /*1070*/  PRMT R16, RZ, 0x7610, R16 ;  /* 0x00007610ff107816 */ /* 0x000fe20000000010 */
[----:B------:R-:W-:Y:S06]  /*1080*/  BRA `(.L_x_2967) ;  /* 0x0000000000547947 */ /* 0x000fec0003800000 */
.L_x_2992:
        /* <DEDUP_REMOVED lines=8> */
.L_x_2995:
[----:B------:R-:W-:Y:S05]  /*1110*/  BSYNC.RECONVERGENT B0 ;  /* 0x0000000000007941 */ /* 0x000fea0003800200 */
.L_x_2994:
[----:B------:R-:W-:-:S04]  /*1120*/  F2FP.F16.F32.PACK_AB R0, RZ, R0 ;  /* 0x00000000ff00723e */ /* 0x000fc800000000ff */
[----:B------:R-:W-:Y:S01]  /*1130*/  PRMT R16, R0, 0x7610, R16 ;  /* 0x0000761000107816 */ /* 0x000fe20000000010 */
[----:B------:R-:W-:Y:S06]  /*1140*/  BRA `(.L_x_2967) ;  /* 0x0000000000247947 */ /* 0x000fec0003800000 */
.L_x_2991:
[----:B------:R-:W2:Y:S02]  /*1150*/  LDG.E.64 R2, desc[UR36][R2.64] ;  /* 0x0000002402027981 */ /* 0x000ea4000c1e1b00 */
[----:B--2---:R-:W0:Y:S02]  /*1160*/  I2F.U64 R0, R2 ;  /* 0x0000000200007312 */ /* 0x004e240000301000 */
[----:B0-----:R-:W-:-:S04]  /*1170*/  F2FP.F16.F32.PACK_AB R0, RZ, R0 ;  /* 0x00000000ff00723e */ /* 0x001fc800000000ff */
[----:B------:R-:W-:Y:S01]  /*1180*/  PRMT R16, R0, 0x7610, R16 ;  /* 0x0000761000107816 */ /* 0x000fe20000000010 */
[----:B------:R-:W-:Y:S06]  /*1190*/  BRA `(.L_x_2967) ;  /* 0x0000000000107947 */ /* 0x000fec0003800000 */
.L_x_2990:
[----:B------:R-:W2:Y:S02]  /*11a0*/  LDG.E R2, desc[UR36][R2.64] ;  /* 0x0000002402027981 */ /* 0x000ea4000c1e1900 */
[----:B--2---:R-:W-:-:S04]  /*11b0*/  I2FP.F32.U32 R0, R2 ;  /* 0x0000000200007245 */ /* 0x004fc80000201000 */
[----:B------:R-:W-:-:S04]  /*11c0*/  F2FP.F16.F32.PACK_AB R0, RZ, R0 ;  /* 0x00000000ff00723e */ /* 0x000fc800000000ff */
[----:B------:R-:W-:-:S07]  /*11d0*/  PRMT R16, R0, 0x7610, R16 ;  /* 0x0000761000107816 */ /* 0x000fce0000000010 */
.L_x_2967:
[----:B01----:R-:W0:Y:S01]  /*11e0*/  LDC.64 R2, c[0x0][0x398] ;  /* 0x0000e600ff027b82 */ /* 0x003e220000000a00 */
        /* <DEDUP_REMOVED lines=20> */
.L_x_2999:
[----:B------:R-:W2:Y:S02]  /*1330*/  LDG.E.U8 R2, desc[UR36][R2.64] ;  /* 0x0000002402027981 */ /* 0x000ea4000c1e1100 */
[----:B--2---:R-:W-:-:S04]  /*1340*/  I2FP.F32.U32 R0, R2 ;  /* 0x0000000200007245 */ /* 0x004fc80000201000 */
[----:B------:R-:W-:-:S04]  /*1350*/  F2FP.F16.F32.PACK_AB R0, RZ, R0 ;  /* 0x00000000ff00723e */ /* 0x000fc800000000ff */
[----:B------:R-:W-:Y:S01]  /*1360*/  PRMT R18, R0, 0x7610, R18 ;  /* 0x0000761000127816 */ /* 0x000fe20000000012 */
[----:B------:R-:W-:Y:S06]  /*1370*/  BRA `(.L_x_3001) ;  /* 0x0000000c00d47947 */ /* 0x000fec0003800000 */
.L_x_2998:
        /* <DEDUP_REMOVED lines=11> */
.L_x_3003:
[----:B------:R-:W2:Y:S02]  /*1430*/  LDG.E R2, desc[UR36][R2.64] ;  /* 0x0000002402027981 */ /* 0x000ea4000c1e1900 */
[----:B--2---:R-:W-:-:S04]  /*1440*/  I2FP.F32.S32 R0, R2 ;  /* 0x0000000200007245 */ /* 0x004fc80000201400 */
[----:B------:R-:W-:-:S04]  /*1450*/  F2FP.F16.F32.PACK_AB R0, RZ, R0 ;  /* 0x00000000ff00723e */ /* 0x000fc800000000ff */
[----:B------:R-:W-:Y:S01]  /*1460*/  PRMT R18, R0, 0x7610, R18 ;  /* 0x0000761000127816 */ /* 0x000fe20000000012 */
[----:B------:R-:W-:Y:S06]  /*1470*/  BRA `(.L_x_3001) ;  /* 0x0000000c00947947 */ /* 0x000fec0003800000 */
.L_x_3002:
[----:B------:R-:W2:Y:S02]  /*1480*/  LDG.E.U16 R2, desc[UR36][R2.64] ;  /* 0x0000002402027981 */ /* 0x000ea4000c1e1500 */
[----:B--2---:R-:W0:Y:S02]  /*1490*/  I2F.S16 R0, R2 ;  /* 0x0000000200007306 */ /* 0x004e240000101400 */
[----:B0-----:R-:W-:-:S04]  /*14a0*/  F2FP.F16.F32.PACK_AB R0, RZ, R0 ;  /* 0x00000000ff00723e */ /* 0x001fc800000000ff */
[----:B------:R-:W-:Y:S01]  /*14b0*/  PRMT R18, R0, 0x7610, R18 ;  /* 0x0000761000127816 */ /* 0x000fe20000000012 */
[----:B------:R-:W-:Y:S06]  /*14c0*/  BRA `(.L_x_3001) ;  /* 0x0000000c00807947 */ /* 0x000fec0003800000 */
.L_x_2997:
        /* <DEDUP_REMOVED lines=9> */
.L_x_3005:
[----:B------:R1:W5:Y:S01]  /*1560*/  LDG.E.U16 R18, desc[UR36][R2.64] ;  /* 0x0000002402127981 */ /* 0x000362000c1e1500 */
[----:B------:R-:W-:Y:S05]  /*1570*/  BRA `(.L_x_3001) ;  /* 0x0000000c00547947 */ /* 0x000fea0003800000 */
.L_x_3004:
        /* <DEDUP_REMOVED lines=9> */
.L_x_3007:
[----:B------:R0:W5:Y:S01]  /*1610*/  LDG.E.U16 R18, desc[UR36][R2.64] ;  /* 0x0000002402127981 */ /* 0x000162000c1e1500 */
[----:B------:R-:W-:Y:S05]  /*1620*/  BRA `(.L_x_3001) ;  /* 0x0000000c00287947 */ /* 0x000fea0003800000 */
.L_x_3006:
        /* <DEDUP_REMOVED lines=13> */
.L_x_2996:
        /* <DEDUP_REMOVED lines=14> */
.L_x_3010:
        /* <DEDUP_REMOVED lines=13> */
.L_x_3009:
        /* <DEDUP_REMOVED lines=27> */
.L_x_3012:
        /* <DEDUP_REMOVED lines=14> */
.L_x_3011:
[----:B------:R-:W2:Y:S02]  /*1b40*/  LDG.E.U16 R0, desc[UR36][R2.64] ;  /* 0x0000002402007981 */ /* 0x000ea4000c1e1500 */
[----:B--2---:R-:W-:-:S05]  /*1b50*/  IMAD.U32 R0, R0, 0x10000, RZ ;  /* 0x0001000000007824 */ /* 0x004fca00078e00ff */
[----:B------:R-:W-:-:S04]  /*1b60*/  F2FP.F16.F32.PACK_AB R0, RZ, R0 ;  /* 0x00000000ff00723e */ /* 0x000fc800000000ff */
[----:B------:R-:W-:Y:S01]  /*1b70*/  PRMT R18, R0, 0x7610, R18 ;  /* 0x0000761000127816 */ /* 0x000fe20000000012 */
[----:B------:R-:W-:Y:S06]  /*1b80*/  BRA `(.L_x_3001) ;  /* 0x0000000400d07947 */ /* 0x000fec0003800000 */
.L_x_3008:
        /* <DEDUP_REMOVED lines=13> */
.L_x_3015:
        /* <DEDUP_REMOVED lines=21> */
.L_x_3019:
[----:B------:R-:W-:Y:S05]  /*1db0*/  BSYNC.RECONVERGENT B1 ;  /* 0x0000000000017941 */ /* 0x000fea0003800200 */
.L_x_3018:
[----:B------:R-:W-:Y:S01]  /*1dc0*/  IMAD.SHL.U32 R0, R0, 0x100000, RZ ;  /* 0x0010000000007824 */ /* 0x000fe200078e00ff */
[----:B------:R-:W-:-:S04]  /*1dd0*/  LEA R2, R2, 0x3b800000, 0x17 ;  /* 0x3b80000002027811 */ /* 0x000fc800078eb8ff */
[----:B------:R-:W-:-:S07]  /*1de0*/  LOP3.LUT R0, R2, R0, R7, 0xfe, !PT ;  /* 0x0000000002007212 */ /* 0x000fce00078efe07 */
.L_x_3017:
[----:B------:R-:W-:Y:S05]  /*1df0*/  BSYNC.RECONVERGENT B0 ;  /* 0x0000000000007941 */ /* 0x000fea0003800200 */
.L_x_3016:
[----:B------:R-:W-:-:S04]  /*1e00*/  F2FP.F16.F32.PACK_AB R0, RZ, R0 ;  /* 0x00000000ff00723e */ /* 0x000fc800000000ff */
[----:B------:R-:W-:Y:S01]  /*1e10*/  PRMT R18, R0, 0x7610, R18 ;  /* 0x0000761000127816 */ /* 0x000fe20000000012 */
[----:B------:R-:W-:Y:S06]  /*1e20*/  BRA `(.L_x_3001) ;  /* 0x0000000400287947 */ /* 0x000fec0003800000 */
.L_x_3014:
        /* <DEDUP_REMOVED lines=21> */
.L_x_3023:
[----:B------:R-:W-:Y:S05]  /*1f80*/  BSYNC.RECONVERGENT B1 ;  /* 0x0000000000017941 */ /* 0x000fea0003800200 */
.L_x_3022:
[----:B------:R-:W-:Y:S01]  /*1f90*/  IMAD.SHL.U32 R0, R0, 0x200000, RZ ;  /* 0x0020000000007824 */ /* 0x000fe200078e00ff */
[----:B------:R-:W-:-:S04]  /*1fa0*/  LEA R2, R2, 0x37800000, 0x17 ;  /* 0x3780000002027811 */ /* 0x000fc800078eb8ff */
[----:B------:R-:W-:-:S07]  /*1fb0*/  LOP3.LUT R0, R2, R0, R7, 0xfe, !PT ;  /* 0x0000000002007212 */ /* 0x000fce00078efe07 */
.L_x_3021:
[----:B------:R-:W-:Y:S05]  /*1fc0*/  BSYNC.RECONVERGENT B0 ;  /* 0x0000000000007941 */ /* 0x000fea0003800200 */
.L_x_3020:
[----:B------:R-:W-:-:S04]  /*1fd0*/  F2FP.F16.F32.PACK_AB R0, RZ, R0 ;  /* 0x00000000ff00723e */ /* 0x000fc800000000ff */
[----:B------:R-:W-:Y:S01]  /*1fe0*/  PRMT R18, R0, 0x7610, R18 ;  /* 0x0000761000127816 */ /* 0x000fe20000000012 */
[----:B------:R-:W-:Y:S06]  /*1ff0*/  BRA `(.L_x_3001) ;  /* 0x0000000000b47947 */ /* 0x000fec0003800000 */
.L_x_3013:
[----:B------:R-:W-:-:S09]  /*2000*/  UISETP.NE.AND UP0, UPT, UR4, 0x1c, UPT ;  /* 0x0000001c0400788c */ /* 0x000fd2000bf05270 */
[----:B------:R-:W-:Y:S05]  /*2010*/  BRA.U !UP0, `(.L_x_3024) ;  /* 0x00000001089c7547 */ /* 0x000fea000b800000 */
[----:B------:R-:W-:-:S09]  /*2020*/  UISETP.NE.AND UP0, UPT, UR4, 0x1d, UPT ;  /* 0x0000001d0400788c */ /* 0x000fd2000bf05270 */
[----:B------:R-:W-:Y:S05]  /*2030*/  BRA.U !UP0, `(.L_x_3025) ;  /* 0x0000000108807547 */ /* 0x000fea000b800000 */
[----:B------:R-:W-:-:S09]  /*2040*/  UISETP.NE.AND UP0, UPT, UR4, 0x2c, UPT ;  /* 0x0000002c0400788c */ /* 0x000fd2000bf05270 */
[----:B------:R-:W-:Y:S05]  /*2050*/  BRA.U !UP0, `(.L_x_3026) ;  /* 0x0000000108487547 */ /* 0x000fea000b800000 */
.L_x_3000:
        /* <DEDUP_REMOVED lines=16> */
.L_x_3027:
[----:B------:R-:W-:Y:S01]  /*2160*/  PRMT R18, RZ, 0x7610, R18 ;  /* 0x00007610ff127816 */ /* 0x000fe20000000012 */
[----:B------:R-:W-:Y:S06]  /*2170*/  BRA `(.L_x_3001) ;  /* 0x0000000000547947 */ /* 0x000fec0003800000 */
.L_x_3026:
        /* <DEDUP_REMOVED lines=8> */
.L_x_3029:
[----:B------:R-:W-:Y:S05]  /*2200*/  BSYNC.RECONVERGENT B0 ;  /* 0x0000000000007941 */ /* 0x000fea0003800200 */
.L_x_3028:
[----:B------:R-:W-:-:S04]  /*2210*/  F2FP.F16.F32.PACK_AB R0, RZ, R0 ;  /* 0x00000000ff00723e */ /* 0x000fc800000000ff */
[----:B------:R-:W-:Y:S01]  /*2220*/  PRMT R18, R0, 0x7610, R18 ;  /* 0x0000761000127816 */ /* 0x000fe20000000012 */
[----:B------:R-:W-:Y:S06]  /*2230*/  BRA `(.L_x_3001) ;  /* 0x0000000000247947 */ /* 0x000fec0003800000 */
.L_x_3025:
[----:B------:R-:W2:Y:S02]  /*2240*/  LDG.E.64 R2, desc[UR36][R2.64] ;  /* 0x0000002402027981 */ /* 0x000ea4000c1e1b00 */
[----:B--2---:R-:W0:Y:S02]  /*2250*/  I2F.U64 R0, R2 ;  /* 0x0000000200007312 */ /* 0x004e240000301000 */
[----:B0-----:R-:W-:-:S04]  /*2260*/  F2FP.F16.F32.PACK_AB R0, RZ, R0 ;  /* 0x00000000ff00723e */ /* 0x001fc800000000ff */
[----:B------:R-:W-:Y:S01]  /*2270*/  PRMT R18, R0, 0x7610, R18 ;  /* 0x0000761000127816 */ /* 0x000fe20000000012 */
[----:B------:R-:W-:Y:S06]  /*2280*/  BRA `(.L_x_3001) ;  /* 0x0000000000107947 */ /* 0x000fec0003800000 */
.L_x_3024:
[----:B------:R-:W2:Y:S02]  /*2290*/  LDG.E R2, desc[UR36][R2.64] ;  /* 0x0000002402027981 */ /* 0x000ea4000c1e1900 */
[----:B--2---:R-:W-:-:S04]  /*22a0*/  I2FP.F32.U32 R0, R2 ;  /* 0x0000000200007245 */ /* 0x004fc80000201000 */
[----:B------:R-:W-:-:S04]  /*22b0*/  F2FP.F16.F32.PACK_AB R0, RZ, R0 ;  /* 0x00000000ff00723e */ /* 0x000fc800000000ff */
[----:B------:R-:W-:-:S07]  /*22c0*/  PRMT R18, R0, 0x7610, R18 ;  /* 0x0000761000127816 */ /* 0x000fce0000000012 */
.L_x_3001:
[----:B01----:R-:W-:-:S07]  /*22d0*/  VIADD R2, R22, 0x80 ;  /* 0x0000008016027836 */ /* 0x003fce0000000000 */
.L_x_2961:
[----:B------:R-:W-:Y:S05]  /*22e0*/  BSYNC.RECONVERGENT B6 ;  /* 0x0000000000067941 */ /* 0x000fea0003800200 */
.L_x_2960:
[----:B------:R-:W-:Y:S01]  /*22f0*/  ISETP.GE.AND P0, PT, R2, R29, PT ;  /* 0x0000001d0200720c */ /* 0x000fe20003f06270 */
[----:B------:R-:W-:Y:S01]  /*2300*/  BSSY.RECONVERGENT B6, `(.L_x_3030) ;  /* 0x0000226000067945 */ /* 0x000fe20003800200 */
[----:B------:R-:W-:Y:S02]  /*2310*/  PRMT R19, RZ, 0x7610, R19 ;  /* 0x00007610ff137816 */ /* 0x000fe40000000013 */
[----:B------:R-:W-:-:S09]  /*2320*/  PRMT R23, RZ, 0x7610, R23 ;  /* 0x00007610ff177816 */ /* 0x000fd20000000017 */
[----:B------:R-:W-:Y:S05]  /*2330*/  @P0 BRA `(.L_x_3031) ;  /* 0x0000002000880947 */ /* 0x000fea0003800000 */
        /* <DEDUP_REMOVED lines=22> */
.L_x_3035:
[----:B------:R-:W2:Y:S02]  /*24a0*/  LDG.E.U8 R4, desc[UR36][R4.64] ;  /* 0x0000002404047981 */ /* 0x000ea4000c1e1100 */
[----:B--2---:R-:W-:-:S04]  /*24b0*/  I2FP.F32.U32 R0, R4 ;  /* 0x0000000400007245 */ /* 0x004fc80000201000 */
[----:B------:R-:W-:-:S04]  /*24c0*/  F2FP.F16.F32.PACK_AB R0, RZ, R0 ;  /* 0x00000000ff00723e */ /* 0x000fc800000000ff */
[----:B------:R-:W-:Y:S01]  /*24d0*/  PRMT R19, R0, 0x7610, R19 ;  /* 0x0000761000137816 */ /* 0x000fe20000000013 */
[----:B------:R-:W-:Y:S06]  /*24e0*/  BRA `(.L_x_3037) ;  /* 0x0000000c00d87947 */ /* 0x000fec0003800000 */
.L_x_3034:
        /* <DEDUP_REMOVED lines=11> */
.L_x_3039:
[----:B------:R-:W2:Y:S02]  /*25a0*/  LDG.E R4, desc[UR36][R4.64] ;  /* 0x0000002404047981 */ /* 0x000ea4000c1e1900 */
[----:B--2---:R-:W-:-:S04]  /*25b0*/  I2FP.F32.S32 R0, R4 ;  /* 0x0000000400007245 */ /* 0x004fc80000201400 */
[----:B------:R-:W-:-:S04]  /*25c0*/  F2FP.F16.F32.PACK_AB R0, RZ, R0 ;  /* 0x00000000ff00723e */ /* 0x000fc800000000ff */
[----:B------:R-:W-:Y:S01]  /*25d0*/  PRMT R19, R0, 0x7610, R19 ;  /* 0x0000761000137816 */ /* 0x000fe20000000013 */
[----:B------:R-:W-:Y:S06]  /*25e0*/  BRA `(.L_x_3037) ;  /* 0x0000000c00987947 */ /* 0x000fec0003800000 */
.L_x_3038:
[----:B------:R-:W2:Y:S02]  /*25f0*/  LDG.E.U16 R4, desc[UR36][R4.64] ;  /* 0x0000002404047981 */ /* 0x000ea4000c1e1500 */
[----:B--2---:R-:W0:Y:S02]  /*2600*/  I2F.S16 R0, R4 ;  /* 0x0000000400007306 */ /* 0x004e240000101400 */
[----:B0-----:R-:W-:-:S04]  /*2610*/  F2FP.F16.F32.PACK_AB R0, RZ, R0 ;  /* 0x00000000ff00723e */ /* 0x001fc800000000ff */
[----:B------:R-:W-:Y:S01]  /*2620*/  PRMT R19, R0, 0x7610, R19 ;  /* 0x0000761000137816 */ /* 0x000fe20000000013 */
[----:B------:R-:W-:Y:S06]  /*2630*/  BRA `(.L_x_3037) ;  /* 0x0000000c00847947 */ /* 0x000fec0003800000 */
.L_x_3033:
        /* <DEDUP_REMOVED lines=9> */
.L_x_3041:
[----:B------:R1:W5:Y:S01]  /*26d0*/  LDG.E.U16 R19, desc[UR36][R4.64] ;  /* 0x0000002404137981 */ /* 0x000362000c1e1500 */
[----:B------:R-:W-:Y:S05]  /*26e0*/  BRA `(.L_x_3037) ;  /* 0x0000000c00587947 */ /* 0x000fea0003800000 */
.L_x_3040:
        /* <DEDUP_REMOVED lines=9> */
.L_x_3043:
[----:B------:R0:W5:Y:S01]  /*2780*/  LDG.E.U16 R19, desc[UR36][R4.64] ;  /* 0x0000002404137981 */ /* 0x000162000c1e1500 */
[----:B------:R-:W-:Y:S05]  /*2790*/  BRA `(.L_x_3037) ;  /* 0x0000000c002c7947 */ /* 0x000fea0003800000 */
.L_x_3042:
        /* <DEDUP_REMOVED lines=13> */
.L_x_3032:
        /* <DEDUP_REMOVED lines=14> */
.L_x_3046:
        /* <DEDUP_REMOVED lines=13> */
.L_x_3045:
        /* <DEDUP_REMOVED lines=27> */
.L_x_3048:
        /* <DEDUP_REMOVED lines=12> */
[----:B------:R-:W-:-:S04]  /*2c90*/  F2FP.F16.F32.PACK_AB R0, RZ, R0 ;  /* 0x00000000ff00723e */ /* 0x000fc800000000ff */
[----:B------:R-:W-:Y:S01]  /*2ca0*/  PRMT R19, R0, 0x7610, R19 ;  /* 0x0000761000137816 */ /* 0x000fe20000000013 */
[----:B------:R-:W-:Y:S06]  /*2cb0*/  BRA `(.L_x_3037) ;  /* 0x0000000400e47947 */ /* 0x000fec0003800000 */
.L_x_3047:
[----:B------:R-:W2:Y:S02]  /*2cc0*/  LDG.E.U16 R0, desc[UR36][R4.64] ;  /* 0x0000002404007981 */ /* 0x000ea4000c1e1500 */
[----:B--2---:R-:W-:-:S05]  /*2cd0*/  IMAD.U32 R0, R0, 0x10000, RZ ;  /* 0x0001000000007824 */ /* 0x004fca00078e00ff */
[----:B------:R-:W-:-:S04]  /*2ce0*/  F2FP.F16.F32.PACK_AB R0, RZ, R0 ;  /* 0x00000000ff00723e */ /* 0x000fc800000000ff */
[----:B------:R-:W-:Y:S01]  /*2cf0*/  PRMT R19, R0, 0x7610, R19 ;  /* 0x0000761000137816 */ /* 0x000fe20000000013 */
[----:B------:R-:W-:Y:S06]  /*2d00*/  BRA `(.L_x_3037) ;  /* 0x0000000400d07947 */ /* 0x000fec0003800000 */
.L_x_3044:
        /* <DEDUP_REMOVED lines=13> */
.L_x_3051:
        /* <DEDUP_REMOVED lines=21> */
.L_x_3055:
[----:B------:R-:W-:Y:S05]  /*2f30*/  BSYNC.RECONVERGENT B1 ;  /* 0x0000000000017941 */ /* 0x000fea0003800200 */
.L_x_3054:
[----:B------:R-:W-:Y:S01]  /*2f40*/  IMAD.SHL.U32 R0, R0, 0x100000, RZ ;  /* 0x0010000000007824 */ /* 0x000fe200078e00ff */
[----:B------:R-:W-:-:S04]  /*2f50*/  LEA R3, R3, 0x3b800000, 0x17 ;  /* 0x3b80000003037811 */ /* 0x000fc800078eb8ff */
[----:B------:R-:W-:-:S07]  /*2f60*/  LOP3.LUT R0, R3, R0, R7, 0xfe, !PT ;  /* 0x0000000003007212 */ /* 0x000fce00078efe07 */
.L_x_3053:
[----:B------:R-:W-:Y:S05]  /*2f70*/  BSYNC.RECONVERGENT B0 ;  /* 0x0000000000007941 */ /* 0x000fea0003800200 */
.L_x_3052:
[----:B------:R-:W-:-:S04]  /*2f80*/  F2FP.F16.F32.PACK_AB R0, RZ, R0 ;  /* 0x00000000ff00723e */ /* 0x000fc800000000ff */
[----:B------:R-:W-:Y:S01]  /*2f90*/  PRMT R19, R0, 0x7610, R19 ;  /* 0x0000761000137816 */ /* 0x000fe20000000013 */
[----:B------:R-:W-:Y:S06]  /*2fa0*/  BRA `(.L_x_3037) ;  /* 0x0000000400287947 */ /* 0x000fec0003800000 */
.L_x_3050:
        /* <DEDUP_REMOVED lines=21> */
.L_x_3059:
[----:B------:R-:W-:Y:S05]  /*3100*/  BSYNC.RECONVERGENT B1 ;  /* 0x0000000000017941 */ /* 0x000fea0003800200 */
.L_x_3058:
[----:B------:R-:W-:Y:S01]  /*3110*/  IMAD.SHL.U32 R0, R0, 0x200000, RZ ;  /* 0x0020000000007824 */ /* 0x000fe200078e00ff */
[----:B------:R-:W-:-:S04]  /*3120*/  LEA R3, R3, 0x37800000, 0x17 ;  /* 0x3780000003037811 */ /* 0x000fc800078eb8ff */
[----:B------:R-:W-:-:S07]  /*3130*/  LOP3.LUT R0, R3, R0, R7, 0xfe, !PT ;  /* 0x0000000003007212 */ /* 0x000fce00078efe07 */
.L_x_3057:
[----:B------:R-:W-:Y:S05]  /*3140*/  BSYNC.RECONVERGENT B0 ;  /* 0x0000000000007941 */ /* 0x000fea0003800200 */
.L_x_3056:
[----:B------:R-:W-:-:S04]  /*3150*/  F2FP.F16.F32.PACK_AB R0, RZ, R0 ;  /* 0x00000000ff00723e */ /* 0x000fc800000000ff */
[----:B------:R-:W-:Y:S01]  /*3160*/  PRMT R19, R0, 0x7610, R19 ;  /* 0x0000761000137816 */ /* 0x000fe20000000013 */
[----:B------:R-:W-:Y:S06]  /*3170*/  BRA `(.L_x_3037) ;  /* 0x0000000000b47947 */ /* 0x000fec0003800000 */
.L_x_3049:
        /* <DEDUP_REMOVED lines=14> */
.L_x_3063:
[----:B------:R-:W-:Y:S05]  /*3260*/  BSYNC.RECONVERGENT B0 ;  /* 0x0000000000007941 */ /* 0x000fea0003800200 */
.L_x_3062:
[----:B------:R-:W-:-:S04]  /*3270*/  F2FP.F16.F32.PACK_AB R0, RZ, R0 ;  /* 0x00000000ff00723e */ /* 0x000fc800000000ff */
[----:B------:R-:W-:Y:S01]  /*3280*/  PRMT R19, R0, 0x7610, R19 ;  /* 0x0000761000137816 */ /* 0x000fe20000000013 */
[----:B------:R-:W-:Y:S06]  /*3290*/  BRA `(.L_x_3037) ;  /* 0x00000000006c7947 */ /* 0x000fec0003800000 */
.L_x_3036:
        /* <DEDUP_REMOVED lines=16> */
.L_x_3064:
[----:B------:R-:W-:Y:S01]  /*33a0*/  PRMT R19, RZ, 0x7610, R19 ;  /* 0x00007610ff137816 */ /* 0x000fe20000000013 */
[----:B------:R-:W-:Y:S06]  /*33b0*/  BRA `(.L_x_3037) ;  /* 0x0000000000247947 */ /* 0x000fec0003800000 */
.L_x_3061:
[----:B------:R-:W2:Y:S02]  /*33c0*/  LDG.E.64 R4, desc[UR36][R4.64] ;  /* 0x0000002404047981 */ /* 0x000ea4000c1e1b00 */
[----:B--2---:R-:W0:Y:S02]  /*33d0*/  I2F.U64 R0, R4 ;  /* 0x0000000400007312 */ /* 0x004e240000301000 */
[----:B0-----:R-:W-:-:S04]  /*33e0*/  F2FP.F16.F32.PACK_AB R0, RZ, R0 ;  /* 0x00000000ff00723e */ /* 0x001fc800000000ff */
[----:B------:R-:W-:Y:S01]  /*33f0*/  PRMT R19, R0, 0x7610, R19 ;  /* 0x0000761000137816 */ /* 0x000fe20000000013 */
[----:B------:R-:W-:Y:S06]  /*3400*/  BRA `(.L_x_3037) ;  /* 0x0000000000107947 */ /* 0x000fec0003800000 */
.L_x_3060:
[----:B------:R-:W2:Y:S02]  /*3410*/  LDG.E R4, desc[UR36][R4.64] ;  /* 0x0000002404047981 */ /* 0x000ea4000c1e1900 */
[----:B--2---:R-:W-:-:S04]  /*3420*/  I2FP.F32.U32 R0, R4 ;  /* 0x0000000400007245 */ /* 0x004fc80000201000 */
[----:B------:R-:W-:-:S04]  /*3430*/  F2FP.F16.F32.PACK_AB R0, RZ, R0 ;  /* 0x00000000ff00723e */ /* 0x000fc800000000ff */
[----:B------:R-:W-:-:S07]  /*3440*/  PRMT R19, R0, 0x7610, R19 ;  /* 0x0000761000137816 */ /* 0x000fce0000000013 */
.L_x_3037:
        /* <DEDUP_REMOVED lines=21> */
.L_x_3068:
[----:B------:R-:W2:Y:S02]  /*35a0*/  LDG.E.U8 R4, desc[UR36][R4.64] ;  /* 0x0000002404047981 */ /* 0x000ea4000c1e1100 */
[----:B--2---:R-:W-:-:S04]  /*35b0*/  I2FP.F32.U32 R0, R4 ;  /* 0x0000000400007245 */ /* 0x004fc80000201000 */
[----:B------:R-:W-:-:S04]  /*35c0*/  F2FP.F16.F32.PACK_AB R0, RZ, R0 ;  /* 0x00000000ff00723e */ /* 0x000fc800000000ff */
[----:B------:R-:W-:Y:S01]  /*35d0*/  PRMT R23, R0, 0x7610, R23 ;  /* 0x0000761000177816 */ /* 0x000fe20000000017 */
[----:B------:R-:W-:Y:S06]  /*35e0*/  BRA `(.L_x_3070) ;  /* 0x0000000c00d87947 */ /* 0x000fec0003800000 */
.L_x_3067:
        /* <DEDUP_REMOVED lines=11> */
.L_x_3072:
[----:B------:R-:W2:Y:S02]  /*36a0*/  LDG.E R4, desc[UR36][R4.64] ;  /* 0x0000002404047981 */ /* 0x000ea4000c1e1900 */
[----:B--2---:R-:W-:-:S04]  /*36b0*/  I2FP.F32.S32 R0, R4 ;  /* 0x0000000400007245 */ /* 0x004fc80000201400 */
[----:B------:R-:W-:-:S04]  /*36c0*/  F2FP.F16.F32.PACK_AB R0, RZ, R0 ;  /* 0x00000000ff00723e */ /* 0x000fc800000000ff */
[----:B------:R-:W-:Y:S01]  /*36d0*/  PRMT R23, R0, 0x7610, R23 ;  /* 0x0000761000177816 */ /* 0x000fe20000000017 */
[----:B------:R-:W-:Y:S06]  /*36e0*/  BRA `(.L_x_3070) ;  /* 0x0000000c00987947 */ /* 0x000fec0003800000 */
.L_x_3071:
[----:B------:R-:W2:Y:S02]  /*36f0*/  LDG.E.U16 R4, desc[UR36][R4.64] ;  /* 0x0000002404047981 */ /* 0x000ea4000c1e1500 */
[----:B--2---:R-:W0:Y:S02]  /*3700*/  I2F.S16 R0, R4 ;  /* 0x0000000400007306 */ /* 0x004e240000101400 */
[----:B0-----:R-:W-:-:S04]  /*3710*/  F2FP.F16.F32.PACK_AB R0, RZ, R0 ;  /* 0x00000000ff00723e */ /* 0x001fc800000000ff */
[----:B------:R-:W-:Y:S01]  /*3720*/  PRMT R23, R0, 0x7610, R23 ;  /* 0x0000761000177816 */ /* 0x000fe20000000017 */
[----:B------:R-:W-:Y:S06]  /*3730*/  BRA `(.L_x_3070) ;  /* 0x0000000c00847947 */ /* 0x000fec0003800000 */
.L_x_3066:
        /* <DEDUP_REMOVED lines=9> */
.L_x_3074:
[----:B------:R1:W5:Y:S01]  /*37d0*/  LDG.E.U16 R23, desc[UR36][R4.64] ;  /* 0x0000002404177981 */ /* 0x000362000c1e1500 */
[----:B------:R-:W-:Y:S05]  /*37e0*/  BRA `(.L_x_3070) ;  /* 0x0000000c00587947 */ /* 0x000fea0003800000 */
.L_x_3073:
        /* <DEDUP_REMOVED lines=9> */
.L_x_3076:
[----:B------:R0:W5:Y:S01]  /*3880*/  LDG.E.U16 R23, desc[UR36][R4.64] ;  /* 0x0000002404177981 */ /* 0x000162000c1e1500 */
[----:B------:R-:W-:Y:S05]  /*3890*/  BRA `(.L_x_3070) ;  /* 0x0000000c002c7947 */ /* 0x000fea0003800000 */
.L_x_3075:
        /* <DEDUP_REMOVED lines=13> */
.L_x_3065:
        /* <DEDUP_REMOVED lines=14> */
.L_x_3079:
        /* <DEDUP_REMOVED lines=13> */
.L_x_3078:
        /* <DEDUP_REMOVED lines=27> */
.L_x_3081:
        /* <DEDUP_REMOVED lines=15> */
.L_x_3080:
[----:B------:R-:W2:Y:S02]  /*3dc0*/  LDG.E.U16 R0, desc[UR36][R4.64] ;  /* 0x0000002404007981 */ /* 0x000ea4000c1e1500 */
[----:B--2---:R-:W-:-:S05]  /*3dd0*/  IMAD.U32 R0, R0, 0x10000, RZ ;  /* 0x0001000000007824 */ /* 0x004fca00078e00ff */
[----:B------:R-:W-:-:S04]  /*3de0*/  F2FP.F16.F32.PACK_AB R0, RZ, R0 ;  /* 0x00000000ff00723e */ /* 0x000fc800000000ff */
[----:B------:R-:W-:Y:S01]  /*3df0*/  PRMT R23, R0, 0x7610, R23 ;  /* 0x0000761000177816 */ /* 0x000fe20000000017 */
[----:B------:R-:W-:Y:S06]  /*3e00*/  BRA `(.L_x_3070) ;  /* 0x0000000400d07947 */ /* 0x000fec0003800000 */
.L_x_3077:
        /* <DEDUP_REMOVED lines=13> */
.L_x_3084:
        /* <DEDUP_REMOVED lines=21> */
.L_x_3088:
[----:B------:R-:W-:Y:S05]  /*4030*/  BSYNC.RECONVERGENT B1 ;  /* 0x0000000000017941 */ /* 0x000fea0003800200 */
.L_x_3087:
[----:B------:R-:W-:Y:S01]  /*4040*/  IMAD.SHL.U32 R0, R0, 0x100000, RZ ;  /* 0x0010000000007824 */ /* 0x000fe200078e00ff */
[----:B------:R-:W-:-:S04]  /*4050*/  LEA R3, R3, 0x3b800000, 0x17 ;  /* 0x3b80000003037811 */ /* 0x000fc800078eb8ff */
[----:B------:R-:W-:-:S07]  /*4060*/  LOP3.LUT R0, R3, R0, R7, 0xfe, !PT ;  /* 0x0000000003007212 */ /* 0x000fce00078efe07 */
.L_x_3086:
[----:B------:R-:W-:Y:S05]  /*4070*/  BSYNC.RECONVERGENT B0 ;  /* 0x0000000000007941 */ /* 0x000fea0003800200 */
.L_x_3085:
[----:B------:R-:W-:-:S04]  /*4080*/  F2FP.F16.F32.PACK_AB R0, RZ, R0 ;  /* 0x00000000ff00723e */ /* 0x000fc800000000ff */
[----:B------:R-:W-:Y:S01]  /*4090*/  PRMT R23, R0, 0x7610, R23 ;  /* 0x0000761000177816 */ /* 0x000fe20000000017 */
[----:B------:R-:W-:Y:S06]  /*40a0*/  BRA `(.L_x_3070) ;  /* 0x0000000400287947 */ /* 0x000fec0003800000 */
.L_x_3083:
        /* <DEDUP_REMOVED lines=21> */
.L_x_3092:
[----:B------:R-:W-:Y:S05]  /*4200*/  BSYNC.RECONVERGENT B1 ;  /* 0x0000000000017941 */ /* 0x000fea0003800200 */
.L_x_3091:
[----:B------:R-:W-:Y:S01]  /*4210*/  IMAD.SHL.U32 R0, R0, 0x200000, RZ ;  /* 0x0020000000007824 */ /* 0x000fe200078e00ff */
[----:B------:R-:W-:-:S04]  /*4220*/  LEA R3, R3, 0x37800000, 0x17 ;  /* 0x3780000003037811 */ /* 0x000fc800078eb8ff */
[----:B------:R-:W-:-:S07]  /*4230*/  LOP3.LUT R0, R3, R0, R7, 0xfe, !PT ;  /* 0x0000000003007212 */ /* 0x000fce00078efe07 */
.L_x_3090:
[----:B------:R-:W-:Y:S05]  /*4240*/  BSYNC.RECONVERGENT B0 ;  /* 0x0000000000007941 */ /* 0x000fea0003800200 */
.L_x_3089:
[----:B------:R-:W-:-:S04]  /*4250*/  F2FP.F16.F32.PACK_AB R0, RZ, R0 ;  /* 0x00000000ff00723e */ /* 0x000fc800000000ff */
[----:B------:R-:W-:Y:S01]  /*4260*/  PRMT R23, R0, 0x7610, R23 ;  /* 0x0000761000177816 */ /* 0x000fe20000000017 */
[----:B------:R-:W-:Y:S06]  /*4270*/  BRA `(.L_x_3070) ;  /* 0x0000000000b47947 */ /* 0x000fec0003800000 */
.L_x_3082:
        /* <DEDUP_REMOVED lines=14> */
.L_x_3096:
[----:B------:R-:W-:Y:S05]  /*4360*/  BSYNC.RECONVERGENT B0 ;  /* 0x0000000000007941 */ /* 0x000fea0003800200 */
.L_x_3095:
[----:B------:R-:W-:-:S04]  /*4370*/  F2FP.F16.F32.PACK_AB R0, RZ, R0 ;  /* 0x00000000ff00723e */ /* 0x000fc800000000ff */
[----:B------:R-:W-:Y:S01]  /*4380*/  PRMT R23, R0, 0x7610, R23 ;  /* 0x0000761000177816 */ /* 0x000fe20000000017 */
[----:B------:R-:W-:Y:S06]  /*4390*/  BRA `(.L_x_3070) ;  /* 0x00000000006c7947 */ /* 0x000fec0003800000 */
.L_x_3069:
        /* <DEDUP_REMOVED lines=16> */
.L_x_3097:
[----:B------:R-:W-:Y:S01]  /*44a0*/  PRMT R23, RZ, 0x7610, R23 ;  /* 0x00007610ff177816 */ /* 0x000fe20000000017 */
[----:B------:R-:W-:Y:S06]  /*44b0*/  BRA `(.L_x_3070) ;  /* 0x0000000000247947 */ /* 0x000fec0003800000 */
.L_x_3094:
[----:B------:R-:W2:Y:S02]  /*44c0*/  LDG.E.64 R4, desc[UR36][R4.64] ;  /* 0x0000002404047981 */ /* 0x000ea4000c1e1b00 */
[----:B--2---:R-:W0:Y:S02]  /*44d0*/  I2F.U64 R0, R4 ;  /* 0x0000000400007312 */ /* 0x004e240000301000 */
[----:B0-----:R-:W-:-:S04]  /*44e0*/  F2FP.F16.F32.PACK_AB R0, RZ, R0 ;  /* 0x00000000ff00723e */ /* 0x001fc800000000ff */
[----:B------:R-:W-:Y:S01]  /*44f0*/  PRMT R23, R0, 0x7610, R23 ;  /* 0x0000761000177816 */ /* 0x000fe20000000017 */
[----:B------:R-:W-:Y:S06]  /*4500*/  BRA `(.L_x_3070) ;  /* 0x0000000000107947 */ /* 0x000fec0003800000 */
.L_x_3093:
[----:B------:R-:W2:Y:S02]  /*4510*/  LDG.E R4, desc[UR36][R4.64] ;  /* 0x0000002404047981 */ /* 0x000ea4000c1e1900 */
[----:B--2---:R-:W-:-:S04]  /*4520*/  I2FP.F32.U32 R0, R4 ;  /* 0x0000000400007245 */ /* 0x004fc80000201000 */
[----:B------:R-:W-:-:S04]  /*4530*/  F2FP.F16.F32.PACK_AB R0, RZ, R0 ;  /* 0x00000000ff00723e */ /* 0x000fc800000000ff */
[----:B------:R-:W-:-:S07]  /*4540*/  PRMT R23, R0, 0x7610, R23 ;  /* 0x0000761000177816 */ /* 0x000fce0000000017 */
.L_x_3070:
[----:B------:R-:W-:-:S07]  /*4550*/  VIADD R2, R2, 0x80 ;  /* 0x0000008002027836 */ /* 0x000fce0000000000 */
.L_x_3031:
[----:B------:R-:W-:Y:S05]  /*4560*/  BSYNC.RECONVERGENT B6 ;  /* 0x0000000000067941 */ /* 0x000fea0003800200 */
.L_x_3030:
[----:B------:R-:W-:Y:S01]  /*4570*/  ISETP.GE.AND P0, PT, R2, R29, PT ;  /* 0x0000001d0200720c */ /* 0x000fe20003f06270 */
[----:B------:R-:W-:Y:S01]  /*4580*/  BSSY.RECONVERGENT B6, `(.L_x_3098) ;  /* 0x0000226000067945 */ /* 0x000fe20003800200 */
[----:B------:R-:W-:Y:S02]  /*4590*/  PRMT R24, RZ, 0x7610, R24 ;  /* 0x00007610ff187816 */ /* 0x000fe40000000018 */
[----:B------:R-:W-:-:S09]  /*45a0*/  PRMT R25, RZ, 0x7610, R25 ;  /* 0x00007610ff197816 */ /* 0x000fd20000000019 */
[----:B------:R-:W-:Y:S05]  /*45b0*/  @P0 BRA `(.L_x_3099) ;  /* 0x0000002000880947 */ /* 0x000fea0003800000 */
[----:B01----:R-:W0:Y:S01]  /*45c0*/  LDC.64 R4, c[0x0][0x390] ;  /* 0x0000e400ff047b82 */ /* 0x003e220000000a00 */
        /* <DEDUP_REMOVED lines=21> */
.L_x_3103:
[----:B------:R-:W2:Y:S02]  /*4720*/  LDG.E.U8 R4, desc[UR36][R4.64] ;  /* 0x0000002404047981 */ /* 0x000ea4000c1e1100 */
[----:B--2---:R-:W-:-:S04]  /*4730*/  I2FP.F32.U32 R0, R4 ;  /* 0x0000000400007245 */ /* 0x004fc80000201000 */
[----:B------:R-:W-:-:S04]  /*4740*/  F2FP.F16.F32.PACK_AB R0, RZ, R0 ;  /* 0x00000000ff00723e */ /* 0x000fc800000000ff */
[----:B------:R-:W-:Y:S01]  /*4750*/  PRMT R24, R0, 0x7610, R24 ;  /* 0x0000761000187816 */ /* 0x000fe20000000018 */
[----:B------:R-:W-:Y:S06]  /*4760*/  BRA `(.L_x_3105) ;  /* 0x0000000c00d87947 */ /* 0x000fec0003800000 */
.L_x_3102:
        /* <DEDUP_REMOVED lines=11> */
.L_x_3107:
[----:B------:R-:W2:Y:S02]  /*4820*/  LDG.E R4, desc[UR36][R4.64] ;  /* 0x0000002404047981 */ /* 0x000ea4000c1e1900 */
[----:B--2---:R-:W-:-:S04]  /*4830*/  I2FP.F32.S32 R0, R4 ;  /* 0x0000000400007245 */ /* 0x004fc80000201400 */
[----:B------:R-:W-:-:S04]  /*4840*/  F2FP.F16.F32.PACK_AB R0, RZ, R0 ;  /* 0x00000000ff00723e */ /* 0x000fc800000000ff */
[----:B------:R-:W-:Y:S01]  /*4850*/  PRMT R24, R0, 0x7610, R24 ;  /* 0x0000761000187816 */ /* 0x000fe20000000018 */
[----:B------:R-:W-:Y:S06]  /*4860*/  BRA `(.L_x_3105) ;  /* 0x0000000c00987947 */ /* 0x000fec0003800000 */
.L_x_3106:
[----:B------:R-:W2:Y:S02]  /*4870*/  LDG.E.U16 R4, desc[UR36][R4.64] ;  /* 0x0000002404047981 */ /* 0x000ea4000c1e1500 */
[----:B--2---:R-:W0:Y:S02]  /*4880*/  I2F.S16 R0, R4 ;  /* 0x0000000400007306 */ /* 0x004e240000101400 */
[----:B0-----:R-:W-:-:S04]  /*4890*/  F2FP.F16.F32.PACK_AB R0, RZ, R0 ;  /* 0x00000000ff00723e */ /* 0x001fc800000000ff */
[----:B------:R-:W-:Y:S01]  /*48a0*/  PRMT R24, R0, 0x7610, R24 ;  /* 0x0000761000187816 */ /* 0x000fe20000000018 */
[----:B------:R-:W-:Y:S06]  /*48b0*/  BRA `(.L_x_3105) ;  /* 0x0000000c00847947 */ /* 0x000fec0003800000 */
.L_x_3101:
        /* <DEDUP_REMOVED lines=9> */
.L_x_3109:
[----:B------:R1:W5:Y:S01]  /*4950*/  LDG.E.U16 R24, desc[UR36][R4.64] ;  /* 0x0000002404187981 */ /* 0x000362000c1e1500 */
[----:B------:R-:W-:Y:S05]  /*4960*/  BRA `(.L_x_3105) ;  /* 0x0000000c00587947 */ /* 0x000fea0003800000 */
.L_x_3108:
        /* <DEDUP_REMOVED lines=9> */
.L_x_3111:
[----:B------:R0:W5:Y:S01]  /*4a00*/  LDG.E.U16 R24, desc[UR36][R4.64] ;  /* 0x0000002404187981 */ /* 0x000162000c1e1500 */
[----:B------:R-:W-:Y:S05]  /*4a10*/  BRA `(.L_x_3105) ;  /* 0x0000000c002c7947 */ /* 0x000fea0003800000 */
.L_x_3110:
        /* <DEDUP_REMOVED lines=13> */
.L_x_3100:
        /* <DEDUP_REMOVED lines=14> */
.L_x_3114:
        /* <DEDUP_REMOVED lines=13> */
.L_x_3113:
        /* <DEDUP_REMOVED lines=27> */
.L_x_3116:
        /* <DEDUP_REMOVED lines=15> */
.L_x_3115:
[----:B------:R-:W2:Y:S02]  /*4f40*/  LDG.E.U16 R0, desc[UR36][R4.64] ;  /* 0x0000002404007981 */ /* 0x000ea4000c1e1500 */
[----:B--2---:R-:W-:-:S05]  /*4f50*/  IMAD.U32 R0, R0, 0x10000, RZ ;  /* 0x0001000000007824 */ /* 0x004fca00078e00ff */
[----:B------:R-:W-:-:S04]  /*4f60*/  F2FP.F16.F32.PACK_AB R0, RZ, R0 ;  /* 0x00000000ff00723e */ /* 0x000fc800000000ff */
[----:B------:R-:W-:Y:S01]  /*4f70*/  PRMT R24, R0, 0x7610, R24 ;  /* 0x0000761000187816 */ /* 0x000fe20000000018 */
[----:B------:R-:W-:Y:S06]  /*4f80*/  BRA `(.L_x_3105) ;  /* 0x0000000400d07947 */ /* 0x000fec0003800000 */
.L_x_3112:
        /* <DEDUP_REMOVED lines=13> */
.L_x_3119:
        /* <DEDUP_REMOVED lines=21> */
.L_x_3123:
[----:B------:R-:W-:Y:S05]  /*51b0*/  BSYNC.RECONVERGENT B1 ;  /* 0x0000000000017941 */ /* 0x000fea0003800200 */
.L_x_3122:
[----:B------:R-:W-:Y:S01]  /*51c0*/  IMAD.SHL.U32 R0, R0, 0x100000, RZ ;  /* 0x0010000000007824 */ /* 0x000fe200078e00ff */
[----:B------:R-:W-:-:S04]  /*51d0*/  LEA R3, R3, 0x3b800000, 0x17 ;  /* 0x3b80000003037811 */ /* 0x000fc800078eb8ff */
[----:B------:R-:W-:-:S07]  /*51e0*/  LOP3.LUT R0, R3, R0, R7, 0xfe, !PT ;  /* 0x0000000003007212 */ /* 0x000fce00078efe07 */
.L_x_3121:
[----:B------:R-:W-:Y:S05]  /*51f0*/  BSYNC.RECONVERGENT B0 ;  /* 0x0000000000007941 */ /* 0x000fea0003800200 */
.L_x_3120:
[----:B------:R-:W-:-:S04]  /*5200*/  F2FP.F16.F32.PACK_AB R0, RZ, R0 ;  /* 0x00000000ff00723e */ /* 0x000fc800000000ff */
[----:B------:R-:W-:Y:S01]  /*5210*/  PRMT R24, R0, 0x7610, R24 ;  /* 0x0000761000187816 */ /* 0x000fe20000000018 */
[----:B------:R-:W-:Y:S06]  /*5220*/  BRA `(.L_x_3105) ;  /* 0x0000000400287947 */ /* 0x000fec0003800000 */
.L_x_3118:
        /* <DEDUP_REMOVED lines=21> */
.L_x_3127:
[----:B------:R-:W-:Y:S05]  /*5380*/  BSYNC.RECONVERGENT B1 ;  /* 0x0000000000017941 */ /* 0x000fea0003800200 */
.L_x_3126:
[----:B------:R-:W-:Y:S01]  /*5390*/  IMAD.SHL.U32 R0, R0, 0x200000, RZ ;  /* 0x0020000000007824 */ /* 0x000fe200078e00ff */
[----:B------:R-:W-:-:S04]  /*53a0*/  LEA R3, R3, 0x37800000, 0x17 ;  /* 0x3780000003037811 */ /* 0x000fc800078eb8ff */
[----:B------:R-:W-:-:S07]  /*53b0*/  LOP3.LUT R0, R3, R0, R7, 0xfe, !PT ;  /* 0x0000000003007212 */ /* 0x000fce00078efe07 */
.L_x_3125:
[----:B------:R-:W-:Y:S05]  /*53c0*/  BSYNC.RECONVERGENT B0 ;  /* 0x0000000000007941 */ /* 0x000fea0003800200 */
.L_x_3124:
[----:B------:R-:W-:-:S04]  /*53d0*/  F2FP.F16.F32.PACK_AB R0, RZ, R0 ;  /* 0x00000000ff00723e */ /* 0x000fc800000000ff */
[----:B------:R-:W-:Y:S01]  /*53e0*/  PRMT R24, R0, 0x7610, R24 ;  /* 0x0000761000187816 */ /* 0x000fe20000000018 */
[----:B------:R-:W-:Y:S06]  /*53f0*/  BRA `(.L_x_3105) ;  /* 0x0000000000b47947 */ /* 0x000fec0003800000 */
.L_x_3117:
        /* <DEDUP_REMOVED lines=14> */
.L_x_3131:
[----:B------:R-:W-:Y:S05]  /*54e0*/  BSYNC.RECONVERGENT B0 ;  /* 0x0000000000007941 */ /* 0x000fea0003800200 */
.L_x_3130:
[----:B------:R-:W-:-:S04]  /*54f0*/  F2FP.F16.F32.PACK_AB R0, RZ, R0 ;  /* 0x00000000ff00723e */ /* 0x000fc800000000ff */
[----:B------:R-:W-:Y:S01]  /*5500*/  PRMT R24, R0, 0x7610, R24 ;  /* 0x0000761000187816 */ /* 0x000fe20000000018 */
[----:B------:R-:W-:Y:S06]  /*5510*/  BRA `(.L_x_3105) ;  /* 0x00000000006c7947 */ /* 0x000fec0003800000 */
.L_x_3104:
        /* <DEDUP_REMOVED lines=16> */
.L_x_3132:
[----:B------:R-:W-:Y:S01]  /*5620*/  PRMT R24, RZ, 0x7610, R24 ;  /* 0x00007610ff187816 */ /* 0x000fe20000000018 */
[----:B------:R-:W-:Y:S06]  /*5630*/  BRA `(.L_x_3105) ;  /* 0x0000000000247947 */ /* 0x000fec0003800000 */
.L_x_3129:
[----:B------:R-:W2:Y:S02]  /*5640*/  LDG.E.64 R4, desc[UR36][R4.64] ;  /* 0x0000002404047981 */ /* 0x000ea4000c1e1b00 */
[----:B--2---:R-:W0:Y:S02]  /*5650*/  I2F.U64 R0, R4 ;  /* 0x0000000400007312 */ /* 0x004e240000301000 */
[----:B0-----:R-:W-:-:S04]  /*5660*/  F2FP.F16.F32.PACK_AB R0, RZ, R0 ;  /* 0x00000000ff00723e */ /* 0x001fc800000000ff */
[----:B------:R-:W-:Y:S01]  /*5670*/  PRMT R24, R0, 0x7610, R24 ;  /* 0x0000761000187816 */ /* 0x000fe20000000018 */
[----:B------:R-:W-:Y:S06]  /*5680*/  BRA `(.L_x_3105) ;  /* 0x0000000000107947 */ /* 0x000fec0003800000 */
.L_x_3128:
[----:B------:R-:W2:Y:S02]  /*5690*/  LDG.E R4, desc[UR36][R4.64] ;  /* 0x0000002404047981 */ /* 0x000ea4000c1e1900 */
[----:B--2---:R-:W-:-:S04]  /*56a0*/  I2FP.F32.U32 R0, R4 ;  /* 0x0000000400007245 */ /* 0x004fc80000201000 */
[----:B------:R-:W-:-:S04]  /*56b0*/  F2FP.F16.F32.PACK_AB R0, RZ, R0 ;  /* 0x00000000ff00723e */ /* 0x000fc800000000ff */
[----:B------:R-:W-:-:S07]  /*56c0*/  PRMT R24, R0, 0x7610, R24 ;  /* 0x0000761000187816 */ /* 0x000fce0000000018 */
.L_x_3105:
        /* <DEDUP_REMOVED lines=21> */
.L_x_3136:
[----:B------:R-:W2:Y:S02]  /*5820*/  LDG.E.U8 R4, desc[UR36][R4.64] ;  /* 0x0000002404047981 */ /* 0x000ea4000c1e1100 */
[----:B--2---:R-:W-:-:S04]  /*5830*/  I2FP.F32.U32 R0, R4 ;  /* 0x0000000400007245 */ /* 0x004fc80000201000 */
[----:B------:R-:W-:-:S04]  /*5840*/  F2FP.F16.F32.PACK_AB R0, RZ, R0 ;  /* 0x00000000ff00723e */ /* 0x000fc800000000ff */
[----:B------:R-:W-:Y:S01]  /*5850*/  PRMT R25, R0, 0x7610, R25 ;  /* 0x0000761000197816 */ /* 0x000fe20000000019 */
[----:B------:R-:W-:Y:S06]  /*5860*/  BRA `(.L_x_3138) ;  /* 0x0000000c00d87947 */ /* 0x000fec0003800000 */
.L_x_3135:
        /* <DEDUP_REMOVED lines=11> */
.L_x_3140:
[----:B------:R-:W2:Y:S02]  /*5920*/  LDG.E R4, desc[UR36][R4.64] ;  /* 0x0000002404047981 */ /* 0x000ea4000c1e1900 */
[----:B--2---:R-:W-:-:S04]  /*5930*/  I2FP.F32.S32 R0, R4 ;  /* 0x0000000400007245 */ /* 0x004fc80000201400 */
[----:B------:R-:W-:-:S04]  /*5940*/  F2FP.F16.F32.PACK_AB R0, RZ, R0 ;  /* 0x00000000ff00723e */ /* 0x000fc800000000ff */
[----:B------:R-:W-:Y:S01]  /*5950*/  PRMT R25, R0, 0x7610, R25 ;  /* 0x0000761000197816 */ /* 0x000fe20000000019 */
[----:B------:R-:W-:Y:S06]  /*5960*/  BRA `(.L_x_3138) ;  /* 0x0000000c00987947 */ /* 0x000fec0003800000 */
.L_x_3139:
[----:B------:R-:W2:Y:S02]  /*5970*/  LDG.E.U16 R4, desc[UR36][R4.64] ;  /* 0x0000002404047981 */ /* 0x000ea4000c1e1500 */
[----:B--2---:R-:W0:Y:S02]  /*5980*/  I2F.S16 R0, R4 ;  /* 0x0000000400007306 */ /* 0x004e240000101400 */
[----:B0-----:R-:W-:-:S04]  /*5990*/  F2FP.F16.F32.PACK_AB R0, RZ, R0 ;  /* 0x00000000ff00723e */ /* 0x001fc800000000ff */
[----:B------:R-:W-:Y:S01]  /*59a0*/  PRMT R25, R0, 0x7610, R25 ;  /* 0x0000761000197816 */ /* 0x000fe20000000019 */
[----:B------:R-:W-:Y:S06]  /*59b0*/  BRA `(.L_x_3138) ;  /* 0x0000000c00847947 */ /* 0x000fec0003800000 */
.L_x_3134:
        /* <DEDUP_REMOVED lines=9> */
.L_x_3142:
[----:B------:R1:W5:Y:S01]  /*5a50*/  LDG.E.U16 R25, desc[UR36][R4.64] ;  /* 0x0000002404197981 */ /* 0x000362000c1e1500 */
[----:B------:R-:W-:Y:S05]  /*5a60*/  BRA `(.L_x_3138) ;  /* 0x0000000c00587947 */ /* 0x000fea0003800000 */
.L_x_3141:
        /* <DEDUP_REMOVED lines=9> */
.L_x_3144:
[----:B------:R0:W5:Y:S01]  /*5b00*/  LDG.E.U16 R25, desc[UR36][R4.64] ;  /* 0x0000002404197981 */ /* 0x000162000c1e1500 */
[----:B------:R-:W-:Y:S05]  /*5b10*/  BRA `(.L_x_3138) ;  /* 0x0000000c002c7947 */ /* 0x000fea0003800000 */
.L_x_3143:
        /* <DEDUP_REMOVED lines=13> */
.L_x_3133:
        /* <DEDUP_REMOVED lines=14> */
.L_x_3147:
        /* <DEDUP_REMOVED lines=13> */
.L_x_3146:
        /* <DEDUP_REMOVED lines=27> */
.L_x_3149:
        /* <DEDUP_REMOVED lines=15> */
.L_x_3148:
[----:B------:R-:W2:Y:S02]  /*6040*/  LDG.E.U16 R0, desc[UR36][R4.64] ;  /* 0x0000002404007981 */ /* 0x000ea4000c1e1500 */
[----:B--2---:R-:W-:-:S05]  /*6050*/  IMAD.U32 R0, R0, 0x10000, RZ ;  /* 0x0001000000007824 */ /* 0x004fca00078e00ff */
[----:B------:R-:W-:-:S04]  /*6060*/  F2FP.F16.F32.PACK_AB R0, RZ, R0 ;  /* 0x00000000ff00723e */ /* 0x000fc800000000ff */
[----:B------:R-:W-:Y:S01]  /*6070*/  PRMT R25, R0, 0x7610, R25 ;  /* 0x0000761000197816 */ /* 0x000fe20000000019 */
[----:B------:R-:W-:Y:S06]  /*6080*/  BRA `(.L_x_3138) ;  /* 0x0000000400d07947 */ /* 0x000fec0003800000 */
.L_x_3145:
        /* <DEDUP_REMOVED lines=13> */
.L_x_3152:
        /* <DEDUP_REMOVED lines=21> */
.L_x_3156:
[----:B------:R-:W-:Y:S05]  /*62b0*/  BSYNC.RECONVERGENT B1 ;  /* 0x0000000000017941 */ /* 0x000fea0003800200 */
.L_x_3155:
[----:B------:R-:W-:Y:S01]  /*62c0*/  IMAD.SHL.U32 R0, R0, 0x100000, RZ ;  /* 0x0010000000007824 */ /* 0x000fe200078e00ff */
[----:B------:R-:W-:-:S04]  /*62d0*/  LEA R3, R3, 0x3b800000, 0x17 ;  /* 0x3b80000003037811 */ /* 0x000fc800078eb8ff */
[----:B------:R-:W-:-:S07]  /*62e0*/  LOP3.LUT R0, R3, R0, R7, 0xfe, !PT ;  /* 0x0000000003007212 */ /* 0x000fce00078efe07 */
.L_x_3154:
[----:B------:R-:W-:Y:S05]  /*62f0*/  BSYNC.RECONVERGENT B0 ;  /* 0x0000000000007941 */ /* 0x000fea0003800200 */
.L_x_3153:
[----:B------:R-:W-:-:S04]  /*6300*/  F2FP.F16.F32.PACK_AB R0, RZ, R0 ;  /* 0x00000000ff00723e */ /* 0x000fc800000000ff */
[----:B------:R-:W-:Y:S01]  /*6310*/  PRMT R25, R0, 0x7610, R25 ;  /* 0x0000761000197816 */ /* 0x000fe20000000019 */
[----:B------:R-:W-:Y:S06]  /*6320*/  BRA `(.L_x_3138) ;  /* 0x0000000400287947 */ /* 0x000fec0003800000 */
.L_x_3151:
        /* <DEDUP_REMOVED lines=21> */
.L_x_3160:
[----:B------:R-:W-:Y:S05]  /*6480*/  BSYNC.RECONVERGENT B1 ;  /* 0x0000000000017941 */ /* 0x000fea0003800200 */
.L_x_3159:
[----:B------:R-:W-:Y:S01]  /*6490*/  IMAD.SHL.U32 R0, R0, 0x200000, RZ ;  /* 0x0020000000007824 */ /* 0x000fe200078e00ff */
[----:B------:R-:W-:-:S04]  /*64a0*/  LEA R3, R3, 0x37800000, 0x17 ;  /* 0x3780000003037811 */ /* 0x000fc800078eb8ff */
[----:B------:R-:W-:-:S07]  /*64b0*/  LOP3.LUT R0, R3, R0, R7, 0xfe, !PT ;  /* 0x0000000003007212 */ /* 0x000fce00078efe07 */
.L_x_3158:
[----:B------:R-:W-:Y:S05]  /*64c0*/  BSYNC.RECONVERGENT B0 ;  /* 0x0000000000007941 */ /* 0x000fea0003800200 */
.L_x_3157:
[----:B------:R-:W-:-:S04]  /*64d0*/  F2FP.F16.F32.PACK_AB R0, RZ, R0 ;  /* 0x00000000ff00723e */ /* 0x000fc800000000ff */
[----:B------:R-:W-:Y:S01]  /*64e0*/  PRMT R25, R0, 0x7610, R25 ;  /* 0x0000761000197816 */ /* 0x000fe20000000019 */
[----:B------:R-:W-:Y:S06]  /*64f0*/  BRA `(.L_x_3138) ;  /* 0x0000000000b47947 */ /* 0x000fec0003800000 */
.L_x_3150:
        /* <DEDUP_REMOVED lines=14> */
.L_x_3164:
[----:B------:R-:W-:Y:S05]  /*65e0*/  BSYNC.RECONVERGENT B0 ;  /* 0x0000000000007941 */ /* 0x000fea0003800200 */
.L_x_3163:
[----:B------:R-:W-:-:S04]  /*65f0*/  F2FP.F16.F32.PACK_AB R0, RZ, R0 ;  /* 0x00000000ff00723e */ /* 0x000fc800000000ff */
[----:B------:R-:W-:Y:S01]  /*6600*/  PRMT R25, R0, 0x7610, R25 ;  /* 0x0000761000197816 */ /* 0x000fe20000000019 */
[----:B------:R-:W-:Y:S06]  /*6610*/  BRA `(.L_x_3138) ;  /* 0x00000000006c7947 */ /* 0x000fec0003800000 */
.L_x_3137:
        /* <DEDUP_REMOVED lines=16> */
.L_x_3165:
[----:B------:R-:W-:Y:S01]  /*6720*/  PRMT R25, RZ, 0x7610, R25 ;  /* 0x00007610ff197816 */ /* 0x000fe20000000019 */
[----:B------:R-:W-:Y:S06]  /*6730*/  BRA `(.L_x_3138) ;  /* 0x0000000000247947 */ /* 0x000fec0003800000 */
.L_x_3162:
[----:B------:R-:W2:Y:S02]  /*6740*/  LDG.E.64 R4, desc[UR36][R4.64] ;  /* 0x0000002404047981 */ /* 0x000ea4000c1e1b00 */
[----:B--2---:R-:W0:Y:S02]  /*6750*/  I2F.U64 R0, R4 ;  /* 0x0000000400007312 */ /* 0x004e240000301000 */
[----:B0-----:R-:W-:-:S04]  /*6760*/  F2FP.F16.F32.PACK_AB R0, RZ, R0 ;  /* 0x00000000ff00723e */ /* 0x001fc800000000ff */
[----:B------:R-:W-:Y:S01]  /*6770*/  PRMT R25, R0, 0x7610, R25 ;  /* 0x0000761000197816 */ /* 0x000fe20000000019 */
[----:B------:R-:W-:Y:S06]  /*6780*/  BRA `(.L_x_3138) ;  /* 0x0000000000107947 */ /* 0x000fec0003800000 */
.L_x_3161:
[----:B------:R-:W2:Y:S02]  /*6790*/  LDG.E R4, desc[UR36][R4.64] ;  /* 0x0000002404047981 */ /* 0x000ea4000c1e1900 */
[----:B--2---:R-:W-:-:S04]  /*67a0*/  I2FP.F32.U32 R0, R4 ;  /* 0x0000000400007245 */ /* 0x004fc80000201000 */
[----:B------:R-:W-:-:S04]  /*67b0*/  F2FP.F16.F32.PACK_AB R0, RZ, R0 ;  /* 0x00000000ff00723e */ /* 0x000fc800000000ff */
[----:B------:R-:W-:-:S07]  /*67c0*/  PRMT R25, R0, 0x7610, R25 ;  /* 0x0000761000197816 */ /* 0x000fce0000000019 */
.L_x_3138:
[----:B------:R-:W-:-:S07]  /*67d0*/  VIADD R2, R2, 0x80 ;  /* 0x0000008002027836 */ /* 0x000fce0000000000 */
.L_x_3099:
[----:B------:R-:W-:Y:S05]  /*67e0*/  BSYNC.RECONVERGENT B6 ;  /* 0x0000000000067941 */ /* 0x000fea0003800200 */
.L_x_3098:
        /* <DEDUP_REMOVED lines=27> */
.L_x_3171:
[----:B------:R-:W2:Y:S02]  /*69a0*/  LDG.E.U8 R4, desc[UR36][R4.64] ;  /* 0x0000002404047981 */ /* 0x000ea4000c1e1100 */
[----:B--2---:R-:W-:-:S04]  /*69b0*/  I2FP.F32.U32 R0, R4 ;  /* 0x0000000400007245 */ /* 0x004fc80000201000 */
[----:B------:R-:W-:-:S04]  /*69c0*/  F2FP.F16.F32.PACK_AB R0, RZ, R0 ;  /* 0x00000000ff00723e */ /* 0x000fc800000000ff */
[----:B------:R-:W-:Y:S01]  /*69d0*/  PRMT R26, R0, 0x7610, R26 ;  /* 0x00007610001a7816 */ /* 0x000fe2000000001a */
[----:B------:R-:W-:Y:S06]  /*69e0*/  BRA `(.L_x_3173) ;  /* 0x0000000c00d87947 */ /* 0x000fec0003800000 */
.L_x_3170:
        /* <DEDUP_REMOVED lines=11> */
.L_x_3175:
[----:B------:R-:W2:Y:S02]  /*6aa0*/  LDG.E R4, desc[UR36][R4.64] ;  /* 0x0000002404047981 */ /* 0x000ea4000c1e1900 */
[----:B--2---:R-:W-:-:S04]  /*6ab0*/  I2FP.F32.S32 R0, R4 ;  /* 0x0000000400007245 */ /* 0x004fc80000201400 */
[----:B------:R-:W-:-:S04]  /*6ac0*/  F2FP.F16.F32.PACK_AB R0, RZ, R0 ;  /* 0x00000000ff00723e */ /* 0x000fc800000000ff */
[----:B------:R-:W-:Y:S01]  /*6ad0*/  PRMT R26, R0, 0x7610, R26 ;  /* 0x00007610001a7816 */ /* 0x000fe2000000001a */
[----:B------:R-:W-:Y:S06]  /*6ae0*/  BRA `(.L_x_3173) ;  /* 0x0000000c00987947 */ /* 0x000fec0003800000 */
.L_x_3174:
[----:B------:R-:W2:Y:S02]  /*6af0*/  LDG.E.U16 R4, desc[UR36][R4.64] ;  /* 0x0000002404047981 */ /* 0x000ea4000c1e1500 */
[----:B--2---:R-:W0:Y:S02]  /*6b00*/  I2F.S16 R0, R4 ;  /* 0x0000000400007306 */ /* 0x004e240000101400 */
[----:B0-----:R-:W-:-:S04]  /*6b10*/  F2FP.F16.F32.PACK_AB R0, RZ, R0 ;  /* 0x00000000ff00723e */ /* 0x001fc800000000ff */
[----:B------:R-:W-:Y:S01]  /*6b20*/  PRMT R26, R0, 0x7610, R26 ;  /* 0x00007610001a7816 */ /* 0x000fe2000000001a */
[----:B------:R-:W-:Y:S06]  /*6b30*/  BRA `(.L_x_3173) ;  /* 0x0000000c00847947 */ /* 0x000fec0003800000 */
.L_x_3169:
        /* <DEDUP_REMOVED lines=9> */
.L_x_3177:
[----:B------:R0:W5:Y:S01]  /*6bd0*/  LDG.E.U16 R26, desc[UR36][R4.64] ;  /* 0x00000024041a7981 */ /* 0x000162000c1e1500 */
[----:B------:R-:W-:Y:S05]  /*6be0*/  BRA `(.L_x_3173) ;  /* 0x0000000c00587947 */ /* 0x000fea0003800000 */
.L_x_3176:
        /* <DEDUP_REMOVED lines=9> */
.L_x_3179:
[----:B------:R1:W5:Y:S01]  /*6c80*/  LDG.E.U16 R26, desc[UR36][R4.64] ;  /* 0x00000024041a7981 */ /* 0x000362000c1e1500 */
[----:B------:R-:W-:Y:S05]  /*6c90*/  BRA `(.L_x_3173) ;  /* 0x0000000c002c7947 */ /* 0x000fea0003800000 */
.L_x_3178:
        /* <DEDUP_REMOVED lines=13> */
.L_x_3168:
        /* <DEDUP_REMOVED lines=14> */
.L_x_3182:
        /* <DEDUP_REMOVED lines=13> */
.L_x_3181:
        /* <DEDUP_REMOVED lines=27> */
.L_x_3184:
        /* <DEDUP_REMOVED lines=15> */
.L_x_3183:
[----:B------:R-:W2:Y:S02]  /*71c0*/  LDG.E.U16 R0, desc[UR36][R4.64] ;  /* 0x0000002404007981 */ /* 0x000ea4000c1e1500 */
[----:B--2---:R-:W-:-:S05]  /*71d0*/  IMAD.U32 R0, R0, 0x10000, RZ ;  /* 0x0001000000007824 */ /* 0x004fca00078e00ff */
[----:B------:R-:W-:-:S04]  /*71e0*/  F2FP.F16.F32.PACK_AB R0, RZ, R0 ;  /* 0x00000000ff00723e */ /* 0x000fc800000000ff */
[----:B------:R-:W-:Y:S01]  /*71f0*/  PRMT R26, R0, 0x7610, R26 ;  /* 0x00007610001a7816 */ /* 0x000fe2000000001a */
[----:B------:R-:W-:Y:S06]  /*7200*/  BRA `(.L_x_3173) ;  /* 0x0000000400d07947 */ /* 0x000fec0003800000 */
.L_x_3180:
        /* <DEDUP_REMOVED lines=13> */
.L_x_3187:
        /* <DEDUP_REMOVED lines=21> */
.L_x_3191:
[----:B------:R-:W-:Y:S05]  /*7430*/  BSYNC.RECONVERGENT B1 ;  /* 0x0000000000017941 */ /* 0x000fea0003800200 */
.L_x_3190:
[----:B------:R-:W-:Y:S01]  /*7440*/  IMAD.SHL.U32 R0, R0, 0x100000, RZ ;  /* 0x0010000000007824 */ /* 0x000fe200078e00ff */
[----:B------:R-:W-:-:S04]  /*7450*/  LEA R3, R3, 0x3b800000, 0x17 ;  /* 0x3b80000003037811 */ /* 0x000fc800078eb8ff */
[----:B------:R-:W-:-:S07]  /*7460*/  LOP3.LUT R0, R3, R0, R7, 0xfe, !PT ;  /* 0x0000000003007212 */ /* 0x000fce00078efe07 */
.L_x_3189:
[----:B------:R-:W-:Y:S05]  /*7470*/  BSYNC.RECONVERGENT B0 ;  /* 0x0000000000007941 */ /* 0x000fea0003800200 */
.L_x_3188:
[----:B------:R-:W-:-:S04]  /*7480*/  F2FP.F16.F32.PACK_AB R0, RZ, R0 ;  /* 0x00000000ff00723e */ /* 0x000fc800000000ff */
[----:B------:R-:W-:Y:S01]  /*7490*/  PRMT R26, R0, 0x7610, R26 ;  /* 0x00007610001a7816 */ /* 0x000fe2000000001a */
[----:B------:R-:W-:Y:S06]  /*74a0*/  BRA `(.L_x_3173) ;  /* 0x0000000400287947 */ /* 0x000fec0003800000 */
.L_x_3186:
        /* <DEDUP_REMOVED lines=21> */
.L_x_3195:
[----:B------:R-:W-:Y:S05]  /*7600*/  BSYNC.RECONVERGENT B1 ;  /* 0x0000000000017941 */ /* 0x000fea0003800200 */
.L_x_3194:
[----:B------:R-:W-:Y:S01]  /*7610*/  IMAD.SHL.U32 R0, R0, 0x200000, RZ ;  /* 0x0020000000007824 */ /* 0x000fe200078e00ff */
[----:B------:R-:W-:-:S04]  /*7620*/  LEA R3, R3, 0x37800000, 0x17 ;  /* 0x3780000003037811 */ /* 0x000fc800078eb8ff */
[----:B------:R-:W-:-:S07]  /*7630*/  LOP3.LUT R0, R3, R0, R7, 0xfe, !PT ;  /* 0x0000000003007212 */ /* 0x000fce00078efe07 */
.L_x_3193:
[----:B------:R-:W-:Y:S05]  /*7640*/  BSYNC.RECONVERGENT B0 ;  /* 0x0000000000007941 */ /* 0x000fea0003800200 */
.L_x_3192:
[----:B------:R-:W-:-:S04]  /*7650*/  F2FP.F16.F32.PACK_AB R0, RZ, R0 ;  /* 0x00000000ff00723e */ /* 0x000fc800000000ff */
[----:B------:R-:W-:Y:S01]  /*7660*/  PRMT R26, R0, 0x7610, R26 ;  /* 0x00007610001a7816 */ /* 0x000fe2000000001a */
[----:B------:R-:W-:Y:S06]  /*7670*/  BRA `(.L_x_3173) ;  /* 0x0000000000b47947 */ /* 0x000fec0003800000 */
.L_x_3185:
        /* <DEDUP_REMOVED lines=14> */
.L_x_3199:
[----:B------:R-:W-:Y:S05]  /*7760*/  BSYNC.RECONVERGENT B0 ;  /* 0x0000000000007941 */ /* 0x000fea0003800200 */
.L_x_3198:
[----:B------:R-:W-:-:S04]  /*7770*/  F2FP.F16.F32.PACK_AB R0, RZ, R0 ;  /* 0x00000000ff00723e */ /* 0x000fc800000000ff */
[----:B------:R-:W-:Y:S01]  /*7780*/  PRMT R26, R0, 0x7610, R26 ;  /* 0x00007610001a7816 */ /* 0x000fe2000000001a */
[----:B------:R-:W-:Y:S06]  /*7790*/  BRA `(.L_x_3173) ;  /* 0x00000000006c7947 */ /* 0x000fec0003800000 */
.L_x_3172:
        /* <DEDUP_REMOVED lines=16> */
.L_x_3200:
[----:B------:R-:W-:Y:S01]  /*78a0*/  PRMT R26, RZ, 0x7610, R26 ;  /* 0x00007610ff1a7816 */ /* 0x000fe2000000001a */
[----:B------:R-:W-:Y:S06]  /*78b0*/  BRA `(.L_x_3173) ;  /* 0x0000000000247947 */ /* 0x000fec0003800000 */
.L_x_3197:
[----:B------:R-:W2:Y:S02]  /*78c0*/  LDG.E.64 R4, desc[UR36][R4.64] ;  /* 0x0000002404047981 */ /* 0x000ea4000c1e1b00 */
[----:B--2---:R-:W0:Y:S02]  /*78d0*/  I2F.U64 R0, R4 ;  /* 0x0000000400007312 */ /* 0x004e240000301000 */
[----:B0-----:R-:W-:-:S04]  /*78e0*/  F2FP.F16.F32.PACK_AB R0, RZ, R0 ;  /* 0x00000000ff00723e */ /* 0x001fc800000000ff */
[----:B------:R-:W-:Y:S01]  /*78f0*/  PRMT R26, R0, 0x7610, R26 ;  /* 0x00007610001a7816 */ /* 0x000fe2000000001a */
[----:B------:R-:W-:Y:S06]  /*7900*/  BRA `(.L_x_3173) ;  /* 0x0000000000107947 */ /* 0x000fec0003800000 */
.L_x_3196:
[----:B------:R-:W2:Y:S02]  /*7910*/  LDG.E R4, desc[UR36][R4.64] ;  /* 0x0000002404047981 */ /* 0x000ea4000c1e1900 */
[----:B--2---:R-:W-:-:S04]  /*7920*/  I2FP.F32.U32 R0, R4 ;  /* 0x0000000400007245 */ /* 0x004fc80000201000 */
[----:B------:R-:W-:-:S04]  /*7930*/  F2FP.F16.F32.PACK_AB R0, RZ, R0 ;  /* 0x00000000ff00723e */ /* 0x000fc800000000ff */
[----:B------:R-:W-:-:S07]  /*7940*/  PRMT R26, R0, 0x7610, R26 ;  /* 0x00007610001a7816 */ /* 0x000fce000000001a */
.L_x_3173:
        /* <DEDUP_REMOVED lines=21> */
.L_x_3204:
[----:B------:R-:W2:Y:S02]  /*7aa0*/  LDG.E.U8 R2, desc[UR36][R2.64] ;  /* 0x0000002402027981 */ /* 0x000ea4000c1e1100 */
[----:B--2---:R-:W-:-:S04]  /*7ab0*/  I2FP.F32.U32 R0, R2 ;  /* 0x0000000200007245 */ /* 0x004fc80000201000 */
[----:B------:R-:W-:-:S04]  /*7ac0*/  F2FP.F16.F32.PACK_AB R0, RZ, R0 ;  /* 0x00000000ff00723e */ /* 0x000fc800000000ff */
[----:B------:R-:W-:Y:S01]  /*7ad0*/  PRMT R27, R0, 0x7610, R27 ;  /* 0x00007610001b7816 */ /* 0x000fe2000000001b */
[----:B------:R-:W-:Y:S06]  /*7ae0*/  BRA `(.L_x_3167) ;  /* 0x0000000c00d47947 */ /* 0x000fec0003800000 */
.L_x_3203:
        /* <DEDUP_REMOVED lines=11> */
.L_x_3207:
[----:B------:R-:W2:Y:S02]  /*7ba0*/  LDG.E R2, desc[UR36][R2.64] ;  /* 0x0000002402027981 */ /* 0x000ea4000c1e1900 */
[----:B--2---:R-:W-:-:S04]  /*7bb0*/  I2FP.F32.S32 R0, R2 ;  /* 0x0000000200007245 */ /* 0x004fc80000201400 */
[----:B------:R-:W-:-:S04]  /*7bc0*/  F2FP.F16.F32.PACK_AB R0, RZ, R0 ;  /* 0x00000000ff00723e */ /* 0x000fc800000000ff */
[----:B------:R-:W-:Y:S01]  /*7bd0*/  PRMT R27, R0, 0x7610, R27 ;  /* 0x00007610001b7816 */ /* 0x000fe2000000001b */
[----:B------:R-:W-:Y:S06]  /*7be0*/  BRA `(.L_x_3167) ;  /* 0x0000000c00947947 */ /* 0x000fec0003800000 */
.L_x_3206:
[----:B------:R-:W2:Y:S02]  /*7bf0*/  LDG.E.U16 R2, desc[UR36][R2.64] ;  /* 0x0000002402027981 */ /* 0x000ea4000c1e1500 */
[----:B--2---:R-:W0:Y:S02]  /*7c00*/  I2F.S16 R0, R2 ;  /* 0x0000000200007306 */ /* 0x004e240000101400 */
[----:B0-----:R-:W-:-:S04]  /*7c10*/  F2FP.F16.F32.PACK_AB R0, RZ, R0 ;  /* 0x00000000ff00723e */ /* 0x001fc800000000ff */
[----:B------:R-:W-:Y:S01]  /*7c20*/  PRMT R27, R0, 0x7610, R27 ;  /* 0x00007610001b7816 */ /* 0x000fe2000000001b */
[----:B------:R-:W-:Y:S06]  /*7c30*/  BRA `(.L_x_3167) ;  /* 0x0000000c00807947 */ /* 0x000fec0003800000 */
.L_x_3202:
        /* <DEDUP_REMOVED lines=9> */
.L_x_3209:
[----:B------:R2:W5:Y:S01]  /*7cd0*/  LDG.E.U16 R27, desc[UR36][R2.64] ;  /* 0x00000024021b7981 */ /* 0x000562000c1e1500 */
[----:B------:R-:W-:Y:S05]  /*7ce0*/  BRA `(.L_x_3167) ;  /* 0x0000000c00547947 */ /* 0x000fea0003800000 */
.L_x_3208:
        /* <DEDUP_REMOVED lines=9> */
.L_x_3211:
[----:B------:R3:W5:Y:S01]  /*7d80*/  LDG.E.U16 R27, desc[UR36][R2.64] ;  /* 0x00000024021b7981 */ /* 0x000762000c1e1500 */
[----:B------:R-:W-:Y:S05]  /*7d90*/  BRA `(.L_x_3167) ;  /* 0x0000000c00287947 */ /* 0x000fea0003800000 */
.L_x_3210:
        /* <DEDUP_REMOVED lines=13> */
.L_x_3201:
        /* <DEDUP_REMOVED lines=14> */
.L_x_3214:
        /* <DEDUP_REMOVED lines=13> */
.L_x_3213:
        /* <DEDUP_REMOVED lines=27> */
.L_x_3216:
        /* <DEDUP_REMOVED lines=14> */
.L_x_3215:
[----:B------:R-:W2:Y:S02]  /*82b0*/  LDG.E.U16 R0, desc[UR36][R2.64] ;  /* 0x0000002402007981 */ /* 0x000ea4000c1e1500 */
[----:B--2---:R-:W-:-:S05]  /*82c0*/  IMAD.U32 R0, R0, 0x10000, RZ ;  /* 0x0001000000007824 */ /* 0x004fca00078e00ff */
[----:B------:R-:W-:-:S04]  /*82d0*/  F2FP.F16.F32.PACK_AB R0, RZ, R0 ;  /* 0x00000000ff00723e */ /* 0x000fc800000000ff */
[----:B------:R-:W-:Y:S01]  /*82e0*/  PRMT R27, R0, 0x7610, R27 ;  /* 0x00007610001b7816 */ /* 0x000fe2000000001b */
[----:B------:R-:W-:Y:S06]  /*82f0*/  BRA `(.L_x_3167) ;  /* 0x0000000400d07947 */ /* 0x000fec0003800000 */
.L_x_3212:
        /* <DEDUP_REMOVED lines=13> */
.L_x_3219:
        /* <DEDUP_REMOVED lines=21> */
.L_x_3223:
[----:B------:R-:W-:Y:S05]  /*8520*/  BSYNC.RECONVERGENT B1 ;  /* 0x0000000000017941 */ /* 0x000fea0003800200 */
.L_x_3222:
[----:B------:R-:W-:Y:S01]  /*8530*/  IMAD.SHL.U32 R0, R0, 0x100000, RZ ;  /* 0x0010000000007824 */ /* 0x000fe200078e00ff */
[----:B------:R-:W-:-:S04]  /*8540*/  LEA R2, R2, 0x3b800000, 0x17 ;  /* 0x3b80000002027811 */ /* 0x000fc800078eb8ff */
[----:B------:R-:W-:-:S07]  /*8550*/  LOP3.LUT R0, R2, R0, R7, 0xfe, !PT ;  /* 0x0000000002007212 */ /* 0x000fce00078efe07 */
.L_x_3221:
[----:B------:R-:W-:Y:S05]  /*8560*/  BSYNC.RECONVERGENT B0 ;  /* 0x0000000000007941 */ /* 0x000fea0003800200 */
.L_x_3220:
[----:B------:R-:W-:-:S04]  /*8570*/  F2FP.F16.F32.PACK_AB R0, RZ, R0 ;  /* 0x00000000ff00723e */ /* 0x000fc800000000ff */
[----:B------:R-:W-:Y:S01]  /*8580*/  PRMT R27, R0, 0x7610, R27 ;  /* 0x00007610001b7816 */ /* 0x000fe2000000001b */
[----:B------:R-:W-:Y:S06]  /*8590*/  BRA `(.L_x_3167) ;  /* 0x0000000400287947 */ /* 0x000fec0003800000 */
.L_x_3218:
        /* <DEDUP_REMOVED lines=21> */
.L_x_3227:
[----:B------:R-:W-:Y:S05]  /*86f0*/  BSYNC.RECONVERGENT B1 ;  /* 0x0000000000017941 */ /* 0x000fea0003800200 */
.L_x_3226:
[----:B------:R-:W-:Y:S01]  /*8700*/  IMAD.SHL.U32 R0, R0, 0x200000, RZ ;  /* 0x0020000000007824 */ /* 0x000fe200078e00ff */
[----:B------:R-:W-:-:S04]  /*8710*/  LEA R2, R2, 0x37800000, 0x17 ;  /* 0x3780000002027811 */ /* 0x000fc800078eb8ff */
[----:B------:R-:W-:-:S07]  /*8720*/  LOP3.LUT R0, R2, R0, R7, 0xfe, !PT ;  /* 0x0000000002007212 */ /* 0x000fce00078efe07 */
.L_x_3225:
[----:B------:R-:W-:Y:S05]  /*8730*/  BSYNC.RECONVERGENT B0 ;  /* 0x0000000000007941 */ /* 0x000fea0003800200 */
.L_x_3224:
[----:B------:R-:W-:-:S04]  /*8740*/  F2FP.F16.F32.PACK_AB R0, RZ, R0 ;  /* 0x00000000ff00723e */ /* 0x000fc800000000ff */
[----:B------:R-:W-:Y:S01]  /*8750*/  PRMT R27, R0, 0x7610, R27 ;  /* 0x00007610001b7816 */ /* 0x000fe2000000001b */
[----:B------:R-:W-:Y:S06]  /*8760*/  BRA `(.L_x_3167) ;  /* 0x0000000000b47947 */ /* 0x000fec0003800000 */
.L_x_3217:
        /* <DEDUP_REMOVED lines=14> */
.L_x_3231:
[----:B------:R-:W-:Y:S05]  /*8850*/  BSYNC.RECONVERGENT B0 ;  /* 0x0000000000007941 */ /* 0x000fea0003800200 */
.L_x_3230:
[----:B------:R-:W-:-:S04]  /*8860*/  F2FP.F16.F32.PACK_AB R0, RZ, R0 ;  /* 0x00000000ff00723e */ /* 0x000fc800000000ff */
[----:B------:R-:W-:Y:S01]  /*8870*/  PRMT R27, R0, 0x7610, R27 ;  /* 0x00007610001b7816 */ /* 0x000fe2000000001b */
[----:B------:R-:W-:Y:S06]  /*8880*/  BRA `(.L_x_3167) ;  /* 0x00000000006c7947 */ /* 0x000fec0003800000 */
.L_x_3205:
        /* <DEDUP_REMOVED lines=16> */
.L_x_3232:
[----:B------:R-:W-:Y:S01]  /*8990*/  PRMT R27, RZ, 0x7610, R27 ;  /* 0x00007610ff1b7816 */ /* 0x000fe2000000001b */
[----:B------:R-:W-:Y:S06]  /*89a0*/  BRA `(.L_x_3167) ;  /* 0x0000000000247947 */ /* 0x000fec0003800000 */
.L_x_3229:
[----:B------:R-:W2:Y:S02]  /*89b0*/  LDG.E.64 R2, desc[UR36][R2.64] ;  /* 0x0000002402027981 */ /* 0x000ea4000c1e1b00 */
[----:B--2---:R-:W0:Y:S02]  /*89c0*/  I2F.U64 R0, R2 ;  /* 0x0000000200007312 */ /* 0x004e240000301000 */
[----:B0-----:R-:W-:-:S04]  /*89d0*/  F2FP.F16.F32.PACK_AB R0, RZ, R0 ;  /* 0x00000000ff00723e */ /* 0x001fc800000000ff */
[----:B------:R-:W-:Y:S01]  /*89e0*/  PRMT R27, R0, 0x7610, R27 ;  /* 0x00007610001b7816 */ /* 0x000fe2000000001b */
[----:B------:R-:W-:Y:S06]  /*89f0*/  BRA `(.L_x_3167) ;  /* 0x0000000000107947 */ /* 0x000fec0003800000 */
.L_x_3228:
[----:B------:R-:W2:Y:S02]  /*8a00*/  LDG.E R2, desc[UR36][R2.64] ;  /* 0x0000002402027981 */ /* 0x000ea4000c1e1900 */
[----:B--2---:R-:W-:-:S04]  /*8a10*/  I2FP.F32.U32 R0, R2 ;  /* 0x0000000200007245 */ /* 0x004fc80000201000 */
[----:B------:R-:W-:-:S04]  /*8a20*/  F2FP.F16.F32.PACK_AB R0, RZ, R0 ;  /* 0x00000000ff00723e */ /* 0x000fc800000000ff */
[----:B------:R-:W-:-:S07]  /*8a30*/  PRMT R27, R0, 0x7610, R27 ;  /* 0x00007610001b7816 */ /* 0x000fce000000001b */
.L_x_3167:
[----:B------:R-:W-:Y:S05]  /*8a40*/  BSYNC.RECONVERGENT B6 ;  /* 0x0000000000067941 */ /* 0x000fea0003800200 */
.L_x_3166:
[----:B------:R-:W-:Y:S01]  /*8a50*/  ISETP.GE.AND P0, PT, R22, R29, PT ;  /* 0x0000001d1600720c */ /* 0x000fe20003f06270 */
[----:B------:R-:W-:-:S12]  /*8a60*/  BSSY.RECONVERGENT B7, `(.L_x_3233) ;  /* 0x0000063000077945 */ /* 0x000fd80003800200 */
[----:B------:R-:W-:Y:S05]  /*8a70*/  @P0 BRA `(.L_x_3234) ;  /* 0x0000000400840947 */ /* 0x000fea0003800000 */
[----:B-----5:R-:W-:Y:S01]  /*8a80*/  HADD2.F32 R0, -RZ, R16.H0_H0 ;  /* 0x20000010ff007230 */ /* 0x020fe20000004100 */
[----:B------:R-:W-:Y:S04]  /*8a90*/  BSSY.RECONVERGENT B6, `(.L_x_3235) ;  /* 0x0000014000067945 */ /* 0x000fe80003800200 */
[C---:B------:R-:W-:Y:S02]  /*8aa0*/  FSETP.GE.FTZ.AND P1, PT, R0.reuse, RZ, PT ;  /* 0x000000ff0000720b */ /* 0x040fe40003f36000 */
[----:B------:R-:W-:-:S13]  /*8ab0*/  FSETP.GTU.FTZ.AND P0, PT, R0, 1, PT ;  /* 0x3f8000000000780b */ /* 0x000fda0003f1c000 */
[----:B------:R-:W-:Y:S05]  /*8ac0*/  @!P0 BRA P1, `(.L_x_3236) ;  /* 0x0000000000408947 */ /* 0x000fea0000800000 */
[----:B--23--:R-:W-:Y:S01]  /*8ad0*/  MOV R2, 0x0 ;  /* 0x0000000000027802 */ /* 0x00cfe20000000f00 */
        /* <DEDUP_REMOVED lines=15> */
.L_x_3236:
[----:B------:R-:W-:Y:S05]  /*8bd0*/  BSYNC.RECONVERGENT B6 ;  /* 0x0000000000067941 */ /* 0x000fea0003800200 */
.L_x_3235:
[----:B------:R-:W-:Y:S01]  /*8be0*/  HADD2.F32 R18, -RZ, R18.H0_H0 ;  /* 0x20000012ff127230 */ /* 0x000fe20000004100 */
        /* <DEDUP_REMOVED lines=20> */
.L_x_3238:
[----:B------:R-:W-:Y:S05]  /*8d30*/  BSYNC.RECONVERGENT B6 ;  /* 0x0000000000067941 */ /* 0x000fea0003800200 */
.L_x_3237:
[--C-:B------:R-:W-:Y:S02]  /*8d40*/  HADD2.F32 R0, -RZ, -R16.reuse.H0_H0 ;  /* 0xa0000010ff007230 */ /* 0x100fe40000004100 */
[----:B01----:R-:W-:Y:S02]  /*8d50*/  IMAD.MOV.U32 R5, RZ, RZ, 0x3e800000 ;  /* 0x3e800000ff057424 */ /* 0x003fe400078e00ff */
[----:B------:R-:W-:Y:S02]  /*8d60*/  HADD2.F32 R16, -RZ, R16.H0_H0 ;  /* 0x20000010ff107230 */ /* 0x000fe40000004100 */
[C---:B--23--:R-:W-:Y:S01]  /*8d70*/  FADD.FTZ.RZ R2, R0.reuse, 1 ;  /* 0x3f80000000027421 */ /* 0x04cfe2000001c000 */
        /* <DEDUP_REMOVED lines=8> */
[----:B------:R-:W-:Y:S02]  /*8e00*/  IMAD.MOV.U32 R4, RZ, RZ, 0x3d39bf78 ;  /* 0x3d39bf78ff047424 */ /* 0x000fe400078e00ff */
[----:B------:R-:W-:Y:S01]  /*8e10*/  FMUL.FTZ R3, R3, 1.1920928955078125e-07 ;  /* 0x3400000003037820 */ /* 0x000fe20000410000 */
        /* <DEDUP_REMOVED lines=8> */
[C---:B------:R-:W-:Y:S02]  /*8ea0*/  FFMA.FTZ R4, R5.reuse, R2, -0.5 ;  /* 0xbf00000005047423 */ /* 0x040fe40000010002 */
[----:B------:R-:W0:Y:S02]  /*8eb0*/  MUFU.LG2 R2, R16 ;  /* 0x0000001000027308 */ /* 0x000e240000000c00 */
[----:B------:R-:W-:-:S04]  /*8ec0*/  FMUL.FTZ R4, R5, R4 ;  /* 0x0000000405047220 */ /* 0x000fc80000410000 */
[----:B------:R-:W-:Y:S01]  /*8ed0*/  FFMA.FTZ R4, R5, R4, R5 ;  /* 0x0000000405047223 */ /* 0x000fe20000010005 */
[----:B------:R-:W-:-:S03]  /*8ee0*/  @P0 IMAD.MOV.U32 R5, RZ, RZ, 0x7f800000 ;  /* 0x7f800000ff050424 */ /* 0x000fc600078e00ff */
[----:B------:R-:W-:Y:S01]  /*8ef0*/  FFMA.FTZ R3, R3, 0.69314718246459960938, R4 ;  /* 0x3f31721803037823 */ /* 0x000fe20000010004 */
[C---:B------:R-:W-:Y:S01]  /*8f00*/  @P1 FFMA.FTZ R3, R0.reuse, R5, +INF ;  /* 0x7f80000000031423 */ /* 0x040fe20000010005 */
[----:B------:R-:W-:-:S04]  /*8f10*/  @P0 FSETP.NEU.FTZ.AND P1, PT, R0, RZ, PT ;  /* 0x000000ff0000020b */ /* 0x000fc80003f3d000 */
[----:B------:R-:W-:Y:S01]  /*8f20*/  @P0 FSEL R3, R3, -RZ, P1 ;  /* 0x800000ff03030208 */ /* 0x000fe20000800000 */
[----:B0-----:R-:W-:-:S03]  /*8f30*/  FMUL.FTZ R2, R2, 0.69314718246459960938 ;  /* 0x3f31721802027820 */ /* 0x001fc60000410000 */
[----:B------:R-:W-:Y:S02]  /*8f40*/  F2FP.F16.F32.PACK_AB R0, RZ, R3 ;  /* 0x00000003ff00723e */ /* 0x000fe400000000ff */
[----:B------:R-:W-:-:S03]  /*8f50*/  F2FP.F16.F32.PACK_AB R2, RZ, R2 ;  /* 0x00000002ff02723e */ /* 0x000fc600000000ff */
[----:B------:R-:W-:Y:S01]  /*8f60*/  HADD2.F32 R5, -RZ, R0.H0_H0 ;  /* 0x20000000ff057230 */ /* 0x000fe20000004100 */
[----:B------:R-:W-:Y:S01]  /*8f70*/  PRMT R4, R2, 0x7610, R4 ;  /* 0x0000761002047816 */ /* 0x000fe20000000004 */
[----:B------:R-:W-:-:S03]  /*8f80*/  FADD.FTZ R2, R18, -1 ;  /* 0xbf80000012027421 */ /* 0x000fc60000010000 */
[----:B------:R-:W-:Y:S01]  /*8f90*/  FSETP.GEU.FTZ.AND P1, PT, R5, -100, PT ;  /* 0xc2c800000500780b */ /* 0x000fe20003f3e000 */
[----:B------:R-:W-:-:S03]  /*8fa0*/  HADD2.F32 R3, -RZ, R4.H0_H0 ;  /* 0x20000004ff037230 */ /* 0x000fc60000004100 */
[----:B------:R-:W-:Y:S02]  /*8fb0*/  SEL R0, R0, 0xd640, P1 ;  /* 0x0000d64000007807 */ /* 0x000fe40000800000 */
[----:B------:R-:W-:Y:S02]  /*8fc0*/  FSETP.GEU.FTZ.AND P0, PT, R3, -100, PT ;  /* 0xc2c800000300780b */ /* 0x000fe40003f1e000 */
[----:B------:R-:W-:Y:S01]  /*8fd0*/  F2FP.F16.F32.PACK_AB R3, RZ, R2 ;  /* 0x00000002ff03723e */ /* 0x000fe200000000ff */
        /* <DEDUP_REMOVED lines=10> */
[----:B------:R-:W-:-:S07]  /*9080*/  F2FP.F16.F32.PACK_AB R18, RZ, R18 ;  /* 0x00000012ff12723e */ /* 0x000fce00000000ff */
.L_x_3234:
[----:B------:R-:W-:Y:S05]  /*9090*/  BSYNC.RECONVERGENT B7 ;  /* 0x0000000000077941 */ /* 0x000fea0003800200 */
.L_x_3233:
[----:B--23--:R-:W-:Y:S01]  /*90a0*/  VIADD R2, R22, 0x80 ;  /* 0x0000008016027836 */ /* 0x00cfe20000000000 */
[----:B------:R-:W-:Y:S04]  /*90b0*/  BSSY.RECONVERGENT B7, `(.L_x_3239) ;  /* 0x0000064000077945 */ /* 0x000fe80003800200 */
[----:B------:R-:W-:-:S13]  /*90c0*/  ISETP.GE.AND P0, PT, R2, R29, PT ;  /* 0x0000001d0200720c */ /* 0x000fda0003f06270 */
[----:B------:R-:W-:Y:S05]  /*90d0*/  @P0 BRA `(.L_x_3240) ;  /* 0x0000000400840947 */ /* 0x000fea0003800000 */
[----:B-----5:R-:W-:Y:S01]  /*90e0*/  HADD2.F32 R0, -RZ, R19.H0_H0 ;  /* 0x20000013ff007230 */ /* 0x020fe20000004100 */
        /* <DEDUP_REMOVED lines=20> */
.L_x_3242:
[----:B------:R-:W-:Y:S05]  /*9230*/  BSYNC.RECONVERGENT B6 ;  /* 0x0000000000067941 */ /* 0x000fea0003800200 */
.L_x_3241:
[----:B------:R-:W-:Y:S01]  /*9240*/  HADD2.F32 R23, -RZ, R23.H0_H0 ;  /* 0x20000017ff177230 */ /* 0x000fe20000004100 */
        /* <DEDUP_REMOVED lines=20> */
.L_x_3244:
[----:B------:R-:W-:Y:S05]  /*9390*/  BSYNC.RECONVERGENT B6 ;  /* 0x0000000000067941 */ /* 0x000fea0003800200 */
.L_x_3243:
[--C-:B------:R-:W-:Y:S02]  /*93a0*/  HADD2.F32 R0, -RZ, -R19.reuse.H0_H0 ;  /* 0xa0000013ff007230 */ /* 0x100fe40000004100 */
[----:B------:R-:W-:Y:S02]  /*93b0*/  IMAD.MOV.U32 R7, RZ, RZ, 0x3e800000 ;  /* 0x3e800000ff077424 */ /* 0x000fe400078e00ff */
[----:B------:R-:W-:Y:S02]  /*93c0*/  HADD2.F32 R19, -RZ, R19.H0_H0 ;  /* 0x20000013ff137230 */ /* 0x000fe40000004100 */
[C---:B------:R-:W-:Y:S01]  /*93d0*/  FADD.FTZ.RZ R3, R0.reuse, 1 ;  /* 0x3f80000000037421 */ /* 0x040fe2000001c000 */
[----:B------:R-:W-:-:S03]  /*93e0*/  ISETP.GE.U32.AND P0, PT, R0, 0x7f800000, PT ;  /* 0x7f8000000000780c */ /* 0x000fc60003f06070 */
[----:B------:R-:W-:Y:S01]  /*93f0*/  VIADD R3, R3, 0xc0c00000 ;  /* 0xc0c0000003037836 */ /* 0x000fe20000000000 */
[----:B------:R-:W-:-:S04]  /*9400*/  ISETP.GT.AND P1, PT, R0, -0x40800000, P0 ;  /* 0xbf8000000000780c */ /* 0x000fc80000724270 */
[----:B01----:R-:W-:-:S04]  /*9410*/  LOP3.LUT R5, R3, 0xff800000, RZ, 0xc0, !PT ;  /* 0xff80000003057812 */ /* 0x003fc800078ec0ff */
        /* <DEDUP_REMOVED lines=33> */
[----:B------:R-:W-:Y:S02]  /*9630*/  F2FP.F16.F32.PACK_AB R4, RZ, R3 ;  /* 0x00000003ff04723e */ /* 0x000fe400000000ff */
[----:B------:R-:W-:-:S03]  /*9640*/  SEL R3, R5, 0xd640, P0 ;  /* 0x0000d64005037807 */ /* 0x000fc60000000000 */
[----:B------:R-:W-:Y:S02]  /*9650*/  HADD2.F32 R4, -RZ, R4.H0_H0 ;  /* 0x20000004ff047230 */ /* 0x000fe40000004100 */
        /* <DEDUP_REMOVED lines=9> */
.L_x_3240:
[----:B------:R-:W-:Y:S05]  /*96f0*/  BSYNC.RECONVERGENT B7 ;  /* 0x0000000000077941 */ /* 0x000fea0003800200 */
.L_x_3239:
[----:B------:R-:W-:Y:S01]  /*9700*/  VIADD R0, R22, 0x100 ;  /* 0x0000010016007836 */ /* 0x000fe20000000000 */
        /* <DEDUP_REMOVED lines=24> */
.L_x_3248:
[----:B------:R-:W-:Y:S05]  /*9890*/  BSYNC.RECONVERGENT B6 ;  /* 0x0000000000067941 */ /* 0x000fea0003800200 */
.L_x_3247:
        /* <DEDUP_REMOVED lines=21> */
.L_x_3250:
[----:B------:R-:W-:Y:S05]  /*99f0*/  BSYNC.RECONVERGENT B6 ;  /* 0x0000000000067941 */ /* 0x000fea0003800200 */
.L_x_3249:
[----:B------:R-:W-:Y:S01]  /*9a00*/  HADD2.F32 R24, -RZ, -R24.H0_H0 ;  /* 0xa0000018ff187230 */ /* 0x000fe20000004100 */
[----:B------:R-:W2:Y:S01]  /*9a10*/  MUFU.LG2 R16, R16 ;  /* 0x0000001000107308 */ /* 0x000ea20000000c00 */
[----:B01----:R-:W-:Y:S02]  /*9a20*/  IMAD.MOV.U32 R5, RZ, RZ, 0x3e800000 ;  /* 0x3e800000ff057424 */ /* 0x003fe400078e00ff */
[----:B------:R-:W-:Y:S02]  /*9a30*/  IMAD.MOV.U32 R7, RZ, RZ, 0x3d39bf78 ;  /* 0x3d39bf78ff077424 */ /* 0x000fe400078e00ff */
        /* <DEDUP_REMOVED lines=25> */
[----:B--2---:R-:W-:-:S03]  /*9bd0*/  FMUL.FTZ R0, R16, 0.69314718246459960938 ;  /* 0x3f31721810007820 */ /* 0x004fc60000410000 */
[----:B------:R-:W-:Y:S02]  /*9be0*/  @P0 FSEL R3, R3, -RZ, P1 ;  /* 0x800000ff03030208 */ /* 0x000fe40000800000 */
[----:B------:R-:W-:Y:S02]  /*9bf0*/  F2FP.F16.F32.PACK_AB R0, RZ, R0 ;  /* 0x00000000ff00723e */ /* 0x000fe400000000ff */
[----:B------:R-:W-:Y:S02]  /*9c00*/  F2FP.F16.F32.PACK_AB R3, RZ, R3 ;  /* 0x00000003ff03723e */ /* 0x000fe400000000ff */
[----:B------:R-:W-:Y:S02]  /*9c10*/  PRMT R5, R0, 0x7610, R5 ;  /* 0x0000761000057816 */ /* 0x000fe40000000005 */
[----:B------:R-:W-:Y:S01]  /*9c20*/  PRMT R0, R3, 0x7610, R0 ;  /* 0x0000761003007816 */ /* 0x000fe20000000000 */
[----:B------:R-:W-:Y:S02]  /*9c30*/  FADD.FTZ R3, R25, -1 ;  /* 0xbf80000019037421 */ /* 0x000fe40000010000 */
[----:B------:R-:W-:-:S02]  /*9c40*/  HADD2.F32 R4, -RZ, R5.H0_H0 ;  /* 0x20000005ff047230 */ /* 0x000fc40000004100 */
[----:B------:R-:W-:-:S03]  /*9c50*/  HADD2.F32 R6, -RZ, R0.H0_H0 ;  /* 0x20000000ff067230 */ /* 0x000fc60000004100 */
[----:B------:R-:W-:Y:S02]  /*9c60*/  FSETP.GEU.FTZ.AND P0, PT, R4, -100, PT ;  /* 0xc2c800000400780b */ /* 0x000fe40003f1e000 */
[----:B------:R-:W-:Y:S02]  /*9c70*/  FSETP.GEU.FTZ.AND P1, PT, R6, -100, PT ;  /* 0xc2c800000600780b */ /* 0x000fe40003f3e000 */
[----:B------:R-:W-:Y:S02]  /*9c80*/  F2FP.F16.F32.PACK_AB R4, RZ, R3 ;  /* 0x00000003ff04723e */ /* 0x000fe400000000ff */
[----:B------:R-:W-:Y:S02]  /*9c90*/  SEL R3, R5, 0xd640, P0 ;  /* 0x0000d64005037807 */ /* 0x000fe40000000000 */
[----:B------:R-:W-:Y:S01]  /*9ca0*/  SEL R0, R0, 0xd640, P1 ;  /* 0x0000d64000007807 */ /* 0x000fe20000800000 */
[----:B------:R-:W-:Y:S02]  /*9cb0*/  HADD2.F32 R4, -RZ, R4.H0_H0 ;  /* 0x20000004ff047230 */ /* 0x000fe40000004100 */
[----:B------:R-:W-:-:S02]  /*9cc0*/  HADD2.F32 R6, -RZ, R3.H0_H0 ;  /* 0x20000003ff067230 */ /* 0x000fc40000004100 */
        /* <DEDUP_REMOVED lines=8> */
.L_x_3246:
[----:B------:R-:W-:Y:S05]  /*9d50*/  BSYNC.RECONVERGENT B7 ;  /* 0x0000000000077941 */ /* 0x000fea0003800200 */
.L_x_3245:
        /* <DEDUP_REMOVED lines=25> */
.L_x_3254:
[----:B------:R-:W-:Y:S05]  /*9ef0*/  BSYNC.RECONVERGENT B6 ;  /* 0x0000000000067941 */ /* 0x000fea0003800200 */
.L_x_3253:
        /* <DEDUP_REMOVED lines=21> */
.L_x_3256:
[----:B------:R-:W-:Y:S05]  /*a050*/  BSYNC.RECONVERGENT B6 ;  /* 0x0000000000067941 */ /* 0x000fea0003800200 */
.L_x_3255:
        /* <DEDUP_REMOVED lines=53> */
.L_x_3252:
[----:B------:R-:W-:Y:S05]  /*a3b0*/  BSYNC.RECONVERGENT B7 ;  /* 0x0000000000077941 */ /* 0x000fea0003800200 */
.L_x_3251:
[----:B-----5:R-:W2:Y:S01]  /*a3c0*/  LDC.U8 R16, c[0x0][0x3b0] ;  /* 0x0000ec00ff107b82 */ /* 0x020ea20000000000 */
[----:B------:R-:W-:Y:S01]  /*a3d0*/  ISETP.GE.AND P0, PT, R22, R29, PT ;  /* 0x0000001d1600720c */ /* 0x000fe20003f06270 */
[----:B------:R-:W-:Y:S04]  /*a3e0*/  BSSY.RECONVERGENT B7, `(.L_x_3257) ;  /* 0x0000302000077945 */ /* 0x000fe80003800200 */
[----:B------:R-:W-:Y:S08]  /*a3f0*/  BSSY.RELIABLE B6, `(.L_x_3258) ;  /* 0x000020a000067945 */ /* 0x000ff00003800100 */
[----:B------:R-:W-:Y:S05]  /*a400*/  @P0 BRA `(.L_x_3259) ;  /* 0x0000002000140947 */ /* 0x000fea0003800000 */
[----:B------:R-:W3:Y:S01]  /*a410*/  LDCU UR4, c[0x0][0x3b4] ;  /* 0x00007680ff0477ac */ /* 0x000ee20008000800 */
[----:B------:R-:W4:Y:S01]  /*a420*/  LDC.64 R8, c[0x0][0x388] ;  /* 0x0000e200ff087b82 */ /* 0x000f220000000a00 */
[----:B------:R-:W-:Y:S01]  /*a430*/  IMAD R0, R17, 0x200, R22 ;  /* 0x0000020011007824 */ /* 0x000fe200078e0216 */
[----:B012---:R-:W-:-:S03]  /*a440*/  PRMT R4, R16, 0x9910, RZ ;  /* 0x0000991010047816 */ /* 0x007fc600000000ff */
[----:B---3--:R-:W-:Y:S02]  /*a450*/  IMAD R3, R0, UR4, RZ ;  /* 0x0000000400037c24 */ /* 0x008fe4000f8e02ff */
[----:B------:R-:W-:-:S05]  /*a460*/  IMAD.MOV.U32 R0, RZ, RZ, R4 ;  /* 0x000000ffff007224 */ /* 0x000fca00078e0004 */
[----:B------:R-:W-:Y:S02]  /*a470*/  ISETP.GT.AND P0, PT, R0, 0x9, PT ;  /* 0x000000090000780c */ /* 0x000fe40003f04270 */
[----:B----4-:R-:W-:-:S05]  /*a480*/  IADD3 R8, P1, PT, R3, R8, RZ ;  /* 0x0000000803087210 */ /* 0x010fca0007f3e0ff */
        /* <DEDUP_REMOVED lines=10> */
[----:B------:R-:W-:Y:S02]  /*a530*/  HADD2.F32 R18, -RZ, R18.H0_H0 ;  /* 0x20000012ff127230 */ /* 0x000fe40000004100 */
[----:B------:R-:W-:Y:S02]  /*a540*/  IMAD.MOV.U32 R22, RZ, RZ, R2 ;  /* 0x000000ffff167224 */ /* 0x000fe400078e0002 */
[----:B------:R-:W0:Y:S02]  /*a550*/  F2I.FTZ.TRUNC.NTZ R3, R18 ;  /* 0x0000001200037305 */ /* 0x000e24000021f100 */
[----:B0-----:R0:W-:Y:S01]  /*a560*/  STG.E.U8 desc[UR36][R8.64], R3 ;  /* 0x0000000308007986 */ /* 0x0011e2000c101124 */
[----:B------:R-:W-:Y:S05]  /*a570*/  BRA `(.L_x_3265) ;  /* 0x0000000c00d47947 */ /* 0x000fea0003800000 */
.L_x_3263:
[----:B------:R-:W-:Y:S02]  /*a580*/  HADD2.F32 R5, -RZ, R18.H0_H0 ;  /* 0x20000012ff057230 */ /* 0x000fe40000004100 */
[----:B------:R-:W-:-:S04]  /*a590*/  IMAD.MOV.U32 R22, RZ, RZ, R2 ;  /* 0x000000ffff167224 */ /* 0x000fc800078e0002 */
[----:B------:R-:W0:Y:S02]  /*a5a0*/  F2I.S64.TRUNC R4, R5 ;  /* 0x0000000500047311 */ /* 0x000e24000020d900 */
[----:B0-----:R0:W-:Y:S01]  /*a5b0*/  STG.E.U8 desc[UR36][R8.64], R4 ;  /* 0x0000000408007986 */ /* 0x0011e2000c101124 */
[----:B------:R-:W-:Y:S05]  /*a5c0*/  BRA `(.L_x_3265) ;  /* 0x0000000c00c07947 */ /* 0x000fea0003800000 */
.L_x_3262:
[----:B------:R-:W-:-:S13]  /*a5d0*/  ISETP.NE.AND P0, PT, R0, 0x2, PT ;  /* 0x000000020000780c */ /* 0x000fda0003f05270 */
[----:B------:R-:W-:Y:S05]  /*a5e0*/  @!P0 BRA `(.L_x_3266) ;  /* 0x0000000000388947 */ /* 0x000fea0003800000 */
[----:B------:R-:W-:-:S13]  /*a5f0*/  ISETP.NE.AND P0, PT, R0, 0x3, PT ;  /* 0x000000030000780c */ /* 0x000fda0003f05270 */
[----:B------:R-:W-:Y:S05]  /*a600*/  @!P0 BRA `(.L_x_3267) ;  /* 0x00000000001c8947 */ /* 0x000fea0003800000 */
[----:B------:R-:W-:-:S13]  /*a610*/  ISETP.NE.AND P0, PT, R0, 0x4, PT ;  /* 0x000000040000780c */ /* 0x000fda0003f05270 */
[----:B------:R-:W-:Y:S05]  /*a620*/  @P0 BRA `(.L_x_3264) ;  /* 0x0000000800f80947 */ /* 0x000fea0003800000 */
[----:B------:R-:W-:Y:S02]  /*a630*/  HADD2.F32 R4, -RZ, R18.H0_H0 ;  /* 0x20000012ff047230 */ /* 0x000fe40000004100 */
[----:B------:R-:W-:-:S04]  /*a640*/  IMAD.MOV.U32 R22, RZ, RZ, R2 ;  /* 0x000000ffff167224 */ /* 0x000fc800078e0002 */
[----:B------:R-:W0:Y:S02]  /*a650*/  F2I.S64.TRUNC R4, R4 ;  /* 0x0000000400047311 */ /* 0x000e24000020d900 */
[----:B0-----:R0:W-:Y:S01]  /*a660*/  STG.E.64 desc[UR36][R8.64], R4 ;  /* 0x0000000408007986 */ /* 0x0011e2000c101b24 */
[----:B------:R-:W-:Y:S05]  /*a670*/  BRA `(.L_x_3265) ;  /* 0x0000000c00947947 */ /* 0x000fea0003800000 */
.L_x_3267:
[----:B------:R-:W-:Y:S02]  /*a680*/  HADD2.F32 R18, -RZ, R18.H0_H0 ;  /* 0x20000012ff127230 */ /* 0x000fe40000004100 */
[----:B------:R-:W-:Y:S02]  /*a690*/  IMAD.MOV.U32 R22, RZ, RZ, R2 ;  /* 0x000000ffff167224 */ /* 0x000fe400078e0002 */
[----:B------:R-:W0:Y:S02]  /*a6a0*/  F2I.FTZ.TRUNC.NTZ R3, R18 ;  /* 0x0000001200037305 */ /* 0x000e24000021f100 */
[----:B0-----:R0:W-:Y:S01]  /*a6b0*/  STG.E desc[UR36][R8.64], R3 ;  /* 0x0000000308007986 */ /* 0x0011e2000c101924 */
[----:B------:R-:W-:Y:S05]  /*a6c0*/  BRA `(.L_x_3265) ;  /* 0x0000000c00807947 */ /* 0x000fea0003800000 */
.L_x_3266:
[----:B------:R-:W-:Y:S02]  /*a6d0*/  HADD2.F32 R18, -RZ, R18.H0_H0 ;  /* 0x20000012ff127230 */ /* 0x000fe40000004100 */
[----:B------:R-:W-:Y:S02]  /*a6e0*/  IMAD.MOV.U32 R22, RZ, RZ, R2 ;  /* 0x000000ffff167224 */ /* 0x000fe400078e0002 */
[----:B------:R-:W0:Y:S02]  /*a6f0*/  F2I.FTZ.TRUNC.NTZ R3, R18 ;  /* 0x0000001200037305 */ /* 0x000e24000021f100 */
[----:B0-----:R0:W-:Y:S01]  /*a700*/  STG.E.U16 desc[UR36][R8.64], R3 ;  /* 0x0000000308007986 */ /* 0x0011e2000c101524 */
[----:B------:R-:W-:Y:S05]  /*a710*/  BRA `(.L_x_3265) ;  /* 0x0000000c006c7947 */ /* 0x000fea0003800000 */
.L_x_3261:
[----:B------:R-:W-:-:S13]  /*a720*/  ISETP.GT.AND P0, PT, R0, 0x6, PT ;  /* 0x000000060000780c */ /* 0x000fda0003f04270 */
[----:B------:R-:W-:Y:S05]  /*a730*/  @P0 BRA `(.L_x_3268) ;  /* 0x00000000002c0947 */ /* 0x000fea0003800000 */
[----:B------:R-:W-:-:S13]  /*a740*/  ISETP.NE.AND P0, PT, R0, 0x5, PT ;  /* 0x000000050000780c */ /* 0x000fda0003f05270 */
[----:B------:R-:W-:Y:S05]  /*a750*/  @!P0 BRA `(.L_x_3269) ;  /* 0x0000000000188947 */ /* 0x000fea0003800000 */
[----:B------:R-:W-:-:S13]  /*a760*/  ISETP.NE.AND P0, PT, R0, 0x6, PT ;  /* 0x000000060000780c */ /* 0x000fda0003f05270 */
[----:B------:R-:W-:Y:S05]  /*a770*/  @P0 BRA `(.L_x_3264) ;  /* 0x0000000800a40947 */ /* 0x000fea0003800000 */
[----:B------:R-:W-:Y:S02]  /*a780*/  HADD2.F32 R3, -RZ, R18.H0_H0 ;  /* 0x20000012ff037230 */ /* 0x000fe40000004100 */
[----:B------:R-:W-:-:S03]  /*a790*/  IMAD.MOV.U32 R22, RZ, RZ, R2 ;  /* 0x000000ffff167224 */ /* 0x000fc600078e0002 */
[----:B------:R0:W-:Y:S01]  /*a7a0*/  STG.E desc[UR36][R8.64], R3 ;  /* 0x0000000308007986 */ /* 0x0001e2000c101924 */
[----:B------:R-:W-:Y:S05]  /*a7b0*/  BRA `(.L_x_3265) ;  /* 0x0000000c00447947 */ /* 0x000fea0003800000 */
.L_x_3269:
[----:B------:R0:W-:Y:S01]  /*a7c0*/  STG.E.U16 desc[UR36][R8.64], R18 ;  /* 0x0000001208007986 */ /* 0x0001e2000c101524 */
[----:B------:R-:W-:Y:S01]  /*a7d0*/  IMAD.MOV.U32 R22, RZ, RZ, R2 ;  /* 0x000000ffff167224 */ /* 0x000fe200078e0002 */
[----:B------:R-:W-:Y:S06]  /*a7e0*/  BRA `(.L_x_3265) ;  /* 0x0000000c00387947 */ /* 0x000fec0003800000 */
.L_x_3268:
[----:B------:R-:W-:-:S13]  /*a7f0*/  ISETP.NE.AND P0, PT, R0, 0x7, PT ;  /* 0x000000070000780c */ /* 0x000fda0003f05270 */
[----:B------:R-:W-:Y:S05]  /*a800*/  @!P0 BRA `(.L_x_3270) ;  /* 0x00000000003c8947 */ /* 0x000fea0003800000 */
[----:B------:R-:W-:-:S13]  /*a810*/  ISETP.NE.AND P0, PT, R0, 0x8, PT ;  /* 0x000000080000780c */ /* 0x000fda0003f05270 */
[----:B------:R-:W-:Y:S05]  /*a820*/  @!P0 BRA `(.L_x_3271) ;  /* 0x00000000001c8947 */ /* 0x000fea0003800000 */
[----:B------:R-:W-:-:S13]  /*a830*/  ISETP.NE.AND P0, PT, R0, 0x9, PT ;  /* 0x000000090000780c */ /* 0x000fda0003f05270 */
[----:B------:R-:W-:Y:S05]  /*a840*/  @P0 BRA `(.L_x_3264) ;  /* 0x0000000800700947 */ /* 0x000fea0003800000 */
[----:B------:R-:W-:Y:S02]  /*a850*/  HADD2.F32 R4, -RZ, R18.H0_H0 ;  /* 0x20000012ff047230 */ /* 0x000fe40000004100 */
[----:B------:R-:W-:Y:S02]  /*a860*/  IMAD.MOV.U32 R5, RZ, RZ, RZ ;  /* 0x000000ffff057224 */ /* 0x000fe400078e00ff */
[----:B------:R-:W-:-:S03]  /*a870*/  IMAD.MOV.U32 R22, RZ, RZ, R2 ;  /* 0x000000ffff167224 */ /* 0x000fc600078e0002 */
[----:B------:R0:W-:Y:S01]  /*a880*/  STG.E.64 desc[UR36][R8.64], R4 ;  /* 0x0000000408007986 */ /* 0x0001e2000c101b24 */
[----:B------:R-:W-:Y:S05]  /*a890*/  BRA `(.L_x_3265) ;  /* 0x0000000c000c7947 */ /* 0x000fea0003800000 */
.L_x_3271:
[----:B------:R-:W-:Y:S02]  /*a8a0*/  HADD2.F32 R0, -RZ, R18.H0_H0 ;  /* 0x20000012ff007230 */ /* 0x000fe40000004100 */
[----:B------:R-:W-:-:S03]  /*a8b0*/  IMAD.MOV.U32 R22, RZ, RZ, R2 ;  /* 0x000000ffff167224 */ /* 0x000fc600078e0002 */
[----:B------:R-:W-:-:S04]  /*a8c0*/  F2FP.F16.F32.PACK_AB R0, RZ, R0 ;  /* 0x00000000ff00723e */ /* 0x000fc800000000ff */
[----:B------:R-:W-:-:S05]  /*a8d0*/  PRMT R0, R0, 0x5410, RZ ;  /* 0x0000541000007816 */ /* 0x000fca00000000ff */
[----:B------:R0:W-:Y:S01]  /*a8e0*/  STG.E desc[UR36][R8.64], R0 ;  /* 0x0000000008007986 */ /* 0x0001e2000c101924 */
[----:B------:R-:W-:Y:S05]  /*a8f0*/  BRA `(.L_x_3265) ;  /* 0x0000000800f47947 */ /* 0x000fea0003800000 */
.L_x_3270:
[----:B------:R-:W-:Y:S02]  /*a900*/  HADD2.F32 R4, -RZ, R18.H0_H0 ;  /* 0x20000012ff047230 */ /* 0x000fe40000004100 */
[----:B------:R-:W-:-:S03]  /*a910*/  IMAD.MOV.U32 R22, RZ, RZ, R2 ;  /* 0x000000ffff167224 */ /* 0x000fc600078e0002 */
[----:B------:R-:W-:-:S06]  /*a920*/  FMUL.FTZ R4, R4, 1 ;  /* 0x3f80000004047820 */ /* 0x000fcc0000410000 */
[----:B------:R-:W0:Y:S02]  /*a930*/  F2F.F64.F32 R4, R4 ;  /* 0x0000000400047310 */ /* 0x000e240000201800 */
[----:B0-----:R0:W-:Y:S01]  /*a940*/  STG.E.64 desc[UR36][R8.64], R4 ;  /* 0x0000000408007986 */ /* 0x0011e2000c101b24 */
[----:B------:R-:W-:Y:S05]  /*a950*/  BRA `(.L_x_3265) ;  /* 0x0000000800dc7947 */ /* 0x000fea0003800000 */
.L_x_3260:
        /* <DEDUP_REMOVED lines=10> */
[----:B------:R-:W-:-:S04]  /*aa00*/  FSETP.NEU.FTZ.AND P0, PT, R18, RZ, PT ;  /* 0x000000ff1200720b */ /* 0x000fc80003f1d000 */
[----:B------:R-:W-:-:S05]  /*aa10*/  SEL R3, RZ, 0x1, !P0 ;  /* 0x00000001ff037807 */ /* 0x000fca0004000000 */
[----:B------:R0:W-:Y:S01]  /*aa20*/  STG.E.U8 desc[UR36][R8.64], R3 ;  /* 0x0000000308007986 */ /* 0x0001e2000c101124 */
[----:B------:R-:W-:Y:S05]  /*aa30*/  BRA `(.L_x_3265) ;  /* 0x0000000800a47947 */ /* 0x000fea0003800000 */
.L_x_3274:
[----:B------:R-:W-:Y:S01]  /*aa40*/  HADD2.F32 R18, -RZ, R18.H0_H0 ;  /* 0x20000012ff127230 */ /* 0x000fe20000004100 */
[----:B------:R-:W-:Y:S01]  /*aa50*/  CS2R R6, SRZ ;  /* 0x0000000000067805 */ /* 0x000fe2000001ff00 */
[----:B------:R-:W-:-:S03]  /*aa60*/  IMAD.MOV.U32 R22, RZ, RZ, R2 ;  /* 0x000000ffff167224 */ /* 0x000fc600078e0002 */
[----:B------:R-:W-:-:S06]  /*aa70*/  FMUL.FTZ R4, R18, 1 ;  /* 0x3f80000012047820 */ /* 0x000fcc0000410000 */
[----:B------:R-:W0:Y:S02]  /*aa80*/  F2F.F64.F32 R4, R4 ;  /* 0x0000000400047310 */ /* 0x000e240000201800 */
[----:B0-----:R0:W-:Y:S01]  /*aa90*/  STG.E.128 desc[UR36][R8.64], R4 ;  /* 0x0000000408007986 */ /* 0x0011e2000c101d24 */
[----:B------:R-:W-:Y:S05]  /*aaa0*/  BRA `(.L_x_3265) ;  /* 0x0000000800887947 */ /* 0x000fea0003800000 */
.L_x_3273:
[----:B------:R-:W-:-:S13]  /*aab0*/  ISETP.NE.AND P0, PT, R0, 0xf, PT ;  /* 0x0000000f0000780c */ /* 0x000fda0003f05270 */
[----:B------:R-:W-:Y:S05]  /*aac0*/  @!P0 BRA `(.L_x_3275) ;  /* 0x0000000000a88947 */ /* 0x000fea0003800000 */
[----:B------:R-:W-:-:S13]  /*aad0*/  ISETP.NE.AND P0, PT, R0, 0x17, PT ;  /* 0x000000170000780c */ /* 0x000fda0003f05270 */
[----:B------:R-:W-:Y:S05]  /*aae0*/  @!P0 BRA `(.L_x_3276) ;  /* 0x0000000000508947 */ /* 0x000fea0003800000 */
[----:B------:R-:W-:-:S13]  /*aaf0*/  ISETP.NE.AND P0, PT, R0, 0x18, PT ;  /* 0x000000180000780c */ /* 0x000fda0003f05270 */
[----:B------:R-:W-:Y:S05]  /*ab00*/  @P0 BRA `(.L_x_3264) ;  /* 0x0000000400c00947 */ /* 0x000fea0003800000 */
        /* <DEDUP_REMOVED lines=13> */
.L_x_3278:
[----:B------:R-:W-:Y:S05]  /*abe0*/  BSYNC.RECONVERGENT B0 ;  /* 0x0000000000007941 */ /* 0x000fea0003800200 */
.L_x_3277:
[----:B------:R-:W-:Y:S01]  /*abf0*/  LOP3.LUT R5, R0, 0x80, R5, 0xf8, !PT ;  /* 0x0000008000057812 */ /* 0x000fe200078ef805 */
[----:B------:R-:W-:-:S04]  /*ac00*/  IMAD.MOV.U32 R22, RZ, RZ, R2 ;  /* 0x000000ffff167224 */ /* 0x000fc800078e0002 */
[----:B------:R0:W-:Y:S01]  /*ac10*/  STG.E.U8 desc[UR36][R8.64], R5 ;  /* 0x0000000508007986 */ /* 0x0001e2000c101124 */
[----:B------:R-:W-:Y:S05]  /*ac20*/  BRA `(.L_x_3265) ;  /* 0x0000000800287947 */ /* 0x000fea0003800000 */
.L_x_3276:
        /* <DEDUP_REMOVED lines=15> */
.L_x_3280:
[----:B------:R-:W-:Y:S05]  /*ad20*/  BSYNC.RECONVERGENT B0 ;  /* 0x0000000000007941 */ /* 0x000fea0003800200 */
.L_x_3279:
[----:B------:R-:W-:Y:S01]  /*ad30*/  LOP3.LUT R5, R0, 0x80, R5, 0xf8, !PT ;  /* 0x0000008000057812 */ /* 0x000fe200078ef805 */
[----:B------:R-:W-:-:S04]  /*ad40*/  IMAD.MOV.U32 R22, RZ, RZ, R2 ;  /* 0x000000ffff167224 */ /* 0x000fc800078e0002 */
[----:B------:R0:W-:Y:S01]  /*ad50*/  STG.E.U8 desc[UR36][R8.64], R5 ;  /* 0x0000000508007986 */ /* 0x0001e2000c101124 */
[----:B------:R-:W-:Y:S05]  /*ad60*/  BRA `(.L_x_3265) ;  /* 0x0000000400d87947 */ /* 0x000fea0003800000 */
.L_x_3275:
[----:B------:R-:W-:Y:S02]  /*ad70*/  HADD2.F32 R0, -RZ, R18.H0_H0 ;  /* 0x20000012ff007230 */ /* 0x000fe40000004100 */
[----:B------:R-:W-:-:S03]  /*ad80*/  IMAD.MOV.U32 R22, RZ, RZ, R2 ;  /* 0x000000ffff167224 */ /* 0x000fc600078e0002 */
[----:B------:R-:W-:-:S05]  /*ad90*/  F2FP.BF16.F32.PACK_AB R0, RZ, R0 ;  /* 0x00000000ff00723e */ /* 0x000fca00000010ff */
[----:B------:R0:W-:Y:S01]  /*ada0*/  STG.E.U16 desc[UR36][R8.64], R0 ;  /* 0x0000000008007986 */ /* 0x0001e2000c101524 */
[----:B------:R-:W-:Y:S05]  /*adb0*/  BRA `(.L_x_3265) ;  /* 0x0000000400c47947 */ /* 0x000fea0003800000 */
.L_x_3272:
        /* <DEDUP_REMOVED lines=10> */
[----:B------:R-:W0:Y:S02]  /*ae60*/  F2I.FTZ.U32.TRUNC.NTZ R3, R3 ;  /* 0x0000000300037305 */ /* 0x000e24000021f000 */
[----:B0-----:R4:W-:Y:S01]  /*ae70*/  STG.E.U16 desc[UR36][R8.64], R3 ;  /* 0x0000000308007986 */ /* 0x0019e2000c101524 */
[----:B------:R-:W-:Y:S05]  /*ae80*/  BRA `(.L_x_3265) ;  /* 0x0000000400907947 */ /* 0x000fea0003800000 */
.L_x_3283:
        /* <DEDUP_REMOVED lines=13> */
.L_x_3286:
[----:B------:R-:W-:-:S04]  /*af60*/  SHF.R.U32.HI R0, RZ, 0x14, R3 ;  /* 0x00000014ff007819 */ /* 0x000fc80000011603 */
[----:B------:R-:W-:-:S04]  /*af70*/  LOP3.LUT R0, R0, 0x1, RZ, 0xc0, !PT ;  /* 0x0000000100007812 */ /* 0x000fc800078ec0ff */
[----:B------:R-:W-:-:S04]  /*af80*/  IADD3 R0, PT, PT, R3, 0x487ffff, R0 ;  /* 0x0487ffff03007810 */ /* 0x000fc80007ffe000 */
[----:B------:R-:W-:-:S04]  /*af90*/  SHF.R.U32.HI R0, RZ, 0x14, R0 ;  /* 0x00000014ff007819 */ /* 0x000fc80000011600 */
[----:B------:R-:W-:-:S07]  /*afa0*/  LOP3.LUT R0, R0, 0xff, RZ, 0xc0, !PT ;  /* 0x000000ff00007812 */ /* 0x000fce00078ec0ff */
.L_x_3287:
[----:B------:R-:W-:-:S04]  /*afb0*/  SHF.R.U32.HI R3, RZ, 0x18, R3 ;  /* 0x00000018ff037819 */ /* 0x000fc80000011603 */
[----:B------:R-:W-:-:S04]  /*afc0*/  LOP3.LUT R0, R0, 0x80, R3, 0xf8, !PT ;  /* 0x0000008000007812 */ /* 0x000fc800078ef803 */
[----:B------:R-:W-:-:S07]  /*afd0*/  PRMT R4, R0, 0x7610, R4 ;  /* 0x0000761000047816 */ /* 0x000fce0000000004 */
.L_x_3285:
[----:B------:R-:W-:Y:S05]  /*afe0*/  BSYNC.RECONVERGENT B0 ;  /* 0x0000000000007941 */ /* 0x000fea0003800200 */
.L_x_3284:
[----:B------:R0:W-:Y:S01]  /*aff0*/  STG.E.U8 desc[UR36][R8.64], R4 ;  /* 0x0000000408007986 */ /* 0x0001e2000c101124 */
[----:B------:R-:W-:Y:S01]  /*b000*/  IMAD.MOV.U32 R22, RZ, RZ, R2 ;  /* 0x000000ffff167224 */ /* 0x000fe200078e0002 */
[----:B------:R-:W-:Y:S06]  /*b010*/  BRA `(.L_x_3265) ;  /* 0x00000004002c7947 */ /* 0x000fec0003800000 */
.L_x_3282:
        /* <DEDUP_REMOVED lines=13> */
.L_x_3290:
[----:B------:R-:W-:-:S04]  /*b0f0*/  SHF.R.U32.HI R0, RZ, 0x15, R3 ;  /* 0x00000015ff007819 */ /* 0x000fc80000011603 */
[----:B------:R-:W-:-:S04]  /*b100*/  LOP3.LUT R0, R0, 0x1, RZ, 0xc0, !PT ;  /* 0x0000000100007812 */ /* 0x000fc800078ec0ff */
[----:B------:R-:W-:-:S04]  /*b110*/  IADD3 R0, PT, PT, R3, 0x88fffff, R0 ;  /* 0x088fffff03007810 */ /* 0x000fc80007ffe000 */
[----:B------:R-:W-:-:S04]  /*b120*/  SHF.R.U32.HI R0, RZ, 0x15, R0 ;  /* 0x00000015ff007819 */ /* 0x000fc80000011600 */
[----:B------:R-:W-:-:S07]  /*b130*/  LOP3.LUT R0, R0, 0xff, RZ, 0xc0, !PT ;  /* 0x000000ff00007812 */ /* 0x000fce00078ec0ff */
.L_x_3291:
[----:B------:R-:W-:-:S04]  /*b140*/  SHF.R.U32.HI R3, RZ, 0x18, R3 ;  /* 0x00000018ff037819 */ /* 0x000fc80000011603 */
[----:B------:R-:W-:-:S04]  /*b150*/  LOP3.LUT R0, R0, 0x80, R3, 0xf8, !PT ;  /* 0x0000008000007812 */ /* 0x000fc800078ef803 */
[----:B------:R-:W-:-:S07]  /*b160*/  PRMT R4, R0, 0x7610, R4 ;  /* 0x0000761000047816 */ /* 0x000fce0000000004 */
.L_x_3289:
[----:B------:R-:W-:Y:S05]  /*b170*/  BSYNC.RECONVERGENT B0 ;  /* 0x0000000000007941 */ /* 0x000fea0003800200 */
.L_x_3288:
[----:B------:R3:W-:Y:S01]  /*b180*/  STG.E.U8 desc[UR36][R8.64], R4 ;  /* 0x0000000408007986 */ /* 0x0007e2000c101124 */
[----:B------:R-:W-:Y:S01]  /*b190*/  IMAD.MOV.U32 R22, RZ, RZ, R2 ;  /* 0x000000ffff167224 */ /* 0x000fe200078e0002 */
[----:B------:R-:W-:Y:S06]  /*b1a0*/  BRA `(.L_x_3265) ;  /* 0x0000000000c87947 */ /* 0x000fec0003800000 */
.L_x_3281:
[----:B------:R-:W-:-:S13]  /*b1b0*/  ISETP.NE.AND P0, PT, R0, 0x1c, PT ;  /* 0x0000001c0000780c */ /* 0x000fda0003f05270 */
[----:B------:R-:W-:Y:S05]  /*b1c0*/  @!P0 BRA `(.L_x_3292) ;  /* 0x0000000000b08947 */ /* 0x000fea0003800000 */
[----:B------:R-:W-:-:S13]  /*b1d0*/  ISETP.NE.AND P0, PT, R0, 0x1d, PT ;  /* 0x0000001d0000780c */ /* 0x000fda0003f05270 */
[----:B------:R-:W-:Y:S05]  /*b1e0*/  @!P0 BRA `(.L_x_3293) ;  /* 0x0000000000948947 */ /* 0x000fea0003800000 */
[----:B------:R-:W-:-:S13]  /*b1f0*/  ISETP.NE.AND P0, PT, R0, 0x2c, PT ;  /* 0x0000002c0000780c */ /* 0x000fda0003f05270 */
[----:B------:R-:W-:Y:S05]  /*b200*/  @!P0 BRA `(.L_x_3294) ;  /* 0x0000000000488947 */ /* 0x000fea0003800000 */
.L_x_3264:
        /* <DEDUP_REMOVED lines=16> */
.L_x_3295:
[----:B------:R-:W-:Y:S01]  /*b310*/  IMAD.MOV.U32 R22, RZ, RZ, R2 ;  /* 0x000000ffff167224 */ /* 0x000fe200078e0002 */
[----:B------:R-:W-:Y:S06]  /*b320*/  BRA `(.L_x_3265) ;  /* 0x0000000000687947 */ /* 0x000fec0003800000 */
.L_x_3294:
[----:B------:R-:W-:Y:S02]  /*b330*/  HADD2.F32 R18, -RZ, R18.H0_H0 ;  /* 0x20000012ff127230 */ /* 0x000fe40000004100 */
        /* <DEDUP_REMOVED lines=16> */
.L_x_3293:
[----:B------:R-:W-:Y:S02]  /*b440*/  HADD2.F32 R4, -RZ, R18.H0_H0 ;  /* 0x20000012ff047230 */ /* 0x000fe40000004100 */
[----:B------:R-:W-:-:S04]  /*b450*/  IMAD.MOV.U32 R22, RZ, RZ, R2 ;  /* 0x000000ffff167224 */ /* 0x000fc800078e0002 */
[----:B------:R-:W0:Y:S02]  /*b460*/  F2I.U64.TRUNC R4, R4 ;  /* 0x0000000400047311 */ /* 0x000e24000020d800 */
[----:B0-----:R1:W-:Y:S01]  /*b470*/  STG.E.64 desc[UR36][R8.64], R4 ;  /* 0x0000000408007986 */ /* 0x0013e2000c101b24 */
[----:B------:R-:W-:Y:S05]  /*b480*/  BRA `(.L_x_3265) ;  /* 0x0000000000107947 */ /* 0x000fea0003800000 */
.L_x_3292:
[----:B------:R-:W-:Y:S02]  /*b490*/  HADD2.F32 R18, -RZ, R18.H0_H0 ;  /* 0x20000012ff127230 */ /* 0x000fe40000004100 */
[----:B------:R-:W-:Y:S02]  /*b4a0*/  IMAD.MOV.U32 R22, RZ, RZ, R2 ;  /* 0x000000ffff167224 */ /* 0x000fe400078e0002 */
[----:B------:R-:W0:Y:S02]  /*b4b0*/  F2I.FTZ.U32.TRUNC.NTZ R3, R18 ;  /* 0x0000001200037305 */ /* 0x000e24000021f000 */
[----:B0-----:R0:W-:Y:S03]  /*b4c0*/  STG.E desc[UR36][R8.64], R3 ;  /* 0x0000000308007986 */ /* 0x0011e6000c101924 */
.L_x_3265:
[----:B------:R-:W-:-:S13]  /*b4d0*/  ISETP.GE.AND P0, PT, R22, R29, PT ;  /* 0x0000001d1600720c */ /* 0x000fda0003f06270 */
[----:B------:R-:W-:Y:S05]  /*b4e0*/  @P0 BREAK.RELIABLE B6 ;  /* 0x0000000000060942 */ /* 0x000fea0003800100 */
[----:B------:R-:W-:Y:S05]  /*b4f0*/  @P0 BRA `(.L_x_3296) ;  /* 0x0000001c00c00947 */ /* 0x000fea0003800000 */
[----:B------:R-:W5:Y:S01]  /*b500*/  LDCU UR4, c[0x0][0x3b4] ;  /* 0x00007680ff0477ac */ /* 0x000f620008000800 */
[----:B0-2-4-:R-:W0:Y:S01]  /*b510*/  LDC.64 R2, c[0x0][0x388] ;  /* 0x0000e200ff027b82 */ /* 0x015e220000000a00 */
[----:B------:R-:W-:Y:S01]  /*b520*/  IMAD R0, R17, 0x200, R22 ;  /* 0x0000020011007824 */ /* 0x000fe200078e0216 */
[----:B-1-3--:R-:W-:-:S03]  /*b530*/  PRMT R4, R16, 0x9910, RZ ;  /* 0x0000991010047816 */ /* 0x00afc600000000ff */
        /* <DEDUP_REMOVED lines=14> */
[----:B------:R-:W-:-:S06]  /*b620*/  HADD2.F32 R19, -RZ, R19.H0_H0 ;  /* 0x20000013ff137230 */ /* 0x000fcc0000004100 */
[----:B------:R-:W0:Y:S02]  /*b630*/  F2I.FTZ.TRUNC.NTZ R19, R19 ;  /* 0x0000001300137305 */ /* 0x000e24000021f100 */
[----:B0-----:R0:W-:Y:S01]  /*b640*/  STG.E.U8 desc[UR36][R2.64], R19 ;  /* 0x0000001302007986 */ /* 0x0011e2000c101124 */
[----:B------:R-:W-:Y:S05]  /*b650*/  BRA `(.L_x_3302) ;  /* 0x0000000c007c7947 */ /* 0x000fea0003800000 */
.L_x_3300:
[----:B------:R-:W-:-:S06]  /*b660*/  HADD2.F32 R5, -RZ, R19.H0_H0 ;  /* 0x20000013ff057230 */ /* 0x000fcc0000004100 */
[----:B------:R-:W0:Y:S02]  /*b670*/  F2I.S64.TRUNC R4, R5 ;  /* 0x0000000500047311 */ /* 0x000e24000020d900 */
[----:B0-----:R0:W-:Y:S01]  /*b680*/  STG.E.U8 desc[UR36][R2.64], R4 ;  /* 0x0000000402007986 */ /* 0x0011e2000c101124 */
[----:B------:R-:W-:Y:S05]  /*b690*/  BRA `(.L_x_3302) ;  /* 0x0000000c006c7947 */ /* 0x000fea0003800000 */
.L_x_3299:
[----:B------:R-:W-:-:S13]  /*b6a0*/  ISETP.NE.AND P0, PT, R0, 0x2, PT ;  /* 0x000000020000780c */ /* 0x000fda0003f05270 */
[----:B------:R-:W-:Y:S05]  /*b6b0*/  @!P0 BRA `(.L_x_3303) ;  /* 0x0000000000308947 */ /* 0x000fea0003800000 */
[----:B------:R-:W-:-:S13]  /*b6c0*/  ISETP.NE.AND P0, PT, R0, 0x3, PT ;  /* 0x000000030000780c */ /* 0x000fda0003f05270 */
[----:B------:R-:W-:Y:S05]  /*b6d0*/  @!P0 BRA `(.L_x_3304) ;  /* 0x0000000000188947 */ /* 0x000fea0003800000 */
[----:B------:R-:W-:-:S13]  /*b6e0*/  ISETP.NE.AND P0, PT, R0, 0x4, PT ;  /* 0x000000040000780c */ /* 0x000fda0003f05270 */
[----:B------:R-:W-:Y:S05]  /*b6f0*/  @P0 BRA `(.L_x_3301) ;  /* 0x0000000800700947 */ /* 0x000fea0003800000 */
[----:B------:R-:W-:-:S06]  /*b700*/  HADD2.F32 R4, -RZ, R19.H0_H0 ;  /* 0x20000013ff047230 */ /* 0x000fcc0000004100 */
[----:B------:R-:W0:Y:S02]  /*b710*/  F2I.S64.TRUNC R4, R4 ;  /* 0x0000000400047311 */ /* 0x000e24000020d900 */
[----:B0-----:R0:W-:Y:S01]  /*b720*/  STG.E.64 desc[UR36][R2.64], R4 ;  /* 0x0000000402007986 */ /* 0x0011e2000c101b24 */
[----:B------:R-:W-:Y:S05]  /*b730*/  BRA `(.L_x_3302) ;  /* 0x0000000c00447947 */ /* 0x000fea0003800000 */
.L_x_3304:
[----:B------:R-:W-:-:S06]  /*b740*/  HADD2.F32 R19, -RZ, R19.H0_H0 ;  /* 0x20000013ff137230 */ /* 0x000fcc0000004100 */
[----:B------:R-:W0:Y:S02]  /*b750*/  F2I.FTZ.TRUNC.NTZ R19, R19 ;  /* 0x0000001300137305 */ /* 0x000e24000021f100 */
[----:B0-----:R0:W-:Y:S01]  /*b760*/  STG.E desc[UR36][R2.64], R19 ;  /* 0x0000001302007986 */ /* 0x0011e2000c101924 */
[----:B------:R-:W-:Y:S05]  /*b770*/  BRA `(.L_x_3302) ;  /* 0x0000000c00347947 */ /* 0x000fea0003800000 */
.L_x_3303:
[----:B------:R-:W-:-:S06]  /*b780*/  HADD2.F32 R19, -RZ, R19.H0_H0 ;  /* 0x20000013ff137230 */ /* 0x000fcc0000004100 */
[----:B------:R-:W0:Y:S02]  /*b790*/  F2I.FTZ.TRUNC.NTZ R19, R19 ;  /* 0x0000001300137305 */ /* 0x000e24000021f100 */
[----:B0-----:R0:W-:Y:S01]  /*b7a0*/  STG.E.U16 desc[UR36][R2.64], R19 ;  /* 0x0000001302007986 */ /* 0x0011e2000c101524 */
[----:B------:R-:W-:Y:S05]  /*b7b0*/  BRA `(.L_x_3302) ;  /* 0x0000000c00247947 */ /* 0x000fea0003800000 */
.L_x_3298:
[----:B------:R-:W-:-:S13]  /*b7c0*/  ISETP.GT.AND P0, PT, R0, 0x6, PT ;  /* 0x000000060000780c */ /* 0x000fda0003f04270 */
[----:B------:R-:W-:Y:S05]  /*b7d0*/  @P0 BRA `(.L_x_3305) ;  /* 0x0000000000240947 */ /* 0x000fea0003800000 */
[----:B------:R-:W-:-:S13]  /*b7e0*/  ISETP.NE.AND P0, PT, R0, 0x5, PT ;  /* 0x000000050000780c */ /* 0x000fda0003f05270 */
[----:B------:R-:W-:Y:S05]  /*b7f0*/  @!P0 BRA `(.L_x_3306) ;  /* 0x0000000000148947 */ /* 0x000fea0003800000 */
[----:B------:R-:W-:-:S13]  /*b800*/  ISETP.NE.AND P0, PT, R0, 0x6, PT ;  /* 0x000000060000780c */ /* 0x000fda0003f05270 */
[----:B------:R-:W-:Y:S05]  /*b810*/  @P0 BRA `(.L_x_3301) ;  /* 0x0000000800280947 */ /* 0x000fea0003800000 */
[----:B------:R-:W-:-:S05]  /*b820*/  HADD2.F32 R19, -RZ, R19.H0_H0 ;  /* 0x20000013ff137230 */ /* 0x000fca0000004100 */
[----:B------:R0:W-:Y:S01]  /*b830*/  STG.E desc[UR36][R2.64], R19 ;  /* 0x0000001302007986 */ /* 0x0001e2000c101924 */
[----:B------:R-:W-:Y:S05]  /*b840*/  BRA `(.L_x_3302) ;  /* 0x0000000c00007947 */ /* 0x000fea0003800000 */
.L_x_3306:
[----:B------:R0:W-:Y:S01]  /*b850*/  STG.E.U16 desc[UR36][R2.64], R19 ;  /* 0x0000001302007986 */ /* 0x0001e2000c101524 */
[----:B------:R-:W-:Y:S05]  /*b860*/  BRA `(.L_x_3302) ;  /* 0x0000000800f87947 */ /* 0x000fea0003800000 */
.L_x_3305:
[----:B------:R-:W-:-:S13]  /*b870*/  ISETP.NE.AND P0, PT, R0, 0x7, PT ;  /* 0x000000070000780c */ /* 0x000fda0003f05270 */
[----:B------:R-:W-:Y:S05]  /*b880*/  @!P0 BRA `(.L_x_3307) ;  /* 0x0000000000348947 */ /* 0x000fea0003800000 */
[----:B------:R-:W-:-:S13]  /*b890*/  ISETP.NE.AND P0, PT, R0, 0x8, PT ;  /* 0x000000080000780c */ /* 0x000fda0003f05270 */
[----:B------:R-:W-:Y:S05]  /*b8a0*/  @!P0 BRA `(.L_x_3308) ;  /* 0x0000000000188947 */ /* 0x000fea0003800000 */
[----:B------:R-:W-:-:S13]  /*b8b0*/  ISETP.NE.AND P0, PT, R0, 0x9, PT ;  /* 0x000000090000780c */ /* 0x000fda0003f05270 */
[----:B------:R-:W-:Y:S05]  /*b8c0*/  @P0 BRA `(.L_x_3301) ;  /* 0x0000000400fc0947 */ /* 0x000fea0003800000 */
[----:B------:R-:W-:Y:S02]  /*b8d0*/  HADD2.F32 R4, -RZ, R19.H0_H0 ;  /* 0x20000013ff047230 */ /* 0x000fe40000004100 */
[----:B------:R-:W-:-:S05]  /*b8e0*/  IMAD.MOV.U32 R5, RZ, RZ, RZ ;  /* 0x000000ffff057224 */ /* 0x000fca00078e00ff */
[----:B------:R0:W-:Y:S01]  /*b8f0*/  STG.E.64 desc[UR36][R2.64], R4 ;  /* 0x0000000402007986 */ /* 0x0001e2000c101b24 */
[----:B------:R-:W-:Y:S05]  /*b900*/  BRA `(.L_x_3302) ;  /* 0x0000000800d07947 */ /* 0x000fea0003800000 */
.L_x_3308:
[----:B------:R-:W-:-:S05]  /*b910*/  HADD2.F32 R0, -RZ, R19.H0_H0 ;  /* 0x20000013ff007230 */ /* 0x000fca0000004100 */
[----:B------:R-:W-:-:S04]  /*b920*/  F2FP.F16.F32.PACK_AB R0, RZ, R0 ;  /* 0x00000000ff00723e */ /* 0x000fc800000000ff */
[----:B------:R-:W-:-:S05]  /*b930*/  PRMT R0, R0, 0x5410, RZ ;  /* 0x0000541000007816 */ /* 0x000fca00000000ff */
[----:B------:R0:W-:Y:S01]  /*b940*/  STG.E desc[UR36][R2.64], R0 ;  /* 0x0000000002007986 */ /* 0x0001e2000c101924 */
[----:B------:R-:W-:Y:S05]  /*b950*/  BRA `(.L_x_3302) ;  /* 0x0000000800bc7947 */ /* 0x000fea0003800000 */
.L_x_3307:
[----:B------:R-:W-:-:S05]  /*b960*/  HADD2.F32 R4, -RZ, R19.H0_H0 ;  /* 0x20000013ff047230 */ /* 0x000fca0000004100 */
[----:B------:R-:W-:-:S06]  /*b970*/  FMUL.FTZ R4, R4, 1 ;  /* 0x3f80000004047820 */ /* 0x000fcc0000410000 */
[----:B------:R-:W0:Y:S02]  /*b980*/  F2F.F64.F32 R4, R4 ;  /* 0x0000000400047310 */ /* 0x000e240000201800 */
[----:B0-----:R0:W-:Y:S01]  /*b990*/  STG.E.64 desc[UR36][R2.64], R4 ;  /* 0x0000000402007986 */ /* 0x0011e2000c101b24 */
[----:B------:R-:W-:Y:S05]  /*b9a0*/  BRA `(.L_x_3302) ;  /* 0x0000000800a87947 */ /* 0x000fea0003800000 */
.L_x_3297:
        /* <DEDUP_REMOVED lines=10> */
[----:B------:R-:W-:-:S06]  /*ba50*/  HADD2.F32 R5, -RZ, R19.H0_H0 ;  /* 0x20000013ff057230 */ /* 0x000fcc0000004100 */
[----:B------:R-:W0:Y:S02]  /*ba60*/  F2I.FTZ.U32.TRUNC.NTZ R5, R5 ;  /* 0x0000000500057305 */ /* 0x000e24000021f000 */
[----:B0-----:R0:W-:Y:S01]  /*ba70*/  STG.E.U16 desc[UR36][R2.64], R5 ;  /* 0x0000000502007986 */ /* 0x0011e2000c101524 */
[----:B------:R-:W-:Y:S05]  /*ba80*/  BRA `(.L_x_3302) ;  /* 0x0000000800707947 */ /* 0x000fea0003800000 */
.L_x_3312:
        /* <DEDUP_REMOVED lines=18> */
.L_x_3315:
[----:B------:R-:W-:-:S04]  /*bbb0*/  SHF.R.U32.HI R5, RZ, 0x18, R5 ;  /* 0x00000018ff057819 */ /* 0x000fc80000011605 */
[----:B------:R-:W-:-:S07]  /*bbc0*/  LOP3.LUT R0, R0, 0x80, R5, 0xf8, !PT ;  /* 0x0000008000007812 */ /* 0x000fce00078ef805 */
.L_x_3314:
[----:B------:R-:W-:Y:S05]  /*bbd0*/  BSYNC.RECONVERGENT B0 ;  /* 0x0000000000007941 */ /* 0x000fea0003800200 */
.L_x_3313:
[----:B------:R0:W-:Y:S01]  /*bbe0*/  STG.E.U8 desc[UR36][R2.64], R0 ;  /* 0x0000000002007986 */ /* 0x0001e2000c101124 */
[----:B------:R-:W-:Y:S05]  /*bbf0*/  BRA `(.L_x_3302) ;  /* 0x0000000800147947 */ /* 0x000fea0003800000 */
.L_x_3311:
        /* <DEDUP_REMOVED lines=18> */
.L_x_3318:
[----:B------:R-:W-:-:S04]  /*bd20*/  SHF.R.U32.HI R5, RZ, 0x18, R5 ;  /* 0x00000018ff057819 */ /* 0x000fc80000011605 */
[----:B------:R-:W-:-:S07]  /*bd30*/  LOP3.LUT R0, R0, 0x80, R5, 0xf8, !PT ;  /* 0x0000008000007812 */ /* 0x000fce00078ef805 */
.L_x_3317:
[----:B------:R-:W-:Y:S05]  /*bd40*/  BSYNC.RECONVERGENT B0 ;  /* 0x0000000000007941 */ /* 0x000fea0003800200 */
.L_x_3316:
[----:B------:R0:W-:Y:S01]  /*bd50*/  STG.E.U8 desc[UR36][R2.64], R0 ;  /* 0x0000000002007986 */ /* 0x0001e2000c101124 */
[----:B------:R-:W-:Y:S05]  /*bd60*/  BRA `(.L_x_3302) ;  /* 0x0000000400b87947 */ /* 0x000fea0003800000 */
.L_x_3310:
[----:B------:R-:W-:-:S13]  /*bd70*/  ISETP.NE.AND P0, PT, R0, 0x1c, PT ;  /* 0x0000001c0000780c */ /* 0x000fda0003f05270 */
[----:B------:R-:W-:Y:S05]  /*bd80*/  @!P0 BRA `(.L_x_3319) ;  /* 0x0000000000608947 */ /* 0x000fea0003800000 */
[----:B------:R-:W-:-:S13]  /*bd90*/  ISETP.NE.AND P0, PT, R0, 0x1d, PT ;  /* 0x0000001d0000780c */ /* 0x000fda0003f05270 */
[----:B------:R-:W-:Y:S05]  /*bda0*/  @!P0 BRA `(.L_x_3320) ;  /* 0x0000000000488947 */ /* 0x000fea0003800000 */
[----:B------:R-:W-:-:S13]  /*bdb0*/  ISETP.NE.AND P0, PT, R0, 0x2c, PT ;  /* 0x0000002c0000780c */ /* 0x000fda0003f05270 */
[----:B------:R-:W-:Y:S05]  /*bdc0*/  @P0 BRA `(.L_x_3301) ;  /* 0x0000000000bc0947 */ /* 0x000fea0003800000 */
[----:B------:R-:W-:Y:S02]  /*bdd0*/  HADD2.F32 R19, -RZ, R19.H0_H0 ;  /* 0x20000013ff137230 */ /* 0x000fe40000004100 */
[----:B------:R-:W-:-:S03]  /*bde0*/  IMAD.MOV.U32 R5, RZ, RZ, 0xff ;  /* 0x000000ffff057424 */ /* 0x000fc600078e00ff */
[----:B------:R-:W-:-:S04]  /*bdf0*/  SHF.R.U32.HI R6, RZ, 0x17, R19 ;  /* 0x00000017ff067819 */ /* 0x000fc80000011613 */
[----:B------:R-:W-:-:S04]  /*be00*/  LOP3.LUT R4, R6, 0xff, RZ, 0xc0, !PT ;  /* 0x000000ff06047812 */ /* 0x000fc800078ec0ff */
[----:B------:R-:W-:-:S13]  /*be10*/  ISETP.NE.AND P1, PT, R4, 0xff, PT ;  /* 0x000000ff0400780c */ /* 0x000fda0003f25270 */
[--C-:B------:R-:W-:Y:S02]  /*be20*/  @P1 SHF.R.U32.HI R0, RZ, 0x16, R19.reuse ;  /* 0x00000016ff001819 */ /* 0x100fe40000011613 */
[----:B------:R-:W-:Y:S02]  /*be30*/  @P1 LOP3.LUT P0, RZ, R4, 0x3fffff, R19, 0xf8, !PT ;  /* 0x003fffff04ff1812 */ /* 0x000fe4000780f813 */
        /* <DEDUP_REMOVED lines=9> */
.L_x_3320:
[----:B------:R-:W-:-:S06]  /*bed0*/  HADD2.F32 R4, -RZ, R19.H0_H0 ;  /* 0x20000013ff047230 */ /* 0x000fcc0000004100 */
[----:B------:R-:W0:Y:S02]  /*bee0*/  F2I.U64.TRUNC R4, R4 ;  /* 0x0000000400047311 */ /* 0x000e24000020d800 */
[----:B0-----:R0:W-:Y:S01]  /*bef0*/  STG.E.64 desc[UR36][R2.64], R4 ;  /* 0x0000000402007986 */ /* 0x0011e2000c101b24 */
[----:B------:R-:W-:Y:S05]  /*bf00*/  BRA `(.L_x_3302) ;  /* 0x0000000400507947 */ /* 0x000fea0003800000 */
.L_x_3319:
[----:B------:R-:W-:-:S06]  /*bf10*/  HADD2.F32 R19, -RZ, R19.H0_H0 ;  /* 0x20000013ff137230 */ /* 0x000fcc0000004100 */
[----:B------:R-:W0:Y:S02]  /*bf20*/  F2I.FTZ.U32.TRUNC.NTZ R19, R19 ;  /* 0x0000001300137305 */ /* 0x000e24000021f000 */
[----:B0-----:R0:W-:Y:S01]  /*bf30*/  STG.E desc[UR36][R2.64], R19 ;  /* 0x0000001302007986 */ /* 0x0011e2000c101924 */
[----:B------:R-:W-:Y:S05]  /*bf40*/  BRA `(.L_x_3302) ;  /* 0x0000000400407947 */ /* 0x000fea0003800000 */
.L_x_3309:
[----:B------:R-:W-:-:S13]  /*bf50*/  ISETP.GT.AND P0, PT, R0, 0xe, PT ;  /* 0x0000000e0000780c */ /* 0x000fda0003f04270 */
[----:B------:R-:W-:Y:S05]  /*bf60*/  @P0 BRA `(.L_x_3321) ;  /* 0x00000000003c0947 */ /* 0x000fea0003800000 */
[----:B------:R-:W-:-:S13]  /*bf70*/  ISETP.NE.AND P0, PT, R0, 0xa, PT ;  /* 0x0000000a0000780c */ /* 0x000fda0003f05270 */
[----:B------:R-:W-:Y:S05]  /*bf80*/  @!P0 BRA `(.L_x_3322) ;  /* 0x00000000001c8947 */ /* 0x000fea0003800000 */
[----:B------:R-:W-:-:S13]  /*bf90*/  ISETP.NE.AND P0, PT, R0, 0xb, PT ;  /* 0x0000000b0000780c */ /* 0x000fda0003f05270 */
[----:B------:R-:W-:Y:S05]  /*bfa0*/  @P0 BRA `(.L_x_3301) ;  /* 0x0000000000440947 */ /* 0x000fea0003800000 */
[----:B------:R-:W-:-:S05]  /*bfb0*/  HADD2.F32 R19, -RZ, R19.H0_H0 ;  /* 0x20000013ff137230 */ /* 0x000fca0000004100 */
[----:B------:R-:W-:-:S04]  /*bfc0*/  FSETP.NEU.FTZ.AND P0, PT, R19, RZ, PT ;  /* 0x000000ff1300720b */ /* 0x000fc80003f1d000 */
[----:B------:R-:W-:-:S05]  /*bfd0*/  SEL R5, RZ, 0x1, !P0 ;  /* 0x00000001ff057807 */ /* 0x000fca0004000000 */
[----:B------:R1:W-:Y:S01]  /*bfe0*/  STG.E.U8 desc[UR36][R2.64], R5 ;  /* 0x0000000502007986 */ /* 0x0003e2000c101124 */
[----:B------:R-:W-:Y:S05]  /*bff0*/  BRA `(.L_x_3302) ;  /* 0x0000000400147947 */ /* 0x000fea0003800000 */
.L_x_3322:
[----:B------:R-:W-:Y:S01]  /*c000*/  HADD2.F32 R19, -RZ, R19.H0_H0 ;  /* 0x20000013ff137230 */ /* 0x000fe20000004100 */
[----:B------:R-:W-:-:S04]  /*c010*/  CS2R R6, SRZ ;  /* 0x0000000000067805 */ /* 0x000fc8000001ff00 */
[----:B------:R-:W-:-:S06]  /*c020*/  FMUL.FTZ R4, R19, 1 ;  /* 0x3f80000013047820 */ /* 0x000fcc0000410000 */
[----:B------:R-:W0:Y:S02]  /*c030*/  F2F.F64.F32 R4, R4 ;  /* 0x0000000400047310 */ /* 0x000e240000201800 */
[----:B0-----:R0:W-:Y:S01]  /*c040*/  STG.E.128 desc[UR36][R2.64], R4 ;  /* 0x0000000402007986 */ /* 0x0011e2000c101d24 */
[----:B------:R-:W-:Y:S05]  /*c050*/  BRA `(.L_x_3302) ;  /* 0x0000000000fc7947 */ /* 0x000fea0003800000 */
.L_x_3321:
[----:B------:R-:W-:-:S13]  /*c060*/  ISETP.NE.AND P0, PT, R0, 0xf, PT ;  /* 0x0000000f0000780c */ /* 0x000fda0003f05270 */
[----:B------:R-:W-:Y:S05]  /*c070*/  @!P0 BRA `(.L_x_3323) ;  /* 0x0000000000e88947 */ /* 0x000fea0003800000 */
[----:B------:R-:W-:-:S13]  /*c080*/  ISETP.NE.AND P0, PT, R0, 0x17, PT ;  /* 0x000000170000780c */ /* 0x000fda0003f05270 */
[----:B------:R-:W-:Y:S05]  /*c090*/  @!P0 BRA `(.L_x_3324) ;  /* 0x0000000000908947 */ /* 0x000fea0003800000 */
[----:B------:R-:W-:-:S13]  /*c0a0*/  ISETP.NE.AND P0, PT, R0, 0x18, PT ;  /* 0x000000180000780c */ /* 0x000fda0003f05270 */
[----:B------:R-:W-:Y:S05]  /*c0b0*/  @!P0 BRA `(.L_x_3325) ;  /* 0x0000000000448947 */ /* 0x000fea0003800000 */
.L_x_3301:
        /* <DEDUP_REMOVED lines=16> */
.L_x_3326:
[----:B------:R-:W-:Y:S05]  /*c1c0*/  BRA `(.L_x_3302) ;  /* 0x0000000000a07947 */ /* 0x000fea0003800000 */
.L_x_3325:
        /* <DEDUP_REMOVED lines=13> */
.L_x_3328:
[----:B------:R-:W-:Y:S05]  /*c2a0*/  BSYNC.RECONVERGENT B0 ;  /* 0x0000000000007941 */ /* 0x000fea0003800200 */
.L_x_3327:
[----:B------:R-:W-:-:S05]  /*c2b0*/  LOP3.LUT R5, R0, 0x80, R5, 0xf8, !PT ;  /* 0x0000008000057812 */ /* 0x000fca00078ef805 */
[----:B------:R4:W-:Y:S01]  /*c2c0*/  STG.E.U8 desc[UR36][R2.64], R5 ;  /* 0x0000000502007986 */ /* 0x0009e2000c101124 */
[----:B------:R-:W-:Y:S05]  /*c2d0*/  BRA `(.L_x_3302) ;  /* 0x00000000005c7947 */ /* 0x000fea0003800000 */
.L_x_3324:
        /* <DEDUP_REMOVED lines=12> */
.L_x_3330:
[----:B------:R-:W-:Y:S01]  /*c3a0*/  IMAD.MOV.U32 R0, RZ, RZ, 0x7f ;  /* 0x0000007fff007424 */ /* 0x000fe200078e00ff */
[----:B------:R-:W-:-:S04]  /*c3b0*/  ISETP.GT.U32.AND P0, PT, R4, 0x7f800000, PT ;  /* 0x7f8000000400780c */ /* 0x000fc80003f04070 */
[----:B------:R-:W-:-:S09]  /*c3c0*/  SEL R0, R0, 0x7c, P0 ;  /* 0x0000007c00007807 */ /* 0x000fd20000000000 */
.L_x_3331:
[----:B------:R-:W-:Y:S05]  /*c3d0*/  BSYNC.RECONVERGENT B0 ;  /* 0x0000000000007941 */ /* 0x000fea0003800200 */
.L_x_3329:
[----:B------:R-:W-:-:S04]  /*c3e0*/  SHF.R.U32.HI R5, RZ, 0x18, R5 ;  /* 0x00000018ff057819 */ /* 0x000fc80000011605 */
[----:B------:R-:W-:-:S05]  /*c3f0*/  LOP3.LUT R5, R0, 0x80, R5, 0xf8, !PT ;  /* 0x0000008000057812 */ /* 0x000fca00078ef805 */
[----:B------:R3:W-:Y:S01]  /*c400*/  STG.E.U8 desc[UR36][R2.64], R5 ;  /* 0x0000000502007986 */ /* 0x0007e2000c101124 */
[----:B------:R-:W-:Y:S05]  /*c410*/  BRA `(.L_x_3302) ;  /* 0x00000000000c7947 */ /* 0x000fea0003800000 */
.L_x_3323:
[----:B------:R-:W-:-:S05]  /*c420*/  HADD2.F32 R0, -RZ, R19.H0_H0 ;  /* 0x20000013ff007230 */ /* 0x000fca0000004100 */
[----:B------:R-:W-:-:S05]  /*c430*/  F2FP.BF16.F32.PACK_AB R0, RZ, R0 ;  /* 0x00000000ff00723e */ /* 0x000fca00000010ff */
[----:B------:R2:W-:Y:S02]  /*c440*/  STG.E.U16 desc[UR36][R2.64], R0 ;  /* 0x0000000002007986 */ /* 0x0005e4000c101524 */
.L_x_3302:
[----:B------:R-:W-:-:S07]  /*c450*/  VIADD R22, R22, 0x80 ;  /* 0x0000008016167836 */ /* 0x000fce0000000000 */
.L_x_3259:
[----:B------:R-:W-:-:S13]  /*c460*/  ISETP.GE.AND P0, PT, R22, R29, PT ;  /* 0x0000001d1600720c */ /* 0x000fda0003f06270 */
[----:B------:R-:W-:Y:S05]  /*c470*/  @P0 BREAK.RELIABLE B6 ;  /* 0x0000000000060942 */ /* 0x000fea0003800100 */
[----:B------:R-:W-:Y:S05]  /*c480*/  @P0 BRA `(.L_x_3296) ;  /* 0x0000000c00dc0947 */ /* 0x000fea0003800000 */
[----:B------:R-:W-:Y:S05]  /*c490*/  BSYNC.RELIABLE B6 ;  /* 0x0000000000067941 */ /* 0x000fea0003800100 */
.L_x_3258:
[----:B------:R-:W5:Y:S01]  /*c4a0*/  LDCU UR4, c[0x0][0x3b4] ;  /* 0x00007680ff0477ac */ /* 0x000f620008000800 */
[----:B01234-:R-:W0:Y:S01]  /*c4b0*/  LDC.64 R2, c[0x0][0x388] ;  /* 0x0000e200ff027b82 */ /* 0x01fe220000000a00 */
        /* <DEDUP_REMOVED lines=20> */
.L_x_3335:
[----:B------:R-:W-:-:S06]  /*c600*/  HADD2.F32 R5, -RZ, R23.H0_H0 ;  /* 0x20000017ff057230 */ /* 0x000fcc0000004100 */
[----:B------:R-:W0:Y:S02]  /*c610*/  F2I.S64.TRUNC R4, R5 ;  /* 0x0000000500047311 */ /* 0x000e24000020d900 */
[----:B0-----:R1:W-:Y:S01]  /*c620*/  STG.E.U8 desc[UR36][R2.64], R4 ;  /* 0x0000000402007986 */ /* 0x0013e2000c101124 */
[----:B------:R-:W-:Y:S05]  /*c630*/  BRA `(.L_x_3337) ;  /* 0x0000000c006c7947 */ /* 0x000fea0003800000 */
.L_x_3334:
        /* <DEDUP_REMOVED lines=10> */
.L_x_3339:
[----:B------:R-:W-:-:S06]  /*c6e0*/  HADD2.F32 R23, -RZ, R23.H0_H0 ;  /* 0x20000017ff177230 */ /* 0x000fcc0000004100 */
[----:B------:R-:W0:Y:S02]  /*c6f0*/  F2I.FTZ.TRUNC.NTZ R23, R23 ;  /* 0x0000001700177305 */ /* 0x000e24000021f100 */
[----:B0-----:R4:W-:Y:S01]  /*c700*/  STG.E desc[UR36][R2.64], R23 ;  /* 0x0000001702007986 */ /* 0x0019e2000c101924 */
[----:B------:R-:W-:Y:S05]  /*c710*/  BRA `(.L_x_3337) ;  /* 0x0000000c00347947 */ /* 0x000fea0003800000 */
.L_x_3338:
[----:B------:R-:W-:-:S06]  /*c720*/  HADD2.F32 R23, -RZ, R23.H0_H0 ;  /* 0x20000017ff177230 */ /* 0x000fcc0000004100 */
[----:B------:R-:W0:Y:S02]  /*c730*/  F2I.FTZ.TRUNC.NTZ R23, R23 ;  /* 0x0000001700177305 */ /* 0x000e24000021f100 */
[----:B0-----:R2:W-:Y:S01]  /*c740*/  STG.E.U16 desc[UR36][R2.64], R23 ;  /* 0x0000001702007986 */ /* 0x0015e2000c101524 */
[----:B------:R-:W-:Y:S05]  /*c750*/  BRA `(.L_x_3337) ;  /* 0x0000000c00247947 */ /* 0x000fea0003800000 */
.L_x_3333:
        /* <DEDUP_REMOVED lines=9> */
.L_x_3341:
[----:B------:R0:W-:Y:S01]  /*c7f0*/  STG.E.U16 desc[UR36][R2.64], R23 ;  /* 0x0000001702007986 */ /* 0x0001e2000c101524 */
[----:B------:R-:W-:Y:S05]  /*c800*/  BRA `(.L_x_3337) ;  /* 0x0000000800f87947 */ /* 0x000fea0003800000 */
.L_x_3340:
        /* <DEDUP_REMOVED lines=10> */
.L_x_3343:
[----:B------:R-:W-:-:S05]  /*c8b0*/  HADD2.F32 R0, -RZ, R23.H0_H0 ;  /* 0x20000017ff007230 */ /* 0x000fca0000004100 */
[----:B------:R-:W-:-:S04]  /*c8c0*/  F2FP.F16.F32.PACK_AB R0, RZ, R0 ;  /* 0x00000000ff00723e */ /* 0x000fc800000000ff */
[----:B------:R-:W-:-:S05]  /*c8d0*/  PRMT R0, R0, 0x5410, RZ ;  /* 0x0000541000007816 */ /* 0x000fca00000000ff */
[----:B------:R0:W-:Y:S01]  /*c8e0*/  STG.E desc[UR36][R2.64], R0 ;  /* 0x0000000002007986 */ /* 0x0001e2000c101924 */
[----:B------:R-:W-:Y:S05]  /*c8f0*/  BRA `(.L_x_3337) ;  /* 0x0000000800bc7947 */ /* 0x000fea0003800000 */
.L_x_3342:
[----:B------:R-:W-:-:S05]  /*c900*/  HADD2.F32 R4, -RZ, R23.H0_H0 ;  /* 0x20000017ff047230 */ /* 0x000fca0000004100 */
[----:B------:R-:W-:-:S06]  /*c910*/  FMUL.FTZ R4, R4, 1 ;  /* 0x3f80000004047820 */ /* 0x000fcc0000410000 */
[----:B------:R-:W0:Y:S02]  /*c920*/  F2F.F64.F32 R4, R4 ;  /* 0x0000000400047310 */ /* 0x000e240000201800 */
[----:B0-----:R0:W-:Y:S01]  /*c930*/  STG.E.64 desc[UR36][R2.64], R4 ;  /* 0x0000000402007986 */ /* 0x0011e2000c101b24 */
[----:B------:R-:W-:Y:S05]  /*c940*/  BRA `(.L_x_3337) ;  /* 0x0000000800a87947 */ /* 0x000fea0003800000 */
.L_x_3332:
        /* <DEDUP_REMOVED lines=14> */
.L_x_3347:
        /* <DEDUP_REMOVED lines=18> */
.L_x_3350:
[----:B------:R-:W-:-:S04]  /*cb50*/  SHF.R.U32.HI R5, RZ, 0x18, R5 ;  /* 0x00000018ff057819 */ /* 0x000fc80000011605 */
[----:B------:R-:W-:-:S07]  /*cb60*/  LOP3.LUT R0, R0, 0x80, R5, 0xf8, !PT ;  /* 0x0000008000007812 */ /* 0x000fce00078ef805 */
.L_x_3349:
[----:B------:R-:W-:Y:S05]  /*cb70*/  BSYNC.RECONVERGENT B0 ;  /* 0x0000000000007941 */ /* 0x000fea0003800200 */
.L_x_3348:
[----:B------:R0:W-:Y:S01]  /*cb80*/  STG.E.U8 desc[UR36][R2.64], R0 ;  /* 0x0000000002007986 */ /* 0x0001e2000c101124 */
[----:B------:R-:W-:Y:S05]  /*cb90*/  BRA `(.L_x_3337) ;  /* 0x0000000800147947 */ /* 0x000fea0003800000 */
.L_x_3346:
        /* <DEDUP_REMOVED lines=18> */
.L_x_3353:
[----:B------:R-:W-:-:S04]  /*ccc0*/  SHF.R.U32.HI R5, RZ, 0x18, R5 ;  /* 0x00000018ff057819 */ /* 0x000fc80000011605 */
[----:B------:R-:W-:-:S07]  /*ccd0*/  LOP3.LUT R0, R0, 0x80, R5, 0xf8, !PT ;  /* 0x0000008000007812 */ /* 0x000fce00078ef805 */
.L_x_3352:
[----:B------:R-:W-:Y:S05]  /*cce0*/  BSYNC.RECONVERGENT B0 ;  /* 0x0000000000007941 */ /* 0x000fea0003800200 */
.L_x_3351:
[----:B------:R0:W-:Y:S01]  /*ccf0*/  STG.E.U8 desc[UR36][R2.64], R0 ;  /* 0x0000000002007986 */ /* 0x0001e2000c101124 */
[----:B------:R-:W-:Y:S05]  /*cd00*/  BRA `(.L_x_3337) ;  /* 0x0000000400b87947 */ /* 0x000fea0003800000 */
.L_x_3345:
        /* <DEDUP_REMOVED lines=22> */
.L_x_3355:
[----:B------:R-:W-:-:S06]  /*ce70*/  HADD2.F32 R4, -RZ, R23.H0_H0 ;  /* 0x20000017ff047230 */ /* 0x000fcc0000004100 */
[----:B------:R-:W0:Y:S02]  /*ce80*/  F2I.U64.TRUNC R4, R4 ;  /* 0x0000000400047311 */ /* 0x000e24000020d800 */
[----:B0-----:R0:W-:Y:S01]  /*ce90*/  STG.E.64 desc[UR36][R2.64], R4 ;  /* 0x0000000402007986 */ /* 0x0011e2000c101b24 */
[----:B------:R-:W-:Y:S05]  /*cea0*/  BRA `(.L_x_3337) ;  /* 0x0000000400507947 */ /* 0x000fea0003800000 */
.L_x_3354:
[----:B------:R-:W-:-:S06]  /*ceb0*/  HADD2.F32 R23, -RZ, R23.H0_H0 ;  /* 0x20000017ff177230 */ /* 0x000fcc0000004100 */
[----:B------:R-:W0:Y:S02]  /*cec0*/  F2I.FTZ.U32.TRUNC.NTZ R23, R23 ;  /* 0x0000001700177305 */ /* 0x000e24000021f000 */
[----:B0-----:R0:W-:Y:S01]  /*ced0*/  STG.E desc[UR36][R2.64], R23 ;  /* 0x0000001702007986 */ /* 0x0011e2000c101924 */
[----:B------:R-:W-:Y:S05]  /*cee0*/  BRA `(.L_x_3337) ;  /* 0x0000000400407947 */ /* 0x000fea0003800000 */
.L_x_3344:
        /* <DEDUP_REMOVED lines=11> */
.L_x_3357:
[----:B------:R-:W-:Y:S01]  /*cfa0*/  HADD2.F32 R23, -RZ, R23.H0_H0 ;  /* 0x20000017ff177230 */ /* 0x000fe20000004100 */
[----:B------:R-:W-:-:S04]  /*cfb0*/  CS2R R6, SRZ ;  /* 0x0000000000067805 */ /* 0x000fc8000001ff00 */
[----:B------:R-:W-:-:S06]  /*cfc0*/  FMUL.FTZ R4, R23, 1 ;  /* 0x3f80000017047820 */ /* 0x000fcc0000410000 */
[----:B------:R-:W0:Y:S02]  /*cfd0*/  F2F.F64.F32 R4, R4 ;  /* 0x0000000400047310 */ /* 0x000e240000201800 */
[----:B0-----:R0:W-:Y:S01]  /*cfe0*/  STG.E.128 desc[UR36][R2.64], R4 ;  /* 0x0000000402007986 */ /* 0x0011e2000c101d24 */
[----:B------:R-:W-:Y:S05]  /*cff0*/  BRA `(.L_x_3337) ;  /* 0x0000000000fc7947 */ /* 0x000fea0003800000 */
.L_x_3356:
[----:B------:R-:W-:-:S13]  /*d000*/  ISETP.NE.AND P0, PT, R0, 0xf, PT ;  /* 0x0000000f0000780c */ /* 0x000fda0003f05270 */
[----:B------:R-:W-:Y:S05]  /*d010*/  @!P0 BRA `(.L_x_3358) ;  /* 0x0000000000e88947 */ /* 0x000fea0003800000 */
[----:B------:R-:W-:-:S13]  /*d020*/  ISETP.NE.AND P0, PT, R0, 0x17, PT ;  /* 0x000000170000780c */ /* 0x000fda0003f05270 */
[----:B------:R-:W-:Y:S05]  /*d030*/  @!P0 BRA `(.L_x_3359) ;  /* 0x0000000000908947 */ /* 0x000fea0003800000 */
[----:B------:R-:W-:-:S13]  /*d040*/  ISETP.NE.AND P0, PT, R0, 0x18, PT ;  /* 0x000000180000780c */ /* 0x000fda0003f05270 */
[----:B------:R-:W-:Y:S05]  /*d050*/  @!P0 BRA `(.L_x_3360) ;  /* 0x0000000000448947 */ /* 0x000fea0003800000 */
.L_x_3336:
        /* <DEDUP_REMOVED lines=16> */
.L_x_3361:
[----:B------:R-:W-:Y:S05]  /*d160*/  BRA `(.L_x_3337) ;  /* 0x0000000000a07947 */ /* 0x000fea0003800000 */
.L_x_3360:
        /* <DEDUP_REMOVED lines=13> */
.L_x_3363:
[----:B------:R-:W-:Y:S05]  /*d240*/  BSYNC.RECONVERGENT B0 ;  /* 0x0000000000007941 */ /* 0x000fea0003800200 */
.L_x_3362:
[----:B------:R-:W-:-:S05]  /*d250*/  LOP3.LUT R5, R0, 0x80, R5, 0xf8, !PT ;  /* 0x0000008000057812 */ /* 0x000fca00078ef805 */
[----:B------:R0:W-:Y:S01]  /*d260*/  STG.E.U8 desc[UR36][R2.64], R5 ;  /* 0x0000000502007986 */ /* 0x0001e2000c101124 */
[----:B------:R-:W-:Y:S05]  /*d270*/  BRA `(.L_x_3337) ;  /* 0x00000000005c7947 */ /* 0x000fea0003800000 */
.L_x_3359:
        /* <DEDUP_REMOVED lines=12> */
.L_x_3365:
[----:B------:R-:W-:Y:S01]  /*d340*/  IMAD.MOV.U32 R0, RZ, RZ, 0x7f ;  /* 0x0000007fff007424 */ /* 0x000fe200078e00ff */
[----:B------:R-:W-:-:S04]  /*d350*/  ISETP.GT.U32.AND P0, PT, R4, 0x7f800000, PT ;  /* 0x7f8000000400780c */ /* 0x000fc80003f04070 */
[----:B------:R-:W-:-:S09]  /*d360*/  SEL R0, R0, 0x7c, P0 ;  /* 0x0000007c00007807 */ /* 0x000fd20000000000 */
.L_x_3366:
[----:B------:R-:W-:Y:S05]  /*d370*/  BSYNC.RECONVERGENT B0 ;  /* 0x0000000000007941 */ /* 0x000fea0003800200 */
.L_x_3364:
[----:B------:R-:W-:-:S04]  /*d380*/  SHF.R.U32.HI R5, RZ, 0x18, R5 ;  /* 0x00000018ff057819 */ /* 0x000fc80000011605 */
[----:B------:R-:W-:-:S05]  /*d390*/  LOP3.LUT R5, R0, 0x80, R5, 0xf8, !PT ;  /* 0x0000008000057812 */ /* 0x000fca00078ef805 */
[----:B------:R0:W-:Y:S01]  /*d3a0*/  STG.E.U8 desc[UR36][R2.64], R5 ;  /* 0x0000000502007986 */ /* 0x0001e2000c101124 */
[----:B------:R-:W-:Y:S05]  /*d3b0*/  BRA `(.L_x_3337) ;  /* 0x00000000000c7947 */ /* 0x000fea0003800000 */
.L_x_3358:
[----:B------:R-:W-:-:S05]  /*d3c0*/  HADD2.F32 R0, -RZ, R23.H0_H0 ;  /* 0x20000017ff007230 */ /* 0x000fca0000004100 */
[----:B------:R-:W-:-:S05]  /*d3d0*/  F2FP.BF16.F32.PACK_AB R0, RZ, R0 ;  /* 0x00000000ff00723e */ /* 0x000fca00000010ff */
[----:B------:R0:W-:Y:S02]  /*d3e0*/  STG.E.U16 desc[UR36][R2.64], R0 ;  /* 0x0000000002007986 */ /* 0x0001e4000c101524 */
.L_x_3337:
[----:B------:R-:W-:-:S07]  /*d3f0*/  VIADD R22, R22, 0x80 ;  /* 0x0000008016167836 */ /* 0x000fce0000000000 */
.L_x_3296:
[----:B------:R-:W-:Y:S05]  /*d400*/  BSYNC.RECONVERGENT B7 ;  /* 0x0000000000077941 */ /* 0x000fea0003800200 */
.L_x_3257:
[----:B------:R-:W-:-:S13]  /*d410*/  ISETP.GE.AND P0, PT, R22, R29, PT ;  /* 0x0000001d1600720c */ /* 0x000fda0003f06270 */
[----:B------:R-:W-:Y:S05]  /*d420*/  @P0 EXIT ;  /* 0x000000000000094d */ /* 0x000fea0003800000 */
[----:B01234-:R-:W0:Y:S01]  /*d430*/  LDC.64 R2, c[0x0][0x388] ;  /* 0x0000e200ff027b82 */ /* 0x01fe220000000a00 */
[----:B------:R-:W1:Y:S01]  /*d440*/  LDCU UR4, c[0x0][0x3b4] ;  /* 0x00007680ff0477ac */ /* 0x000e620008000800 */
[----:B------:R-:W-:Y:S01]  /*d450*/  PRMT R0, R16, 0x9910, RZ ;  /* 0x0000991010007816 */ /* 0x000fe200000000ff */
[----:B------:R-:W-:-:S03]  /*d460*/  IMAD R17, R17, 0x200, R22 ;  /* 0x0000020011117824 */ /* 0x000fc600078e0216 */
[----:B------:R-:W-:Y:S01]  /*d470*/  ISETP.GT.AND P1, PT, R0, 0x9, PT ;  /* 0x000000090000780c */ /* 0x000fe20003f24270 */
[----:B-1----:R-:W-:-:S05]  /*d480*/  IMAD R17, R17, UR4, RZ ;  /* 0x0000000411117c24 */ /* 0x002fca000f8e02ff */
        /* <DEDUP_REMOVED lines=11> */
[----:B------:R-:W-:-:S04]  /*d540*/  HADD2.F32 R24, -RZ, R24.H0_H0 ;  /* 0x20000018ff187230 */ /* 0x000fc80000004100 */
[----:B------:R-:W0:Y:S02]  /*d550*/  F2I.FTZ.TRUNC.NTZ R5, R24 ;  /* 0x0000001800057305 */ /* 0x000e24000021f100 */
[----:B0-----:R-:W-:Y:S01]  /*d560*/  STG.E.U8 desc[UR36][R2.64], R5 ;  /* 0x0000000502007986 */ /* 0x001fe2000c101124 */
[----:B------:R-:W-:Y:S05]  /*d570*/  EXIT ;  /* 0x000000000000794d */ /* 0x000fea0003800000 */
.L_x_3370:
[----:B------:R-:W-:-:S06]  /*d580*/  HADD2.F32 R5, -RZ, R24.H0_H0 ;  /* 0x20000018ff057230 */ /* 0x000fcc0000004100 */
[----:B------:R-:W0:Y:S02]  /*d590*/  F2I.S64.TRUNC R4, R5 ;  /* 0x0000000500047311 */ /* 0x000e24000020d900 */
[----:B0-----:R-:W-:Y:S01]  /*d5a0*/  STG.E.U8 desc[UR36][R2.64], R4 ;  /* 0x0000000402007986 */ /* 0x001fe2000c101124 */
[----:B------:R-:W-:Y:S05]  /*d5b0*/  EXIT ;  /* 0x000000000000794d */ /* 0x000fea0003800000 */
.L_x_3369:
        /* <DEDUP_REMOVED lines=8> */
[----:B0-----:R-:W-:Y:S01]  /*d640*/  STG.E.64 desc[UR36][R2.64], R4 ;  /* 0x0000000402007986 */ /* 0x001fe2000c101b24 */
[----:B------:R-:W-:Y:S05]  /*d650*/  EXIT ;  /* 0x000000000000794d */ /* 0x000fea0003800000 */
.L_x_3373:
[----:B------:R-:W-:-:S04]  /*d660*/  HADD2.F32 R24, -RZ, R24.H0_H0 ;  /* 0x20000018ff187230 */ /* 0x000fc80000004100 */
[----:B------:R-:W0:Y:S02]  /*d670*/  F2I.FTZ.TRUNC.NTZ R5, R24 ;  /* 0x0000001800057305 */ /* 0x000e24000021f100 */
[----:B0-----:R-:W-:Y:S01]  /*d680*/  STG.E desc[UR36][R2.64], R5 ;  /* 0x0000000502007986 */ /* 0x001fe2000c101924 */
[----:B------:R-:W-:Y:S05]  /*d690*/  EXIT ;  /* 0x000000000000794d */ /* 0x000fea0003800000 */
.L_x_3372:
[----:B------:R-:W-:-:S04]  /*d6a0*/  HADD2.F32 R24, -RZ, R24.H0_H0 ;  /* 0x20000018ff187230 */ /* 0x000fc80000004100 */
[----:B------:R-:W0:Y:S02]  /*d6b0*/  F2I.FTZ.TRUNC.NTZ R5, R24 ;  /* 0x0000001800057305 */ /* 0x000e24000021f100 */
[----:B0-----:R-:W-:Y:S01]  /*d6c0*/  STG.E.U16 desc[UR36][R2.64], R5 ;  /* 0x0000000502007986 */ /* 0x001fe2000c101524 */
[----:B------:R-:W-:Y:S05]  /*d6d0*/  EXIT ;  /* 0x000000000000794d */ /* 0x000fea0003800000 */
.L_x_3368:
[----:B------:R-:W-:-:S13]  /*d6e0*/  ISETP.GT.AND P0, PT, R0, 0x6, PT ;  /* 0x000000060000780c */ /* 0x000fda0003f04270 */
[----:B------:R-:W-:Y:S05]  /*d6f0*/  @P0 BRA `(.L_x_3374) ;  /* 0x0000000000240947 */ /* 0x000fea0003800000 */
[----:B------:R-:W-:-:S13]  /*d700*/  ISETP.NE.AND P0, PT, R0, 0x5, PT ;  /* 0x000000050000780c */ /* 0x000fda0003f05270 */
[----:B------:R-:W-:Y:S05]  /*d710*/  @!P0 BRA `(.L_x_3375) ;  /* 0x0000000000148947 */ /* 0x000fea0003800000 */
[----:B------:R-:W-:-:S13]  /*d720*/  ISETP.NE.AND P0, PT, R0, 0x6, PT ;  /* 0x000000060000780c */ /* 0x000fda0003f05270 */
[----:B------:R-:W-:Y:S05]  /*d730*/  @P0 BRA `(.L_x_3371) ;  /* 0x0000000800280947 */ /* 0x000fea0003800000 */
[----:B------:R-:W-:-:S05]  /*d740*/  HADD2.F32 R5, -RZ, R24.H0_H0 ;  /* 0x20000018ff057230 */ /* 0x000fca0000004100 */
[----:B------:R-:W-:Y:S01]  /*d750*/  STG.E desc[UR36][R2.64], R5 ;  /* 0x0000000502007986 */ /* 0x000fe2000c101924 */
[----:B------:R-:W-:Y:S05]  /*d760*/  EXIT ;  /* 0x000000000000794d */ /* 0x000fea0003800000 */
.L_x_3375:
[----:B------:R-:W-:Y:S01]  /*d770*/  STG.E.U16 desc[UR36][R2.64], R24 ;  /* 0x0000001802007986 */ /* 0x000fe2000c101524 */
[----:B------:R-:W-:Y:S05]  /*d780*/  EXIT ;  /* 0x000000000000794d */ /* 0x000fea0003800000 */
.L_x_3374:
        /* <DEDUP_REMOVED lines=8> */
[----:B------:R-:W-:Y:S01]  /*d810*/  STG.E.64 desc[UR36][R2.64], R24 ;  /* 0x0000001802007986 */ /* 0x000fe2000c101b24 */
[----:B------:R-:W-:Y:S05]  /*d820*/  EXIT ;  /* 0x000000000000794d */ /* 0x000fea0003800000 */
.L_x_3377:
[----:B------:R-:W-:-:S05]  /*d830*/  HADD2.F32 R0, -RZ, R24.H0_H0 ;  /* 0x20000018ff007230 */ /* 0x000fca0000004100 */
[----:B------:R-:W-:-:S04]  /*d840*/  F2FP.F16.F32.PACK_AB R0, RZ, R0 ;  /* 0x00000000ff00723e */ /* 0x000fc800000000ff */
[----:B------:R-:W-:-:S05]  /*d850*/  PRMT R0, R0, 0x5410, RZ ;  /* 0x0000541000007816 */ /* 0x000fca00000000ff */
[----:B------:R-:W-:Y:S01]  /*d860*/  STG.E desc[UR36][R2.64], R0 ;  /* 0x0000000002007986 */ /* 0x000fe2000c101924 */
[----:B------:R-:W-:Y:S05]  /*d870*/  EXIT ;  /* 0x000000000000794d */ /* 0x000fea0003800000 */
.L_x_3376:
[----:B------:R-:W-:-:S05]  /*d880*/  HADD2.F32 R4, -RZ, R24.H0_H0 ;  /* 0x20000018ff047230 */ /* 0x000fca0000004100 */
[----:B------:R-:W-:-:S06]  /*d890*/  FMUL.FTZ R4, R4, 1 ;  /* 0x3f80000004047820 */ /* 0x000fcc0000410000 */
[----:B------:R-:W0:Y:S02]  /*d8a0*/  F2F.F64.F32 R4, R4 ;  /* 0x0000000400047310 */ /* 0x000e240000201800 */
[----:B0-----:R-:W-:Y:S01]  /*d8b0*/  STG.E.64 desc[UR36][R2.64], R4 ;  /* 0x0000000402007986 */ /* 0x001fe2000c101b24 */
[----:B------:R-:W-:Y:S05]  /*d8c0*/  EXIT ;  /* 0x000000000000794d */ /* 0x000fea0003800000 */
.L_x_3367:
        /* <DEDUP_REMOVED lines=12> */
[----:B0-----:R-:W-:Y:S01]  /*d990*/  STG.E.U16 desc[UR36][R2.64], R5 ;  /* 0x0000000502007986 */ /* 0x001fe2000c101524 */
[----:B------:R-:W-:Y:S05]  /*d9a0*/  EXIT ;  /* 0x000000000000794d */ /* 0x000fea0003800000 */
.L_x_3381:
        /* <DEDUP_REMOVED lines=18> */
.L_x_3384:
[----:B------:R-:W-:-:S04]  /*dad0*/  SHF.R.U32.HI R5, RZ, 0x18, R5 ;  /* 0x00000018ff057819 */ /* 0x000fc80000011605 */
[----:B------:R-:W-:-:S07]  /*dae0*/  LOP3.LUT R0, R0, 0x80, R5, 0xf8, !PT ;  /* 0x0000008000007812 */ /* 0x000fce00078ef805 */
.L_x_3383:
[----:B------:R-:W-:Y:S05]  /*daf0*/  BSYNC.RECONVERGENT B0 ;  /* 0x0000000000007941 */ /* 0x000fea0003800200 */
.L_x_3382:
[----:B------:R-:W-:Y:S01]  /*db00*/  STG.E.U8 desc[UR36][R2.64], R0 ;  /* 0x0000000002007986 */ /* 0x000fe2000c101124 */
[----:B------:R-:W-:Y:S05]  /*db10*/  EXIT ;  /* 0x000000000000794d */ /* 0x000fea0003800000 */
.L_x_3380:
        /* <DEDUP_REMOVED lines=18> */
.L_x_3387:
[----:B------:R-:W-:-:S04]  /*dc40*/  SHF.R.U32.HI R5, RZ, 0x18, R5 ;  /* 0x00000018ff057819 */ /* 0x000fc80000011605 */
[----:B------:R-:W-:-:S07]  /*dc50*/  LOP3.LUT R0, R0, 0x80, R5, 0xf8, !PT ;  /* 0x0000008000007812 */ /* 0x000fce00078ef805 */
.L_x_3386:
[----:B------:R-:W-:Y:S05]  /*dc60*/  BSYNC.RECONVERGENT B0 ;  /* 0x0000000000007941 */ /* 0x000fea0003800200 */
.L_x_3385:
[----:B------:R-:W-:Y:S01]  /*dc70*/  STG.E.U8 desc[UR36][R2.64], R0 ;  /* 0x0000000002007986 */ /* 0x000fe2000c101124 */
[----:B------:R-:W-:Y:S05]  /*dc80*/  EXIT ;  /* 0x000000000000794d */ /* 0x000fea0003800000 */
.L_x_3379:
[----:B------:R-:W-:-:S13]  /*dc90*/  ISETP.NE.AND P0, PT, R0, 0x1c, PT ;  /* 0x0000001c0000780c */ /* 0x000fda0003f05270 */
[----:B------:R-:W-:Y:S05]  /*dca0*/  @!P0 BRA `(.L_x_3388) ;  /* 0x0000000000608947 */ /* 0x000fea0003800000 */
[----:B------:R-:W-:-:S13]  /*dcb0*/  ISETP.NE.AND P0, PT, R0, 0x1d, PT ;  /* 0x0000001d0000780c */ /* 0x000fda0003f05270 */
[----:B------:R-:W-:Y:S05]  /*dcc0*/  @!P0 BRA `(.L_x_3389) ;  /* 0x0000000000488947 */ /* 0x000fea0003800000 */
[----:B------:R-:W-:-:S13]  /*dcd0*/  ISETP.NE.AND P0, PT, R0, 0x2c, PT ;  /* 0x0000002c0000780c */ /* 0x000fda0003f05270 */
[----:B------:R-:W-:Y:S05]  /*dce0*/  @P0 BRA `(.L_x_3371) ;  /* 0x0000000000bc0947 */ /* 0x000fea0003800000 */
        /* <DEDUP_REMOVED lines=16> */
.L_x_3389:
[----:B------:R-:W-:-:S06]  /*ddf0*/  HADD2.F32 R4, -RZ, R24.H0_H0 ;  /* 0x20000018ff047230 */ /* 0x000fcc0000004100 */
[----:B------:R-:W0:Y:S02]  /*de00*/  F2I.U64.TRUNC R4, R4 ;  /* 0x0000000400047311 */ /* 0x000e24000020d800 */
[----:B0-----:R-:W-:Y:S01]  /*de10*/  STG.E.64 desc[UR36][R2.64], R4 ;  /* 0x0000000402007986 */ /* 0x001fe2000c101b24 */
[----:B------:R-:W-:Y:S05]  /*de20*/  EXIT ;  /* 0x000000000000794d */ /* 0x000fea0003800000 */
.L_x_3388:
[----:B------:R-:W-:-:S04]  /*de30*/  HADD2.F32 R24, -RZ, R24.H0_H0 ;  /* 0x20000018ff187230 */ /* 0x000fc80000004100 */
[----:B------:R-:W0:Y:S02]  /*de40*/  F2I.FTZ.U32.TRUNC.NTZ R5, R24 ;  /* 0x0000001800057305 */ /* 0x000e24000021f000 */
[----:B0-----:R-:W-:Y:S01]  /*de50*/  STG.E desc[UR36][R2.64], R5 ;  /* 0x0000000502007986 */ /* 0x001fe2000c101924 */
[----:B------:R-:W-:Y:S05]  /*de60*/  EXIT ;  /* 0x000000000000794d */ /* 0x000fea0003800000 */
.L_x_3378:
        /* <DEDUP_REMOVED lines=9> */
[----:B------:R-:W-:Y:S01]  /*df00*/  STG.E.U8 desc[UR36][R2.64], R5 ;  /* 0x0000000502007986 */ /* 0x000fe2000c101124 */
[----:B------:R-:W-:Y:S05]  /*df10*/  EXIT ;  /* 0x000000000000794d */ /* 0x000fea0003800000 */
.L_x_3391:
[----:B------:R-:W-:Y:S01]  /*df20*/  HADD2.F32 R24, -RZ, R24.H0_H0 ;  /* 0x20000018ff187230 */ /* 0x000fe20000004100 */
[----:B------:R-:W-:-:S04]  /*df30*/  CS2R R6, SRZ ;  /* 0x0000000000067805 */ /* 0x000fc8000001ff00 */
[----:B------:R-:W-:-:S06]  /*df40*/  FMUL.FTZ R4, R24, 1 ;  /* 0x3f80000018047820 */ /* 0x000fcc0000410000 */
[----:B------:R-:W0:Y:S02]  /*df50*/  F2F.F64.F32 R4, R4 ;  /* 0x0000000400047310 */ /* 0x000e240000201800 */
[----:B0-----:R-:W-:Y:S01]  /*df60*/  STG.E.128 desc[UR36][R2.64], R4 ;  /* 0x0000000402007986 */ /* 0x001fe2000c101d24 */
[----:B------:R-:W-:Y:S05]  /*df70*/  EXIT ;  /* 0x000000000000794d */ /* 0x000fea0003800000 */
.L_x_3390:
[----:B------:R-:W-:-:S13]  /*df80*/  ISETP.NE.AND P0, PT, R0, 0xf, PT ;  /* 0x0000000f0000780c */ /* 0x000fda0003f05270 */
[----:B------:R-:W-:Y:S05]  /*df90*/  @!P0 BRA `(.L_x_3392) ;  /* 0x0000000000e88947 */ /* 0x000fea0003800000 */
[----:B------:R-:W-:-:S13]  /*dfa0*/  ISETP.NE.AND P0, PT, R0, 0x17, PT ;  /* 0x000000170000780c */ /* 0x000fda0003f05270 */
[----:B------:R-:W-:Y:S05]  /*dfb0*/  @!P0 BRA `(.L_x_3393) ;  /* 0x0000000000908947 */ /* 0x000fea0003800000 */
[----:B------:R-:W-:-:S13]  /*dfc0*/  ISETP.NE.AND P0, PT, R0, 0x18, PT ;  /* 0x000000180000780c */ /* 0x000fda0003f05270 */
[----:B------:R-:W-:Y:S05]  /*dfd0*/  @!P0 BRA `(.L_x_3394) ;  /* 0x0000000000448947 */ /* 0x000fea0003800000 */
.L_x_3371:
        /* <DEDUP_REMOVED lines=16> */
.L_x_3395:
[----:B------:R-:W-:Y:S05]  /*e0e0*/  EXIT ;  /* 0x000000000000794d */ /* 0x000fea0003800000 */
.L_x_3394:
        /* <DEDUP_REMOVED lines=13> */
.L_x_3397:
[----:B------:R-:W-:Y:S05]  /*e1c0*/  BSYNC.RECONVERGENT B0 ;  /* 0x0000000000007941 */ /* 0x000fea0003800200 */
.L_x_3396:
[----:B------:R-:W-:-:S05]  /*e1d0*/  LOP3.LUT R5, R0, 0x80, R5, 0xf8, !PT ;  /* 0x0000008000057812 */ /* 0x000fca00078ef805 */
[----:B------:R-:W-:Y:S01]  /*e1e0*/  STG.E.U8 desc[UR36][R2.64], R5 ;  /* 0x0000000502007986 */ /* 0x000fe2000c101124 */
[----:B------:R-:W-:Y:S05]  /*e1f0*/  EXIT ;  /* 0x000000000000794d */ /* 0x000fea0003800000 */
.L_x_3393:
        /* <DEDUP_REMOVED lines=12> */
.L_x_3399:
[----:B------:R-:W-:Y:S01]  /*e2c0*/  IMAD.MOV.U32 R0, RZ, RZ, 0x7f ;  /* 0x0000007fff007424 */ /* 0x000fe200078e00ff */
[----:B------:R-:W-:-:S04]  /*e2d0*/  ISETP.GT.U32.AND P0, PT, R4, 0x7f800000, PT ;  /* 0x7f8000000400780c */ /* 0x000fc80003f04070 */
[----:B------:R-:W-:-:S09]  /*e2e0*/  SEL R0, R0, 0x7c, P0 ;  /* 0x0000007c00007807 */ /* 0x000fd20000000000 */
.L_x_3400:
[----:B------:R-:W-:Y:S05]  /*e2f0*/  BSYNC.RECONVERGENT B0 ;  /* 0x0000000000007941 */ /* 0x000fea0003800200 */
.L_x_3398:
[----:B------:R-:W-:-:S04]  /*e300*/  SHF.R.U32.HI R5, RZ, 0x18, R5 ;  /* 0x00000018ff057819 */ /* 0x000fc80000011605 */
[----:B------:R-:W-:-:S05]  /*e310*/  LOP3.LUT R5, R0, 0x80, R5, 0xf8, !PT ;  /* 0x0000008000057812 */ /* 0x000fca00078ef805 */
[----:B------:R-:W-:Y:S01]  /*e320*/  STG.E.U8 desc[UR36][R2.64], R5 ;  /* 0x0000000502007986 */ /* 0x000fe2000c101124 */
[----:B------:R-:W-:Y:S05]  /*e330*/  EXIT ;  /* 0x000000000000794d */ /* 0x000fea0003800000 */
.L_x_3392:
[----:B------:R-:W-:-:S05]  /*e340*/  HADD2.F32 R0, -RZ, R24.H0_H0 ;  /* 0x20000018ff007230 */ /* 0x000fca0000004100 */
[----:B------:R-:W-:-:S05]  /*e350*/  F2FP.BF16.F32.PACK_AB R0, RZ, R0 ;  /* 0x00000000ff00723e */ /* 0x000fca00000010ff */
[----:B------:R-:W-:Y:S01]  /*e360*/  STG.E.U16 desc[UR36][R2.64], R0 ;  /* 0x0000000002007986 */ /* 0x000fe2000c101524 */
[----:B------:R-:W-:Y:S05]  /*e370*/  EXIT ;  /* 0x000000000000794d */ /* 0x000fea0003800000 */
.L_x_3401:
        /* <DEDUP_REMOVED lines=16> */
.L_x_10668:


//--------------------- .text._ZN2at6native18elementwise_kernelILi128ELi4EZNS0_22gpu_kernel_impl_nocastIZZZNS0_29binary_cross_entropy_out_cudaERKNS_6TensorES5_RKSt8optionalIS3_ElRS3_ENKUlvE_clEvENKUlvE1_clEvEUlN3c104HalfESE_E_EEvRNS_18TensorIteratorBaseERKT_EUliE_EEviT1_ --------------------------
	.section	.text._ZN2at6native18elementwise_kernelILi128ELi4EZNS0_22gpu_kernel_impl_nocastIZZZNS0_29binary_cross_entropy_out_cudaERKNS_6TensorES5_RKSt8optionalIS3_ElRS3_ENKUlvE_clEvENKUlvE1_clEvEUlN3c104HalfESE_E_EEvRNS_18TensorIteratorBaseERKT_EUliE_EEviT1_,"ax",@progbits
	.align	128
        .global         _ZN2at6native18elementwise_kernelILi128ELi4EZNS0_22gpu_kernel_impl_nocastIZZZNS0_29binary_cross_entropy_out_cudaERKNS_6TensorES5_RKSt8optionalIS3_ElRS3_ENKUlvE_clEvENKUlvE1_clEvEUlN3c104HalfESE_E_EEvRNS_18TensorIteratorBaseERKT_EUliE_EEviT1_
        .type           _ZN2at6native18elementwise_kernelILi128ELi4EZNS0_22gpu_kernel_impl_nocastIZZZNS0_29binary_cross_entropy_out_cudaERKNS_6TensorES5_RKSt8optionalIS3_ElRS3_ENKUlvE_clEvENKUlvE1_clEvEUlN3c104HalfESE_E_EEvRNS_18TensorIteratorBaseERKT_EUliE_EEviT1_,@function
        .size           _ZN2at6native18elementwise_kernelILi128ELi4EZNS0_22gpu_kernel_impl_nocastIZZZNS0_29binary_cross_entropy_out_cudaERKNS_6TensorES5_RKSt8optionalIS3_ElRS3_ENKUlvE_clEvENKUlvE1_clEvEUlN3c104HalfESE_E_EEvRNS_18TensorIteratorBaseERKT_EUliE_EEviT1_,(.L_x_10669 - _ZN2at6native18elementwise_kernelILi128ELi4EZNS0_22gpu_kernel_impl_nocastIZZZNS0_29binary_cross_entropy_out_cudaERKNS_6TensorES5_RKSt8optionalIS3_ElRS3_ENKUlvE_clEvENKUlvE1_clEvEUlN3c104HalfESE_E_EEvRNS_18TensorIteratorBaseERKT_EUliE_EEviT1_)
        .other          _ZN2at6native18elementwise_kernelILi128ELi4EZNS0_22gpu_kernel_impl_nocastIZZZNS0_29binary_cross_entropy_out_cudaERKNS_6TensorES5_RKSt8optionalIS3_ElRS3_ENKUlvE_clEvENKUlvE1_clEvEUlN3c104HalfESE_E_EEvRNS_18TensorIteratorBaseERKT_EUliE_EEviT1_,@"STO_CUDA_ENTRY STV_DEFAULT"
_ZN2at6native18elementwise_kernelILi128ELi4EZNS0_22gpu_kernel_impl_nocastIZZZNS0_29binary_cross_entropy_out_cudaERKNS_6TensorES5_RKSt8optionalIS3_ElRS3_ENKUlvE_clEvENKUlvE1_clEvEUlN3c104HalfESE_E_EEvRNS_18TensorIteratorBaseERKT_EUliE_EEviT1_:
.text._ZN2at6native18elementwise_kernelILi128ELi4EZNS0_22gpu_kernel_impl_nocastIZZZNS0_29binary_cross_entropy_out_cudaERKNS_6TensorES5_RKSt8optionalIS3_ElRS3_ENKUlvE_clEvENKUlvE1_clEvEUlN3c104HalfESE_E_EEvRNS_18TensorIteratorBaseERKT_EUliE_EEviT1_:
        /* <DEDUP_REMOVED lines=17> */
[----:B--2---:R-:W-:-:S05]  /*0110*/  HADD2.F32 R17, -RZ, R16.H0_H0 ;  /* 0x20000010ff117230 */ /* 0x004fca0000004100 */
        /* <DEDUP_REMOVED lines=14> */
[----:B------:R-:W-:Y:S02]  /*0200*/  MOV R7, UR7 ;  /* 0x0000000700077c02 */ /* 0x000fe40008000f00 */
[----:B---3--:R-:W-:Y:S02]  /*0210*/  MOV R10, UR8 ;  /* 0x00000008000a7c02 */ /* 0x008fe40008000f00 */
[----:B------:R-:W-:-:S07]  /*0220*/  MOV R11, UR9 ;  /* 0x00000009000b7c02 */ /* 0x000fce0008000f00 */
[----:B------:R-:W-:-:S07]  /*0230*/  LEPC R20, `(.L_x_3405) ;  /* 0x000000001014794e */ /* 0x000fce0000000000 */
[----:B--2--5:R-:W-:Y:S05]  /*0240*/  CALL.ABS.NOINC R2 ;  /* 0x0000000002007343 */ /* 0x024fea0003c00000 */
.L_x_3405:
[----:B-----5:R-:W-:-:S05]  /*0250*/  HADD2.F32 R18, -RZ, R18.H0_H0 ;  /* 0x20000012ff127230 */ /* 0x020fca0000004100 */
        /* <DEDUP_REMOVED lines=15> */
[----:B---3--:R-:W-:Y:S02]  /*0350*/  MOV R10, UR8 ;  /* 0x00000008000a7c02 */ /* 0x008fe40008000f00 */
[----:B------:R-:W-:-:S07]  /*0360*/  MOV R11, UR9 ;  /* 0x00000009000b7c02 */ /* 0x000fce0008000f00 */
[----:B------:R-:W-:-:S07]  /*0370*/  LEPC R20, `(.L_x_3406) ;  /* 0x000000001014794e */ /* 0x000fce0000000000 */
[----:B--2---:R-:W-:Y:S05]  /*0380*/  CALL.ABS.NOINC R2 ;  /* 0x0000000002007343 */ /* 0x004fea0003c00000 */
.L_x_3406:
[----:B------:R-:W-:Y:S01]  /*0390*/  HADD2.F32 R16, -RZ, -R16.H0_H0 ;  /* 0xa0000010ff107230 */ /* 0x000fe20000004100 */
[----:B------:R-:W-:Y:S01]  /*03a0*/  MOV R7, 0x3d39bf78 ;  /* 0x3d39bf7800077802 */ /* 0x000fe20000000f00 */
[----:B------:R-:W-:Y:S01]  /*03b0*/  IMAD.MOV.U32 R5, RZ, RZ, 0x3e800000 ;  /* 0x3e800000ff057424 */ /* 0x000fe200078e00ff */
[----:B------:R-:W0:Y:S01]  /*03c0*/  MUFU.LG2 R17, R17 ;  /* 0x0000001100117308 */ /* 0x000e220000000c00 */
[----:B------:R-:W-:Y:S01]  /*03d0*/  IADD3 R19, PT, PT, R19, 0x80, RZ ;  /* 0x0000008013137810 */ /* 0x000fe20007ffe0ff */
        /* <DEDUP_REMOVED lines=23> */
[----:B0-----:R-:W-:Y:S01]  /*0550*/  FMUL.FTZ R0, R17, 0.69314718246459960938 ;  /* 0x3f31721811007820 */ /* 0x001fe20000410000 */
[C---:B------:R-:W-:Y:S01]  /*0560*/  @P1 FFMA.FTZ R3, R16.reuse, R5, +INF ;  /* 0x7f80000010031423 */ /* 0x040fe20000010005 */
[----:B------:R-:W-:-:S04]  /*0570*/  @P0 FSETP.NEU.FTZ.AND P1, PT, R16, RZ, PT ;  /* 0x000000ff1000020b */ /* 0x000fc80003f3d000 */
[----:B------:R-:W-:-:S04]  /*0580*/  @P0 FSEL R3, R3, -RZ, P1 ;  /* 0x800000ff03030208 */ /* 0x000fc80000800000 */
[----:B------:R-:W-:Y:S01]  /*0590*/  F2FP.F16.F32.PACK_AB R0, R3, R0 ;  /* 0x000000000300723e */ /* 0x000fe200000000ff */
[----:B------:R-:W-:-:S03]  /*05a0*/  FADD.FTZ R3, R18, -1 ;  /* 0xbf80000012037421 */ /* 0x000fc60000010000 */
[----:B------:R-:W-:Y:S01]  /*05b0*/  PRMT R2, R0, 0x7632, R2 ;  /* 0x0000763200027816 */ /* 0x000fe20000000002 */
[----:B------:R-:W-:Y:S01]  /*05c0*/  HADD2.F32 R4, -RZ, R0.H0_H0 ;  /* 0x20000000ff047230 */ /* 0x000fe20000004100 */
[----:B------:R-:W-:-:S03]  /*05d0*/  F2FP.F16.F32.PACK_AB R3, RZ, R3 ;  /* 0x00000003ff03723e */ /* 0x000fc600000000ff */
[----:B------:R-:W-:Y:S01]  /*05e0*/  HADD2.F32 R5, -RZ, R2.H0_H0 ;  /* 0x20000002ff057230 */ /* 0x000fe20000004100 */
[----:B------:R-:W-:Y:S01]  /*05f0*/  FSETP.GEU.FTZ.AND P0, PT, R4, -100, PT ;  /* 0xc2c800000400780b */ /* 0x000fe20003f1e000 */
[----:B------:R-:W-:-:S03]  /*0600*/  HADD2.F32 R3, -RZ, R3.H0_H0 ;  /* 0x20000003ff037230 */ /* 0x000fc60000004100 */
[----:B------:R-:W-:Y:S02]  /*0610*/  FSETP.GEU.FTZ.AND P1, PT, R5, -100, PT ;  /* 0xc2c800000500780b */ /* 0x000fe40003f3e000 */
[----:B------:R-:W-:Y:S02]  /*0620*/  SEL R0, R0, 0xd640, P0 ;  /* 0x0000d64000007807 */ /* 0x000fe40000000000 */
[----:B------:R-:W-:-:S03]  /*0630*/  SEL R2, R2, 0xd640, P1 ;  /* 0x0000d64002027807 */ /* 0x000fc60000800000 */
[----:B------:R-:W-:Y:S02]  /*0640*/  HADD2.F32 R5, -RZ, R0.H0_H0 ;  /* 0x20000000ff057230 */ /* 0x000fe40000004100 */
[----:B------:R-:W-:-:S03]  /*0650*/  HADD2.F32 R2, -RZ, R2.H0_H0 ;  /* 0x20000002ff027230 */ /* 0x000fc60000004100 */
[----:B------:R-:W-:Y:S02]  /*0660*/  FMUL.FTZ R5, R18, R5 ;  /* 0x0000000512057220 */ /* 0x000fe40000410000 */
[----:B------:R-:W-:-:S05]  /*0670*/  FMUL.FTZ R2, R3, R2 ;  /* 0x0000000203027220 */ /* 0x000fca0000410000 */
[----:B------:R-:W-:Y:S02]  /*0680*/  F2FP.F16.F32.PACK_AB R0, R5, R2 ;  /* 0x000000020500723e */ /* 0x000fe400000000ff */
[----:B------:R-:W0:Y:S03]  /*0690*/  LDC.64 R2, c[0x0][0x5e8] ;  /* 0x00017a00ff027b82 */ /* 0x000e260000000a00 */
[--C-:B------:R-:W-:Y:S02]  /*06a0*/  HADD2.F32 R4, -RZ, R0.reuse.H0_H0 ;  /* 0x20000000ff047230 */ /* 0x100fe40000004100 */
[----:B------:R-:W-:-:S05]  /*06b0*/  HADD2.F32 R5, -RZ, R0.H1_H1 ;  /* 0x30000000ff057230 */ /* 0x000fca0000004100 */
[----:B------:R-:W-:-:S05]  /*06c0*/  FADD.FTZ R4, R4, -R5 ;  /* 0x8000000504047221 */ /* 0x000fca0000010000 */
[----:B------:R-:W-:-:S05]  /*06d0*/  F2FP.F16.F32.PACK_AB R4, RZ, R4 ;  /* 0x00000004ff04723e */ /* 0x000fca00000000ff */
[----:B0-----:R0:W-:Y:S02]  /*06e0*/  STG.E.U16 desc[UR36][R2.64], R4 ;  /* 0x0000000402007986 */ /* 0x0011e4000c101524 */
.L_x_3404:
[----:B------:R-:W-:Y:S05]  /*06f0*/  BSYNC.RECONVERGENT B6 ;  /* 0x0000000000067941 */ /* 0x000fea0003800200 */
.L_x_3403:
        /* <DEDUP_REMOVED lines=24> */
[----:B---3--:R-:W-:Y:S01]  /*0880*/  MOV R10, UR8 ;  /* 0x00000008000a7c02 */ /* 0x008fe20008000f00 */
[----:B------:R-:W-:-:S07]  /*0890*/  IMAD.U32 R11, RZ, RZ, UR9 ;  /* 0x00000009ff0b7e24 */ /* 0x000fce000f8e00ff */
[----:B------:R-:W-:-:S07]  /*08a0*/  LEPC R20, `(.L_x_3409) ;  /* 0x000000001014794e */ /* 0x000fce0000000000 */
[----:B--2--5:R-:W-:Y:S05]  /*08b0*/  CALL.ABS.NOINC R2 ;  /* 0x0000000002007343 */ /* 0x024fea0003c00000 */
.L_x_3409:
[----:B-----5:R-:W-:-:S05]  /*08c0*/  HADD2.F32 R18, -RZ, R18.H0_H0 ;  /* 0x20000012ff127230 */ /* 0x020fca0000004100 */
        /* <DEDUP_REMOVED lines=18> */
[----:B--2---:R-:W-:Y:S05]  /*09f0*/  CALL.ABS.NOINC R2 ;  /* 0x0000000002007343 */ /* 0x004fea0003c00000 */
.L_x_3410:
[----:B------:R-:W-:Y:S02]  /*0a00*/  HADD2.F32 R16, -RZ, -R16.H0_H0 ;  /* 0xa0000010ff107230 */ /* 0x000fe40000004100 */
[----:B------:R-:W-:Y:S01]  /*0a10*/  HFMA2 R5, -RZ, RZ, 1.625, 0 ;  /* 0x3e800000ff057431 */ /* 0x000fe200000001ff */
[----:B------:R-:W-:Y:S01]  /*0a20*/  MOV R7, 0x3d39bf78 ;  /* 0x3d39bf7800077802 */ /* 0x000fe20000000f00 */
        /* <DEDUP_REMOVED lines=51> */
.L_x_3408:
[----:B------:R-:W-:Y:S05]  /*0d60*/  BSYNC.RECONVERGENT B6 ;  /* 0x0000000000067941 */ /* 0x000fea0003800200 */
.L_x_3407:
        /* <DEDUP_REMOVED lines=28> */
.L_x_3413:
        /* <DEDUP_REMOVED lines=20> */
.L_x_3414:
        /* <DEDUP_REMOVED lines=54> */
.L_x_3412:
[----:B------:R-:W-:Y:S05]  /*13d0*/  BSYNC.RECONVERGENT B6 ;  /* 0x0000000000067941 */ /* 0x000fea0003800200 */
.L_x_3411:
[----:B------:R-:W3:Y:S02]  /*13e0*/  LDCU UR4, c[0x0][0x380] ;  /* 0x00007000ff0477ac */ /* 0x000ee40008000800 */
[----:B---3--:R-:W-:-:S13]  /*13f0*/  ISETP.GE.AND P0, PT, R19, UR4, PT ;  /* 0x0000000413007c0c */ /* 0x008fda000bf06270 */
[----:B------:R-:W-:Y:S05]  /*1400*/  @P0 EXIT ;  /* 0x000000000000094d */ /* 0x000fea0003800000 */
[----:B012---:R-:W0:Y:S08]  /*1410*/  LDC.64 R2, c[0x0][0x5f0] ;  /* 0x00017c00ff027b82 */ /* 0x007e300000000a00 */
        /* <DEDUP_REMOVED lines=23> */
.L_x_3415:
        /* <DEDUP_REMOVED lines=20> */
.L_x_3416:
[----:B------:R-:W-:Y:S02]  /*16d0*/  HADD2.F32 R16, -RZ, -R16.H0_H0 ;  /* 0xa0000010ff107230 */ /* 0x000fe40000004100 */
[----:B------:R-:W-:Y:S01]  /*16e0*/  HFMA2 R5, -RZ, RZ, 1.625, 0 ;  /* 0x3e800000ff057431 */ /* 0x000fe200000001ff */
[----:B------:R-:W-:Y:S01]  /*16f0*/  MOV R7, 0x3d39bf78 ;  /* 0x3d39bf7800077802 */ /* 0x000fe20000000f00 */
[----:B------:R-:W0:Y:S01]  /*1700*/  MUFU.LG2 R17, R17 ;  /* 0x0000001100117308 */ /* 0x000e220000000c00 */
        /* <DEDUP_REMOVED lines=48> */
[----:B0-----:R-:W-:Y:S01]  /*1a10*/  STG.E.U16 desc[UR36][R2.64], R4 ;  /* 0x0000000402007986 */ /* 0x001fe2000c101524 */
[----:B------:R-:W-:Y:S05]  /*1a20*/  EXIT ;  /* 0x000000000000794d */ /* 0x000fea0003800000 */
.L_x_3402:
        /* <DEDUP_REMOVED lines=354> */
.L_x_3419:
        /* <DEDUP_REMOVED lines=28> */
.L_x_3421:
[----:B------:R-:W-:Y:S05]  /*3210*/  BSYNC.RECONVERGENT B6 ;  /* 0x0000000000067941 */ /* 0x000fea0003800200 */
.L_x_3420:
[----:B-----5:R-:W-:Y:S01]  /*3220*/  HADD2.F32 R24, -RZ, R24.H0_H0 ;  /* 0x20000018ff187230 */ /* 0x020fe20000004100 */
        /* <DEDUP_REMOVED lines=20> */
.L_x_3423:
[----:B------:R-:W-:Y:S05]  /*3370*/  BSYNC.RECONVERGENT B6 ;  /* 0x0000000000067941 */ /* 0x000fea0003800200 */
.L_x_3422:
[----:B------:R-:W-:Y:S01]  /*3380*/  HADD2.F32 R22, -RZ, -R22.H0_H0 ;  /* 0xa0000016ff167230 */ /* 0x000fe20000004100 */
[----:B------:R-:W-:Y:S01]  /*3390*/  MOV R5, 0x3e800000 ;  /* 0x3e80000000057802 */ /* 0x000fe20000000f00 */
[----:B------:R-:W-:Y:S01]  /*33a0*/  HFMA2 R7, -RZ, RZ, 1.3056640625, -1.8671875 ;  /* 0x3d39bf78ff077431 */ /* 0x000fe200000001ff */
[----:B------:R-:W0:Y:S01]  /*33b0*/  MUFU.LG2 R18, R18 ;  /* 0x0000001200127308 */ /* 0x000e220000000c00 */
[----:B------:R-:W1:Y:S01]  /*33c0*/  LDCU.64 UR4, c[0x0][0x5e8] ;  /* 0x0000bd00ff0477ac */ /* 0x000e620008000a00 */
[C---:B------:R-:W-:Y:S01]  /*33d0*/  FADD.FTZ.RZ R0, R22.reuse, 1 ;  /* 0x3f80000016007421 */ /* 0x040fe2000001c000 */
[----:B------:R-:W-:Y:S01]  /*33e0*/  ISETP.GE.U32.AND P0, PT, R22, 0x7f800000, PT ;  /* 0x7f8000001600780c */ /* 0x000fe20003f06070 */
[----:B------:R-:W-:-:S03]  /*33f0*/  VIADD R19, R19, 0x80 ;  /* 0x0000008013137836 */ /* 0x000fc60000000000 */
        /* <DEDUP_REMOVED lines=24> */
[----:B------:R-:W-:-:S03]  /*3580*/  @P0 FSETP.NEU.FTZ.AND P1, PT, R22, RZ, PT ;  /* 0x000000ff1600020b */ /* 0x000fc60003f3d000 */
[----:B------:R-:W-:Y:S02]  /*3590*/  F2FP.F16.F32.PACK_AB R0, RZ, R0 ;  /* 0x00000000ff00723e */ /* 0x000fe400000000ff */
[----:B------:R-:W-:Y:S02]  /*35a0*/  @P0 FSEL R3, R3, -RZ, P1 ;  /* 0x800000ff03030208 */ /* 0x000fe40000800000 */
[----:B------:R-:W-:Y:S02]  /*35b0*/  PRMT R4, R0, 0x7610, R4 ;  /* 0x0000761000047816 */ /* 0x000fe40000000004 */
        /* <DEDUP_REMOVED lines=17> */
[----:B------:R-:W-:Y:S01]  /*36d0*/  FADD.FTZ R3, R2, -R3 ;  /* 0x8000000302037221 */ /* 0x000fe20000010000 */
[----:B-1----:R-:W-:-:S04]  /*36e0*/  IADD3 R2, P0, PT, R23, UR4, RZ ;  /* 0x0000000417027c10 */ /* 0x002fc8000ff1e0ff */
[----:B------:R-:W-:Y:S02]  /*36f0*/  F2FP.F16.F32.PACK_AB R0, RZ, R3 ;  /* 0x00000003ff00723e */ /* 0x000fe400000000ff */
[----:B------:R-:W-:-:S05]  /*3700*/  IADD3.X R3, PT, PT, RZ, UR5, RZ, P0, !PT ;  /* 0x00000005ff037c10 */ /* 0x000fca00087fe4ff */
[----:B------:R0:W-:Y:S02]  /*3710*/  STG.E.U16 desc[UR36][R2.64], R0 ;  /* 0x0000000002007986 */ /* 0x0001e4000c101524 */
.L_x_3418:
[----:B------:R-:W-:Y:S05]  /*3720*/  BSYNC.RECONVERGENT B7 ;  /* 0x0000000000077941 */ /* 0x000fea0003800200 */
.L_x_3417:
[----:B------:R-:W1:Y:S01]  /*3730*/  LDCU UR4, c[0x0][0x380] ;  /* 0x00007000ff0477ac */ /* 0x000e620008000800 */
[----:B------:R-:W-:Y:S01]  /*3740*/  BSSY.RECONVERGENT B7, `(.L_x_3424) ;  /* 0x00001cb000077945 */ /* 0x000fe20003800200 */
[----:B-1----:R-:W-:-:S13]  /*3750*/  ISETP.GE.AND P0, PT, R19, UR4, PT ;  /* 0x0000000413007c0c */ /* 0x002fda000bf06270 */
[----:B------:R-:W-:Y:S05]  /*3760*/  @P0 BRA `(.L_x_3425) ;  /* 0x0000001c00200947 */ /* 0x000fea0003800000 */
[----:B------:R-:W1:Y:S01]  /*3770*/  LDCU.64 UR4, c[0x0][0x390] ;  /* 0x00007200ff0477ac */ /* 0x000e620008000a00 */
[----:B------:R-:W-:Y:S01]  /*3780*/  HFMA2 R18, -RZ, RZ, 0, 0 ;  /* 0x00000000ff127431 */ /* 0x000fe200000001ff */
[----:B------:R-:W-:Y:S01]  /*3790*/  ISETP.NE.AND P0, PT, R17, RZ, PT ;  /* 0x000000ff1100720c */ /* 0x000fe20003f05270 */
[----:B------:R-:W2:Y:S01]  /*37a0*/  LDCU UR6, c[0x0][0x38c] ;  /* 0x00007180ff0677ac */ /* 0x000ea20008000800 */
[----:B------:R-:W3:Y:S02]  /*37b0*/  LDCU.64 UR8, c[0x0][0x4b8] ;  /* 0x00009700ff0877ac */ /* 0x000ee40008000a00 */
[----:B-1----:R-:W-:Y:S01]  /*37c0*/  IMAD.HI.U32 R4, R19, UR4, R18 ;  /* 0x0000000413047c27 */ /* 0x002fe2000f8e0012 */
[----:B------:R-:W1:Y:S04]  /*37d0*/  LDCU UR4, c[0x0][0x4c0] ;  /* 0x00009800ff0477ac */ /* 0x000e680008000800 */
[----:B------:R-:W-:-:S04]  /*37e0*/  SHF.R.U32.HI R5, RZ, UR5, R4 ;  /* 0x00000005ff057c19 */ /* 0x000fc80008011604 */
[----:B0-----:R-:W-:-:S05]  /*37f0*/  IADD3 R0, PT, PT, -R5, RZ, RZ ;  /* 0x000000ff05007210 */ /* 0x001fca0007ffe1ff */
[----:B--2---:R-:W-:-:S04]  /*3800*/  IMAD R0, R0, UR6, R19 ;  /* 0x0000000600007c24 */ /* 0x004fc8000f8e0213 */
[C---:B---3--:R-:W-:Y:S02]  /*3810*/  IMAD R23, R0.reuse, UR8, RZ ;  /* 0x0000000800177c24 */ /* 0x048fe4000f8e02ff */
[C---:B------:R-:W-:Y:S02]  /*3820*/  IMAD R2, R0.reuse, UR9, RZ ;  /* 0x0000000900027c24 */ /* 0x040fe4000f8e02ff */
[----:B-1----:R-:W-:Y:S01]  /*3830*/  IMAD R0, R0, UR4, RZ ;  /* 0x0000000400007c24 */ /* 0x002fe2000f8e02ff */
        /* <DEDUP_REMOVED lines=334> */
.L_x_3426:
        /* <DEDUP_REMOVED lines=28> */
.L_x_3428:
[----:B------:R-:W-:Y:S05]  /*4ee0*/  BSYNC.RECONVERGENT B6 ;  /* 0x0000000000067941 */ /* 0x000fea0003800200 */
.L_x_3427:
        /* <DEDUP_REMOVED lines=21> */
.L_x_3430:
[----:B------:R-:W-:Y:S05]  /*5040*/  BSYNC.RECONVERGENT B6 ;  /* 0x0000000000067941 */ /* 0x000fea0003800200 */
.L_x_3429:
        /* <DEDUP_REMOVED lines=58> */
.L_x_3425:
[----:B------:R-:W-:Y:S05]  /*53f0*/  BSYNC.RECONVERGENT B7 ;  /* 0x0000000000077941 */ /* 0x000fea0003800200 */
.L_x_3424:
[----:B------:R-:W2:Y:S01]  /*5400*/  LDCU UR4, c[0x0][0x380] ;  /* 0x00007000ff0477ac */ /* 0x000ea20008000800 */
[----:B------:R-:W-:Y:S01]  /*5410*/  BSSY.RECONVERGENT B7, `(.L_x_3431) ;  /* 0x00001cb000077945 */ /* 0x000fe20003800200 */
[----:B--2---:R-:W-:-:S13]  /*5420*/  ISETP.GE.AND P0, PT, R19, UR4, PT ;  /* 0x0000000413007c0c */ /* 0x004fda000bf06270 */
[----:B------:R-:W-:Y:S05]  /*5430*/  @P0 BRA `(.L_x_3432) ;  /* 0x0000001c00200947 */ /* 0x000fea0003800000 */
[----:B------:R-:W2:Y:S01]  /*5440*/  LDCU.64 UR4, c[0x0][0x390] ;  /* 0x00007200ff0477ac */ /* 0x000ea20008000a00 */
[----:B------:R-:W-:Y:S01]  /*5450*/  HFMA2 R18, -RZ, RZ, 0, 0 ;  /* 0x00000000ff127431 */ /* 0x000fe200000001ff */
[----:B------:R-:W-:Y:S01]  /*5460*/  ISETP.NE.AND P0, PT, R17, RZ, PT ;  /* 0x000000ff1100720c */ /* 0x000fe20003f05270 */
[----:B------:R-:W3:Y:S01]  /*5470*/  LDCU UR6, c[0x0][0x38c] ;  /* 0x00007180ff0677ac */ /* 0x000ee20008000800 */
[----:B------:R-:W4:Y:S02]  /*5480*/  LDCU.64 UR8, c[0x0][0x4b8] ;  /* 0x00009700ff0877ac */ /* 0x000f240008000a00 */
[----:B--2---:R-:W-:Y:S01]  /*5490*/  IMAD.HI.U32 R4, R19, UR4, R18 ;  /* 0x0000000413047c27 */ /* 0x004fe2000f8e0012 */
[----:B------:R-:W2:Y:S04]  /*54a0*/  LDCU UR4, c[0x0][0x4c0] ;  /* 0x00009800ff0477ac */ /* 0x000ea80008000800 */
[----:B------:R-:W-:-:S04]  /*54b0*/  SHF.R.U32.HI R5, RZ, UR5, R4 ;  /* 0x00000005ff057c19 */ /* 0x000fc80008011604 */
[----:B01----:R-:W-:-:S05]  /*54c0*/  IADD3 R0, PT, PT, -R5, RZ, RZ ;  /* 0x000000ff05007210 */ /* 0x003fca0007ffe1ff */
[----:B---3--:R-:W-:-:S04]  /*54d0*/  IMAD R0, R0, UR6, R19 ;  /* 0x0000000600007c24 */ /* 0x008fc8000f8e0213 */
[C---:B----4-:R-:W-:Y:S02]  /*54e0*/  IMAD R23, R0.reuse, UR8, RZ ;  /* 0x0000000800177c24 */ /* 0x050fe4000f8e02ff */
[C---:B------:R-:W-:Y:S02]  /*54f0*/  IMAD R2, R0.reuse, UR9, RZ ;  /* 0x0000000900027c24 */ /* 0x040fe4000f8e02ff */
[----:B--2---:R-:W-:Y:S01]  /*5500*/  IMAD R0, R0, UR4, RZ ;  /* 0x0000000400007c24 */ /* 0x004fe2000f8e02ff */
        /* <DEDUP_REMOVED lines=334> */
.L_x_3433:
        /* <DEDUP_REMOVED lines=28> */
.L_x_3435:
[----:B------:R-:W-:Y:S05]  /*6bb0*/  BSYNC.RECONVERGENT B6 ;  /* 0x0000000000067941 */ /* 0x000fea0003800200 */
.L_x_3434:
        /* <DEDUP_REMOVED lines=21> */
.L_x_3437:
[----:B------:R-:W-:Y:S05]  /*6d10*/  BSYNC.RECONVERGENT B6 ;  /* 0x0000000000067941 */ /* 0x000fea0003800200 */
.L_x_3436:
        /* <DEDUP_REMOVED lines=58> */
.L_x_3432:
[----:B------:R-:W-:Y:S05]  /*70c0*/  BSYNC.RECONVERGENT B7 ;  /* 0x0000000000077941 */ /* 0x000fea0003800200 */
.L_x_3431:
[----:B------:R-:W3:Y:S02]  /*70d0*/  LDCU UR4, c[0x0][0x380] ;  /* 0x00007000ff0477ac */ /* 0x000ee40008000800 */
[----:B---3--:R-:W-:-:S13]  /*70e0*/  ISETP.GE.AND P0, PT, R19, UR4, PT ;  /* 0x0000000413007c0c */ /* 0x008fda000bf06270 */
[----:B------:R-:W-:Y:S05]  /*70f0*/  @P0 EXIT ;  /* 0x000000000000094d */ /* 0x000fea0003800000 */
[----:B------:R-:W3:Y:S01]  /*7100*/  LDCU.64 UR4, c[0x0][0x390] ;  /* 0x00007200ff0477ac */ /* 0x000ee20008000a00 */
[----:B------:R-:W-:Y:S01]  /*7110*/  HFMA2 R18, -RZ, RZ, 0, 0 ;  /* 0x00000000ff127431 */ /* 0x000fe200000001ff */
[----:B------:R-:W-:Y:S01]  /*7120*/  ISETP.NE.AND P0, PT, R17, RZ, PT ;  /* 0x000000ff1100720c */ /* 0x000fe20003f05270 */
[----:B------:R-:W4:Y:S01]  /*7130*/  LDCU UR6, c[0x0][0x38c] ;  /* 0x00007180ff0677ac */ /* 0x000f220008000800 */
[----:B------:R-:W5:Y:S02]  /*7140*/  LDCU.64 UR8, c[0x0][0x4b8] ;  /* 0x00009700ff0877ac */ /* 0x000f640008000a00 */
[----:B---3--:R-:W-:Y:S01]  /*7150*/  IMAD.HI.U32 R4, R19, UR4, R18 ;  /* 0x0000000413047c27 */ /* 0x008fe2000f8e0012 */
[----:B------:R-:W3:Y:S04]  /*7160*/  LDCU UR4, c[0x0][0x4c0] ;  /* 0x00009800ff0477ac */ /* 0x000ee80008000800 */
[----:B------:R-:W-:-:S04]  /*7170*/  SHF.R.U32.HI R5, RZ, UR5, R4 ;  /* 0x00000005ff057c19 */ /* 0x000fc80008011604 */
[----:B012---:R-:W-:-:S05]  /*7180*/  IADD3 R0, PT, PT, -R5, RZ, RZ ;  /* 0x000000ff05007210 */ /* 0x007fca0007ffe1ff */
[----:B----4-:R-:W-:-:S04]  /*7190*/  IMAD R0, R0, UR6, R19 ;  /* 0x0000000600007c24 */ /* 0x010fc8000f8e0213 */
[C---:B-----5:R-:W-:Y:S02]  /*71a0*/  IMAD R17, R0.reuse, UR8, RZ ;  /* 0x0000000800117c24 */ /* 0x060fe4000f8e02ff */
[C---:B------:R-:W-:Y:S02]  /*71b0*/  IMAD R2, R0.reuse, UR9, RZ ;  /* 0x0000000900027c24 */ /* 0x040fe4000f8e02ff */
[----:B---3--:R-:W-:Y:S01]  /*71c0*/  IMAD R0, R0, UR4, RZ ;  /* 0x0000000400007c24 */ /* 0x008fe2000f8e02ff */
        /* <DEDUP_REMOVED lines=334> */
.L_x_3438:
[----:B------:R-:W0:Y:S02]  /*86b0*/  LDCU.128 UR4, c[0x0][0x5f0] ;  /* 0x0000be00ff0477ac */ /* 0x000e240008000c00 */
[----:B0-----:R-:W-:-:S04]  /*86c0*/  IADD3 R2, P0, PT, R2, UR4, RZ ;  /* 0x0000000402027c10 */ /* 0x001fc8000ff1e0ff */
[----:B------:R-:W-:Y:S01]  /*86d0*/  IADD3.X R3, PT, PT, RZ, UR5, RZ, P0, !PT ;  /* 0x00000005ff037c10 */ /* 0x000fe200087fe4ff */
[----:B------:R-:W0:Y:S04]  /*86e0*/  LDCU.64 UR4, c[0x0][0x5e8] ;  /* 0x0000bd00ff0477ac */ /* 0x000e280008000a00 */
[----:B------:R-:W2:Y:S01]  /*86f0*/  LDG.E.U16 R18, desc[UR36][R2.64] ;  /* 0x0000002402127981 */ /* 0x000ea2000c1e1500 */
[----:B------:R-:W-:-:S04]  /*8700*/  IADD3 R4, P0, PT, R0, UR6, RZ ;  /* 0x0000000600047c10 */ /* 0x000fc8000ff1e0ff */
[----:B------:R-:W-:-:S05]  /*8710*/  IADD3.X R5, PT, PT, RZ, UR7, RZ, P0, !PT ;  /* 0x00000007ff057c10 */ /* 0x000fca00087fe4ff */
[----:B------:R1:W5:Y:S01]  /*8720*/  LDG.E.U16 R22, desc[UR36][R4.64] ;  /* 0x0000002404167981 */ /* 0x000362000c1e1500 */
[----:B------:R-:W-:Y:S01]  /*8730*/  BSSY.RECONVERGENT B6, `(.L_x_3439) ;  /* 0x0000017000067945 */ /* 0x000fe20003800200 */
[----:B0-----:R-:W-:-:S04]  /*8740*/  IADD3 R16, P1, PT, R17, UR4, RZ ;  /* 0x0000000411107c10 */ /* 0x001fc8000ff3e0ff */
[----:B------:R-:W-:Y:S01]  /*8750*/  IADD3.X R17, PT, PT, RZ, UR5, RZ, P1, !PT ;  /* 0x00000005ff117c10 */ /* 0x000fe20008ffe4ff */
[----:B--2---:R-:W-:-:S05]  /*8760*/  HADD2.F32 R19, -RZ, R18.H0_H0 ;  /* 0x20000012ff137230 */ /* 0x004fca0000004100 */
[C---:B------:R-:W-:Y:S02]  /*8770*/  FSETP.GE.FTZ.AND P2, PT, R19.reuse, RZ, PT ;  /* 0x000000ff1300720b */ /* 0x040fe40003f56000 */
[----:B------:R-:W-:-:S13]  /*8780*/  FSETP.GTU.FTZ.AND P0, PT, R19, 1, PT ;  /* 0x3f8000001300780b */ /* 0x000fda0003f1c000 */
[----:B-1----:R-:W-:Y:S05]  /*8790*/  @!P0 BRA P2, `(.L_x_3440) ;  /* 0x0000000000408947 */ /* 0x002fea0001000000 */
        /* <DEDUP_REMOVED lines=16> */
.L_x_3440:
[----:B------:R-:W-:Y:S05]  /*88a0*/  BSYNC.RECONVERGENT B6 ;  /* 0x0000000000067941 */ /* 0x000fea0003800200 */
.L_x_3439:
        /* <DEDUP_REMOVED lines=21> */
.L_x_3442:
[----:B------:R-:W-:Y:S05]  /*8a00*/  BSYNC.RECONVERGENT B6 ;  /* 0x0000000000067941 */ /* 0x000fea0003800200 */
.L_x_3441:
[----:B------:R-:W-:Y:S01]  /*8a10*/  HADD2.F32 R5, -RZ, -R18.H0_H0 ;  /* 0xa0000012ff057230 */ /* 0x000fe20000004100 */
[----:B------:R-:W-:Y:S01]  /*8a20*/  MOV R4, 0x3e800000 ;  /* 0x3e80000000047802 */ /* 0x000fe20000000f00 */
[----:B------:R-:W-:Y:S01]  /*8a30*/  HFMA2 R7, -RZ, RZ, 1.3056640625, -1.8671875 ;  /* 0x3d39bf78ff077431 */ /* 0x000fe200000001ff */
[----:B------:R-:W0:Y:S02]  /*8a40*/  MUFU.LG2 R19, R19 ;  /* 0x0000001300137308 */ /* 0x000e240000000c00 */
        /* <DEDUP_REMOVED lines=48> */
[----:B------:R-:W-:-:S05]  /*8d50*/  F2FP.F16.F32.PACK_AB R2, RZ, R2 ;  /* 0x00000002ff02723e */ /* 0x000fca00000000ff */
[----:B------:R-:W-:Y:S01]  /*8d60*/  STG.E.U16 desc[UR36][R16.64], R2 ;  /* 0x0000000210007986 */ /* 0x000fe2000c101524 */
[----:B------:R-:W-:Y:S05]  /*8d70*/  EXIT ;  /* 0x000000000000794d */ /* 0x000fea0003800000 */
.L_x_3443:
        /* <DEDUP_REMOVED lines=16> */
.L_x_10669:


//--------------------- .text._ZN2at6native27unrolled_elementwise_kernelIZZZNS0_29binary_cross_entropy_out_cudaERKNS_6TensorES4_RKSt8optionalIS2_ElRS2_ENKUlvE_clEvENKUlvE1_clEvEUlN3c104HalfESD_E_St5arrayIPcLm3EELi4E23TrivialOffsetCalculatorILi2EjESI_ILi1EjENS0_6memory15LoadWithoutCastENSL_16StoreWithoutCastEEEviT_T0_T2_T3_T4_T5_ --------------------------
	.section	.text._ZN2at6native27unrolled_elementwise_kernelIZZZNS0_29binary_cross_entropy_out_cudaERKNS_6TensorES4_RKSt8optionalIS2_ElRS2_ENKUlvE_clEvENKUlvE1_clEvEUlN3c104HalfESD_E_St5arrayIPcLm3EELi4E23TrivialOffsetCalculatorILi2EjESI_ILi1EjENS0_6memory15LoadWithoutCastENSL_16StoreWithoutCastEEEviT_T0_T2_T3_T4_T5_,"ax",@progbits
	.align	128
        .global         _ZN2at6native27unrolled_elementwise_kernelIZZZNS0_29binary_cross_entropy_out_cudaERKNS_6TensorES4_RKSt8optionalIS2_ElRS2_ENKUlvE_clEvENKUlvE1_clEvEUlN3c104HalfESD_E_St5arrayIPcLm3EELi4E23TrivialOffsetCalculatorILi2EjESI_ILi1EjENS0_6memory15LoadWithoutCastENSL_16StoreWithoutCastEEEviT_T0_T2_T3_T4_T5_
        .type           _ZN2at6native27unrolled_elementwise_kernelIZZZNS0_29binary_cross_entropy_out_cudaERKNS_6TensorES4_RKSt8optionalIS2_ElRS2_ENKUlvE_clEvENKUlvE1_clEvEUlN3c104HalfESD_E_St5arrayIPcLm3EELi4E23TrivialOffsetCalculatorILi2EjESI_ILi1EjENS0_6memory15LoadWithoutCastENSL_16StoreWithoutCastEEEviT_T0_T2_T3_T4_T5_,@function
        .size           _ZN2at6native27unrolled_elementwise_kernelIZZZNS0_29binary_cross_entropy_out_cudaERKNS_6TensorES4_RKSt8optionalIS2_ElRS2_ENKUlvE_clEvENKUlvE1_clEvEUlN3c104HalfESD_E_St5arrayIPcLm3EELi4E23TrivialOffsetCalculatorILi2EjESI_ILi1EjENS0_6memory15LoadWithoutCastENSL_16StoreWithoutCastEEEviT_T0_T2_T3_T4_T5_,(.L_x_10670 - _ZN2at6native27unrolled_elementwise_kernelIZZZNS0_29binary_cross_entropy_out_cudaERKNS_6TensorES4_RKSt8optionalIS2_ElRS2_ENKUlvE_clEvENKUlvE1_clEvEUlN3c104HalfESD_E_St5arrayIPcLm3EELi4E23TrivialOffsetCalculatorILi2EjESI_ILi1EjENS0_6memory15LoadWithoutCastENSL_16StoreWithoutCastEEEviT_T0_T2_T3_T4_T5_)
        .other          _ZN2at6native27unrolled_elementwise_kernelIZZZNS0_29binary_cross_entropy_out_cudaERKNS_6TensorES4_RKSt8optionalIS2_ElRS2_ENKUlvE_clEvENKUlvE1_clEvEUlN3c104HalfESD_E_St5arrayIPcLm3EELi4E23TrivialOffsetCalculatorILi2EjESI_ILi1EjENS0_6memory15LoadWithoutCastENSL_16StoreWithoutCastEEEviT_T0_T2_T3_T4_T5_,@"STO_CUDA_ENTRY STV_DEFAULT"
_ZN2at6native27unrolled_elementwise_kernelIZZZNS0_29binary_cross_entropy_out_cudaERKNS_6TensorES4_RKSt8optionalIS2_ElRS2_ENKUlvE_clEvENKUlvE1_clEvEUlN3c104HalfESD_E_St5arrayIPcLm3EELi4E23TrivialOffsetCalculatorILi2EjESI_ILi1EjENS0_6memory15LoadWithoutCastENSL_16StoreWithoutCastEEEviT_T0_T2_T3_T4_T5_:
.text._ZN2at6native27unrolled_elementwise_kernelIZZZNS0_29binary_cross_entropy_out_cudaERKNS_6TensorES4_RKSt8optionalIS2_ElRS2_ENKUlvE_clEvENKUlvE1_clEvEUlN3c104HalfESD_E_St5arrayIPcLm3EELi4E23TrivialOffsetCalculatorILi2EjESI_ILi1EjENS0_6memory15LoadWithoutCastENSL_16StoreWithoutCastEEEviT_T0_T2_T3_T4_T5_:
[----:B------:R-:W0:Y:S01]  /*0000*/  LDC R1, c[0x0][0x37c] ;  /* 0x0000df00ff017b82 */ /* 0x000e220000000800 */
[----:B------:R-:W1:Y:S07]  /*0010*/  S2R R28, SR_CTAID.X ;  /* 0x00000000001c7919 */ /* 0x000e6e0000002500 */
[----:B------:R-:W1:Y:S01]  /*0020*/  LDC R3, c[0x0][0x380] ;  /* 0x0000e000ff037b82 */ /* 0x000e620000000800 */
[----:B------:R-:W2:Y:S01]  /*0030*/  LDCU.64 UR36, c[0x0][0x358] ;  /* 0x00006b00ff2477ac */ /* 0x000ea20008000a00 */
[----:B------:R-:W-:Y:S01]  /*0040*/  PRMT R2, RZ, 0x7610, R2 ;  /* 0x00007610ff027816 */ /* 0x000fe20000000002 */
[----:B------:R-:W3:Y:S01]  /*0050*/  S2R R19, SR_TID.X ;  /* 0x0000000000137919 */ /* 0x000ee20000002100 */
[----:B------:R-:W-:-:S04]  /*0060*/  PRMT R24, RZ, 0x7610, R24 ;  /* 0x00007610ff187816 */ /* 0x000fc80000000018 */
        /* <DEDUP_REMOVED lines=10> */
[----:B------:R-:W-:-:S04]  /*0110*/  @!P0 LEA R23, R28, R25, 0x9 ;  /* 0x000000191c178211 */ /* 0x000fc800078e48ff */
[----:B------:R-:W-:Y:S02]  /*0120*/  ISETP.GE.AND P1, PT, R19, R26, PT ;  /* 0x0000001a1300720c */ /* 0x000fe40003f26270 */
[----:B------:R-:W1:Y:S01]  /*0130*/  LDC.64 R6, c[0x0][0x390] ;  /* 0x0000e400ff067b82 */ /* 0x000e620000000a00 */
[----:B----4-:R-:W-:-:S07]  /*0140*/  @!P0 IMAD.WIDE.U32 R16, R23, 0x2, R16 ;  /* 0x0000000217108825 */ /* 0x010fce00078e0010 */
[----:B------:R-:W4:Y:S01]  /*0150*/  LDC.64 R4, c[0x0][0x398] ;  /* 0x0000e600ff047b82 */ /* 0x000f220000000a00 */
[----:B--2---:R-:W-:Y:S01]  /*0160*/  @!P0 IMAD.WIDE.U32 R14, R23, 0x2, R14 ;  /* 0x00000002170e8825 */ /* 0x004fe200078e000e */
[----:B------:R2:W5:Y:S01]  /*0170*/  @!P0 LDG.E.U16 R2, desc[UR36][R16.64] ;  /* 0x0000002410028981 */ /* 0x000562000c1e1500 */
[----:B------:R-:W-:Y:S02]  /*0180*/  PRMT R23, RZ, 0x7610, R23 ;  /* 0x00007610ff177816 */ /* 0x000fe40000000017 */
[----:B------:R-:W-:Y:S01]  /*0190*/  @!P1 LEA R27, R28, R19, 0x9 ;  /* 0x000000131c1b9211 */ /* 0x000fe200078e48ff */
[----:B------:R-:W-:Y:S01]  /*01a0*/  @!P1 VIADD R19, R19, 0x80 ;  /* 0x0000008013139836 */ /* 0x000fe20000000000 */
[----:B------:R-:W-:Y:S01]  /*01b0*/  PRMT R22, RZ, 0x7610, R22 ;  /* 0x00007610ff167816 */ /* 0x000fe20000000016 */
[----:B------:R0:W5:Y:S01]  /*01c0*/  @!P0 LDG.E.U16 R24, desc[UR36][R14.64] ;  /* 0x000000240e188981 */ /* 0x000162000c1e1500 */
[----:B------:R-:W-:Y:S01]  /*01d0*/  PRMT R18, RZ, 0x7610, R18 ;  /* 0x00007610ff127816 */ /* 0x000fe20000000012 */
[----:B---3--:R-:W-:Y:S01]  /*01e0*/  @!P1 IMAD.WIDE.U32 R20, R27, 0x2, R20 ;  /* 0x000000021b149825 */ /* 0x008fe200078e0014 */
[----:B------:R-:W-:-:S02]  /*01f0*/  ISETP.GE.AND P3, PT, R19, R26, PT ;  /* 0x0000001a1300720c */ /* 0x000fc40003f66270 */
[----:B--2---:R-:W-:Y:S01]  /*0200*/  PRMT R17, RZ, 0x7610, R17 ;  /* 0x00007610ff117816 */ /* 0x004fe20000000011 */
[----:B0-----:R-:W-:Y:S01]  /*0210*/  @!P1 IMAD.WIDE.U32 R12, R27, 0x2, R12 ;  /* 0x000000021b0c9825 */ /* 0x001fe200078e000c */
[----:B------:R-:W-:Y:S01]  /*0220*/  PRMT R16, RZ, 0x7610, R16 ;  /* 0x00007610ff107816 */ /* 0x000fe20000000010 */
[----:B------:R0:W5:Y:S04]  /*0230*/  @!P1 LDG.E.U16 R23, desc[UR36][R20.64] ;  /* 0x0000002414179981 */ /* 0x000168000c1e1500 */
[----:B------:R0:W5:Y:S04]  /*0240*/  @!P1 LDG.E.U16 R22, desc[UR36][R12.64] ;  /* 0x000000240c169981 */ /* 0x000168000c1e1500 */
[----:B------:R-:W-:Y:S01]  /*0250*/  @!P3 LEA R3, R28, R19, 0x9 ;  /* 0x000000131c03b211 */ /* 0x000fe200078e48ff */
[----:B------:R-:W-:-:S05]  /*0260*/  @!P3 VIADD R19, R19, 0x80 ;  /* 0x000000801313b836 */ /* 0x000fca0000000000 */
[----:B------:R-:W-:Y:S01]  /*0270*/  ISETP.GE.AND P2, PT, R19, R26, PT ;  /* 0x0000001a1300720c */ /* 0x000fe20003f46270 */
[----:B-1----:R-:W-:-:S04]  /*0280*/  @!P3 IMAD.WIDE.U32 R6, R3, 0x2, R6 ;  /* 0x000000020306b825 */ /* 0x002fc800078e0006 */
[----:B----4-:R-:W-:-:S05]  /*0290*/  @!P3 IMAD.WIDE.U32 R4, R3, 0x2, R4 ;  /* 0x000000020304b825 */ /* 0x010fca00078e0004 */
[----:B------:R0:W5:Y:S03]  /*02a0*/  @!P3 LDG.E.U16 R18, desc[UR36][R4.64] ;  /* 0x000000240412b981 */ /* 0x000166000c1e1500 */
[----:B------:R-:W-:-:S04]  /*02b0*/  @!P2 IMAD R19, R28, 0x200, R19 ;  /* 0x000002001c13a824 */ /* 0x000fc800078e0213 */
[----:B------:R-:W-:-:S04]  /*02c0*/  @!P2 IMAD.WIDE.U32 R10, R19, 0x2, R10 ;  /* 0x00000002130aa825 */ /* 0x000fc800078e000a */
[----:B------:R-:W-:Y:S01]  /*02d0*/  @!P2 IMAD.WIDE.U32 R8, R19, 0x2, R8 ;  /* 0x000000021308a825 */ /* 0x000fe200078e0008 */
[----:B------:R-:W-:Y:S01]  /*02e0*/  PRMT R19, RZ, 0x7610, R19 ;  /* 0x00007610ff137816 */ /* 0x000fe20000000013 */
[----:B------:R0:W5:Y:S04]  /*02f0*/  @!P2 LDG.E.U16 R17, desc[UR36][R10.64] ;  /* 0x000000240a11a981 */ /* 0x000168000c1e1500 */
[----:B------:R0:W5:Y:S04]  /*0300*/  @!P2 LDG.E.U16 R16, desc[UR36][R8.64] ;  /* 0x000000240810a981 */ /* 0x000168000c1e1500 */
[----:B------:R0:W5:Y:S01]  /*0310*/  @!P3 LDG.E.U16 R19, desc[UR36][R6.64] ;  /* 0x000000240613b981 */ /* 0x000162000c1e1500 */
[----:B------:R-:W-:Y:S01]  /*0320*/  ISETP.GE.AND P0, PT, R25, R26, PT ;  /* 0x0000001a1900720c */ /* 0x000fe20003f06270 */
[----:B------:R-:W-:-:S12]  /*0330*/  BSSY.RECONVERGENT B7, `(.L_x_3444) ;  /* 0x0000063000077945 */ /* 0x000fd80003800200 */
[----:B0-----:R-:W-:Y:S05]  /*0340*/  @P0 BRA `(.L_x_3445) ;  /* 0x0000000400840947 */ /* 0x001fea0003800000 */
[----:B-----5:R-:W-:Y:S01]  /*0350*/  HADD2.F32 R0, -RZ, R24.H0_H0 ;  /* 0x20000018ff007230 */ /* 0x020fe20000004100 */
        /* <DEDUP_REMOVED lines=20> */
.L_x_3447:
[----:B------:R-:W-:Y:S05]  /*04a0*/  BSYNC.RECONVERGENT B6 ;  /* 0x0000000000067941 */ /* 0x000fea0003800200 */
.L_x_3446:
[----:B------:R-:W-:Y:S01]  /*04b0*/  HADD2.F32 R2, -RZ, R2.H0_H0 ;  /* 0x20000002ff027230 */ /* 0x000fe20000004100 */
[----:B------:R-:W-:Y:S04]  /*04c0*/  BSSY.RECONVERGENT B6, `(.L_x_3448) ;  /* 0x0000014000067945 */ /* 0x000fe80003800200 */
        /* <DEDUP_REMOVED lines=19> */
.L_x_3449:
[----:B------:R-:W-:Y:S05]  /*0600*/  BSYNC.RECONVERGENT B6 ;  /* 0x0000000000067941 */ /* 0x000fea0003800200 */
.L_x_3448:
[--C-:B------:R-:W-:Y:S02]  /*0610*/  HADD2.F32 R0, -RZ, -R24.reuse.H0_H0 ;  /* 0xa0000018ff007230 */ /* 0x100fe40000004100 */
[----:B------:R-:W-:Y:S02]  /*0620*/  IMAD.MOV.U32 R7, RZ, RZ, 0x3e800000 ;  /* 0x3e800000ff077424 */ /* 0x000fe400078e00ff */
[----:B------:R-:W-:Y:S02]  /*0630*/  HADD2.F32 R24, -RZ, R24.H0_H0 ;  /* 0x20000018ff187230 */ /* 0x000fe40000004100 */
        /* <DEDUP_REMOVED lines=9> */
[----:B------:R-:W-:-:S03]  /*06d0*/  IMAD.MOV.U32 R7, RZ, RZ, 0x3d39bf78 ;  /* 0x3d39bf78ff077424 */ /* 0x000fc600078e00ff */
        /* <DEDUP_REMOVED lines=13> */
[----:B------:R-:W-:-:S03]  /*07b0*/  @P0 MOV R7, 0x7f800000 ;  /* 0x7f80000000070802 */ /* 0x000fc60000000f00 */
[----:B------:R-:W-:Y:S02]  /*07c0*/  FFMA.FTZ R4, R5, 0.69314718246459960938, R4 ;  /* 0x3f31721805047823 */ /* 0x000fe40000010004 */
        /* <DEDUP_REMOVED lines=25> */
.L_x_3445:
[----:B------:R-:W-:Y:S05]  /*0960*/  BSYNC.RECONVERGENT B7 ;  /* 0x0000000000077941 */ /* 0x000fea0003800200 */
.L_x_3444:
        /* <DEDUP_REMOVED lines=25> */
.L_x_3453:
[----:B------:R-:W-:Y:S05]  /*0b00*/  BSYNC.RECONVERGENT B6 ;  /* 0x0000000000067941 */ /* 0x000fea0003800200 */
.L_x_3452:
        /* <DEDUP_REMOVED lines=21> */
.L_x_3455:
[----:B------:R-:W-:Y:S05]  /*0c60*/  BSYNC.RECONVERGENT B6 ;  /* 0x0000000000067941 */ /* 0x000fea0003800200 */
.L_x_3454:
        /* <DEDUP_REMOVED lines=53> */
.L_x_3451:
[----:B------:R-:W-:Y:S05]  /*0fc0*/  BSYNC.RECONVERGENT B7 ;  /* 0x0000000000077941 */ /* 0x000fea0003800200 */
.L_x_3450:
        /* <DEDUP_REMOVED lines=21> */
[----:B---3--:R-:W-:-:S02]  /*1120*/  MOV R10, UR8 ;  /* 0x00000008000a7c02 */ /* 0x008fc40008000f00 */
[----:B------:R-:W-:-:S07]  /*1130*/  MOV R11, UR9 ;  /* 0x00000009000b7c02 */ /* 0x000fce0008000f00 */
[----:B------:R-:W-:-:S07]  /*1140*/  LEPC R20, `(.L_x_3459) ;  /* 0x000000001014794e */ /* 0x000fce0000000000 */
[----:B--2---:R-:W-:Y:S05]  /*1150*/  CALL.ABS.NOINC R14 ;  /* 0x000000000e007343 */ /* 0x004fea0003c00000 */
.L_x_3459:
[----:B------:R-:W-:Y:S05]  /*1160*/  BSYNC.RECONVERGENT B6 ;  /* 0x0000000000067941 */ /* 0x000fea0003800200 */
.L_x_3458:
        /* <DEDUP_REMOVED lines=13> */
[----:B0-----:R-:W-:Y:S01]  /*1240*/  IMAD.U32 R4, RZ, RZ, UR4 ;  /* 0x00000004ff047e24 */ /* 0x001fe2000f8e00ff */
[----:B------:R-:W-:-:S02]  /*1250*/  MOV R5, UR5 ;  /* 0x0000000500057c02 */ /* 0x000fc40008000f00 */
[----:B-1----:R-:W-:Y:S01]  /*1260*/  MOV R6, UR6 ;  /* 0x0000000600067c02 */ /* 0x002fe20008000f00 */
[----:B------:R-:W-:Y:S01]  /*1270*/  IMAD.U32 R7, RZ, RZ, UR7 ;  /* 0x00000007ff077e24 */ /* 0x000fe2000f8e00ff */
[----:B---3--:R-:W-:Y:S02]  /*1280*/  MOV R10, UR8 ;  /* 0x00000008000a7c02 */ /* 0x008fe40008000f00 */
[----:B------:R-:W-:-:S07]  /*1290*/  MOV R11, UR9 ;  /* 0x00000009000b7c02 */ /* 0x000fce0008000f00 */
[----:B------:R-:W-:-:S07]  /*12a0*/  LEPC R20, `(.L_x_3461) ;  /* 0x000000001014794e */ /* 0x000fce0000000000 */
[----:B--2---:R-:W-:Y:S05]  /*12b0*/  CALL.ABS.NOINC R14 ;  /* 0x000000000e007343 */ /* 0x004fea0003c00000 */
.L_x_3461:
[----:B------:R-:W-:Y:S05]  /*12c0*/  BSYNC.RECONVERGENT B6 ;  /* 0x0000000000067941 */ /* 0x000fea0003800200 */
.L_x_3460:
[----:B------:R-:W-:Y:S02]  /*12d0*/  HADD2.F32 R19, -RZ, -R19.H0_H0 ;  /* 0xa0000013ff137230 */ /* 0x000fe40000004100 */
[----:B------:R-:W-:Y:S02]  /*12e0*/  HFMA2 R5, -RZ, RZ, 1.625, 0 ;  /* 0x3e800000ff057431 */ /* 0x000fe400000001ff */
[----:B------:R-:W-:Y:S01]  /*12f0*/  IMAD.MOV.U32 R6, RZ, RZ, 0x3d39bf78 ;  /* 0x3d39bf78ff067424 */ /* 0x000fe200078e00ff */
[----:B------:R-:W0:Y:S01]  /*1300*/  MUFU.LG2 R2, R2 ;  /* 0x0000000200027308 */ /* 0x000e220000000c00 */
[C---:B------:R-:W-:Y:S01]  /*1310*/  FADD.FTZ.RZ R0, R19.reuse, 1 ;  /* 0x3f80000013007421 */ /* 0x040fe2000001c000 */
[----:B------:R-:W-:-:S03]  /*1320*/  ISETP.GE.U32.AND P0, PT, R19, 0x7f800000, PT ;  /* 0x7f8000001300780c */ /* 0x000fc60003f06070 */
[----:B------:R-:W-:Y:S01]  /*1330*/  VIADD R0, R0, 0xc0c00000 ;  /* 0xc0c0000000007836 */ /* 0x000fe20000000000 */
[----:B------:R-:W-:-:S04]  /*1340*/  ISETP.GT.AND P1, PT, R19, -0x40800000, P0 ;  /* 0xbf8000001300780c */ /* 0x000fc80000724270 */
        /* <DEDUP_REMOVED lines=45> */
.L_x_3457:
[----:B------:R-:W-:Y:S05]  /*1620*/  BSYNC.RECONVERGENT B7 ;  /* 0x0000000000077941 */ /* 0x000fea0003800200 */
.L_x_3456:
[----:B------:R-:W-:Y:S01]  /*1630*/  IADD3 R3, PT, PT, R25, 0x180, RZ ;  /* 0x0000018019037810 */ /* 0x000fe20007ffe0ff */
[----:B------:R-:W-:Y:S03]  /*1640*/  BSSY.RECONVERGENT B7, `(.L_x_3462) ;  /* 0x0000064000077945 */ /* 0x000fe60003800200 */
        /* <DEDUP_REMOVED lines=23> */
.L_x_3465:
[----:B------:R-:W-:Y:S05]  /*17c0*/  BSYNC.RECONVERGENT B6 ;  /* 0x0000000000067941 */ /* 0x000fea0003800200 */
.L_x_3464:
        /* <DEDUP_REMOVED lines=21> */
.L_x_3467:
[----:B------:R-:W-:Y:S05]  /*1920*/  BSYNC.RECONVERGENT B6 ;  /* 0x0000000000067941 */ /* 0x000fea0003800200 */
.L_x_3466:
        /* <DEDUP_REMOVED lines=53> */
.L_x_3463:
[----:B------:R-:W-:Y:S05]  /*1c80*/  BSYNC.RECONVERGENT B7 ;  /* 0x0000000000077941 */ /* 0x000fea0003800200 */
.L_x_3462:
[----:B------:R-:W-:Y:S01]  /*1c90*/  ISETP.GE.AND P0, PT, R25, R26, PT ;  /* 0x0000001a1900720c */ /* 0x000fe20003f06270 */
[----:B------:R-:W-:Y:S04]  /*1ca0*/  BSSY.RECONVERGENT B0, `(.L_x_3468) ;  /* 0x0000017000007945 */ /* 0x000fe80003800200 */
[----:B------:R-:W-:Y:S08]  /*1cb0*/  BSSY.RELIABLE B1, `(.L_x_3469) ;  /* 0x000000f000017945 */ /* 0x000ff00003800100 */
[----:B------:R-:W-:Y:S05]  /*1cc0*/  @P0 BRA `(.L_x_3470) ;  /* 0x0000000000340947 */ /* 0x000fea0003800000 */
[----:B-----5:R-:W0:Y:S01]  /*1cd0*/  LDC.64 R2, c[0x0][0x388] ;  /* 0x0000e200ff027b82 */ /* 0x020e220000000a00 */
[----:B------:R-:W-:Y:S01]  /*1ce0*/  LEA R5, R28, R25, 0x9 ;  /* 0x000000191c057211 */ /* 0x000fe200078e48ff */
[----:B------:R-:W-:-:S05]  /*1cf0*/  IMAD.MOV.U32 R25, RZ, RZ, R27 ;  /* 0x000000ffff197224 */ /* 0x000fca00078e001b */
[----:B------:R-:W-:-:S13]  /*1d00*/  ISETP.GE.AND P0, PT, R25, R26, PT ;  /* 0x0000001a1900720c */ /* 0x000fda0003f06270 */
[----:B------:R-:W-:Y:S05]  /*1d10*/  @P0 BREAK.RELIABLE B1 ;  /* 0x0000000000010942 */ /* 0x000fea0003800100 */
[----:B0-----:R-:W-:-:S05]  /*1d20*/  IMAD.WIDE.U32 R2, R5, 0x2, R2 ;  /* 0x0000000205027825 */ /* 0x001fca00078e0002 */
[----:B------:R0:W-:Y:S01]  /*1d30*/  STG.E.U16 desc[UR36][R2.64], R24 ;  /* 0x0000001802007986 */ /* 0x0001e2000c101524 */
[----:B------:R-:W-:Y:S05]  /*1d40*/  @P0 BRA `(.L_x_3471) ;  /* 0x0000000000300947 */ /* 0x000fea0003800000 */
[----:B0-----:R-:W0:Y:S01]  /*1d50*/  LDC.64 R2, c[0x0][0x388] ;  /* 0x0000e200ff027b82 */ /* 0x001e220000000a00 */
[----:B------:R-:W-:Y:S02]  /*1d60*/  LEA R5, R28, R25, 0x9 ;  /* 0x000000191c057211 */ /* 0x000fe400078e48ff */
[----:B------:R-:W-:-:S03]  /*1d70*/  IADD3 R25, PT, PT, R25, 0x80, RZ ;  /* 0x0000008019197810 */ /* 0x000fc60007ffe0ff */
[----:B0-----:R-:W-:-:S05]  /*1d80*/  IMAD.WIDE.U32 R2, R5, 0x2, R2 ;  /* 0x0000000205027825 */ /* 0x001fca00078e0002 */
[----:B------:R0:W-:Y:S02]  /*1d90*/  STG.E.U16 desc[UR36][R2.64], R22 ;  /* 0x0000001602007986 */ /* 0x0001e4000c101524 */
.L_x_3470:
[----:B------:R-:W-:Y:S05]  /*1da0*/  BSYNC.RELIABLE B1 ;  /* 0x0000000000017941 */ /* 0x000fea0003800100 */
.L_x_3469:
[----:B------:R-:W-:-:S13]  /*1db0*/  ISETP.GE.AND P0, PT, R25, R26, PT ;  /* 0x0000001a1900720c */ /* 0x000fda0003f06270 */
[----:B0----5:R-:W0:Y:S01]  /*1dc0*/  @!P0 LDC.64 R2, c[0x0][0x388] ;  /* 0x0000e200ff028b82 */ /* 0x021e220000000a00 */
[----:B------:R-:W-:Y:S01]  /*1dd0*/  @!P0 IMAD R5, R28, 0x200, R25 ;  /* 0x000002001c058824 */ /* 0x000fe200078e0219 */
[----:B------:R-:W-:-:S03]  /*1de0*/  @!P0 IADD3 R25, PT, PT, R25, 0x80, RZ ;  /* 0x0000008019198810 */ /* 0x000fc60007ffe0ff */
[----:B0-----:R-:W-:-:S05]  /*1df0*/  @!P0 IMAD.WIDE.U32 R2, R5, 0x2, R2 ;  /* 0x0000000205028825 */ /* 0x001fca00078e0002 */
[----:B------:R1:W-:Y:S02]  /*1e00*/  @!P0 STG.E.U16 desc[UR36][R2.64], R19 ;  /* 0x0000001302008986 */ /* 0x0003e4000c101524 */
.L_x_3471:
[----:B------:R-:W-:Y:S05]  /*1e10*/  BSYNC.RECONVERGENT B0 ;  /* 0x0000000000007941 */ /* 0x000fea0003800200 */
.L_x_3468:
[----:B------:R-:W-:-:S13]  /*1e20*/  ISETP.GE.AND P0, PT, R25, R26, PT ;  /* 0x0000001a1900720c */ /* 0x000fda0003f06270 */
[----:B------:R-:W-:Y:S05]  /*1e30*/  @P0 EXIT ;  /* 0x000000000000094d */ /* 0x000fea0003800000 */
[----:B01----:R-:W0:Y:S01]  /*1e40*/  LDC.64 R2, c[0x0][0x388] ;  /* 0x0000e200ff027b82 */ /* 0x003e220000000a00 */
[----:B------:R-:W-:-:S05]  /*1e50*/  LEA R25, R28, R25, 0x9 ;  /* 0x000000191c197211 */ /* 0x000fca00078e48ff */
[----:B0-----:R-:W-:-:S05]  /*1e60*/  IMAD.WIDE.U32 R2, R25, 0x2, R2 ;  /* 0x0000000219027825 */ /* 0x001fca00078e0002 */
[----:B------:R-:W-:Y:S01]  /*1e70*/  STG.E.U16 desc[UR36][R2.64], R0 ;  /* 0x0000000002007986 */ /* 0x000fe2000c101524 */
[----:B------:R-:W-:Y:S05]  /*1e80*/  EXIT ;  /* 0x000000000000794d */ /* 0x000fea0003800000 */
.L_x_3472:
        /* <DEDUP_REMOVED lines=15> */
.L_x_10670:


//--------------------- .text._ZN2at6native29vectorized_elementwise_kernelILi2EZZZNS0_29binary_cross_entropy_out_cudaERKNS_6TensorES4_RKSt8optionalIS2_ElRS2_ENKUlvE_clEvENKUlvE1_clEvEUlN3c104HalfESD_E_St5arrayIPcLm3EEEEviT0_T1_ --------------------------
	.section	.text._ZN2at6native29vectorized_elementwise_kernelILi2EZZZNS0_29binary_cross_entropy_out_cudaERKNS_6TensorES4_RKSt8optionalIS2_ElRS2_ENKUlvE_clEvENKUlvE1_clEvEUlN3c104HalfESD_E_St5arrayIPcLm3EEEEviT0_T1_,"ax",@progbits
	.align	128
        .global         _ZN2at6native29vectorized_elementwise_kernelILi2EZZZNS0_29binary_cross_entropy_out_cudaERKNS_6TensorES4_RKSt8optionalIS2_ElRS2_ENKUlvE_clEvENKUlvE1_clEvEUlN3c104HalfESD_E_St5arrayIPcLm3EEEEviT0_T1_
        .type           _ZN2at6native29vectorized_elementwise_kernelILi2EZZZNS0_29binary_cross_entropy_out_cudaERKNS_6TensorES4_RKSt8optionalIS2_ElRS2_ENKUlvE_clEvENKUlvE1_clEvEUlN3c104HalfESD_E_St5arrayIPcLm3EEEEviT0_T1_,@function
        .size           _ZN2at6native29vectorized_elementwise_kernelILi2EZZZNS0_29binary_cross_entropy_out_cudaERKNS_6TensorES4_RKSt8optionalIS2_ElRS2_ENKUlvE_clEvENKUlvE1_clEvEUlN3c104HalfESD_E_St5arrayIPcLm3EEEEviT0_T1_,(.L_x_10671 - _ZN2at6native29vectorized_elementwise_kernelILi2EZZZNS0_29binary_cross_entropy_out_cudaERKNS_6TensorES4_RKSt8optionalIS2_ElRS2_ENKUlvE_clEvENKUlvE1_clEvEUlN3c104HalfESD_E_St5arrayIPcLm3EEEEviT0_T1_)
        .other          _ZN2at6native29vectorized_elementwise_kernelILi2EZZZNS0_29binary_cross_entropy_out_cudaERKNS_6TensorES4_RKSt8optionalIS2_ElRS2_ENKUlvE_clEvENKUlvE1_clEvEUlN3c104HalfESD_E_St5arrayIPcLm3EEEEviT0_T1_,@"STO_CUDA_ENTRY STV_DEFAULT"
_ZN2at6native29vectorized_elementwise_kernelILi2EZZZNS0_29binary_cross_entropy_out_cudaERKNS_6TensorES4_RKSt8optionalIS2_ElRS2_ENKUlvE_clEvENKUlvE1_clEvEUlN3c104HalfESD_E_St5arrayIPcLm3EEEEviT0_T1_:
.text._ZN2at6native29vectorized_elementwise_kernelILi2EZZZNS0_29binary_cross_entropy_out_cudaERKNS_6TensorES4_RKSt8optionalIS2_ElRS2_ENKUlvE_clEvENKUlvE1_clEvEUlN3c104HalfESD_E_St5arrayIPcLm3EEEEviT0_T1_:
        /* <DEDUP_REMOVED lines=23> */
[----:B------:R-:W-:Y:S01]  /*0170*/  ISETP.GE.U32.AND P5, PT, R21, R34, PT ;  /* 0x000000221500720c */ /* 0x000fe20003fa6070 */
[C---:B-1----:R-:W-:Y:S02]  /*0180*/  @!P4 IMAD.WIDE.U32 R10, R23.reuse, 0x2, R10 ;  /* 0x00000002170ac825 */ /* 0x042fe400078e000a */
[----:B------:R-:W1:Y:S02]  /*0190*/  LDC.64 R14, c[0x0][0x390] ;  /* 0x0000e400ff0e7b82 */ /* 0x000e640000000a00 */
[----:B--2---:R-:W-:Y:S01]  /*01a0*/  @!P4 IMAD.WIDE.U32 R12, R23, 0x2, R12 ;  /* 0x00000002170cc825 */ /* 0x004fe200078e000c */
[----:B------:R2:W5:Y:S05]  /*01b0*/  @!P4 LDG.E.U16 R32, desc[UR36][R10.64] ;  /* 0x000000240a20c981 */ /* 0x00056a000c1e1500 */
[----:B------:R-:W0:Y:S01]  /*01c0*/  LDC.64 R24, c[0x0][0x390] ;  /* 0x0000e400ff187b82 */ /* 0x000e220000000a00 */
[----:B------:R4:W5:Y:S01]  /*01d0*/  @!P4 LDG.E.U16 R2, desc[UR36][R12.64] ;  /* 0x000000240c02c981 */ /* 0x000962000c1e1500 */
[----:B------:R-:W-:Y:S01]  /*01e0*/  @!P5 IMAD.IADD R27, R36, 0x1, R21 ;  /* 0x00000001241bd824 */ /* 0x000fe200078e0215 */
[----:B------:R-:W-:-:S03]  /*01f0*/  @!P5 IADD3 R21, PT, PT, R21, 0x80, RZ ;  /* 0x000000801515d810 */ /* 0x000fc60007ffe0ff */
[----:B---3--:R-:W-:Y:S01]  /*0200*/  @!P5 IMAD.WIDE.U32 R16, R27, 0x2, R16 ;  /* 0x000000021b10d825 */ /* 0x008fe200078e0010 */
[----:B------:R-:W-:Y:S01]  /*0210*/  ISETP.GE.U32.AND P3, PT, R21, R34, PT ;  /* 0x000000221500720c */ /* 0x000fe20003f66070 */
[----:B--2---:R-:W2:Y:S01]  /*0220*/  LDC.64 R10, c[0x0][0x398] ;  /* 0x0000e600ff0a7b82 */ /* 0x004ea20000000a00 */
[----:B------:R-:W-:Y:S02]  /*0230*/  PRMT R28, RZ, 0x7610, R28 ;  /* 0x00007610ff1c7816 */ /* 0x000fe4000000001c */
[----:B------:R3:W5:Y:S01]  /*0240*/  @!P5 LDG.E.U16 R30, desc[UR36][R16.64] ;  /* 0x00000024101ed981 */ /* 0x000762000c1e1500 */
[----:B------:R-:W-:Y:S01]  /*0250*/  PRMT R26, RZ, 0x7610, R26 ;  /* 0x00007610ff1a7816 */ /* 0x000fe2000000001a */
[----:B-1----:R-:W-:-:S03]  /*0260*/  @!P5 IMAD.WIDE.U32 R14, R27, 0x2, R14 ;  /* 0x000000021b0ed825 */ /* 0x002fc600078e000e */
[----:B----4-:R-:W1:Y:S04]  /*0270*/  LDC.64 R12, c[0x0][0x390] ;  /* 0x0000e400ff0c7b82 */ /* 0x010e680000000a00 */
[----:B------:R-:W-:Y:S01]  /*0280*/  @!P3 IMAD.IADD R19, R36, 0x1, R21 ;  /* 0x000000012413b824 */ /* 0x000fe200078e0215 */
[----:B------:R-:W-:Y:S01]  /*0290*/  @!P3 IADD3 R21, PT, PT, R21, 0x80, RZ ;  /* 0x000000801515b810 */ /* 0x000fe20007ffe0ff */
[----:B------:R4:W5:Y:S02]  /*02a0*/  @!P5 LDG.E.U16 R31, desc[UR36][R14.64] ;  /* 0x000000240e1fd981 */ /* 0x000964000c1e1500 */
[----:B---3--:R-:W3:Y:S01]  /*02b0*/  LDC.64 R16, c[0x0][0x398] ;  /* 0x0000e600ff107b82 */ /* 0x008ee20000000a00 */
[----:B------:R-:W-:Y:S01]  /*02c0*/  ISETP.GE.U32.AND P2, PT, R21, R34, PT ;  /* 0x000000221500720c */ /* 0x000fe20003f46070 */
[----:B------:R-:W-:-:S04]  /*02d0*/  @!P3 IMAD.WIDE.U32 R8, R19, 0x2, R8 ;  /* 0x000000021308b825 */ /* 0x000fc800078e0008 */
[----:B0-----:R-:W-:Y:S02]  /*02e0*/  @!P3 IMAD.WIDE.U32 R6, R19, 0x2, R6 ;  /* 0x000000021306b825 */ /* 0x001fe400078e0006 */
[----:B------:R-:W0:Y:S01]  /*02f0*/  LDC.64 R18, c[0x0][0x390] ;  /* 0x0000e400ff127b82 */ /* 0x000e220000000a00 */
[----:B------:R-:W-:Y:S02]  /*0300*/  PRMT R27, RZ, 0x7610, R27 ;  /* 0x00007610ff1b7816 */ /* 0x000fe4000000001b */
[----:B------:R2:W5:Y:S03]  /*0310*/  @!P3 LDG.E.U16 R28, desc[UR36][R6.64] ;  /* 0x00000024061cb981 */ /* 0x000566000c1e1500 */
[----:B------:R-:W-:Y:S01]  /*0320*/  @!P2 IMAD.IADD R3, R36, 0x1, R21 ;  /* 0x000000012403a824 */ /* 0x000fe200078e0215 */
[----:B------:R-:W-:Y:S01]  /*0330*/  @!P2 IADD3 R21, PT, PT, R21, 0x80, RZ ;  /* 0x000000801515a810 */ /* 0x000fe20007ffe0ff */
[----:B----4-:R-:W4:Y:S03]  /*0340*/  LDC.64 R14, c[0x0][0x390] ;  /* 0x0000e400ff0e7b82 */ /* 0x010f260000000a00 */
[----:B------:R-:W-:-:S05]  /*0350*/  ISETP.GE.U32.AND P1, PT, R21, R34, PT ;  /* 0x000000221500720c */ /* 0x000fca0003f26070 */
[----:B--2---:R-:W2:Y:S08]  /*0360*/  LDC.64 R6, c[0x0][0x390] ;  /* 0x0000e400ff067b82 */ /* 0x004eb00000000a00 */
[----:B------:R-:W-:Y:S01]  /*0370*/  @!P1 IADD3 R23, PT, PT, R36, R21, RZ ;  /* 0x0000001524179210 */ /* 0x000fe20007ffe0ff */
[----:B------:R-:W-:-:S05]  /*0380*/  @!P1 VIADD R21, R21, 0x80 ;  /* 0x0000008015159836 */ /* 0x000fca0000000000 */
[----:B------:R-:W-:-:S13]  /*0390*/  ISETP.GE.U32.AND P0, PT, R21, R34, PT ;  /* 0x000000221500720c */ /* 0x000fda0003f06070 */
[----:B------:R-:W-:Y:S01]  /*03a0*/  @!P0 IADD3 R35, PT, PT, R36, R21, RZ ;  /* 0x0000001524238210 */ /* 0x000fe20007ffe0ff */
[----:B------:R-:W-:-:S05]  /*03b0*/  @!P0 VIADD R21, R21, 0x80 ;  /* 0x0000008015158836 */ /* 0x000fca0000000000 */
[----:B------:R-:W-:Y:S01]  /*03c0*/  ISETP.GE.U32.AND P4, PT, R21, R34, PT ;  /* 0x000000221500720c */ /* 0x000fe20003f86070 */
[----:B------:R-:W-:-:S04]  /*03d0*/  @!P2 IMAD.WIDE.U32 R4, R3, 0x2, R4 ;  /* 0x000000020304a825 */ /* 0x000fc800078e0004 */
[----:B------:R-:W-:Y:S01]  /*03e0*/  @!P2 IMAD.WIDE.U32 R24, R3, 0x2, R24 ;  /* 0x000000020318a825 */ /* 0x000fe200078e0018 */
[----:B------:R1:W5:Y:S04]  /*03f0*/  @!P2 LDG.E.U16 R26, desc[UR36][R4.64] ;  /* 0x00000024041aa981 */ /* 0x000368000c1e1500 */
[----:B------:R3:W5:Y:S03]  /*0400*/  @!P2 LDG.E.U16 R27, desc[UR36][R24.64] ;  /* 0x00000024181ba981 */ /* 0x000766000c1e1500 */
[----:B------:R-:W-:Y:S01]  /*0410*/  @!P4 IADD3 R3, PT, PT, R36, R21, RZ ;  /* 0x000000152403c210 */ /* 0x000fe20007ffe0ff */
[----:B------:R-:W-:Y:S01]  /*0420*/  @!P4 VIADD R21, R21, 0x80 ;  /* 0x000000801515c836 */ /* 0x000fe20000000000 */
[----:B-1----:R-:W1:Y:S04]  /*0430*/  LDC.64 R4, c[0x0][0x398] ;  /* 0x0000e600ff047b82 */ /* 0x002e680000000a00 */
[----:B------:R-:W-:Y:S01]  /*0440*/  ISETP.GE.U32.AND P2, PT, R21, R34, PT ;  /* 0x000000221500720c */ /* 0x000fe20003f46070 */
[----:B0-----:R-:W-:Y:S01]  /*0450*/  @!P1 IMAD.WIDE.U32 R18, R23, 0x2, R18 ;  /* 0x0000000217129825 */ /* 0x001fe200078e0012 */
[----:B---3--:R-:W-:-:S02]  /*0460*/  PRMT R25, RZ, 0x7610, R25 ;  /* 0x00007610ff197816 */ /* 0x008fc40000000019 */
[----:B------:R-:W-:Y:S01]  /*0470*/  PRMT R24, RZ, 0x7610, R24 ;  /* 0x00007610ff187816 */ /* 0x000fe20000000018 */
[----:B------:R-:W-:-:S03]  /*0480*/  @!P1 IMAD.WIDE.U32 R16, R23, 0x2, R16 ;  /* 0x0000000217109825 */ /* 0x000fc600078e0010 */
[----:B------:R0:W5:Y:S01]  /*0490*/  @!P1 LDG.E.U16 R25, desc[UR36][R18.64] ;  /* 0x0000002412199981 */ /* 0x000162000c1e1500 */
[----:B--2---:R-:W-:-:S03]  /*04a0*/  @!P4 IMAD.WIDE.U32 R6, R3, 0x2, R6 ;  /* 0x000000020306c825 */ /* 0x004fc600078e0006 */
[----:B------:R2:W5:Y:S01]  /*04b0*/  @!P1 LDG.E.U16 R24, desc[UR36][R16.64] ;  /* 0x0000002410189981 */ /* 0x000562000c1e1500 */
[----:B------:R-:W-:Y:S02]  /*04c0*/  @!P2 IADD3 R21, PT, PT, R36, R21, RZ ;  /* 0x000000152415a210 */ /* 0x000fe40007ffe0ff */
[----:B0-----:R-:W-:-:S03]  /*04d0*/  PRMT R19, RZ, 0x7610, R19 ;  /* 0x00007610ff137816 */ /* 0x001fc60000000013 */
[----:B------:R-:W-:Y:S01]  /*04e0*/  @!P2 IMAD.WIDE.U32 R12, R21, 0x2, R12 ;  /* 0x00000002150ca825 */ /* 0x000fe200078e000c */
[----:B------:R-:W-:Y:S02]  /*04f0*/  PRMT R18, RZ, 0x7610, R18 ;  /* 0x00007610ff127816 */ /* 0x000fe40000000012 */
[----:B--2---:R-:W-:Y:S01]  /*0500*/  PRMT R17, RZ, 0x7610, R17 ;  /* 0x00007610ff117816 */ /* 0x004fe20000000011 */
[----:B-1----:R-:W-:Y:S01]  /*0510*/  @!P4 IMAD.WIDE.U32 R4, R3, 0x2, R4 ;  /* 0x000000020304c825 */ /* 0x002fe200078e0004 */
[----:B------:R-:W-:Y:S01]  /*0520*/  PRMT R16, RZ, 0x7610, R16 ;  /* 0x00007610ff107816 */ /* 0x000fe20000000010 */
[----:B------:R-:W5:Y:S02]  /*0530*/  @!P4 LDG.E.U16 R19, desc[UR36][R6.64] ;  /* 0x000000240613c981 */ /* 0x000f64000c1e1500 */
[----:B------:R-:W-:Y:S02]  /*0540*/  @!P2 IMAD.WIDE.U32 R10, R21, 0x2, R10 ;  /* 0x00000002150aa825 */ /* 0x000fe400078e000a */
[----:B------:R-:W5:Y:S04]  /*0550*/  @!P4 LDG.E.U16 R18, desc[UR36][R4.64] ;  /* 0x000000240412c981 */ /* 0x000f68000c1e1500 */
[----:B------:R-:W5:Y:S04]  /*0560*/  @!P2 LDG.E.U16 R17, desc[UR36][R12.64] ;  /* 0x000000240c11a981 */ /* 0x000f68000c1e1500 */
[----:B------:R-:W5:Y:S01]  /*0570*/  @!P2 LDG.E.U16 R16, desc[UR36][R10.64] ;  /* 0x000000240a10a981 */ /* 0x000f62000c1e1500 */
[----:B------:R-:W-:-:S06]  /*0580*/  PRMT R29, RZ, 0x7610, R29 ;  /* 0x00007610ff1d7816 */ /* 0x000fcc000000001d */
[----:B------:R0:W5:Y:S02]  /*0590*/  @!P3 LDG.E.U16 R29, desc[UR36][R8.64] ;  /* 0x00000024081db981 */ /* 0x000164000c1e1500 */
[----:B0-----:R-:W0:Y:S01]  /*05a0*/  LDC.64 R8, c[0x0][0x398] ;  /* 0x0000e600ff087b82 */ /* 0x001e220000000a00 */
[----:B------:R-:W-:Y:S01]  /*05b0*/  PRMT R23, RZ, 0x7610, R23 ;  /* 0x00007610ff177816 */ /* 0x000fe20000000017 */
[----:B----4-:R-:W-:Y:S01]  /*05c0*/  @!P0 IMAD.WIDE.U32 R14, R35, 0x2, R14 ;  /* 0x00000002230e8825 */ /* 0x010fe200078e000e */
[----:B------:R-:W-:-:S04]  /*05d0*/  PRMT R22, RZ, 0x7610, R22 ;  /* 0x00007610ff167816 */ /* 0x000fc80000000016 */
[----:B------:R1:W5:Y:S01]  /*05e0*/  @!P0 LDG.E.U16 R23, desc[UR36][R14.64] ;  /* 0x000000240e178981 */ /* 0x000362000c1e1500 */
[----:B0-----:R-:W-:-:S05]  /*05f0*/  @!P0 IMAD.WIDE.U32 R8, R35, 0x2, R8 ;  /* 0x0000000223088825 */ /* 0x001fca00078e0008 */
[----:B------:R1:W5:Y:S01]  /*0600*/  @!P0 LDG.E.U16 R22, desc[UR36][R8.64] ;  /* 0x0000002408168981 */ /* 0x000362000c1e1500 */
[----:B------:R-:W-:Y:S01]  /*0610*/  ISETP.GE.U32.AND P0, PT, R33, R34, PT ;  /* 0x000000222100720c */ /* 0x000fe20003f06070 */
[----:B------:R-:W-:-:S12]  /*0620*/  BSSY.RECONVERGENT B7, `(.L_x_3474) ;  /* 0x0000063000077945 */ /* 0x000fd80003800200 */
[----:B-1----:R-:W-:Y:S05]  /*0630*/  @P0 BRA `(.L_x_3475) ;  /* 0x0000000400840947 */ /* 0x002fea0003800000 */
        /* <DEDUP_REMOVED lines=21> */
.L_x_3477:
[----:B------:R-:W-:Y:S05]  /*0790*/  BSYNC.RECONVERGENT B6 ;  /* 0x0000000000067941 */ /* 0x000fea0003800200 */
.L_x_3476:
[----:B------:R-:W-:Y:S01]  /*07a0*/  HADD2.F32 R2, -RZ, R2.H0_H0 ;  /* 0x20000002ff027230 */ /* 0x000fe20000004100 */
        /* <DEDUP_REMOVED lines=20> */
.L_x_3479:
[----:B------:R-:W-:Y:S05]  /*08f0*/  BSYNC.RECONVERGENT B6 ;  /* 0x0000000000067941 */ /* 0x000fea0003800200 */
.L_x_3478:
[--C-:B------:R-:W-:Y:S02]  /*0900*/  HADD2.F32 R0, -RZ, -R32.reuse.H0_H0 ;  /* 0xa0000020ff007230 */ /* 0x100fe40000004100 */
[----:B------:R-:W-:Y:S02]  /*0910*/  HFMA2 R7, -RZ, RZ, 1.625, 0 ;  /* 0x3e800000ff077431 */ /* 0x000fe400000001ff */
[----:B------:R-:W-:Y:S02]  /*0920*/  HADD2.F32 R32, -RZ, R32.H0_H0 ;  /* 0x20000020ff207230 */ /* 0x000fe40000004100 */
        /* <DEDUP_REMOVED lines=9> */
[----:B------:R-:W-:Y:S01]  /*09c0*/  MOV R7, 0x3d39bf78 ;  /* 0x3d39bf7800077802 */ /* 0x000fe20000000f00 */
        /* <DEDUP_REMOVED lines=40> */
.L_x_3475:
[----:B------:R-:W-:Y:S05]  /*0c50*/  BSYNC.RECONVERGENT B7 ;  /* 0x0000000000077941 */ /* 0x000fea0003800200 */
.L_x_3474:
[----:B------:R-:W-:Y:S01]  /*0c60*/  IADD3 R35, PT, PT, R33, 0x80, RZ ;  /* 0x0000008021237810 */ /* 0x000fe20007ffe0ff */
[----:B------:R-:W-:Y:S03]  /*0c70*/  BSSY.RECONVERGENT B7, `(.L_x_3480) ;  /* 0x0000064000077945 */ /* 0x000fe60003800200 */
[----:B------:R-:W-:-:S13]  /*0c80*/  ISETP.GE.U32.AND P0, PT, R35, R34, PT ;  /* 0x000000222300720c */ /* 0x000fda0003f06070 */
        /* <DEDUP_REMOVED lines=22> */
.L_x_3483:
[----:B------:R-:W-:Y:S05]  /*0df0*/  BSYNC.RECONVERGENT B6 ;  /* 0x0000000000067941 */ /* 0x000fea0003800200 */
.L_x_3482:
        /* <DEDUP_REMOVED lines=21> */
.L_x_3485:
[----:B------:R-:W-:Y:S05]  /*0f50*/  BSYNC.RECONVERGENT B6 ;  /* 0x0000000000067941 */ /* 0x000fea0003800200 */
.L_x_3484:
        /* <DEDUP_REMOVED lines=53> */
.L_x_3481:
[----:B------:R-:W-:Y:S05]  /*12b0*/  BSYNC.RECONVERGENT B7 ;  /* 0x0000000000077941 */ /* 0x000fea0003800200 */
.L_x_3480:
        /* <DEDUP_REMOVED lines=25> */
.L_x_3489:
[----:B------:R-:W-:Y:S05]  /*1450*/  BSYNC.RECONVERGENT B6 ;  /* 0x0000000000067941 */ /* 0x000fea0003800200 */
.L_x_3488:
        /* <DEDUP_REMOVED lines=21> */
.L_x_3491:
[----:B------:R-:W-:Y:S05]  /*15b0*/  BSYNC.RECONVERGENT B6 ;  /* 0x0000000000067941 */ /* 0x000fea0003800200 */
.L_x_3490:
[----:B------:R-:W-:Y:S02]  /*15c0*/  HADD2.F32 R29, -RZ, -R29.H0_H0 ;  /* 0xa000001dff1d7230 */ /* 0x000fe40000004100 */
[----:B------:R-:W-:Y:S01]  /*15d0*/  HFMA2 R5, -RZ, RZ, 1.625, 0 ;  /* 0x3e800000ff057431 */ /* 0x000fe200000001ff */
[----:B------:R-:W-:Y:S01]  /*15e0*/  MOV R6, 0x3d39bf78 ;  /* 0x3d39bf7800067802 */ /* 0x000fe20000000f00 */
[----:B------:R-:W0:Y:S01]  /*15f0*/  MUFU.LG2 R2, R2 ;  /* 0x0000000200027308 */ /* 0x000e220000000c00 */
        /* <DEDUP_REMOVED lines=25> */
[----:B0-----:R-:W-:Y:S01]  /*1790*/  FMUL.FTZ R0, R2, 0.69314718246459960938 ;  /* 0x3f31721802007820 */ /* 0x001fe20000410000 */
        /* <DEDUP_REMOVED lines=23> */
.L_x_3487:
[----:B------:R-:W-:Y:S05]  /*1910*/  BSYNC.RECONVERGENT B7 ;  /* 0x0000000000077941 */ /* 0x000fea0003800200 */
.L_x_3486:
        /* <DEDUP_REMOVED lines=25> */
.L_x_3495:
[----:B------:R-:W-:Y:S05]  /*1ab0*/  BSYNC.RECONVERGENT B6 ;  /* 0x0000000000067941 */ /* 0x000fea0003800200 */
.L_x_3494:
        /* <DEDUP_REMOVED lines=21> */
.L_x_3497:
[----:B------:R-:W-:Y:S05]  /*1c10*/  BSYNC.RECONVERGENT B6 ;  /* 0x0000000000067941 */ /* 0x000fea0003800200 */
.L_x_3496:
        /* <DEDUP_REMOVED lines=53> */
.L_x_3493:
[----:B------:R-:W-:Y:S05]  /*1f70*/  BSYNC.RECONVERGENT B7 ;  /* 0x0000000000077941 */ /* 0x000fea0003800200 */
.L_x_3492:
        /* <DEDUP_REMOVED lines=25> */
.L_x_3501:
[----:B------:R-:W-:Y:S05]  /*2110*/  BSYNC.RECONVERGENT B6 ;  /* 0x0000000000067941 */ /* 0x000fea0003800200 */
.L_x_3500:
        /* <DEDUP_REMOVED lines=21> */
.L_x_3503:
[----:B------:R-:W-:Y:S05]  /*2270*/  BSYNC.RECONVERGENT B6 ;  /* 0x0000000000067941 */ /* 0x000fea0003800200 */
.L_x_3502:
        /* <DEDUP_REMOVED lines=53> */
.L_x_3499:
[----:B------:R-:W-:Y:S05]  /*25d0*/  BSYNC.RECONVERGENT B7 ;  /* 0x0000000000077941 */ /* 0x000fea0003800200 */
.L_x_3498:
        /* <DEDUP_REMOVED lines=25> */
.L_x_3507:
[----:B------:R-:W-:Y:S05]  /*2770*/  BSYNC.RECONVERGENT B6 ;  /* 0x0000000000067941 */ /* 0x000fea0003800200 */
.L_x_3506:
        /* <DEDUP_REMOVED lines=21> */
.L_x_3509:
[----:B------:R-:W-:Y:S05]  /*28d0*/  BSYNC.RECONVERGENT B6 ;  /* 0x0000000000067941 */ /* 0x000fea0003800200 */
.L_x_3508:
        /* <DEDUP_REMOVED lines=53> */
.L_x_3505:
[----:B------:R-:W-:Y:S05]  /*2c30*/  BSYNC.RECONVERGENT B7 ;  /* 0x0000000000077941 */ /* 0x000fea0003800200 */
.L_x_3504:
        /* <DEDUP_REMOVED lines=25> */
.L_x_3513:
[----:B------:R-:W-:Y:S05]  /*2dd0*/  BSYNC.RECONVERGENT B6 ;  /* 0x0000000000067941 */ /* 0x000fea0003800200 */
.L_x_3512:
        /* <DEDUP_REMOVED lines=21> */
.L_x_3515:
[----:B------:R-:W-:Y:S05]  /*2f30*/  BSYNC.RECONVERGENT B6 ;  /* 0x0000000000067941 */ /* 0x000fea0003800200 */
.L_x_3514:
        /* <DEDUP_REMOVED lines=53> */
.L_x_3511:
[----:B------:R-:W-:Y:S05]  /*3290*/  BSYNC.RECONVERGENT B7 ;  /* 0x0000000000077941 */ /* 0x000fea0003800200 */
.L_x_3510:
        /* <DEDUP_REMOVED lines=25> */
.L_x_3519:
[----:B------:R-:W-:Y:S05]  /*3430*/  BSYNC.RECONVERGENT B6 ;  /* 0x0000000000067941 */ /* 0x000fea0003800200 */
.L_x_3518:
        /* <DEDUP_REMOVED lines=21> */
.L_x_3521:
[----:B------:R-:W-:Y:S05]  /*3590*/  BSYNC.RECONVERGENT B6 ;  /* 0x0000000000067941 */ /* 0x000fea0003800200 */
.L_x_3520:
        /* <DEDUP_REMOVED lines=53> */
.L_x_3517:
[----:B------:R-:W-:Y:S05]  /*38f0*/  BSYNC.RECONVERGENT B7 ;  /* 0x0000000000077941 */ /* 0x000fea0003800200 */
.L_x_3516:
        /* <DEDUP_REMOVED lines=12> */
[----:B------:R-:W-:Y:S02]  /*39c0*/  IADD3 R5, PT, PT, R36, R33, RZ ;  /* 0x0000002124057210 */ /* 0x000fe40007ffe0ff */
[----:B------:R-:W-:-:S03]  /*39d0*/  IADD3 R33, PT, PT, R33, 0x80, RZ ;  /* 0x0000008021217810 */ /* 0x000fc60007ffe0ff */
[----:B0-----:R-:W-:-:S05]  /*39e0*/  IMAD.WIDE.U32 R2, R5, 0x2, R2 ;  /* 0x0000000205027825 */ /* 0x001fca00078e0002 */
[----:B------:R0:W-:Y:S02]  /*39f0*/  STG.E.U16 desc[UR36][R2.64], R30 ;  /* 0x0000001e02007986 */ /* 0x0001e4000c101524 */
.L_x_3524:
[----:B------:R-:W-:-:S13]  /*3a00*/  ISETP.GE.U32.AND P0, PT, R33, R34, PT ;  /* 0x000000222100720c */ /* 0x000fda0003f06070 */
[----:B------:R-:W-:Y:S05]  /*3a10*/  @P0 BRA `(.L_x_3526) ;  /* 0x0000000000300947 */ /* 0x000fea0003800000 */
[----:B0----5:R-:W0:Y:S01]  /*3a20*/  LDC.64 R2, c[0x0][0x388] ;  /* 0x0000e200ff027b82 */ /* 0x021e220000000a00 */
[----:B------:R-:W-:Y:S01]  /*3a30*/  IMAD.IADD R5, R36, 0x1, R33 ;  /* 0x0000000124057824 */ /* 0x000fe200078e0221 */
[----:B------:R-:W-:-:S03]  /*3a40*/  IADD3 R33, PT, PT, R33, 0x80, RZ ;  /* 0x0000008021217810 */ /* 0x000fc60007ffe0ff */
[----:B0-----:R-:W-:-:S05]  /*3a50*/  IMAD.WIDE.U32 R2, R5, 0x2, R2 ;  /* 0x0000000205027825 */ /* 0x001fca00078e0002 */
[----:B------:R1:W-:Y:S02]  /*3a60*/  STG.E.U16 desc[UR36][R2.64], R29 ;  /* 0x0000001d02007986 */ /* 0x0003e4000c101524 */
.L_x_3525:
[----:B------:R-:W-:-:S13]  /*3a70*/  ISETP.GE.U32.AND P0, PT, R33, R34, PT ;  /* 0x000000222100720c */ /* 0x000fda0003f06070 */
[----:B------:R-:W-:Y:S05]  /*3a80*/  @P0 BRA `(.L_x_3527) ;  /* 0x0000000000300947 */ /* 0x000fea0003800000 */
[----:B01----:R-:W0:Y:S01]  /*3a90*/  LDC.64 R2, c[0x0][0x388] ;  /* 0x0000e200ff027b82 */ /* 0x003e220000000a00 */
[----:B------:R-:W-:Y:S01]  /*3aa0*/  IADD3 R5, PT, PT, R36, R33, RZ ;  /* 0x0000002124057210 */ /* 0x000fe20007ffe0ff */
[----:B------:R-:W-:-:S04]  /*3ab0*/  VIADD R33, R33, 0x80 ;  /* 0x0000008021217836 */ /* 0x000fc80000000000 */
[----:B0-----:R-:W-:-:S05]  /*3ac0*/  IMAD.WIDE.U32 R2, R5, 0x2, R2 ;  /* 0x0000000205027825 */ /* 0x001fca00078e0002 */
[----:B------:R1:W-:Y:S02]  /*3ad0*/  STG.E.U16 desc[UR36][R2.64], R27 ;  /* 0x0000001b02007986 */ /* 0x0003e4000c101524 */
.L_x_3526:
[----:B------:R-:W-:-:S13]  /*3ae0*/  ISETP.GE.U32.AND P0, PT, R33, R34, PT ;  /* 0x000000222100720c */ /* 0x000fda0003f06070 */
[----:B------:R-:W-:Y:S05]  /*3af0*/  @P0 BRA `(.L_x_3528) ;  /* 0x0000000000340947 */ /* 0x000fea0003800000 */
[----:B01---5:R-:W0:Y:S01]  /*3b00*/  LDC.64 R2, c[0x0][0x388] ;  /* 0x0000e200ff027b82 */ /* 0x023e220000000a00 */
[----:B------:R-:W-:Y:S02]  /*3b10*/  IADD3 R5, PT, PT, R36, R33, RZ ;  /* 0x0000002124057210 */ /* 0x000fe40007ffe0ff */
[----:B------:R-:W-:-:S03]  /*3b20*/  IADD3 R33, PT, PT, R33, 0x80, RZ ;  /* 0x0000008021217810 */ /* 0x000fc60007ffe0ff */
[----:B0-----:R-:W-:-:S05]  /*3b30*/  IMAD.WIDE.U32 R2, R5, 0x2, R2 ;  /* 0x0000000205027825 */ /* 0x001fca00078e0002 */
[----:B------:R2:W-:Y:S02]  /*3b40*/  STG.E.U16 desc[UR36][R2.64], R25 ;  /* 0x0000001902007986 */ /* 0x0005e4000c101524 */
.L_x_3527:
[----:B------:R-:W-:-:S13]  /*3b50*/  ISETP.GE.U32.AND P0, PT, R33, R34, PT ;  /* 0x000000222100720c */ /* 0x000fda0003f06070 */
[----:B------:R-:W-:Y:S05]  /*3b60*/  @P0 BREAK.RELIABLE B1 ;  /* 0x0000000000010942 */ /* 0x000fea0003800100 */
[----:B------:R-:W-:Y:S05]  /*3b70*/  @P0 BRA `(.L_x_3529) ;  /* 0x0000000000300947 */ /* 0x000fea0003800000 */
[----:B012---:R-:W0:Y:S01]  /*3b80*/  LDC.64 R2, c[0x0][0x388] ;  /* 0x0000e200ff027b82 */ /* 0x007e220000000a00 */
[----:B------:R-:W-:Y:S01]  /*3b90*/  IMAD.IADD R5, R36, 0x1, R33 ;  /* 0x0000000124057824 */ /* 0x000fe200078e0221 */
[----:B------:R-:W-:-:S03]  /*3ba0*/  IADD3 R33, PT, PT, R33, 0x80, RZ ;  /* 0x0000008021217810 */ /* 0x000fc60007ffe0ff */
[----:B0-----:R-:W-:-:S05]  /*3bb0*/  IMAD.WIDE.U32 R2, R5, 0x2, R2 ;  /* 0x0000000205027825 */ /* 0x001fca00078e0002 */
[----:B------:R2:W-:Y:S02]  /*3bc0*/  STG.E.U16 desc[UR36][R2.64], R23 ;  /* 0x0000001702007986 */ /* 0x0005e4000c101524 */
.L_x_3528:
[----:B------:R-:W-:Y:S05]  /*3bd0*/  BSYNC.RELIABLE B1 ;  /* 0x0000000000017941 */ /* 0x000fea0003800100 */
.L_x_3523:
[----:B------:R-:W-:-:S13]  /*3be0*/  ISETP.GE.U32.AND P0, PT, R33, R34, PT ;  /* 0x000000222100720c */ /* 0x000fda0003f06070 */
[----:B012--5:R-:W0:Y:S01]  /*3bf0*/  @!P0 LDC.64 R2, c[0x0][0x388] ;  /* 0x0000e200ff028b82 */ /* 0x027e220000000a00 */
[----:B------:R-:W-:Y:S01]  /*3c00*/  @!P0 IADD3 R5, PT, PT, R36, R33, RZ ;  /* 0x0000002124058210 */ /* 0x000fe20007ffe0ff */
[----:B------:R-:W-:-:S04]  /*3c10*/  @!P0 VIADD R33, R33, 0x80 ;  /* 0x0000008021218836 */ /* 0x000fc80000000000 */
[----:B0-----:R-:W-:-:S05]  /*3c20*/  @!P0 IMAD.WIDE.U32 R2, R5, 0x2, R2 ;  /* 0x0000000205028825 */ /* 0x001fca00078e0002 */
[----:B------:R3:W-:Y:S02]  /*3c30*/  @!P0 STG.E.U16 desc[UR36][R2.64], R19 ;  /* 0x0000001302008986 */ /* 0x0007e4000c101524 */
.L_x_3529:
[----:B------:R-:W-:Y:S05]  /*3c40*/  BSYNC.RECONVERGENT B0 ;  /* 0x0000000000007941 */ /* 0x000fea0003800200 */
.L_x_3522:
[----:B------:R-:W-:-:S13]  /*3c50*/  ISETP.GE.U32.AND P0, PT, R33, R34, PT ;  /* 0x000000222100720c */ /* 0x000fda0003f06070 */
[----:B------:R-:W-:Y:S05]  /*3c60*/  @P0 EXIT ;  /* 0x000000000000094d */ /* 0x000fea0003800000 */
[----:B0123--:R-:W0:Y:S01]  /*3c70*/  LDC.64 R2, c[0x0][0x388] ;  /* 0x0000e200ff027b82 */ /* 0x00fe220000000a00 */
[----:B------:R-:W-:-:S05]  /*3c80*/  IADD3 R33, PT, PT, R36, R33, RZ ;  /* 0x0000002124217210 */ /* 0x000fca0007ffe0ff */
[----:B0-----:R-:W-:-:S05]  /*3c90*/  IMAD.WIDE.U32 R2, R33, 0x2, R2 ;  /* 0x0000000221027825 */ /* 0x001fca00078e0002 */
[----:B------:R-:W-:Y:S01]  /*3ca0*/  STG.E.U16 desc[UR36][R2.64], R0 ;  /* 0x0000000002007986 */ /* 0x000fe2000c101524 */
[----:B------:R-:W-:Y:S05]  /*3cb0*/  EXIT ;  /* 0x000000000000794d */ /* 0x000fea0003800000 */
.L_x_3473:
        /* <DEDUP_REMOVED lines=16> */
[----:B---3--:R-:W-:-:S05]  /*3dc0*/  HADD2.F32 R18, -RZ, R19.H0_H0 ;  /* 0x20000013ff127230 */ /* 0x008fca0000004100 */
        /* <DEDUP_REMOVED lines=18> */
[----:B--2--5:R-:W-:Y:S05]  /*3ef0*/  CALL.ABS.NOINC R2 ;  /* 0x0000000002007343 */ /* 0x024fea0003c00000 */
.L_x_3531:
[----:B------:R-:W-:Y:S05]  /*3f00*/  BSYNC.RECONVERGENT B6 ;  /* 0x0000000000067941 */ /* 0x000fea0003800200 */
.L_x_3530:
[----:B-----5:R-:W-:Y:S01]  /*3f10*/  HADD2.F32 R28, -RZ, R22.H0_H0 ;  /* 0x20000016ff1c7230 */ /* 0x020fe20000004100 */
        /* <DEDUP_REMOVED lines=20> */
.L_x_3533:
[----:B------:R-:W-:Y:S05]  /*4060*/  BSYNC.RECONVERGENT B6 ;  /* 0x0000000000067941 */ /* 0x000fea0003800200 */
.L_x_3532:
[----:B------:R-:W-:Y:S02]  /*4070*/  HADD2.F32 R0, -RZ, -R19.H0_H0 ;  /* 0xa0000013ff007230 */ /* 0x000fe40000004100 */
[----:B------:R-:W-:Y:S02]  /*4080*/  HFMA2 R7, -RZ, RZ, 1.3056640625, -1.8671875 ;  /* 0x3d39bf78ff077431 */ /* 0x000fe400000001ff */
[----:B------:R-:W-:Y:S01]  /*4090*/  IMAD.MOV.U32 R5, RZ, RZ, 0x3e800000 ;  /* 0x3e800000ff057424 */ /* 0x000fe200078e00ff */
[----:B------:R-:W0:Y:S01]  /*40a0*/  MUFU.LG2 R18, R18 ;  /* 0x0000001200127308 */ /* 0x000e220000000c00 */
[----:B------:R-:W-:Y:S01]  /*40b0*/  BSSY.RECONVERGENT B6, `(.L_x_3534) ;  /* 0x0000043000067945 */ /* 0x000fe20003800200 */
        /* <DEDUP_REMOVED lines=25> */
[----:B0-----:R-:W-:-:S03]  /*4250*/  FMUL.FTZ R0, R18, 0.69314718246459960938 ;  /* 0x3f31721812007820 */ /* 0x001fc60000410000 */
        /* <DEDUP_REMOVED lines=9> */
[----:B------:R-:W-:Y:S02]  /*42f0*/  SEL R0, R0, 0xd640, P0 ;  /* 0x0000d64000007807 */ /* 0x000fe40000000000 */
[----:B------:R-:W-:-:S03]  /*4300*/  FSETP.GEU.FTZ.AND P1, PT, R5, -100, PT ;  /* 0xc2c800000500780b */ /* 0x000fc60003f3e000 */
[----:B------:R-:W-:Y:S01]  /*4310*/  HADD2.F32 R5, -RZ, R0.H0_H0 ;  /* 0x20000000ff057230 */ /* 0x000fe20000004100 */
[----:B------:R-:W-:-:S04]  /*4320*/  SEL R2, R2, 0xd640, P1 ;  /* 0x0000d64002027807 */ /* 0x000fc80000800000 */
[----:B------:R-:W-:Y:S01]  /*4330*/  FMUL.FTZ R5, R28, R5 ;  /* 0x000000051c057220 */ /* 0x000fe20000410000 */
[----:B------:R-:W-:Y:S02]  /*4340*/  HADD2.F32 R2, -RZ, R2.H0_H0 ;  /* 0x20000002ff027230 */ /* 0x000fe40000004100 */
[----:B------:R-:W-:-:S03]  /*4350*/  HADD2.F32 R28, -RZ, R19.H1_H1 ;  /* 0x30000013ff1c7230 */ /* 0x000fc60000004100 */
[----:B------:R-:W-:Y:S02]  /*4360*/  FMUL.FTZ R2, R3, R2 ;  /* 0x0000000203027220 */ /* 0x000fe40000410000 */
[C---:B------:R-:W-:Y:S02]  /*4370*/  FSETP.GE.FTZ.AND P1, PT, R28.reuse, RZ, PT ;  /* 0x000000ff1c00720b */ /* 0x040fe40003f36000 */
[----:B------:R-:W-:Y:S02]  /*4380*/  FSETP.GTU.FTZ.AND P0, PT, R28, 1, PT ;  /* 0x3f8000001c00780b */ /* 0x000fe40003f1c000 */
[----:B------:R-:W-:-:S05]  /*4390*/  F2FP.F16.F32.PACK_AB R2, R5, R2 ;  /* 0x000000020502723e */ /* 0x000fca00000000ff */
[--C-:B------:R-:W-:Y:S02]  /*43a0*/  HADD2.F32 R18, -RZ, R2.reuse.H0_H0 ;  /* 0x20000002ff127230 */ /* 0x100fe40000004100 */
[----:B------:R-:W-:-:S05]  /*43b0*/  HADD2.F32 R3, -RZ, R2.H1_H1 ;  /* 0x30000002ff037230 */ /* 0x000fca0000004100 */
        /* <DEDUP_REMOVED lines=18> */
.L_x_3535:
[----:B------:R-:W-:Y:S05]  /*44e0*/  BSYNC.RECONVERGENT B6 ;  /* 0x0000000000067941 */ /* 0x000fea0003800200 */
.L_x_3534:
[----:B------:R-:W-:Y:S01]  /*44f0*/  HADD2.F32 R22, -RZ, R22.H1_H1 ;  /* 0x30000016ff167230 */ /* 0x000fe20000004100 */
        /* <DEDUP_REMOVED lines=20> */
.L_x_3537:
[----:B------:R-:W-:Y:S05]  /*4640*/  BSYNC.RECONVERGENT B6 ;  /* 0x0000000000067941 */ /* 0x000fea0003800200 */
.L_x_3536:
[----:B------:R-:W-:Y:S02]  /*4650*/  HADD2.F32 R19, -RZ, -R19.H1_H1 ;  /* 0xb0000013ff137230 */ /* 0x000fe40000004100 */
[----:B------:R-:W-:Y:S01]  /*4660*/  HFMA2 R4, -RZ, RZ, 1.625, 0 ;  /* 0x3e800000ff047431 */ /* 0x000fe200000001ff */
[----:B------:R-:W-:Y:S01]  /*4670*/  MOV R5, 0x3d39bf78 ;  /* 0x3d39bf7800057802 */ /* 0x000fe20000000f00 */
[----:B------:R-:W0:Y:S01]  /*4680*/  MUFU.LG2 R28, R28 ;  /* 0x0000001c001c7308 */ /* 0x000e220000000c00 */
[----:B------:R-:W-:Y:S01]  /*4690*/  BSSY.RECONVERGENT B6, `(.L_x_3538) ;  /* 0x0000043000067945 */ /* 0x000fe20003800200 */
[C---:B------:R-:W-:Y:S01]  /*46a0*/  FADD.FTZ.RZ R0, R19.reuse, 1 ;  /* 0x3f80000013007421 */ /* 0x040fe2000001c000 */
[----:B------:R-:W-:-:S04]  /*46b0*/  ISETP.GE.U32.AND P0, PT, R19, 0x7f800000, PT ;  /* 0x7f8000001300780c */ /* 0x000fc80003f06070 */
[----:B------:R-:W-:Y:S02]  /*46c0*/  IADD3 R0, PT, PT, R0, -0x3f400000, RZ ;  /* 0xc0c0000000007810 */ /* 0x000fe40007ffe0ff */
[----:B------:R-:W-:Y:S02]  /*46d0*/  ISETP.GT.AND P1, PT, R19, -0x40800000, P0 ;  /* 0xbf8000001300780c */ /* 0x000fe40000724270 */
        /* <DEDUP_REMOVED lines=37> */
[----:B------:R-:W-:-:S03]  /*4930*/  HADD2.F32 R22, -RZ, R23.H0_H0 ;  /* 0x20000017ff167230 */ /* 0x000fc60000004100 */
        /* <DEDUP_REMOVED lines=10> */
[----:B------:R-:W-:Y:S01]  /*49e0*/  IMAD.MOV.U32 R8, RZ, RZ, 0x5a ;  /* 0x0000005aff087424 */ /* 0x000fe200078e00ff */
[----:B------:R-:W-:Y:S01]  /*49f0*/  MOV R12, 0x1 ;  /* 0x00000001000c7802 */ /* 0x000fe20000000f00 */
[----:B------:R-:W1:Y:S02]  /*4a00*/  LDCU.64 UR6, c[0x4][0x2d0] ;  /* 0x01005a00ff0677ac */ /* 0x000e640008000a00 */
[----:B------:R-:W2:Y:S01]  /*4a10*/  LDC.64 R2, c[0x4][R2] ;  /* 0x0100000002027b82 */ /* 0x000ea20000000a00 */
[----:B------:R-:W-:Y:S01]  /*4a20*/  MOV R13, RZ ;  /* 0x000000ff000d7202 */ /* 0x000fe20000000f00 */
        /* <DEDUP_REMOVED lines=9> */
.L_x_3539:
[----:B------:R-:W-:Y:S05]  /*4ac0*/  BSYNC.RECONVERGENT B6 ;  /* 0x0000000000067941 */ /* 0x000fea0003800200 */
.L_x_3538:
        /* <DEDUP_REMOVED lines=21> */
.L_x_3541:
[----:B------:R-:W-:Y:S05]  /*4c20*/  BSYNC.RECONVERGENT B6 ;  /* 0x0000000000067941 */ /* 0x000fea0003800200 */
.L_x_3540:
[----:B------:R-:W-:Y:S02]  /*4c30*/  HADD2.F32 R0, -RZ, -R23.H0_H0 ;  /* 0xa0000017ff007230 */ /* 0x000fe40000004100 */
[----:B------:R-:W-:Y:S02]  /*4c40*/  HFMA2 R5, -RZ, RZ, 1.625, 0 ;  /* 0x3e800000ff057431 */ /* 0x000fe400000001ff */
[----:B------:R-:W-:Y:S01]  /*4c50*/  IMAD.MOV.U32 R7, RZ, RZ, 0x3d39bf78 ;  /* 0x3d39bf78ff077424 */ /* 0x000fe200078e00ff */
[----:B------:R-:W0:Y:S01]  /*4c60*/  MUFU.LG2 R22, R22 ;  /* 0x0000001600167308 */ /* 0x000e220000000c00 */
[----:B------:R-:W-:Y:S01]  /*4c70*/  BSSY.RECONVERGENT B6, `(.L_x_3542) ;  /* 0x0000043000067945 */ /* 0x000fe20003800200 */
        /* <DEDUP_REMOVED lines=66> */
.L_x_3543:
[----:B------:R-:W-:Y:S05]  /*50a0*/  BSYNC.RECONVERGENT B6 ;  /* 0x0000000000067941 */ /* 0x000fea0003800200 */
.L_x_3542:
[----:B------:R-:W-:Y:S01]  /*50b0*/  HADD2.F32 R24, -RZ, R24.H1_H1 ;  /* 0x30000018ff187230 */ /* 0x000fe20000004100 */
        /* <DEDUP_REMOVED lines=20> */
.L_x_3545:
[----:B------:R-:W-:Y:S05]  /*5200*/  BSYNC.RECONVERGENT B6 ;  /* 0x0000000000067941 */ /* 0x000fea0003800200 */
.L_x_3544:
[----:B------:R-:W-:Y:S02]  /*5210*/  HADD2.F32 R23, -RZ, -R23.H1_H1 ;  /* 0xb0000017ff177230 */ /* 0x000fe40000004100 */
        /* <DEDUP_REMOVED lines=70> */
.L_x_3547:
[----:B------:R-:W-:Y:S05]  /*5680*/  BSYNC.RECONVERGENT B6 ;  /* 0x0000000000067941 */ /* 0x000fea0003800200 */
.L_x_3546:
[----:B------:R-:W-:Y:S01]  /*5690*/  HADD2.F32 R28, -RZ, R27.H0_H0 ;  /* 0x2000001bff1c7230 */ /* 0x000fe20000004100 */
        /* <DEDUP_REMOVED lines=20> */
.L_x_3549:
[----:B------:R-:W-:Y:S05]  /*57e0*/  BSYNC.RECONVERGENT B6 ;  /* 0x0000000000067941 */ /* 0x000fea0003800200 */
.L_x_3548:
[----:B------:R-:W-:Y:S02]  /*57f0*/  HADD2.F32 R0, -RZ, -R25.H0_H0 ;  /* 0xa0000019ff007230 */ /* 0x000fe40000004100 */
        /* <DEDUP_REMOVED lines=70> */
.L_x_3551:
[----:B------:R-:W-:Y:S05]  /*5c60*/  BSYNC.RECONVERGENT B6 ;  /* 0x0000000000067941 */ /* 0x000fea0003800200 */
.L_x_3550:
[----:B------:R-:W-:Y:S01]  /*5c70*/  HADD2.F32 R27, -RZ, R27.H1_H1 ;  /* 0x3000001bff1b7230 */ /* 0x000fe20000004100 */
        /* <DEDUP_REMOVED lines=20> */
.L_x_3553:
[----:B------:R-:W-:Y:S05]  /*5dc0*/  BSYNC.RECONVERGENT B6 ;  /* 0x0000000000067941 */ /* 0x000fea0003800200 */
.L_x_3552:
[----:B------:R-:W-:Y:S02]  /*5dd0*/  HADD2.F32 R25, -RZ, -R25.H1_H1 ;  /* 0xb0000019ff197230 */ /* 0x000fe40000004100 */
        /* <DEDUP_REMOVED lines=43> */
[----:B------:R-:W-:-:S05]  /*6090*/  HADD2.F32 R2, -RZ, R2.H0_H0 ;  /* 0x20000002ff027230 */ /* 0x000fca0000004100 */
[----:B------:R-:W-:Y:S01]  /*60a0*/  FMUL.FTZ R2, R3, R2 ;  /* 0x0000000203027220 */ /* 0x000fe20000410000 */
[----:B------:R-:W-:Y:S01]  /*60b0*/  FMUL.FTZ R3, R27, R0 ;  /* 0x000000001b037220 */ /* 0x000fe20000410000 */
[----:B------:R-:W-:-:S04]  /*60c0*/  HADD2.F32 R27, -RZ, R16.H0_H0 ;  /* 0x20000010ff1b7230 */ /* 0x000fc80000004100 */
[----:B------:R-:W-:Y:S02]  /*60d0*/  F2FP.F16.F32.PACK_AB R2, R3, R2 ;  /* 0x000000020302723e */ /* 0x000fe400000000ff */
[C---:B------:R-:W-:Y:S02]  /*60e0*/  FSETP.GE.FTZ.AND P1, PT, R27.reuse, RZ, PT ;  /* 0x000000ff1b00720b */ /* 0x040fe40003f36000 */
[----:B------:R-:W-:Y:S01]  /*60f0*/  FSETP.GTU.FTZ.AND P0, PT, R27, 1, PT ;  /* 0x3f8000001b00780b */ /* 0x000fe20003f1c000 */
[--C-:B------:R-:W-:Y:S02]  /*6100*/  HADD2.F32 R25, -RZ, R2.reuse.H0_H0 ;  /* 0x20000002ff197230 */ /* 0x100fe40000004100 */
[----:B------:R-:W-:-:S05]  /*6110*/  HADD2.F32 R2, -RZ, R2.H1_H1 ;  /* 0x30000002ff027230 */ /* 0x000fca0000004100 */
[----:B------:R-:W-:-:S05]  /*6120*/  FADD.FTZ R25, R25, -R2 ;  /* 0x8000000219197221 */ /* 0x000fca0000010000 */
        /* <DEDUP_REMOVED lines=17> */
.L_x_3555:
[----:B------:R-:W-:Y:S05]  /*6240*/  BSYNC.RECONVERGENT B6 ;  /* 0x0000000000067941 */ /* 0x000fea0003800200 */
.L_x_3554:
        /* <DEDUP_REMOVED lines=21> */
.L_x_3557:
[----:B------:R-:W-:Y:S05]  /*63a0*/  BSYNC.RECONVERGENT B6 ;  /* 0x0000000000067941 */ /* 0x000fea0003800200 */
.L_x_3556:
        /* <DEDUP_REMOVED lines=31> */
[----:B------:R-:W-:Y:S02]  /*65a0*/  HADD2.F32 R27, -RZ, R16.H1_H1 ;  /* 0x30000010ff1b7230 */ /* 0x000fe40000004100 */
        /* <DEDUP_REMOVED lines=11> */
[----:B------:R-:W-:Y:S02]  /*6660*/  SEL R2, R2, 0xd640, P1 ;  /* 0x0000d64002027807 */ /* 0x000fe40000800000 */
[C---:B------:R-:W-:Y:S01]  /*6670*/  FSETP.GE.FTZ.AND P1, PT, R27.reuse, RZ, PT ;  /* 0x000000ff1b00720b */ /* 0x040fe20003f36000 */
[----:B------:R-:W-:Y:S01]  /*6680*/  HADD2.F32 R5, -RZ, R0.H0_H0 ;  /* 0x20000000ff057230 */ /* 0x000fe20000004100 */
[----:B------:R-:W-:Y:S01]  /*6690*/  FSETP.GTU.FTZ.AND P0, PT, R27, 1, PT ;  /* 0x3f8000001b00780b */ /* 0x000fe20003f1c000 */
[----:B------:R-:W-:-:S03]  /*66a0*/  HADD2.F32 R2, -RZ, R2.H0_H0 ;  /* 0x20000002ff027230 */ /* 0x000fc60000004100 */
[----:B------:R-:W-:Y:S02]  /*66b0*/  FMUL.FTZ R5, R28, R5 ;  /* 0x000000051c057220 */ /* 0x000fe40000410000 */
[----:B------:R-:W-:-:S05]  /*66c0*/  FMUL.FTZ R2, R3, R2 ;  /* 0x0000000203027220 */ /* 0x000fca0000410000 */
        /* <DEDUP_REMOVED lines=21> */
.L_x_3559:
[----:B------:R-:W-:Y:S05]  /*6820*/  BSYNC.RECONVERGENT B6 ;  /* 0x0000000000067941 */ /* 0x000fea0003800200 */
.L_x_3558:
        /* <DEDUP_REMOVED lines=21> */
.L_x_3561:
[----:B------:R-:W-:Y:S05]  /*6980*/  BSYNC.RECONVERGENT B6 ;  /* 0x0000000000067941 */ /* 0x000fea0003800200 */
.L_x_3560:
[----:B------:R-:W-:Y:S02]  /*6990*/  HADD2.F32 R16, -RZ, -R16.H1_H1 ;  /* 0xb0000010ff107230 */ /* 0x000fe40000004100 */
[----:B------:R-:W-:Y:S01]  /*69a0*/  HFMA2 R5, -RZ, RZ, 1.625, 0 ;  /* 0x3e800000ff057431 */ /* 0x000fe200000001ff */
[----:B------:R-:W-:Y:S01]  /*69b0*/  MOV R7, 0x3d39bf78 ;  /* 0x3d39bf7800077802 */ /* 0x000fe20000000f00 */
[----:B------:R-:W0:Y:S01]  /*69c0*/  MUFU.LG2 R27, R27 ;  /* 0x0000001b001b7308 */ /* 0x000e220000000c00 */
[----:B------:R-:W-:Y:S01]  /*69d0*/  F2FP.F16.F32.PACK_AB R19, R19, R18 ;  /* 0x000000121313723e */ /* 0x000fe200000000ff */
[C---:B------:R-:W-:Y:S01]  /*69e0*/  FADD.FTZ.RZ R0, R16.reuse, 1 ;  /* 0x3f80000010007421 */ /* 0x040fe2000001c000 */
[----:B------:R-:W-:Y:S02]  /*69f0*/  ISETP.GE.U32.AND P0, PT, R16, 0x7f800000, PT ;  /* 0x7f8000001000780c */ /* 0x000fe40003f06070 */
[----:B------:R-:W-:Y:S02]  /*6a00*/  F2FP.F16.F32.PACK_AB R23, R23, R22 ;  /* 0x000000161717723e */ /* 0x000fe400000000ff */
[----:B------:R-:W-:-:S02]  /*6a10*/  IADD3 R0, PT, PT, R0, -0x3f400000, RZ ;  /* 0xc0c0000000007810 */ /* 0x000fc40007ffe0ff */
[----:B------:R-:W-:Y:S02]  /*6a20*/  ISETP.GT.AND P1, PT, R16, -0x40800000, P0 ;  /* 0xbf8000001000780c */ /* 0x000fe40000724270 */
[----:B------:R-:W-:Y:S02]  /*6a30*/  LOP3.LUT R3, R0, 0xff800000, RZ, 0xc0, !PT ;  /* 0xff80000000037812 */ /* 0x000fe400078ec0ff */
[----:B------:R-:W-:Y:S02]  /*6a40*/  F2FP.F16.F32.PACK_AB R25, R25, R24 ;  /* 0x000000181919723e */ /* 0x000fe400000000ff */
[----:B------:R-:W-:Y:S01]  /*6a50*/  IADD3 R2, PT, PT, -R3, 0x40800000, RZ ;  /* 0x4080000003027810 */ /* 0x000fe20007ffe1ff */
[----:B------:R-:W-:Y:S01]  /*6a60*/  IMAD.IADD R0, R16, 0x1, -R3 ;  /* 0x0000000110007824 */ /* 0x000fe200078e0a03 */
[----:B------:R-:W-:-:S03]  /*6a70*/  I2FP.F32.S32 R3, R3 ;  /* 0x0000000300037245 */ /* 0x000fc60000201400 */
[----:B------:R-:W-:Y:S01]  /*6a80*/  FFMA.FTZ R5, R2, R5, -1 ;  /* 0xbf80000002057423 */ /* 0x000fe20000010005 */
[----:B------:R-:W-:Y:S01]  /*6a90*/  FADD.FTZ R2, R26, -1 ;  /* 0xbf8000001a027421 */ /* 0x000fe20000010000 */
        /* <DEDUP_REMOVED lines=18> */
[----:B------:R-:W-:-:S04]  /*6bc0*/  F2FP.F16.F32.PACK_AB R0, R3, R0 ;  /* 0x000000000300723e */ /* 0x000fc800000000ff */
[----:B------:R-:W-:Y:S01]  /*6bd0*/  PRMT R4, R0, 0x7632, R4 ;  /* 0x0000763200047816 */ /* 0x000fe20000000004 */
[----:B------:R-:W-:-:S04]  /*6be0*/  HADD2.F32 R3, -RZ, R0.H0_H0 ;  /* 0x20000000ff037230 */ /* 0x000fc80000004100 */
[----:B------:R-:W-:Y:S01]  /*6bf0*/  HADD2.F32 R5, -RZ, R4.H0_H0 ;  /* 0x20000004ff057230 */ /* 0x000fe20000004100 */
[----:B------:R-:W-:-:S04]  /*6c00*/  FSETP.GEU.FTZ.AND P0, PT, R3, -100, PT ;  /* 0xc2c800000300780b */ /* 0x000fc80003f1e000 */
[----:B------:R-:W-:Y:S02]  /*6c10*/  FSETP.GEU.FTZ.AND P1, PT, R5, -100, PT ;  /* 0xc2c800000500780b */ /* 0x000fe40003f3e000 */
[----:B------:R-:W-:Y:S02]  /*6c20*/  F2FP.F16.F32.PACK_AB R5, RZ, R2 ;  /* 0x00000002ff05723e */ /* 0x000fe400000000ff */
[----:B------:R-:W0:Y:S01]  /*6c30*/  LDC.64 R2, c[0x0][0x388] ;  /* 0x0000e200ff027b82 */ /* 0x000e220000000a00 */
        /* <DEDUP_REMOVED lines=9> */
[----:B------:R-:W-:Y:S02]  /*6cd0*/  HADD2.F32 R5, -RZ, R4.H1_H1 ;  /* 0x30000004ff057230 */ /* 0x000fe40000004100 */
[----:B0-----:R-:W-:-:S04]  /*6ce0*/  IMAD.WIDE.U32 R2, R36, 0x2, R2 ;  /* 0x0000000224027825 */ /* 0x001fc800078e0002 */
[----:B------:R-:W-:Y:S01]  /*6cf0*/  FADD.FTZ R5, R0, -R5 ;  /* 0x8000000500057221 */ /* 0x000fe20000010000 */
[----:B------:R-:W-:-:S04]  /*6d00*/  IMAD.WIDE.U32 R2, R17, 0x4, R2 ;  /* 0x0000000411027825 */ /* 0x000fc800078e0002 */
[----:B------:R-:W-:Y:S01]  /*6d10*/  F2FP.F16.F32.PACK_AB R5, R5, R28 ;  /* 0x0000001c0505723e */ /* 0x000fe200000000ff */
[----:B------:R-:W-:Y:S04]  /*6d20*/  STG.E desc[UR36][R2.64], R19 ;  /* 0x0000001302007986 */ /* 0x000fe8000c101924 */
[----:B------:R-:W-:Y:S04]  /*6d30*/  STG.E desc[UR36][R2.64+0x200], R23 ;  /* 0x0002001702007986 */ /* 0x000fe8000c101924 */
[----:B------:R-:W-:Y:S04]  /*6d40*/  STG.E desc[UR36][R2.64+0x400], R25 ;  /* 0x0004001902007986 */ /* 0x000fe8000c101924 */
[----:B------:R-:W-:Y:S01]  /*6d50*/  STG.E desc[UR36][R2.64+0x600], R5 ;  /* 0x0006000502007986 */ /* 0x000fe2000c101924 */
[----:B------:R-:W-:Y:S05]  /*6d60*/  EXIT ;  /* 0x000000000000794d */ /* 0x000fea0003800000 */
.L_x_3562:
        /* <DEDUP_REMOVED lines=9> */
.L_x_10671:


//--------------------- .text._ZN2at6native29vectorized_elementwise_kernelILi4EZZZNS0_29binary_cross_entropy_out_cudaERKNS_6TensorES4_RKSt8optionalIS2_ElRS2_ENKUlvE_clEvENKUlvE1_clEvEUlN3c104HalfESD_E_St5arrayIPcLm3EEEEviT0_T1_ --------------------------
	.section	.text._ZN2at6native29vectorized_elementwise_kernelILi4EZZZNS0_29binary_cross_entropy_out_cudaERKNS_6TensorES4_RKSt8optionalIS2_ElRS2_ENKUlvE_clEvENKUlvE1_clEvEUlN3c104HalfESD_E_St5arrayIPcLm3EEEEviT0_T1_,"ax",@progbits
	.align	128
        .global         _ZN2at6native29vectorized_elementwise_kernelILi4EZZZNS0_29binary_cross_entropy_out_cudaERKNS_6TensorES4_RKSt8optionalIS2_ElRS2_ENKUlvE_clEvENKUlvE1_clEvEUlN3c104HalfESD_E_St5arrayIPcLm3EEEEviT0_T1_
        .type           _ZN2at6native29vectorized_elementwise_kernelILi4EZZZNS0_29binary_cross_entropy_out_cudaERKNS_6TensorES4_RKSt8optionalIS2_ElRS2_ENKUlvE_clEvENKUlvE1_clEvEUlN3c104HalfESD_E_St5arrayIPcLm3EEEEviT0_T1_,@function
        .size           _ZN2at6native29vectorized_elementwise_kernelILi4EZZZNS0_29binary_cross_entropy_out_cudaERKNS_6TensorES4_RKSt8optionalIS2_ElRS2_ENKUlvE_clEvENKUlvE1_clEvEUlN3c104HalfESD_E_St5arrayIPcLm3EEEEviT0_T1_,(.L_x_10672 - _ZN2at6native29vectorized_elementwise_kernelILi4EZZZNS0_29binary_cross_entropy_out_cudaERKNS_6TensorES4_RKSt8optionalIS2_ElRS2_ENKUlvE_clEvENKUlvE1_clEvEUlN3c104HalfESD_E_St5arrayIPcLm3EEEEviT0_T1_)
        .other          _ZN2at6native29vectorized_elementwise_kernelILi4EZZZNS0_29binary_cross_entropy_out_cudaERKNS_6TensorES4_RKSt8optionalIS2_ElRS2_ENKUlvE_clEvENKUlvE1_clEvEUlN3c104HalfESD_E_St5arrayIPcLm3EEEEviT0_T1_,@"STO_CUDA_ENTRY STV_DEFAULT"
_ZN2at6native29vectorized_elementwise_kernelILi4EZZZNS0_29binary_cross_entropy_out_cudaERKNS_6TensorES4_RKSt8optionalIS2_ElRS2_ENKUlvE_clEvENKUlvE1_clEvEUlN3c104HalfESD_E_St5arrayIPcLm3EEEEviT0_T1_:
.text._ZN2at6native29vectorized_elementwise_kernelILi4EZZZNS0_29binary_cross_entropy_out_cudaERKNS_6TensorES4_RKSt8optionalIS2_ElRS2_ENKUlvE_clEvENKUlvE1_clEvEUlN3c104HalfESD_E_St5arrayIPcLm3EEEEviT0_T1_:
        /* <DEDUP_REMOVED lines=121> */
.L_x_3567:
[----:B------:R-:W-:Y:S05]  /*0790*/  BSYNC.RECONVERGENT B6 ;  /* 0x0000000000067941 */ /* 0x000fea0003800200 */
.L_x_3566:
        /* <DEDUP_REMOVED lines=21> */
.L_x_3569:
[----:B------:R-:W-:Y:S05]  /*08f0*/  BSYNC.RECONVERGENT B6 ;  /* 0x0000000000067941 */ /* 0x000fea0003800200 */
.L_x_3568:
        /* <DEDUP_REMOVED lines=53> */
.L_x_3565:
[----:B------:R-:W-:Y:S05]  /*0c50*/  BSYNC.RECONVERGENT B7 ;  /* 0x0000000000077941 */ /* 0x000fea0003800200 */
.L_x_3564:
        /* <DEDUP_REMOVED lines=25> */
.L_x_3573:
[----:B------:R-:W-:Y:S05]  /*0df0*/  BSYNC.RECONVERGENT B6 ;  /* 0x0000000000067941 */ /* 0x000fea0003800200 */
.L_x_3572:
        /* <DEDUP_REMOVED lines=21> */
.L_x_3575:
[----:B------:R-:W-:Y:S05]  /*0f50*/  BSYNC.RECONVERGENT B6 ;  /* 0x0000000000067941 */ /* 0x000fea0003800200 */
.L_x_3574:
        /* <DEDUP_REMOVED lines=53> */
.L_x_3571:
[----:B------:R-:W-:Y:S05]  /*12b0*/  BSYNC.RECONVERGENT B7 ;  /* 0x0000000000077941 */ /* 0x000fea0003800200 */
.L_x_3570:
        /* <DEDUP_REMOVED lines=25> */
.L_x_3579:
[----:B------:R-:W-:Y:S05]  /*1450*/  BSYNC.RECONVERGENT B6 ;  /* 0x0000000000067941 */ /* 0x000fea0003800200 */
.L_x_3578:
        /* <DEDUP_REMOVED lines=21> */
.L_x_3581:
[----:B------:R-:W-:Y:S05]  /*15b0*/  BSYNC.RECONVERGENT B6 ;  /* 0x0000000000067941 */ /* 0x000fea0003800200 */
.L_x_3580:
        /* <DEDUP_REMOVED lines=53> */
.L_x_3577:
[----:B------:R-:W-:Y:S05]  /*1910*/  BSYNC.RECONVERGENT B7 ;  /* 0x0000000000077941 */ /* 0x000fea0003800200 */
.L_x_3576:
        /* <DEDUP_REMOVED lines=25> */
.L_x_3585:
[----:B------:R-:W-:Y:S05]  /*1ab0*/  BSYNC.RECONVERGENT B6 ;  /* 0x0000000000067941 */ /* 0x000fea0003800200 */
.L_x_3584:
        /* <DEDUP_REMOVED lines=21> */
.L_x_3587:
[----:B------:R-:W-:Y:S05]  /*1c10*/  BSYNC.RECONVERGENT B6 ;  /* 0x0000000000067941 */ /* 0x000fea0003800200 */
.L_x_3586:
        /* <DEDUP_REMOVED lines=53> */
.L_x_3583:
[----:B------:R-:W-:Y:S05]  /*1f70*/  BSYNC.RECONVERGENT B7 ;  /* 0x0000000000077941 */ /* 0x000fea0003800200 */
.L_x_3582:
        /* <DEDUP_REMOVED lines=25> */
.L_x_3591:
[----:B------:R-:W-:Y:S05]  /*2110*/  BSYNC.RECONVERGENT B6 ;  /* 0x0000000000067941 */ /* 0x000fea0003800200 */
.L_x_3590:
        /* <DEDUP_REMOVED lines=21> */
.L_x_3593:
[----:B------:R-:W-:Y:S05]  /*2270*/  BSYNC.RECONVERGENT B6 ;  /* 0x0000000000067941 */ /* 0x000fea0003800200 */
.L_x_3592:
        /* <DEDUP_REMOVED lines=53> */
.L_x_3589:
[----:B------:R-:W-:Y:S05]  /*25d0*/  BSYNC.RECONVERGENT B7 ;  /* 0x0000000000077941 */ /* 0x000fea0003800200 */
.L_x_3588:
        /* <DEDUP_REMOVED lines=25> */
.L_x_3597:
[----:B------:R-:W-:Y:S05]  /*2770*/  BSYNC.RECONVERGENT B6 ;  /* 0x0000000000067941 */ /* 0x000fea0003800200 */
.L_x_3596:
        /* <DEDUP_REMOVED lines=21> */
.L_x_3599:
[----:B------:R-:W-:Y:S05]  /*28d0*/  BSYNC.RECONVERGENT B6 ;  /* 0x0000000000067941 */ /* 0x000fea0003800200 */
.L_x_3598:
        /* <DEDUP_REMOVED lines=53> */
.L_x_3595:
[----:B------:R-:W-:Y:S05]  /*2c30*/  BSYNC.RECONVERGENT B7 ;  /* 0x0000000000077941 */ /* 0x000fea0003800200 */
.L_x_3594:
        /* <DEDUP_REMOVED lines=25> */
.L_x_3603:
[----:B------:R-:W-:Y:S05]  /*2dd0*/  BSYNC.RECONVERGENT B6 ;  /* 0x0000000000067941 */ /* 0x000fea0003800200 */
.L_x_3602:
        /* <DEDUP_REMOVED lines=21> */
.L_x_3605:
[----:B------:R-:W-:Y:S05]  /*2f30*/  BSYNC.RECONVERGENT B6 ;  /* 0x0000000000067941 */ /* 0x000fea0003800200 */
.L_x_3604:
        /* <DEDUP_REMOVED lines=53> */
.L_x_3601:
[----:B------:R-:W-:Y:S05]  /*3290*/  BSYNC.RECONVERGENT B7 ;  /* 0x0000000000077941 */ /* 0x000fea0003800200 */
.L_x_3600:
        /* <DEDUP_REMOVED lines=25> */
.L_x_3609:
[----:B------:R-:W-:Y:S05]  /*3430*/  BSYNC.RECONVERGENT B6 ;  /* 0x0000000000067941 */ /* 0x000fea0003800200 */
.L_x_3608:
        /* <DEDUP_REMOVED lines=21> */
.L_x_3611:
[----:B------:R-:W-:Y:S05]  /*3590*/  BSYNC.RECONVERGENT B6 ;  /* 0x0000000000067941 */ /* 0x000fea0003800200 */
.L_x_3610:
        /* <DEDUP_REMOVED lines=53> */
.L_x_3607:
[----:B------:R-:W-:Y:S05]  /*38f0*/  BSYNC.RECONVERGENT B7 ;  /* 0x0000000000077941 */ /* 0x000fea0003800200 */
.L_x_3606:
        /* <DEDUP_REMOVED lines=16> */
.L_x_3614:
[----:B------:R-:W-:-:S13]  /*3a00*/  ISETP.GE.U32.AND P0, PT, R33, R34, PT ;  /* 0x000000222100720c */ /* 0x000fda0003f06070 */
[----:B------:R-:W-:Y:S05]  /*3a10*/  @P0 BRA `(.L_x_3616) ;  /* 0x0000000000300947 */ /* 0x000fea0003800000 */
[----:B0----5:R-:W0:Y:S01]  /*3a20*/  LDC.64 R2, c[0x0][0x388] ;  /* 0x0000e200ff027b82 */ /* 0x021e220000000a00 */
[----:B------:R-:W-:Y:S01]  /*3a30*/  IMAD.IADD R5, R36, 0x1, R33 ;  /* 0x0000000124057824 */ /* 0x000fe200078e0221 */
[----:B------:R-:W-:-:S03]  /*3a40*/  IADD3 R33, PT, PT, R33, 0x80, RZ ;  /* 0x0000008021217810 */ /* 0x000fc60007ffe0ff */
[----:B0-----:R-:W-:-:S05]  /*3a50*/  IMAD.WIDE.U32 R2, R5, 0x2, R2 ;  /* 0x0000000205027825 */ /* 0x001fca00078e0002 */
[----:B------:R1:W-:Y:S02]  /*3a60*/  STG.E.U16 desc[UR36][R2.64], R29 ;  /* 0x0000001d02007986 */ /* 0x0003e4000c101524 */
.L_x_3615:
[----:B------:R-:W-:-:S13]  /*3a70*/  ISETP.GE.U32.AND P0, PT, R33, R34, PT ;  /* 0x000000222100720c */ /* 0x000fda0003f06070 */
[----:B------:R-:W-:Y:S05]  /*3a80*/  @P0 BRA `(.L_x_3617) ;  /* 0x0000000000300947 */ /* 0x000fea0003800000 */
[----:B01----:R-:W0:Y:S01]  /*3a90*/  LDC.64 R2, c[0x0][0x388] ;  /* 0x0000e200ff027b82 */ /* 0x003e220000000a00 */
[----:B------:R-:W-:Y:S01]  /*3aa0*/  IADD3 R5, PT, PT, R36, R33, RZ ;  /* 0x0000002124057210 */ /* 0x000fe20007ffe0ff */
[----:B------:R-:W-:-:S04]  /*3ab0*/  VIADD R33, R33, 0x80 ;  /* 0x0000008021217836 */ /* 0x000fc80000000000 */
[----:B0-----:R-:W-:-:S05]  /*3ac0*/  IMAD.WIDE.U32 R2, R5, 0x2, R2 ;  /* 0x0000000205027825 */ /* 0x001fca00078e0002 */
[----:B------:R1:W-:Y:S02]  /*3ad0*/  STG.E.U16 desc[UR36][R2.64], R27 ;  /* 0x0000001b02007986 */ /* 0x0003e4000c101524 */
.L_x_3616:
[----:B------:R-:W-:-:S13]  /*3ae0*/  ISETP.GE.U32.AND P0, PT, R33, R34, PT ;  /* 0x000000222100720c */ /* 0x000fda0003f06070 */
[----:B------:R-:W-:Y:S05]  /*3af0*/  @P0 BRA `(.L_x_3618) ;  /* 0x0000000000340947 */ /* 0x000fea0003800000 */
[----:B01---5:R-:W0:Y:S01]  /*3b00*/  LDC.64 R2, c[0x0][0x388] ;  /* 0x0000e200ff027b82 */ /* 0x023e220000000a00 */
[----:B------:R-:W-:Y:S02]  /*3b10*/  IADD3 R5, PT, PT, R36, R33, RZ ;  /* 0x0000002124057210 */ /* 0x000fe40007ffe0ff */
[----:B------:R-:W-:-:S03]  /*3b20*/  IADD3 R33, PT, PT, R33, 0x80, RZ ;  /* 0x0000008021217810 */ /* 0x000fc60007ffe0ff */
[----:B0-----:R-:W-:-:S05]  /*3b30*/  IMAD.WIDE.U32 R2, R5, 0x2, R2 ;  /* 0x0000000205027825 */ /* 0x001fca00078e0002 */
[----:B------:R2:W-:Y:S02]  /*3b40*/  STG.E.U16 desc[UR36][R2.64], R25 ;  /* 0x0000001902007986 */ /* 0x0005e4000c101524 */
.L_x_3617:
        /* <DEDUP_REMOVED lines=8> */
.L_x_3618:
[----:B------:R-:W-:Y:S05]  /*3bd0*/  BSYNC.RELIABLE B1 ;  /* 0x0000000000017941 */ /* 0x000fea0003800100 */
.L_x_3613:
[----:B------:R-:W-:-:S13]  /*3be0*/  ISETP.GE.U32.AND P0, PT, R33, R34, PT ;  /* 0x000000222100720c */ /* 0x000fda0003f06070 */
[----:B012--5:R-:W0:Y:S01]  /*3bf0*/  @!P0 LDC.64 R2, c[0x0][0x388] ;  /* 0x0000e200ff028b82 */ /* 0x027e220000000a00 */
[----:B------:R-:W-:Y:S01]  /*3c00*/  @!P0 IADD3 R5, PT, PT, R36, R33, RZ ;  /* 0x0000002124058210 */ /* 0x000fe20007ffe0ff */
[----:B------:R-:W-:-:S04]  /*3c10*/  @!P0 VIADD R33, R33, 0x80 ;  /* 0x0000008021218836 */ /* 0x000fc80000000000 */
[----:B0-----:R-:W-:-:S05]  /*3c20*/  @!P0 IMAD.WIDE.U32 R2, R5, 0x2, R2 ;  /* 0x0000000205028825 */ /* 0x001fca00078e0002 */
[----:B------:R3:W-:Y:S02]  /*3c30*/  @!P0 STG.E.U16 desc[UR36][R2.64], R19 ;  /* 0x0000001302008986 */ /* 0x0007e4000c101524 */
.L_x_3619:
[----:B------:R-:W-:Y:S05]  /*3c40*/  BSYNC.RECONVERGENT B0 ;  /* 0x0000000000007941 */ /* 0x000fea0003800200 */
.L_x_3612:
[----:B------:R-:W-:-:S13]  /*3c50*/  ISETP.GE.U32.AND P0, PT, R33, R34, PT ;  /* 0x000000222100720c */ /* 0x000fda0003f06070 */
[----:B------:R-:W-:Y:S05]  /*3c60*/  @P0 EXIT ;  /* 0x000000000000094d */ /* 0x000fea0003800000 */
[----:B0123--:R-:W0:Y:S01]  /*3c70*/  LDC.64 R2, c[0x0][0x388] ;  /* 0x0000e200ff027b82 */ /* 0x00fe220000000a00 */
[----:B------:R-:W-:-:S05]  /*3c80*/  IADD3 R33, PT, PT, R36, R33, RZ ;  /* 0x0000002124217210 */ /* 0x000fca0007ffe0ff */
[----:B0-----:R-:W-:-:S05]  /*3c90*/  IMAD.WIDE.U32 R2, R33, 0x2, R2 ;  /* 0x0000000221027825 */ /* 0x001fca00078e0002 */
[----:B------:R-:W-:Y:S01]  /*3ca0*/  STG.E.U16 desc[UR36][R2.64], R0 ;  /* 0x0000000002007986 */ /* 0x000fe2000c101524 */
[----:B------:R-:W-:Y:S05]  /*3cb0*/  EXIT ;  /* 0x000000000000794d */ /* 0x000fea0003800000 */
.L_x_3563:
        /* <DEDUP_REMOVED lines=32> */
.L_x_3621:
[----:B------:R-:W-:Y:S05]  /*3ec0*/  BSYNC.RECONVERGENT B6 ;  /* 0x0000000000067941 */ /* 0x000fea0003800200 */
.L_x_3620:
        /* <DEDUP_REMOVED lines=21> */
.L_x_3623:
[----:B------:R-:W-:Y:S05]  /*4020*/  BSYNC.RECONVERGENT B6 ;  /* 0x0000000000067941 */ /* 0x000fea0003800200 */
.L_x_3622:
        /* <DEDUP_REMOVED lines=71> */
.L_x_3625:
[----:B------:R-:W-:Y:S05]  /*44a0*/  BSYNC.RECONVERGENT B6 ;  /* 0x0000000000067941 */ /* 0x000fea0003800200 */
.L_x_3624:
        /* <DEDUP_REMOVED lines=21> */
.L_x_3627:
[----:B------:R-:W-:Y:S05]  /*4600*/  BSYNC.RECONVERGENT B6 ;  /* 0x0000000000067941 */ /* 0x000fea0003800200 */
.L_x_3626:
        /* <DEDUP_REMOVED lines=71> */
.L_x_3629:
[----:B------:R-:W-:Y:S05]  /*4a80*/  BSYNC.RECONVERGENT B6 ;  /* 0x0000000000067941 */ /* 0x000fea0003800200 */
.L_x_3628:
        /* <DEDUP_REMOVED lines=21> */
.L_x_3631:
[----:B------:R-:W-:Y:S05]  /*4be0*/  BSYNC.RECONVERGENT B6 ;  /* 0x0000000000067941 */ /* 0x000fea0003800200 */
.L_x_3630:
        /* <DEDUP_REMOVED lines=71> */
.L_x_3633:
[----:B------:R-:W-:Y:S05]  /*5060*/  BSYNC.RECONVERGENT B6 ;  /* 0x0000000000067941 */ /* 0x000fea0003800200 */
.L_x_3632:
        /* <DEDUP_REMOVED lines=21> */
.L_x_3635:
[----:B------:R-:W-:Y:S05]  /*51c0*/  BSYNC.RECONVERGENT B6 ;  /* 0x0000000000067941 */ /* 0x000fea0003800200 */
.L_x_3634:
        /* <DEDUP_REMOVED lines=31> */
[----:B------:R-:W-:Y:S02]  /*53c0*/  HADD2.F32 R16, -RZ, R22.H0_H0 ;  /* 0x20000016ff107230 */ /* 0x000fe40000004100 */
        /* <DEDUP_REMOVED lines=39> */
.L_x_3637:
[----:B------:R-:W-:Y:S05]  /*5640*/  BSYNC.RECONVERGENT B6 ;  /* 0x0000000000067941 */ /* 0x000fea0003800200 */
.L_x_3636:
        /* <DEDUP_REMOVED lines=21> */
.L_x_3639:
[----:B------:R-:W-:Y:S05]  /*57a0*/  BSYNC.RECONVERGENT B6 ;  /* 0x0000000000067941 */ /* 0x000fea0003800200 */
.L_x_3638:
        /* <DEDUP_REMOVED lines=71> */
.L_x_3641:
[----:B------:R-:W-:Y:S05]  /*5c20*/  BSYNC.RECONVERGENT B6 ;  /* 0x0000000000067941 */ /* 0x000fea0003800200 */
.L_x_3640:
        /* <DEDUP_REMOVED lines=21> */
.L_x_3643:
[----:B------:R-:W-:Y:S05]  /*5d80*/  BSYNC.RECONVERGENT B6 ;  /* 0x0000000000067941 */ /* 0x000fea0003800200 */
.L_x_3642:
        /* <DEDUP_REMOVED lines=31> */
[----:B------:R-:W-:-:S03]  /*5f80*/  HADD2.F32 R22, -RZ, R23.H0_H0 ;  /* 0x20000017ff167230 */ /* 0x000fc60000004100 */
        /* <DEDUP_REMOVED lines=39> */
.L_x_3645:
[----:B------:R-:W-:Y:S05]  /*6200*/  BSYNC.RECONVERGENT B6 ;  /* 0x0000000000067941 */ /* 0x000fea0003800200 */
.L_x_3644:
        /* <DEDUP_REMOVED lines=21> */
.L_x_3647:
[----:B------:R-:W-:Y:S05]  /*6360*/  BSYNC.RECONVERGENT B6 ;  /* 0x0000000000067941 */ /* 0x000fea0003800200 */
.L_x_3646:
        /* <DEDUP_REMOVED lines=71> */
.L_x_3649:
[----:B------:R-:W-:Y:S05]  /*67e0*/  BSYNC.RECONVERGENT B6 ;  /* 0x0000000000067941 */ /* 0x000fea0003800200 */
.L_x_3648:
        /* <DEDUP_REMOVED lines=21> */
.L_x_3651:
[----:B------:R-:W-:Y:S05]  /*6940*/  BSYNC.RECONVERGENT B6 ;  /* 0x0000000000067941 */ /* 0x000fea0003800200 */
.L_x_3650:
[----:B------:R-:W-:Y:S02]  /*6950*/  HADD2.F32 R23, -RZ, -R23.H1_H1 ;  /* 0xb0000017ff177230 */ /* 0x000fe40000004100 */
[----:B------:R-:W-:Y:S01]  /*6960*/  HFMA2 R4, -RZ, RZ, 1.625, 0 ;  /* 0x3e800000ff047431 */ /* 0x000fe200000001ff */
[----:B------:R-:W-:Y:S01]  /*6970*/  MOV R5, 0x3d39bf78 ;  /* 0x3d39bf7800057802 */ /* 0x000fe20000000f00 */
[----:B------:R-:W0:Y:S01]  /*6980*/  MUFU.LG2 R22, R22 ;  /* 0x0000001600167308 */ /* 0x000e220000000c00 */
[----:B------:R-:W-:Y:S01]  /*6990*/  F2FP.F16.F32.PACK_AB R26, R19, R26 ;  /* 0x0000001a131a723e */ /* 0x000fe200000000ff */
        /* <DEDUP_REMOVED lines=26> */
[----:B------:R-:W-:-:S03]  /*6b40*/  FADD.FTZ R2, R25, -1 ;  /* 0xbf80000019027421 */ /* 0x000fc60000010000 */
        /* <DEDUP_REMOVED lines=18> */
[----:B------:R-:W-:Y:S01]  /*6c70*/  HADD2.F32 R5, -RZ, R4.H1_H1 ;  /* 0x30000004ff057230 */ /* 0x000fe20000004100 */
[----:B------:R-:W-:Y:S01]  /*6c80*/  F2FP.F16.F32.PACK_AB R4, R29, R16 ;  /* 0x000000101d04723e */ /* 0x000fe200000000ff */
[----:B0-----:R-:W-:-:S04]  /*6c90*/  IMAD.WIDE.U32 R2, R36, 0x2, R2 ;  /* 0x0000000224027825 */ /* 0x001fc800078e0002 */
[----:B------:R-:W-:Y:S01]  /*6ca0*/  FADD.FTZ R5, R0, -R5 ;  /* 0x8000000500057221 */ /* 0x000fe20000010000 */
[----:B------:R-:W-:Y:S01]  /*6cb0*/  IMAD.WIDE.U32 R2, R27, 0x8, R2 ;  /* 0x000000081b027825 */ /* 0x000fe200078e0002 */
[----:B------:R-:W-:-:S03]  /*6cc0*/  F2FP.F16.F32.PACK_AB R27, R17, R18 ;  /* 0x00000012111b723e */ /* 0x000fc600000000ff */
[----:B------:R-:W-:Y:S02]  /*6cd0*/  F2FP.F16.F32.PACK_AB R5, R5, R24 ;  /* 0x000000180505723e */ /* 0x000fe400000000ff */
[----:B------:R-:W-:Y:S04]  /*6ce0*/  STG.E.64 desc[UR36][R2.64], R26 ;  /* 0x0000001a02007986 */ /* 0x000fe8000c101b24 */
[----:B------:R-:W-:Y:S01]  /*6cf0*/  STG.E.64 desc[UR36][R2.64+0x400], R4 ;  /* 0x0004000402007986 */ /* 0x000fe2000c101b24 */
[----:B------:R-:W-:Y:S05]  /*6d00*/  EXIT ;  /* 0x000000000000794d */ /* 0x000fea0003800000 */
.L_x_3652:
        /* <DEDUP_REMOVED lines=15> */
.L_x_10672:


//--------------------- .text._ZN2at6native29vectorized_elementwise_kernelILi8EZZZNS0_29binary_cross_entropy_out_cudaERKNS_6TensorES4_RKSt8optionalIS2_ElRS2_ENKUlvE_clEvENKUlvE1_clEvEUlN3c104HalfESD_E_St5arrayIPcLm3EEEEviT0_T1_ --------------------------
	.section	.text._ZN2at6native29vectorized_elementwise_kernelILi8EZZZNS0_29binary_cross_entropy_out_cudaERKNS_6TensorES4_RKSt8optionalIS2_ElRS2_ENKUlvE_clEvENKUlvE1_clEvEUlN3c104HalfESD_E_St5arrayIPcLm3EEEEviT0_T1_,"ax",@progbits
	.align	128
        .global         _ZN2at6native29vectorized_elementwise_kernelILi8EZZZNS0_29binary_cross_entropy_out_cudaERKNS_6TensorES4_RKSt8optionalIS2_ElRS2_ENKUlvE_clEvENKUlvE1_clEvEUlN3c104HalfESD_E_St5arrayIPcLm3EEEEviT0_T1_
        .type           _ZN2at6native29vectorized_elementwise_kernelILi8EZZZNS0_29binary_cross_entropy_out_cudaERKNS_6TensorES4_RKSt8optionalIS2_ElRS2_ENKUlvE_clEvENKUlvE1_clEvEUlN3c104HalfESD_E_St5arrayIPcLm3EEEEviT0_T1_,@function
        .size           _ZN2at6native29vectorized_elementwise_kernelILi8EZZZNS0_29binary_cross_entropy_out_cudaERKNS_6TensorES4_RKSt8optionalIS2_ElRS2_ENKUlvE_clEvENKUlvE1_clEvEUlN3c104HalfESD_E_St5arrayIPcLm3EEEEviT0_T1_,(.L_x_10673 - _ZN2at6native29vectorized_elementwise_kernelILi8EZZZNS0_29binary_cross_entropy_out_cudaERKNS_6TensorES4_RKSt8optionalIS2_ElRS2_ENKUlvE_clEvENKUlvE1_clEvEUlN3c104HalfESD_E_St5arrayIPcLm3EEEEviT0_T1_)
        .other          _ZN2at6native29vectorized_elementwise_kernelILi8EZZZNS0_29binary_cross_entropy_out_cudaERKNS_6TensorES4_RKSt8optionalIS2_ElRS2_ENKUlvE_clEvENKUlvE1_clEvEUlN3c104HalfESD_E_St5arrayIPcLm3EEEEviT0_T1_,@"STO_CUDA_ENTRY STV_DEFAULT"
_ZN2at6native29vectorized_elementwise_kernelILi8EZZZNS0_29binary_cross_entropy_out_cudaERKNS_6TensorES4_RKSt8optionalIS2_ElRS2_ENKUlvE_clEvENKUlvE1_clEvEUlN3c104HalfESD_E_St5arrayIPcLm3EEEEviT0_T1_:
.text._ZN2at6native29vectorized_elementwise_kernelILi8EZZZNS0_29binary_cross_entropy_out_cudaERKNS_6TensorES4_RKSt8optionalIS2_ElRS2_ENKUlvE_clEvENKUlvE1_clEvEUlN3c104HalfESD_E_St5arrayIPcLm3EEEEviT0_T1_:
[----:B------:R-:W-:Y:S01]  /*0000*/  LDC R1, c[0x0][0x37c] ;  /* 0x0000df00ff017b82 */ /* 0x000fe20000000800 */
[----:B------:R-:W-:Y:S05]  /*0010*/  EXIT ;  /* 0x000000000000794d */ /* 0x000fea0003800000 */
.L_x_3653:
        /* <DEDUP_REMOVED lines=14> */
.L_x_10673:


//--------------------- .text._ZN2at6native18elementwise_kernelILi128ELi4EZNS0_15gpu_kernel_implIZZZNS0_29binary_cross_entropy_out_cudaERKNS_6TensorES5_RKSt8optionalIS3_ElRS3_ENKUlvE_clEvENKUlvE0_clEvEUlffE_EEvRNS_18TensorIteratorBaseERKT_EUliE_EEviT1_ --------------------------
	.section	.text._ZN2at6native18elementwise_kernelILi128ELi4EZNS0_15gpu_kernel_implIZZZNS0_29binary_cross_entropy_out_cudaERKNS_6TensorES5_RKSt8optionalIS3_ElRS3_ENKUlvE_clEvENKUlvE0_clEvEUlffE_EEvRNS_18TensorIteratorBaseERKT_EUliE_EEviT1_,"ax",@progbits
	.align	128
        .global         _ZN2at6native18elementwise_kernelILi128ELi4EZNS0_15gpu_kernel_implIZZZNS0_29binary_cross_entropy_out_cudaERKNS_6TensorES5_RKSt8optionalIS3_ElRS3_ENKUlvE_clEvENKUlvE0_clEvEUlffE_EEvRNS_18TensorIteratorBaseERKT_EUliE_EEviT1_
        .type           _ZN2at6native18elementwise_kernelILi128ELi4EZNS0_15gpu_kernel_implIZZZNS0_29binary_cross_entropy_out_cudaERKNS_6TensorES5_RKSt8optionalIS3_ElRS3_ENKUlvE_clEvENKUlvE0_clEvEUlffE_EEvRNS_18TensorIteratorBaseERKT_EUliE_EEviT1_,@function
        .size           _ZN2at6native18elementwise_kernelILi128ELi4EZNS0_15gpu_kernel_implIZZZNS0_29binary_cross_entropy_out_cudaERKNS_6TensorES5_RKSt8optionalIS3_ElRS3_ENKUlvE_clEvENKUlvE0_clEvEUlffE_EEvRNS_18TensorIteratorBaseERKT_EUliE_EEviT1_,(.L_x_10674 - _ZN2at6native18elementwise_kernelILi128ELi4EZNS0_15gpu_kernel_implIZZZNS0_29binary_cross_entropy_out_cudaERKNS_6TensorES5_RKSt8optionalIS3_ElRS3_ENKUlvE_clEvENKUlvE0_clEvEUlffE_EEvRNS_18TensorIteratorBaseERKT_EUliE_EEviT1_)
        .other          _ZN2at6native18elementwise_kernelILi128ELi4EZNS0_15gpu_kernel_implIZZZNS0_29binary_cross_entropy_out_cudaERKNS_6TensorES5_RKSt8optionalIS3_ElRS3_ENKUlvE_clEvENKUlvE0_clEvEUlffE_EEvRNS_18TensorIteratorBaseERKT_EUliE_EEviT1_,@"STO_CUDA_ENTRY STV_DEFAULT"
_ZN2at6native18elementwise_kernelILi128ELi4EZNS0_15gpu_kernel_implIZZZNS0_29binary_cross_entropy_out_cudaERKNS_6TensorES5_RKSt8optionalIS3_ElRS3_ENKUlvE_clEvENKUlvE0_clEvEUlffE_EEvRNS_18TensorIteratorBaseERKT_EUliE_EEviT1_:
.text._ZN2at6native18elementwise_kernelILi128ELi4EZNS0_15gpu_kernel_implIZZZNS0_29binary_cross_entropy_out_cudaERKNS_6TensorES5_RKSt8optionalIS3_ElRS3_ENKUlvE_clEvENKUlvE0_clEvEUlffE_EEvRNS_18TensorIteratorBaseERKT_EUliE_EEviT1_:
        /* <DEDUP_REMOVED lines=19> */
[----:B------:R-:W-:Y:S02]  /*0130*/  HFMA2 R16, -RZ, RZ, 0, 0 ;  /* 0x00000000ff107431 */ /* 0x000fe400000001ff */
        /* <DEDUP_REMOVED lines=351> */
.L_x_3656:
[----:B------:R-:W0:Y:S01]  /*1730*/  LDCU.64 UR6, c[0x0][0x5f0] ;  /* 0x0000be00ff0677ac */ /* 0x000e220008000a00 */
[----:B------:R-:W-:Y:S01]  /*1740*/  BSSY.RECONVERGENT B6, `(.L_x_3657) ;  /* 0x00000e5000067945 */ /* 0x000fe20003800200 */
        /* <DEDUP_REMOVED lines=14> */
[----:B--2---:R4:W0:Y:S01]  /*1830*/  I2F.S16 R18, R2 ;  /* 0x0000000200127306 */ /* 0x0048220000101400 */
[----:B------:R-:W-:Y:S05]  /*1840*/  BRA `(.L_x_3663) ;  /* 0x0000000c00507947 */ /* 0x000fea0003800000 */
.L_x_3661:
[----:B------:R-:W2:Y:S02]  /*1850*/  LDG.E.U8 R2, desc[UR36][R2.64] ;  /* 0x0000002402027981 */ /* 0x000ea4000c1e1100 */
[----:B--2---:R-:W-:Y:S01]  /*1860*/  I2FP.F32.U32 R18, R2 ;  /* 0x0000000200127245 */ /* 0x004fe20000201000 */
[----:B------:R-:W-:Y:S06]  /*1870*/  BRA `(.L_x_3663) ;  /* 0x0000000c00447947 */ /* 0x000fec0003800000 */
.L_x_3660:
[----:B------:R-:W-:-:S09]  /*1880*/  UISETP.NE.AND UP0, UPT, UR4, 0x2, UPT ;  /* 0x000000020400788c */ /* 0x000fd2000bf05270 */
[----:B------:R-:W-:Y:S05]  /*1890*/  BRA.U !UP0, `(.L_x_3664) ;  /* 0x0000000108287547 */ /* 0x000fea000b800000 */
[----:B------:R-:W-:-:S09]  /*18a0*/  UISETP.NE.AND UP0, UPT, UR4, 0x3, UPT ;  /* 0x000000030400788c */ /* 0x000fd2000bf05270 */
[----:B------:R-:W-:Y:S05]  /*18b0*/  BRA.U !UP0, `(.L_x_3665) ;  /* 0x0000000108147547 */ /* 0x000fea000b800000 */
[----:B------:R-:W-:-:S09]  /*18c0*/  UISETP.NE.AND UP0, UPT, UR4, 0x4, UPT ;  /* 0x000000040400788c */ /* 0x000fd2000bf05270 */
[----:B------:R-:W-:Y:S05]  /*18d0*/  BRA.U UP0, `(.L_x_3662) ;  /* 0x0000000900b07547 */ /* 0x000fea000b800000 */
[----:B------:R-:W2:Y:S02]  /*18e0*/  LDG.E.64 R2, desc[UR36][R2.64] ;  /* 0x0000002402027981 */ /* 0x000ea4000c1e1b00 */
[----:B--2---:R2:W3:Y:S02]  /*18f0*/  I2F.S64 R18, R2 ;  /* 0x0000000200127312 */ /* 0x0044e40000301400 */
[----:B--23--:R-:W-:Y:S05]  /*1900*/  BRA `(.L_x_3663) ;  /* 0x0000000c00207947 */ /* 0x00cfea0003800000 */
.L_x_3665:
[----:B------:R-:W2:Y:S02]  /*1910*/  LDG.E R2, desc[UR36][R2.64] ;  /* 0x0000002402027981 */ /* 0x000ea4000c1e1900 */
[----:B--2---:R-:W-:Y:S01]  /*1920*/  I2FP.F32.S32 R18, R2 ;  /* 0x0000000200127245 */ /* 0x004fe20000201400 */
[----:B------:R-:W-:Y:S06]  /*1930*/  BRA `(.L_x_3663) ;  /* 0x0000000c00147947 */ /* 0x000fec0003800000 */
.L_x_3664:
[----:B------:R-:W2:Y:S02]  /*1940*/  LDG.E.U16 R2, desc[UR36][R2.64] ;  /* 0x0000002402027981 */ /* 0x000ea4000c1e1500 */
[----:B--2---:R2:W3:Y:S01]  /*1950*/  I2F.S16 R18, R2 ;  /* 0x0000000200127306 */ /* 0x0044e20000101400 */
[----:B------:R-:W-:Y:S05]  /*1960*/  BRA `(.L_x_3663) ;  /* 0x0000000c00087947 */ /* 0x000fea0003800000 */
.L_x_3659:
[----:B------:R-:W-:-:S09]  /*1970*/  UISETP.GT.AND UP0, UPT, UR4, 0x6, UPT ;  /* 0x000000060400788c */ /* 0x000fd2000bf04270 */
[----:B------:R-:W-:Y:S05]  /*1980*/  BRA.U UP0, `(.L_x_3666) ;  /* 0x0000000100247547 */ /* 0x000fea000b800000 */
[----:B------:R-:W-:-:S09]  /*1990*/  UISETP.NE.AND UP0, UPT, UR4, 0x5, UPT ;  /* 0x000000050400788c */ /* 0x000fd2000bf05270 */
[----:B------:R-:W-:Y:S05]  /*19a0*/  BRA.U !UP0, `(.L_x_3667) ;  /* 0x0000000108107547 */ /* 0x000fea000b800000 */
[----:B------:R-:W-:-:S09]  /*19b0*/  UISETP.NE.AND UP0, UPT, UR4, 0x6, UPT ;  /* 0x000000060400788c */ /* 0x000fd2000bf05270 */
[----:B------:R-:W-:Y:S05]  /*19c0*/  BRA.U UP0, `(.L_x_3662) ;  /* 0x0000000900747547 */ /* 0x000fea000b800000 */
[----:B------:R0:W5:Y:S01]  /*19d0*/  LDG.E R18, desc[UR36][R2.64] ;  /* 0x0000002402127981 */ /* 0x000162000c1e1900 */
[----:B------:R-:W-:Y:S05]  /*19e0*/  BRA `(.L_x_3663) ;  /* 0x0000000800e87947 */ /* 0x000fea0003800000 */
.L_x_3667:
[----:B------:R-:W2:Y:S02]  /*19f0*/  LDG.E.U16 R2, desc[UR36][R2.64] ;  /* 0x0000002402027981 */ /* 0x000ea4000c1e1500 */
[----:B--2---:R-:W-:Y:S01]  /*1a00*/  HADD2.F32 R18, -RZ, R2.H0_H0 ;  /* 0x20000002ff127230 */ /* 0x004fe20000004100 */
[----:B------:R-:W-:Y:S06]  /*1a10*/  BRA `(.L_x_3663) ;  /* 0x0000000800dc7947 */ /* 0x000fec0003800000 */
.L_x_3666:
[----:B------:R-:W-:-:S09]  /*1a20*/  UISETP.NE.AND UP0, UPT, UR4, 0x7, UPT ;  /* 0x000000070400788c */ /* 0x000fd2000bf05270 */
[----:B------:R-:W-:Y:S05]  /*1a30*/  BRA.U !UP0, `(.L_x_3668) ;  /* 0x0000000108247547 */ /* 0x000fea000b800000 */
[----:B------:R-:W-:-:S09]  /*1a40*/  UISETP.NE.AND UP0, UPT, UR4, 0x8, UPT ;  /* 0x000000080400788c */ /* 0x000fd2000bf05270 */
[----:B------:R-:W-:Y:S05]  /*1a50*/  BRA.U !UP0, `(.L_x_3669) ;  /* 0x0000000108107547 */ /* 0x000fea000b800000 */
[----:B------:R-:W-:-:S09]  /*1a60*/  UISETP.NE.AND UP0, UPT, UR4, 0x9, UPT ;  /* 0x000000090400788c */ /* 0x000fd2000bf05270 */
[----:B------:R-:W-:Y:S05]  /*1a70*/  BRA.U UP0, `(.L_x_3662) ;  /* 0x0000000900487547 */ /* 0x000fea000b800000 */
[----:B------:R1:W5:Y:S01]  /*1a80*/  LDG.E R18, desc[UR36][R2.64] ;  /* 0x0000002402127981 */ /* 0x000362000c1e1900 */
[----:B------:R-:W-:Y:S05]  /*1a90*/  BRA `(.L_x_3663) ;  /* 0x0000000800bc7947 */ /* 0x000fea0003800000 */
.L_x_3669:
[----:B------:R-:W2:Y:S02]  /*1aa0*/  LDG.E.U16 R2, desc[UR36][R2.64] ;  /* 0x0000002402027981 */ /* 0x000ea4000c1e1500 */
[----:B--2---:R-:W-:Y:S01]  /*1ab0*/  HADD2.F32 R18, -RZ, R2.H0_H0 ;  /* 0x20000002ff127230 */ /* 0x004fe20000004100 */
[----:B------:R-:W-:Y:S06]  /*1ac0*/  BRA `(.L_x_3663) ;  /* 0x0000000800b07947 */ /* 0x000fec0003800000 */
.L_x_3668:
        /* <DEDUP_REMOVED lines=9> */
[----:B0-----:R-:W-:Y:S01]  /*1b60*/  @!P0 FMUL R18, R18, 1.175494350822287508e-38 ;  /* 0x0080000012128820 */ /* 0x001fe20000400000 */
[----:B------:R-:W-:Y:S06]  /*1b70*/  BRA `(.L_x_3663) ;  /* 0x0000000800847947 */ /* 0x000fec0003800000 */
.L_x_3658:
        /* <DEDUP_REMOVED lines=10> */
[----:B------:R-:W-:Y:S01]  /*1c20*/  FSEL R18, RZ, 1, !P0 ;  /* 0x3f800000ff127808 */ /* 0x000fe20004000000 */
[----:B------:R-:W-:Y:S08]  /*1c30*/  BRA `(.L_x_3663) ;  /* 0x0000000800547947 */ /* 0x000ff00003800000 */
.L_x_3672:
        /* <DEDUP_REMOVED lines=11> */
.L_x_3671:
        /* <DEDUP_REMOVED lines=14> */
[----:B------:R-:W-:Y:S01]  /*1dd0*/  VIADD R5, R4, 0xfffffffc ;  /* 0xfffffffc04057836 */ /* 0x000fe20000000000 */
[----:B------:R-:W-:-:S04]  /*1de0*/  IADD3 R4, PT, PT, R0, 0x1000000, RZ ;  /* 0x0100000000047810 */ /* 0x000fc80007ffe0ff */
[----:B------:R-:W-:Y:S01]  /*1df0*/  SHF.L.U32 R6, R0, R5, RZ ;  /* 0x0000000500067219 */ /* 0x000fe200000006ff */
[----:B------:R-:W-:Y:S01]  /*1e00*/  IMAD.SHL.U32 R5, R5, 0x800000, RZ ;  /* 0x0080000005057824 */ /* 0x000fe200078e00ff */
[----:B------:R-:W-:-:S04]  /*1e10*/  SHF.R.S32.HI R4, RZ, 0x8, R4 ;  /* 0x00000008ff047819 */ /* 0x000fc80000011404 */
[----:B------:R-:W-:-:S05]  /*1e20*/  LEA.HI R5, R6, -R5, RZ, 0x1c ;  /* 0x8000000506057211 */ /* 0x000fca00078fe0ff */
[----:B------:R-:W-:-:S05]  /*1e30*/  VIADD R5, R5, 0x3c000000 ;  /* 0x3c00000005057836 */ /* 0x000fca0000000000 */
[----:B------:R-:W-:-:S04]  /*1e40*/  LOP3.LUT R4, R5, 0x7f800000, R4, 0xf8, !PT ;  /* 0x7f80000005047812 */ /* 0x000fc800078ef804 */
[----:B------:R-:W-:-:S04]  /*1e50*/  SEL R3, R4, RZ, P0 ;  /* 0x000000ff04037207 */ /* 0x000fc80000000000 */
[----:B------:R-:W-:Y:S01]  /*1e60*/  LOP3.LUT R18, R3, 0x80000000, R18, 0xf8, !PT ;  /* 0x8000000003127812 */ /* 0x000fe200078ef812 */
[----:B------:R-:W-:Y:S06]  /*1e70*/  BRA `(.L_x_3663) ;  /* 0x0000000400c47947 */ /* 0x000fec0003800000 */
.L_x_3674:
        /* <DEDUP_REMOVED lines=10> */
[----:B------:R-:W-:Y:S01]  /*1f20*/  LOP3.LUT R18, R0, 0x80000000, R5, 0xf8, !PT ;  /* 0x8000000000127812 */ /* 0x000fe200078ef805 */
[----:B------:R-:W-:Y:S06]  /*1f30*/  BRA `(.L_x_3663) ;  /* 0x0000000400947947 */ /* 0x000fec0003800000 */
.L_x_3673:
[----:B------:R-:W2:Y:S02]  /*1f40*/  LDG.E.U16 R2, desc[UR36][R2.64] ;  /* 0x0000002402027981 */ /* 0x000ea4000c1e1500 */
[----:B--2---:R-:W-:Y:S01]  /*1f50*/  IMAD.U32 R18, R2, 0x10000, RZ ;  /* 0x0001000002127824 */ /* 0x004fe200078e00ff */
[----:B------:R-:W-:Y:S06]  /*1f60*/  BRA `(.L_x_3663) ;  /* 0x0000000400887947 */ /* 0x000fec0003800000 */
.L_x_3670:
        /* <DEDUP_REMOVED lines=9> */
[----:B--2---:R-:W-:Y:S01]  /*2000*/  I2FP.F32.U32 R18, R2 ;  /* 0x0000000200127245 */ /* 0x004fe20000201000 */
[----:B------:R-:W-:Y:S06]  /*2010*/  BRA `(.L_x_3663) ;  /* 0x00000004005c7947 */ /* 0x000fec0003800000 */
.L_x_3677:
[----:B------:R-:W2:Y:S01]  /*2020*/  LDG.E.U8 R3, desc[UR36][R2.64] ;  /* 0x0000002402037981 */ /* 0x000ea2000c1e1100 */
        /* <DEDUP_REMOVED lines=19> */
.L_x_3679:
[----:B------:R-:W-:Y:S05]  /*2160*/  BSYNC.RECONVERGENT B0 ;  /* 0x0000000000007941 */ /* 0x000fea0003800200 */
.L_x_3678:
[----:B------:R-:W-:Y:S02]  /*2170*/  SHF.L.U32 R0, R0, 0x14, RZ ;  /* 0x0000001400007819 */ /* 0x000fe400000006ff */
[----:B------:R-:W-:-:S04]  /*2180*/  LEA R2, R2, 0x3b800000, 0x17 ;  /* 0x3b80000002027811 */ /* 0x000fc800078eb8ff */
[----:B------:R-:W-:Y:S01]  /*2190*/  LOP3.LUT R18, R2, R0, R7, 0xfe, !PT ;  /* 0x0000000002127212 */ /* 0x000fe200078efe07 */
[----:B------:R-:W-:Y:S06]  /*21a0*/  BRA `(.L_x_3663) ;  /* 0x0000000000f87947 */ /* 0x000fec0003800000 */
.L_x_3676:
[----:B------:R-:W2:Y:S01]  /*21b0*/  LDG.E.U8 R3, desc[UR36][R2.64] ;  /* 0x0000002402037981 */ /* 0x000ea2000c1e1100 */
        /* <DEDUP_REMOVED lines=19> */
.L_x_3681:
[----:B------:R-:W-:Y:S05]  /*22f0*/  BSYNC.RECONVERGENT B0 ;  /* 0x0000000000007941 */ /* 0x000fea0003800200 */
.L_x_3680:
[----:B------:R-:W-:Y:S01]  /*2300*/  IMAD.SHL.U32 R0, R0, 0x200000, RZ ;  /* 0x0020000000007824 */ /* 0x000fe200078e00ff */
[----:B------:R-:W-:-:S04]  /*2310*/  LEA R2, R2, 0x37800000, 0x17 ;  /* 0x3780000002027811 */ /* 0x000fc800078eb8ff */
[----:B------:R-:W-:Y:S01]  /*2320*/  LOP3.LUT R18, R2, R0, R7, 0xfe, !PT ;  /* 0x0000000002127212 */ /* 0x000fe200078efe07 */
[----:B------:R-:W-:Y:S06]  /*2330*/  BRA `(.L_x_3663) ;  /* 0x0000000000947947 */ /* 0x000fec0003800000 */
.L_x_3675:
[----:B------:R-:W-:-:S09]  /*2340*/  UISETP.NE.AND UP0, UPT, UR4, 0x1c, UPT ;  /* 0x0000001c0400788c */ /* 0x000fd2000bf05270 */
[----:B------:R-:W-:Y:S05]  /*2350*/  BRA.U !UP0, `(.L_x_3682) ;  /* 0x0000000108847547 */ /* 0x000fea000b800000 */
[----:B------:R-:W-:-:S09]  /*2360*/  UISETP.NE.AND UP0, UPT, UR4, 0x1d, UPT ;  /* 0x0000001d0400788c */ /* 0x000fd2000bf05270 */
[----:B------:R-:W-:Y:S05]  /*2370*/  BRA.U !UP0, `(.L_x_3683) ;  /* 0x0000000108707547 */ /* 0x000fea000b800000 */
[----:B------:R-:W-:-:S09]  /*2380*/  UISETP.NE.AND UP0, UPT, UR4, 0x2c, UPT ;  /* 0x0000002c0400788c */ /* 0x000fd2000bf05270 */
[----:B------:R-:W-:Y:S05]  /*2390*/  BRA.U !UP0, `(.L_x_3684) ;  /* 0x0000000108487547 */ /* 0x000fea000b800000 */
.L_x_3662:
        /* <DEDUP_REMOVED lines=8> */
[----:B0-----:R-:W-:Y:S01]  /*2420*/  MOV R4, UR4 ;  /* 0x0000000400047c02 */ /* 0x001fe20008000f00 */
[----:B------:R-:W-:-:S02]  /*2430*/  IMAD.U32 R5, RZ, RZ, UR5 ;  /* 0x00000005ff057e24 */ /* 0x000fc4000f8e00ff */
[----:B-1----:R-:W-:Y:S01]  /*2440*/  IMAD.U32 R6, RZ, RZ, UR6 ;  /* 0x00000006ff067e24 */ /* 0x002fe2000f8e00ff */
[----:B------:R-:W-:Y:S01]  /*2450*/  MOV R7, UR7 ;  /* 0x0000000700077c02 */ /* 0x000fe20008000f00 */
[----:B---3--:R-:W-:Y:S02]  /*2460*/  IMAD.U32 R10, RZ, RZ, UR8 ;  /* 0x00000008ff0a7e24 */ /* 0x008fe4000f8e00ff */
[----:B------:R-:W-:-:S07]  /*2470*/  IMAD.U32 R11, RZ, RZ, UR9 ;  /* 0x00000009ff0b7e24 */ /* 0x000fce000f8e00ff */
[----:B------:R-:W-:-:S07]  /*2480*/  LEPC R20, `(.L_x_3685) ;  /* 0x000000001014794e */ /* 0x000fce0000000000 */
[----:B--2---:R-:W-:Y:S05]  /*2490*/  CALL.ABS.NOINC R2 ;  /* 0x0000000002007343 */ /* 0x004fea0003c00000 */
.L_x_3685:
[----:B------:R-:W-:Y:S01]  /*24a0*/  MOV R18, RZ ;  /* 0x000000ff00127202 */ /* 0x000fe20000000f00 */
[----:B------:R-:W-:Y:S06]  /*24b0*/  BRA `(.L_x_3663) ;  /* 0x0000000000347947 */ /* 0x000fec0003800000 */
.L_x_3684:
[----:B------:R-:W2:Y:S01]  /*24c0*/  LDG.E.U8 R2, desc[UR36][R2.64] ;  /* 0x0000002402027981 */ /* 0x000ea2000c1e1100 */
[----:B------:R-:W-:Y:S01]  /*24d0*/  IMAD.MOV.U32 R18, RZ, RZ, 0x400000 ;  /* 0x00400000ff127424 */ /* 0x000fe200078e00ff */
[----:B--2---:R-:W-:-:S13]  /*24e0*/  ISETP.NE.AND P0, PT, R2, RZ, PT ;  /* 0x000000ff0200720c */ /* 0x004fda0003f05270 */
[----:B------:R-:W-:Y:S05]  /*24f0*/  @!P0 BRA `(.L_x_3663) ;  /* 0x0000000000248947 */ /* 0x000fea0003800000 */
[----:B------:R-:W-:-:S13]  /*2500*/  ISETP.NE.AND P0, PT, R2, 0xff, PT ;  /* 0x000000ff0200780c */ /* 0x000fda0003f05270 */
[----:B------:R-:W-:Y:S01]  /*2510*/  @!P0 IMAD.MOV.U32 R18, RZ, RZ, 0x7f800001 ;  /* 0x7f800001ff128424 */ /* 0x000fe200078e00ff */
[----:B------:R-:W-:Y:S01]  /*2520*/  @P0 SHF.L.U32 R18, R2, 0x17, RZ ;  /* 0x0000001702120819 */ /* 0x000fe200000006ff */
[----:B------:R-:W-:Y:S06]  /*2530*/  BRA `(.L_x_3663) ;  /* 0x0000000000147947 */ /* 0x000fec0003800000 */
.L_x_3683:
[----:B------:R-:W2:Y:S02]  /*2540*/  LDG.E.64 R2, desc[UR36][R2.64] ;  /* 0x0000002402027981 */ /* 0x000ea4000c1e1b00 */
[----:B--2---:R0:W1:Y:S02]  /*2550*/  I2F.U64 R18, R2 ;  /* 0x0000000200127312 */ /* 0x0040640000301000 */
[----:B01----:R-:W-:Y:S05]  /*2560*/  BRA `(.L_x_3663) ;  /* 0x0000000000087947 */ /* 0x003fea0003800000 */
.L_x_3682:
[----:B------:R-:W2:Y:S02]  /*2570*/  LDG.E R2, desc[UR36][R2.64] ;  /* 0x0000002402027981 */ /* 0x000ea4000c1e1900 */
[----:B--2---:R-:W-:-:S07]  /*2580*/  I2FP.F32.U32 R18, R2 ;  /* 0x0000000200127245 */ /* 0x004fce0000201000 */
.L_x_3663:
[----:B------:R-:W-:Y:S05]  /*2590*/  BSYNC.RECONVERGENT B6 ;  /* 0x0000000000067941 */ /* 0x000fea0003800200 */
.L_x_3657:
[----:B------:R-:W0:Y:S01]  /*25a0*/  LDCU.64 UR6, c[0x0][0x5f8] ;  /* 0x0000bf00ff0677ac */ /* 0x000e220008000a00 */
[----:B------:R-:W-:Y:S01]  /*25b0*/  BSSY.RECONVERGENT B6, `(.L_x_3686) ;  /* 0x00000e5000067945 */ /* 0x000fe20003800200 */
[----:B------:R-:W-:-:S04]  /*25c0*/  UPRMT UR4, UR42, 0x9910, URZ ;  /* 0x000099102a047896 */ /* 0x000fc800080000ff */
[----:B------:R-:W-:Y:S01]  /*25d0*/  UISETP.GT.AND UP0, UPT, UR4, 0x9, UPT ;  /* 0x000000090400788c */ /* 0x000fe2000bf04270 */
[----:B012-4-:R-:W-:-:S05]  /*25e0*/  IADD3 R2, P0, PT, R19, UR6, RZ ;  /* 0x0000000613027c10 */ /* 0x017fca000ff1e0ff */
        /* <DEDUP_REMOVED lines=11> */
[----:B--2---:R0:W1:Y:S01]  /*26a0*/  I2F.S16 R19, R2 ;  /* 0x0000000200137306 */ /* 0x0040620000101400 */
[----:B------:R-:W-:Y:S05]  /*26b0*/  BRA `(.L_x_3692) ;  /* 0x0000000c00507947 */ /* 0x000fea0003800000 */
.L_x_3690:
[----:B------:R-:W2:Y:S02]  /*26c0*/  LDG.E.U8 R2, desc[UR36][R2.64] ;  /* 0x0000002402027981 */ /* 0x000ea4000c1e1100 */
[----:B--2---:R-:W-:Y:S01]  /*26d0*/  I2FP.F32.U32 R19, R2 ;  /* 0x0000000200137245 */ /* 0x004fe20000201000 */
[----:B------:R-:W-:Y:S06]  /*26e0*/  BRA `(.L_x_3692) ;  /* 0x0000000c00447947 */ /* 0x000fec0003800000 */
.L_x_3689:
[----:B------:R-:W-:-:S09]  /*26f0*/  UISETP.NE.AND UP0, UPT, UR4, 0x2, UPT ;  /* 0x000000020400788c */ /* 0x000fd2000bf05270 */
[----:B------:R-:W-:Y:S05]  /*2700*/  BRA.U !UP0, `(.L_x_3693) ;  /* 0x0000000108287547 */ /* 0x000fea000b800000 */
[----:B------:R-:W-:-:S09]  /*2710*/  UISETP.NE.AND UP0, UPT, UR4, 0x3, UPT ;  /* 0x000000030400788c */ /* 0x000fd2000bf05270 */
[----:B------:R-:W-:Y:S05]  /*2720*/  BRA.U !UP0, `(.L_x_3694) ;  /* 0x0000000108147547 */ /* 0x000fea000b800000 */
[----:B------:R-:W-:-:S09]  /*2730*/  UISETP.NE.AND UP0, UPT, UR4, 0x4, UPT ;  /* 0x000000040400788c */ /* 0x000fd2000bf05270 */
[----:B------:R-:W-:Y:S05]  /*2740*/  BRA.U UP0, `(.L_x_3691) ;  /* 0x0000000900b07547 */ /* 0x000fea000b800000 */
[----:B------:R-:W2:Y:S02]  /*2750*/  LDG.E.64 R2, desc[UR36][R2.64] ;  /* 0x0000002402027981 */ /* 0x000ea4000c1e1b00 */
[----:B--2---:R0:W1:Y:S02]  /*2760*/  I2F.S64 R19, R2 ;  /* 0x0000000200137312 */ /* 0x0040640000301400 */
[----:B01----:R-:W-:Y:S05]  /*2770*/  BRA `(.L_x_3692) ;  /* 0x0000000c00207947 */ /* 0x003fea0003800000 */
.L_x_3694:
[----:B------:R-:W2:Y:S02]  /*2780*/  LDG.E R2, desc[UR36][R2.64] ;  /* 0x0000002402027981 */ /* 0x000ea4000c1e1900 */
[----:B--2---:R-:W-:Y:S01]  /*2790*/  I2FP.F32.S32 R19, R2 ;  /* 0x0000000200137245 */ /* 0x004fe20000201400 */
[----:B------:R-:W-:Y:S06]  /*27a0*/  BRA `(.L_x_3692) ;  /* 0x0000000c00147947 */ /* 0x000fec0003800000 */
.L_x_3693:
[----:B------:R-:W2:Y:S02]  /*27b0*/  LDG.E.U16 R2, desc[UR36][R2.64] ;  /* 0x0000002402027981 */ /* 0x000ea4000c1e1500 */
[----:B--2---:R2:W4:Y:S01]  /*27c0*/  I2F.S16 R19, R2 ;  /* 0x0000000200137306 */ /* 0x0045220000101400 */
[----:B------:R-:W-:Y:S05]  /*27d0*/  BRA `(.L_x_3692) ;  /* 0x0000000c00087947 */ /* 0x000fea0003800000 */
.L_x_3688:
        /* <DEDUP_REMOVED lines=8> */
.L_x_3696:
[----:B------:R-:W2:Y:S02]  /*2860*/  LDG.E.U16 R2, desc[UR36][R2.64] ;  /* 0x0000002402027981 */ /* 0x000ea4000c1e1500 */
[----:B--2---:R-:W-:Y:S01]  /*2870*/  HADD2.F32 R19, -RZ, R2.H0_H0 ;  /* 0x20000002ff137230 */ /* 0x004fe20000004100 */
[----:B------:R-:W-:Y:S06]  /*2880*/  BRA `(.L_x_3692) ;  /* 0x0000000800dc7947 */ /* 0x000fec0003800000 */
.L_x_3695:
        /* <DEDUP_REMOVED lines=8> */
.L_x_3698:
[----:B------:R-:W2:Y:S02]  /*2910*/  LDG.E.U16 R2, desc[UR36][R2.64] ;  /* 0x0000002402027981 */ /* 0x000ea4000c1e1500 */
[----:B--2---:R-:W-:Y:S01]  /*2920*/  HADD2.F32 R19, -RZ, R2.H0_H0 ;  /* 0x20000002ff137230 */ /* 0x004fe20000004100 */
[----:B------:R-:W-:Y:S06]  /*2930*/  BRA `(.L_x_3692) ;  /* 0x0000000800b07947 */ /* 0x000fec0003800000 */
.L_x_3697:
        /* <DEDUP_REMOVED lines=11> */
.L_x_3687:
        /* <DEDUP_REMOVED lines=12> */
.L_x_3701:
        /* <DEDUP_REMOVED lines=11> */
.L_x_3700:
        /* <DEDUP_REMOVED lines=14> */
[----:B------:R-:W-:Y:S02]  /*2c40*/  VIADD R5, R4, 0xfffffffc ;  /* 0xfffffffc04057836 */ /* 0x000fe40000000000 */
[----:B------:R-:W-:-:S03]  /*2c50*/  VIADD R4, R0, 0x1000000 ;  /* 0x0100000000047836 */ /* 0x000fc60000000000 */
[----:B------:R-:W-:Y:S02]  /*2c60*/  SHF.L.U32 R6, R0, R5, RZ ;  /* 0x0000000500067219 */ /* 0x000fe400000006ff */
[----:B------:R-:W-:Y:S02]  /*2c70*/  SHF.L.U32 R5, R5, 0x17, RZ ;  /* 0x0000001705057819 */ /* 0x000fe400000006ff */
[----:B------:R-:W-:Y:S02]  /*2c80*/  SHF.R.S32.HI R4, RZ, 0x8, R4 ;  /* 0x00000008ff047819 */ /* 0x000fe40000011404 */
[----:B------:R-:W-:-:S05]  /*2c90*/  LEA.HI R5, R6, -R5, RZ, 0x1c ;  /* 0x8000000506057211 */ /* 0x000fca00078fe0ff */
[----:B------:R-:W-:-:S05]  /*2ca0*/  VIADD R5, R5, 0x3c000000 ;  /* 0x3c00000005057836 */ /* 0x000fca0000000000 */
[----:B------:R-:W-:-:S04]  /*2cb0*/  LOP3.LUT R4, R5, 0x7f800000, R4, 0xf8, !PT ;  /* 0x7f80000005047812 */ /* 0x000fc800078ef804 */
[----:B------:R-:W-:-:S04]  /*2cc0*/  SEL R4, R4, RZ, P0 ;  /* 0x000000ff04047207 */ /* 0x000fc80000000000 */
[----:B------:R-:W-:Y:S01]  /*2cd0*/  LOP3.LUT R19, R4, 0x80000000, R19, 0xf8, !PT ;  /* 0x8000000004137812 */ /* 0x000fe200078ef813 */
[----:B------:R-:W-:Y:S06]  /*2ce0*/  BRA `(.L_x_3692) ;  /* 0x0000000400c47947 */ /* 0x000fec0003800000 */
.L_x_3703:
[----:B------:R-:W2:Y:S02]  /*2cf0*/  LDG.E.U8 R2, desc[UR36][R2.64] ;  /* 0x0000002402027981 */ /* 0x000ea4000c1e1100 */
[C---:B--2---:R-:W-:Y:S01]  /*2d00*/  SHF.L.U32 R4, R2.reuse, 0x19, RZ ;  /* 0x0000001902047819 */ /* 0x044fe200000006ff */
[----:B------:R-:W-:-:S03]  /*2d10*/  IMAD.SHL.U32 R5, R2, 0x100, RZ ;  /* 0x0000010002057824 */ /* 0x000fc600078e00ff */
[----:B------:R-:W-:Y:S02]  /*2d20*/  ISETP.GT.U32.AND P0, PT, R4, 0x7ffffff, PT ;  /* 0x07ffffff0400780c */ /* 0x000fe40003f04070 */
[----:B------:R-:W-:-:S11]  /*2d30*/  PRMT R19, R5, 0x9910, RZ ;  /* 0x0000991005137816 */ /* 0x000fd600000000ff */
[----:B------:R-:W-:Y:S02]  /*2d40*/  @!P0 LOP3.LUT R0, R5, 0x7f00, RZ, 0xc0, !PT ;  /* 0x00007f0005008812 */ /* 0x000fe400078ec0ff */
[----:B------:R-:W-:Y:S02]  /*2d50*/  @P0 LEA.HI R4, R4, 0x70000000, RZ, 0x1c ;  /* 0x7000000004040811 */ /* 0x000fe400078fe0ff */
[----:B------:R-:W-:-:S05]  /*2d60*/  @!P0 LOP3.LUT R0, R0, 0x3f000000, RZ, 0xfc, !PT ;  /* 0x3f00000000008812 */ /* 0x000fca00078efcff */
[----:B------:R-:W-:Y:S01]  /*2d70*/  @!P0 FADD.FTZ R0, R0, -0.5 ;  /* 0xbf00000000008421 */ /* 0x000fe20000010000 */
[----:B------:R-:W-:-:S05]  /*2d80*/  @P0 FMUL.FTZ R0, R4, 1.9259299443872358531e-34 ;  /* 0x0780000004000820 */ /* 0x000fca0000410000 */
[----:B------:R-:W-:Y:S01]  /*2d90*/  LOP3.LUT R19, R0, 0x80000000, R19, 0xf8, !PT ;  /* 0x8000000000137812 */ /* 0x000fe200078ef813 */
[----:B------:R-:W-:Y:S06]  /*2da0*/  BRA `(.L_x_3692) ;  /* 0x0000000400947947 */ /* 0x000fec0003800000 */
.L_x_3702:
[----:B------:R-:W2:Y:S02]  /*2db0*/  LDG.E.U16 R2, desc[UR36][R2.64] ;  /* 0x0000002402027981 */ /* 0x000ea4000c1e1500 */
[----:B--2---:R-:W-:Y:S01]  /*2dc0*/  IMAD.U32 R19, R2, 0x10000, RZ ;  /* 0x0001000002137824 */ /* 0x004fe200078e00ff */
[----:B------:R-:W-:Y:S06]  /*2dd0*/  BRA `(.L_x_3692) ;  /* 0x0000000400887947 */ /* 0x000fec0003800000 */
.L_x_3699:
        /* <DEDUP_REMOVED lines=11> */
.L_x_3706:
[----:B------:R-:W2:Y:S01]  /*2e90*/  LDG.E.U8 R3, desc[UR36][R2.64] ;  /* 0x0000002402037981 */ /* 0x000ea2000c1e1100 */
        /* <DEDUP_REMOVED lines=19> */
.L_x_3708:
[----:B------:R-:W-:Y:S05]  /*2fd0*/  BSYNC.RECONVERGENT B0 ;  /* 0x0000000000007941 */ /* 0x000fea0003800200 */
.L_x_3707:
[----:B------:R-:W-:Y:S01]  /*2fe0*/  IMAD.SHL.U32 R0, R0, 0x100000, RZ ;  /* 0x0010000000007824 */ /* 0x000fe200078e00ff */
[----:B------:R-:W-:-:S04]  /*2ff0*/  LEA R2, R2, 0x3b800000, 0x17 ;  /* 0x3b80000002027811 */ /* 0x000fc800078eb8ff */
[----:B------:R-:W-:Y:S01]  /*3000*/  LOP3.LUT R19, R2, R0, R19, 0xfe, !PT ;  /* 0x0000000002137212 */ /* 0x000fe200078efe13 */
[----:B------:R-:W-:Y:S06]  /*3010*/  BRA `(.L_x_3692) ;  /* 0x0000000000f87947 */ /* 0x000fec0003800000 */
.L_x_3705:
        /* <DEDUP_REMOVED lines=20> */
.L_x_3710:
[----:B------:R-:W-:Y:S05]  /*3160*/  BSYNC.RECONVERGENT B0 ;  /* 0x0000000000007941 */ /* 0x000fea0003800200 */
.L_x_3709:
[----:B------:R-:W-:Y:S02]  /*3170*/  SHF.L.U32 R0, R0, 0x15, RZ ;  /* 0x0000001500007819 */ /* 0x000fe400000006ff */
[----:B------:R-:W-:-:S04]  /*3180*/  LEA R2, R2, 0x37800000, 0x17 ;  /* 0x3780000002027811 */ /* 0x000fc800078eb8ff */
[----:B------:R-:W-:Y:S01]  /*3190*/  LOP3.LUT R19, R2, R0, R19, 0xfe, !PT ;  /* 0x0000000002137212 */ /* 0x000fe200078efe13 */
[----:B------:R-:W-:Y:S06]  /*31a0*/  BRA `(.L_x_3692) ;  /* 0x0000000000947947 */ /* 0x000fec0003800000 */
.L_x_3704:
[----:B------:R-:W-:-:S09]  /*31b0*/  UISETP.NE.AND UP0, UPT, UR4, 0x1c, UPT ;  /* 0x0000001c0400788c */ /* 0x000fd2000bf05270 */
[----:B------:R-:W-:Y:S05]  /*31c0*/  BRA.U !UP0, `(.L_x_3711) ;  /* 0x0000000108847547 */ /* 0x000fea000b800000 */
[----:B------:R-:W-:-:S09]  /*31d0*/  UISETP.NE.AND UP0, UPT, UR4, 0x1d, UPT ;  /* 0x0000001d0400788c */ /* 0x000fd2000bf05270 */
[----:B------:R-:W-:Y:S05]  /*31e0*/  BRA.U !UP0, `(.L_x_3712) ;  /* 0x0000000108707547 */ /* 0x000fea000b800000 */
[----:B------:R-:W-:-:S09]  /*31f0*/  UISETP.NE.AND UP0, UPT, UR4, 0x2c, UPT ;  /* 0x0000002c0400788c */ /* 0x000fd2000bf05270 */
[----:B------:R-:W-:Y:S05]  /*3200*/  BRA.U !UP0, `(.L_x_3713) ;  /* 0x0000000108487547 */ /* 0x000fea000b800000 */
.L_x_3691:
[----:B------:R-:W-:Y:S01]  /*3210*/  MOV R2, 0x0 ;  /* 0x0000000000027802 */ /* 0x000fe20000000f00 */
[----:B------:R-:W0:Y:S01]  /*3220*/  LDCU.64 UR4, c[0x4][0x310] ;  /* 0x01006200ff0477ac */ /* 0x000e220008000a00 */
[----:B------:R-:W-:Y:S02]  /*3230*/  HFMA2 R13, -RZ, RZ, 0, 0 ;  /* 0x00000000ff0d7431 */ /* 0x000fe400000001ff */
[----:B------:R-:W-:Y:S01]  /*3240*/  IMAD.MOV.U32 R8, RZ, RZ, 0x4e ;  /* 0x0000004eff087424 */ /* 0x000fe200078e00ff */
[----:B------:R-:W1:Y:S01]  /*3250*/  LDCU.64 UR6, c[0x4][0x318] ;  /* 0x01006300ff0677ac */ /* 0x000e620008000a00 */
[----:B------:R-:W2:Y:S01]  /*3260*/  LDC.64 R2, c[0x4][R2] ;  /* 0x0100000002027b82 */ /* 0x000ea20000000a00 */
[----:B------:R-:W-:Y:S01]  /*3270*/  IMAD.MOV.U32 R12, RZ, RZ, 0x1 ;  /* 0x00000001ff0c7424 */ /* 0x000fe200078e00ff */
[----:B------:R-:W4:Y:S01]  /*3280*/  LDCU.64 UR8, c[0x4][0x38] ;  /* 0x01000700ff0877ac */ /* 0x000f220008000a00 */
[----:B0-----:R-:W-:Y:S02]  /*3290*/  IMAD.U32 R4, RZ, RZ, UR4 ;  /* 0x00000004ff047e24 */ /* 0x001fe4000f8e00ff */
[----:B------:R-:W-:Y:S01]  /*32a0*/  IMAD.U32 R5, RZ, RZ, UR5 ;  /* 0x00000005ff057e24 */ /* 0x000fe2000f8e00ff */
[----:B-1----:R-:W-:Y:S01]  /*32b0*/  MOV R6, UR6 ;  /* 0x0000000600067c02 */ /* 0x002fe20008000f00 */
[----:B------:R-:W-:-:S02]  /*32c0*/  IMAD.U32 R7, RZ, RZ, UR7 ;  /* 0x00000007ff077e24 */ /* 0x000fc4000f8e00ff */
[----:B----4-:R-:W-:Y:S01]  /*32d0*/  IMAD.U32 R10, RZ, RZ, UR8 ;  /* 0x00000008ff0a7e24 */ /* 0x010fe2000f8e00ff */
[----:B------:R-:W-:-:S07]  /*32e0*/  MOV R11, UR9 ;  /* 0x00000009000b7c02 */ /* 0x000fce0008000f00 */
[----:B------:R-:W-:-:S07]  /*32f0*/  LEPC R20, `(.L_x_3714) ;  /* 0x000000001014794e */ /* 0x000fce0000000000 */
[----:B--23-5:R-:W-:Y:S05]  /*3300*/  CALL.ABS.NOINC R2 ;  /* 0x0000000002007343 */ /* 0x02cfea0003c00000 */
.L_x_3714:
[----:B------:R-:W-:Y:S01]  /*3310*/  IMAD.MOV.U32 R19, RZ, RZ, RZ ;  /* 0x000000ffff137224 */ /* 0x000fe200078e00ff */
[----:B------:R-:W-:Y:S06]  /*3320*/  BRA `(.L_x_3692) ;  /* 0x0000000000347947 */ /* 0x000fec0003800000 */
.L_x_3713:
[----:B------:R-:W2:Y:S01]  /*3330*/  LDG.E.U8 R2, desc[UR36][R2.64] ;  /* 0x0000002402027981 */ /* 0x000ea2000c1e1100 */
[----:B------:R-:W-:Y:S01]  /*3340*/  IMAD.MOV.U32 R19, RZ, RZ, 0x400000 ;  /* 0x00400000ff137424 */ /* 0x000fe200078e00ff */
[----:B--2---:R-:W-:-:S13]  /*3350*/  ISETP.NE.AND P0, PT, R2, RZ, PT ;  /* 0x000000ff0200720c */ /* 0x004fda0003f05270 */
[----:B------:R-:W-:Y:S05]  /*3360*/  @!P0 BRA `(.L_x_3692) ;  /* 0x0000000000248947 */ /* 0x000fea0003800000 */
[----:B------:R-:W-:-:S13]  /*3370*/  ISETP.NE.AND P0, PT, R2, 0xff, PT ;  /* 0x000000ff0200780c */ /* 0x000fda0003f05270 */
[----:B------:R-:W-:Y:S01]  /*3380*/  @!P0 MOV R19, 0x7f800001 ;  /* 0x7f80000100138802 */ /* 0x000fe20000000f00 */
[----:B------:R-:W-:Y:S01]  /*3390*/  @P0 IMAD.SHL.U32 R19, R2, 0x800000, RZ ;  /* 0x0080000002130824 */ /* 0x000fe200078e00ff */
[----:B------:R-:W-:Y:S06]  /*33a0*/  BRA `(.L_x_3692) ;  /* 0x0000000000147947 */ /* 0x000fec0003800000 */
.L_x_3712:
[----:B------:R-:W2:Y:S02]  /*33b0*/  LDG.E.64 R2, desc[UR36][R2.64] ;  /* 0x0000002402027981 */ /* 0x000ea4000c1e1b00 */
[----:B--2---:R0:W1:Y:S02]  /*33c0*/  I2F.U64 R19, R2 ;  /* 0x0000000200137312 */ /* 0x0040640000301000 */
[----:B01----:R-:W-:Y:S05]  /*33d0*/  BRA `(.L_x_3692) ;  /* 0x0000000000087947 */ /* 0x003fea0003800000 */
.L_x_3711:
[----:B------:R-:W2:Y:S02]  /*33e0*/  LDG.E R2, desc[UR36][R2.64] ;  /* 0x0000002402027981 */ /* 0x000ea4000c1e1900 */
[----:B--2---:R-:W-:-:S07]  /*33f0*/  I2FP.F32.U32 R19, R2 ;  /* 0x0000000200137245 */ /* 0x004fce0000201000 */
.L_x_3692:
[----:B------:R-:W-:Y:S05]  /*3400*/  BSYNC.RECONVERGENT B6 ;  /* 0x0000000000067941 */ /* 0x000fea0003800200 */
.L_x_3686:
[C---:B---3-5:R-:W-:Y:S01]  /*3410*/  FSETP.GE.FTZ.AND P1, PT, R18.reuse, RZ, PT ;  /* 0x000000ff1200720b */ /* 0x068fe20003f36000 */
[----:B------:R-:W-:Y:S01]  /*3420*/  BSSY.RECONVERGENT B6, `(.L_x_3715) ;  /* 0x0000013000067945 */ /* 0x000fe20003800200 */
[----:B------:R-:W-:-:S13]  /*3430*/  FSETP.GTU.FTZ.AND P0, PT, R18, 1, PT ;  /* 0x3f8000001200780b */ /* 0x000fda0003f1c000 */
[----:B------:R-:W-:Y:S05]  /*3440*/  @!P0 BRA P1, `(.L_x_3716) ;  /* 0x0000000000408947 */ /* 0x000fea0000800000 */
[----:B012---:R-:W-:Y:S01]  /*3450*/  MOV R2, 0x0 ;  /* 0x0000000000027802 */ /* 0x007fe20000000f00 */
        /* <DEDUP_REMOVED lines=10> */
[----:B------:R-:W-:Y:S01]  /*3500*/  IMAD.U32 R7, RZ, RZ, UR7 ;  /* 0x00000007ff077e24 */ /* 0x000fe2000f8e00ff */
[----:B---3--:R-:W-:Y:S01]  /*3510*/  MOV R10, UR8 ;  /* 0x00000008000a7c02 */ /* 0x008fe20008000f00 */
[----:B------:R-:W-:-:S07]  /*3520*/  IMAD.U32 R11, RZ, RZ, UR9 ;  /* 0x00000009ff0b7e24 */ /* 0x000fce000f8e00ff */
[----:B------:R-:W-:-:S07]  /*3530*/  LEPC R20, `(.L_x_3716) ;  /* 0x000000001014794e */ /* 0x000fce0000000000 */
[----:B--2-4-:R-:W-:Y:S05]  /*3540*/  CALL.ABS.NOINC R2 ;  /* 0x0000000002007343 */ /* 0x014fea0003c00000 */
.L_x_3716:
[----:B------:R-:W-:Y:S05]  /*3550*/  BSYNC.RECONVERGENT B6 ;  /* 0x0000000000067941 */ /* 0x000fea0003800200 */
.L_x_3715:
[C---:B-1--4-:R-:W-:Y:S01]  /*3560*/  FSETP.GE.FTZ.AND P1, PT, R19.reuse, RZ, PT ;  /* 0x000000ff1300720b */ /* 0x052fe20003f36000 */
[----:B------:R-:W-:Y:S01]  /*3570*/  BSSY.RECONVERGENT B6, `(.L_x_3717) ;  /* 0x0000013000067945 */ /* 0x000fe20003800200 */
[----:B------:R-:W-:-:S13]  /*3580*/  FSETP.GTU.FTZ.AND P0, PT, R19, 1, PT ;  /* 0x3f8000001300780b */ /* 0x000fda0003f1c000 */
[----:B------:R-:W-:Y:S05]  /*3590*/  @!P0 BRA P1, `(.L_x_3718) ;  /* 0x0000000000408947 */ /* 0x000fea0000800000 */
[----:B0-2---:R-:W-:Y:S01]  /*35a0*/  MOV R2, 0x0 ;  /* 0x0000000000027802 */ /* 0x005fe20000000f00 */
        /* <DEDUP_REMOVED lines=14> */
[----:B--2---:R-:W-:Y:S05]  /*3690*/  CALL.ABS.NOINC R2 ;  /* 0x0000000002007343 */ /* 0x004fea0003c00000 */
.L_x_3718:
[----:B------:R-:W-:Y:S05]  /*36a0*/  BSYNC.RECONVERGENT B6 ;  /* 0x0000000000067941 */ /* 0x000fea0003800200 */
.L_x_3717:
[----:B------:R-:W-:Y:S01]  /*36b0*/  FADD.FTZ R7, -R18, -RZ ;  /* 0x800000ff12077221 */ /* 0x000fe20000010100 */
[----:B------:R-:W-:Y:S01]  /*36c0*/  MOV R4, 0x3e800000 ;  /* 0x3e80000000047802 */ /* 0x000fe20000000f00 */
[----:B------:R-:W-:Y:S01]  /*36d0*/  IMAD.MOV.U32 R5, RZ, RZ, 0x3d39bf78 ;  /* 0x3d39bf78ff057424 */ /* 0x000fe200078e00ff */
[----:B------:R-:W1:Y:S01]  /*36e0*/  LDCU.64 UR6, c[0x0][0x5e8] ;  /* 0x0000bd00ff0677ac */ /* 0x000e620008000a00 */
[C---:B------:R-:W-:Y:S01]  /*36f0*/  FADD.FTZ.RZ R0, R7.reuse, 1 ;  /* 0x3f80000007007421 */ /* 0x040fe2000001c000 */
[C---:B------:R-:W-:Y:S01]  /*3700*/  ISETP.GE.U32.AND P0, PT, R7.reuse, 0x7f800000, PT ;  /* 0x7f8000000700780c */ /* 0x040fe20003f06070 */
[----:B------:R-:W-:Y:S02]  /*3710*/  UPRMT UR4, UR43, 0x9910, URZ ;  /* 0x000099102b047896 */ /* 0x000fe400080000ff */
[----:B------:R-:W-:Y:S01]  /*3720*/  VIADD R0, R0, 0xc0c00000 ;  /* 0xc0c0000000007836 */ /* 0x000fe20000000000 */
[----:B------:R-:W-:Y:S01]  /*3730*/  ISETP.GT.AND P2, PT, R7, -0x40800000, P0 ;  /* 0xbf8000000700780c */ /* 0x000fe20000744270 */
[----:B------:R-:W-:-:S03]  /*3740*/  UISETP.GT.AND UP0, UPT, UR4, 0x9, UPT ;  /* 0x000000090400788c */ /* 0x000fc6000bf04270 */
[----:B------:R-:W-:-:S04]  /*3750*/  LOP3.LUT R0, R0, 0xff800000, RZ, 0xc0, !PT ;  /* 0xff80000000007812 */ /* 0x000fc800078ec0ff */
[----:B0-----:R-:W-:Y:S01]  /*3760*/  IADD3 R3, PT, PT, -R0, 0x40800000, RZ ;  /* 0x4080000000037810 */ /* 0x001fe20007ffe1ff */
[----:B--2---:R-:W-:Y:S01]  /*3770*/  IMAD.IADD R2, R7, 0x1, -R0 ;  /* 0x0000000107027824 */ /* 0x004fe200078e0a00 */
[----:B------:R-:W-:Y:S02]  /*3780*/  I2FP.F32.S32 R0, R0 ;  /* 0x0000000000007245 */ /* 0x000fe40000201400 */
[----:B------:R-:W-:Y:S01]  /*3790*/  @P0 FSETP.NEU.FTZ.AND P1, PT, R18, RZ, PT ;  /* 0x000000ff1200020b */ /* 0x000fe20003f3d000 */
[----:B------:R-:W-:Y:S02]  /*37a0*/  FFMA.FTZ R3, R3, R4, -1 ;  /* 0xbf80000003037423 */ /* 0x000fe40000010004 */
[----:B------:R-:W0:Y:S01]  /*37b0*/  MUFU.LG2 R4, R18 ;  /* 0x0000001200047308 */ /* 0x000e220000000c00 */
[----:B------:R-:W-:Y:S01]  /*37c0*/  FMUL.FTZ R0, R0, 1.1920928955078125e-07 ;  /* 0x3400000000007820 */ /* 0x000fe20000410000 */
[----:B------:R-:W-:-:S04]  /*37d0*/  FADD.FTZ R2, R2, R3 ;  /* 0x0000000302027221 */ /* 0x000fc80000010000 */
[----:B------:R-:W-:Y:S01]  /*37e0*/  FFMA.FTZ R3, R2, -R5, 0.10546888411045074463 ;  /* 0x3dd8001202037423 */ /* 0x000fe20000010805 */
[----:B------:R-:W-:-:S03]  /*37f0*/  @P0 MOV R5, 0x7f800000 ;  /* 0x7f80000000050802 */ /* 0x000fc60000000f00 */
[----:B------:R-:W-:-:S04]  /*3800*/  FFMA.FTZ R3, R2, R3, -0.13229703903198242188 ;  /* 0xbe0778e002037423 */ /* 0x000fc80000010003 */
[----:B------:R-:W-:-:S04]  /*3810*/  FFMA.FTZ R3, R2, R3, 0.14491446316242218018 ;  /* 0x3e14647502037423 */ /* 0x000fc80000010003 */
[----:B------:R-:W-:Y:S01]  /*3820*/  FFMA.FTZ R3, R2, R3, -0.16641564667224884033 ;  /* 0xbe2a68dd02037423 */ /* 0x000fe20000010003 */
[----:B0-----:R-:W-:-:S03]  /*3830*/  FMUL.FTZ R4, R4, 0.69314718246459960938 ;  /* 0x3f31721804047820 */ /* 0x001fc60000410000 */
[----:B------:R-:W-:Y:S02]  /*3840*/  FFMA.FTZ R3, R2, R3, 0.19988867640495300293 ;  /* 0x3e4caf9e02037423 */ /* 0x000fe40000010003 */
[----:B------:R-:W-:Y:S02]  /*3850*/  FMNMX.NAN R4, R4, -100, !PT ;  /* 0xc2c8000004047809 */ /* 0x000fe40007820000 */
[----:B------:R-:W-:-:S04]  /*3860*/  FFMA.FTZ R3, R2, R3, -0.25000196695327758789 ;  /* 0xbe80004202037423 */ /* 0x000fc80000010003 */
[----:B------:R-:W-:-:S04]  /*3870*/  FFMA.FTZ R3, R2, R3, 0.33333510160446166992 ;  /* 0x3eaaaae602037423 */ /* 0x000fc80000010003 */
[----:B------:R-:W-:-:S04]  /*3880*/  FFMA.FTZ R3, R2, R3, -0.5 ;  /* 0xbf00000002037423 */ /* 0x000fc80000010003 */
[----:B------:R-:W-:-:S04]  /*3890*/  FMUL.FTZ R3, R2, R3 ;  /* 0x0000000302037220 */ /* 0x000fc80000410000 */
[----:B------:R-:W-:-:S04]  /*38a0*/  FFMA.FTZ R3, R2, R3, R2 ;  /* 0x0000000302037223 */ /* 0x000fc80000010002 */
[----:B------:R-:W-:Y:S01]  /*38b0*/  FFMA.FTZ R0, R0, 0.69314718246459960938, R3 ;  /* 0x3f31721800007823 */ /* 0x000fe20000010003 */
[----:B------:R-:W-:Y:S01]  /*38c0*/  @P2 FFMA.FTZ R0, -R18, R5, +INF ;  /* 0x7f80000012002423 */ /* 0x000fe20000010105 */
[----:B------:R-:W-:Y:S01]  /*38d0*/  FMUL.FTZ R5, R4, R19 ;  /* 0x0000001304057220 */ /* 0x000fe20000410000 */
[----:B------:R-:W-:-:S03]  /*38e0*/  FADD.FTZ R19, R19, -1 ;  /* 0xbf80000013137421 */ /* 0x000fc60000010000 */
[----:B------:R-:W-:Y:S02]  /*38f0*/  @P0 FSEL R0, R0, -RZ, P1 ;  /* 0x800000ff00000208 */ /* 0x000fe40000800000 */
[----:B-1----:R-:W-:Y:S02]  /*3900*/  IADD3 R2, P0, PT, R16, UR6, RZ ;  /* 0x0000000610027c10 */ /* 0x002fe4000ff1e0ff */
[----:B------:R-:W-:-:S03]  /*3910*/  FMNMX.NAN R4, R0, -100, !PT ;  /* 0xc2c8000000047809 */ /* 0x000fc60007820000 */
[----:B------:R-:W-:Y:S02]  /*3920*/  IMAD.X R3, RZ, RZ, UR7, P0 ;  /* 0x00000007ff037e24 */ /* 0x000fe400080e06ff */
[----:B------:R-:W-:Y:S01]  /*3930*/  FFMA.FTZ R4, R4, R19, -R5 ;  /* 0x0000001304047223 */ /* 0x000fe20000010805 */
        /* <DEDUP_REMOVED lines=9> */
[----:B------:R-:W0:Y:S02]  /*39d0*/  F2I.FTZ.TRUNC.NTZ R5, R4 ;  /* 0x0000000400057305 */ /* 0x000e24000021f100 */
[----:B0-----:R0:W-:Y:S01]  /*39e0*/  STG.E.U8 desc[UR36][R2.64], R5 ;  /* 0x0000000502007986 */ /* 0x0011e2000c101124 */
[----:B------:R-:W-:Y:S05]  /*39f0*/  BRA `(.L_x_3724) ;  /* 0x0000000c003c7947 */ /* 0x000fea0003800000 */
.L_x_3722:
[----:B------:R-:W0:Y:S02]  /*3a00*/  F2I.S64.TRUNC R4, R4 ;  /* 0x0000000400047311 */ /* 0x000e24000020d900 */
[----:B0-----:R-:W-:-:S05]  /*3a10*/  IMAD.MOV.U32 R7, RZ, RZ, R4 ;  /* 0x000000ffff077224 */ /* 0x001fca00078e0004 */
[----:B------:R1:W-:Y:S01]  /*3a20*/  STG.E.U8 desc[UR36][R2.64], R7 ;  /* 0x0000000702007986 */ /* 0x0003e2000c101124 */
[----:B------:R-:W-:Y:S05]  /*3a30*/  BRA `(.L_x_3724) ;  /* 0x0000000c002c7947 */ /* 0x000fea0003800000 */
.L_x_3721:
[----:B------:R-:W-:-:S09]  /*3a40*/  UISETP.NE.AND UP0, UPT, UR4, 0x2, UPT ;  /* 0x000000020400788c */ /* 0x000fd2000bf05270 */
[----:B------:R-:W-:Y:S05]  /*3a50*/  BRA.U !UP0, `(.L_x_3725) ;  /* 0x0000000108287547 */ /* 0x000fea000b800000 */
[----:B------:R-:W-:-:S09]  /*3a60*/  UISETP.NE.AND UP0, UPT, UR4, 0x3, UPT ;  /* 0x000000030400788c */ /* 0x000fd2000bf05270 */
[----:B------:R-:W-:Y:S05]  /*3a70*/  BRA.U !UP0, `(.L_x_3726) ;  /* 0x0000000108147547 */ /* 0x000fea000b800000 */
[----:B------:R-:W-:-:S09]  /*3a80*/  UISETP.NE.AND UP0, UPT, UR4, 0x4, UPT ;  /* 0x000000040400788c */ /* 0x000fd2000bf05270 */
[----:B------:R-:W-:Y:S05]  /*3a90*/  BRA.U UP0, `(.L_x_3723) ;  /* 0x0000000900807547 */ /* 0x000fea000b800000 */
[----:B------:R-:W0:Y:S02]  /*3aa0*/  F2I.S64.TRUNC R4, R4 ;  /* 0x0000000400047311 */ /* 0x000e24000020d900 */
[----:B0-----:R4:W-:Y:S01]  /*3ab0*/  STG.E.64 desc[UR36][R2.64], R4 ;  /* 0x0000000402007986 */ /* 0x0019e2000c101b24 */
[----:B------:R-:W-:Y:S05]  /*3ac0*/  BRA `(.L_x_3724) ;  /* 0x0000000c00087947 */ /* 0x000fea0003800000 */
.L_x_3726:
[----:B------:R-:W0:Y:S02]  /*3ad0*/  F2I.FTZ.TRUNC.NTZ R5, R4 ;  /* 0x0000000400057305 */ /* 0x000e24000021f100 */
[----:B0-----:R3:W-:Y:S01]  /*3ae0*/  STG.E desc[UR36][R2.64], R5 ;  /* 0x0000000502007986 */ /* 0x0017e2000c101924 */
[----:B------:R-:W-:Y:S05]  /*3af0*/  BRA `(.L_x_3724) ;  /* 0x0000000800fc7947 */ /* 0x000fea0003800000 */
.L_x_3725:
[----:B------:R-:W0:Y:S02]  /*3b00*/  F2I.FTZ.TRUNC.NTZ R5, R4 ;  /* 0x0000000400057305 */ /* 0x000e24000021f100 */
[----:B0-----:R2:W-:Y:S01]  /*3b10*/  STG.E.U16 desc[UR36][R2.64], R5 ;  /* 0x0000000502007986 */ /* 0x0015e2000c101524 */
[----:B------:R-:W-:Y:S05]  /*3b20*/  BRA `(.L_x_3724) ;  /* 0x0000000800f07947 */ /* 0x000fea0003800000 */
.L_x_3720:
[----:B------:R-:W-:-:S09]  /*3b30*/  UISETP.GT.AND UP0, UPT, UR4, 0x6, UPT ;  /* 0x000000060400788c */ /* 0x000fd2000bf04270 */
[----:B------:R-:W-:Y:S05]  /*3b40*/  BRA.U UP0, `(.L_x_3727) ;  /* 0x0000000100247547 */ /* 0x000fea000b800000 */
[----:B------:R-:W-:-:S09]  /*3b50*/  UISETP.NE.AND UP0, UPT, UR4, 0x5, UPT ;  /* 0x000000050400788c */ /* 0x000fd2000bf05270 */
[----:B------:R-:W-:Y:S05]  /*3b60*/  BRA.U !UP0, `(.L_x_3728) ;  /* 0x0000000108107547 */ /* 0x000fea000b800000 */
[----:B------:R-:W-:-:S09]  /*3b70*/  UISETP.NE.AND UP0, UPT, UR4, 0x6, UPT ;  /* 0x000000060400788c */ /* 0x000fd2000bf05270 */
[----:B------:R-:W-:Y:S05]  /*3b80*/  BRA.U UP0, `(.L_x_3723) ;  /* 0x0000000900447547 */ /* 0x000fea000b800000 */
[----:B------:R0:W-:Y:S01]  /*3b90*/  STG.E desc[UR36][R2.64], R4 ;  /* 0x0000000402007986 */ /* 0x0001e2000c101924 */
[----:B------:R-:W-:Y:S05]  /*3ba0*/  BRA `(.L_x_3724) ;  /* 0x0000000800d07947 */ /* 0x000fea0003800000 */
.L_x_3728:
[----:B------:R-:W-:-:S05]  /*3bb0*/  F2FP.F16.F32.PACK_AB R4, RZ, R4 ;  /* 0x00000004ff04723e */ /* 0x000fca00000000ff */
[----:B------:R0:W-:Y:S01]  /*3bc0*/  STG.E.U16 desc[UR36][R2.64], R4 ;  /* 0x0000000402007986 */ /* 0x0001e2000c101524 */
[----:B------:R-:W-:Y:S05]  /*3bd0*/  BRA `(.L_x_3724) ;  /* 0x0000000800c47947 */ /* 0x000fea0003800000 */
.L_x_3727:
[----:B------:R-:W-:-:S09]  /*3be0*/  UISETP.NE.AND UP0, UPT, UR4, 0x7, UPT ;  /* 0x000000070400788c */ /* 0x000fd2000bf05270 */
[----:B------:R-:W-:Y:S05]  /*3bf0*/  BRA.U !UP0, `(.L_x_3729) ;  /* 0x00000001082c7547 */ /* 0x000fea000b800000 */
[----:B------:R-:W-:-:S09]  /*3c00*/  UISETP.NE.AND UP0, UPT, UR4, 0x8, UPT ;  /* 0x000000080400788c */ /* 0x000fd2000bf05270 */
[----:B------:R-:W-:Y:S05]  /*3c10*/  BRA.U !UP0, `(.L_x_3730) ;  /* 0x0000000108147547 */ /* 0x000fea000b800000 */
[----:B------:R-:W-:-:S09]  /*3c20*/  UISETP.NE.AND UP0, UPT, UR4, 0x9, UPT ;  /* 0x000000090400788c */ /* 0x000fd2000bf05270 */
[----:B------:R-:W-:Y:S05]  /*3c30*/  BRA.U UP0, `(.L_x_3723) ;  /* 0x0000000900187547 */ /* 0x000fea000b800000 */
[----:B------:R-:W-:-:S05]  /*3c40*/  HFMA2 R5, -RZ, RZ, 0, 0 ;  /* 0x00000000ff057431 */ /* 0x000fca00000001ff */
[----:B------:R0:W-:Y:S01]  /*3c50*/  STG.E.64 desc[UR36][R2.64], R4 ;  /* 0x0000000402007986 */ /* 0x0001e2000c101b24 */
[----:B------:R-:W-:Y:S05]  /*3c60*/  BRA `(.L_x_3724) ;  /* 0x0000000800a07947 */ /* 0x000fea0003800000 */
.L_x_3730:
[----:B------:R-:W-:-:S04]  /*3c70*/  F2FP.F16.F32.PACK_AB R5, RZ, R4 ;  /* 0x00000004ff05723e */ /* 0x000fc800000000ff */
[----:B------:R-:W-:-:S05]  /*3c80*/  PRMT R5, R5, 0x5410, RZ ;  /* 0x0000541005057816 */ /* 0x000fca00000000ff */
[----:B------:R0:W-:Y:S01]  /*3c90*/  STG.E desc[UR36][R2.64], R5 ;  /* 0x0000000502007986 */ /* 0x0001e2000c101924 */
[----:B------:R-:W-:Y:S05]  /*3ca0*/  BRA `(.L_x_3724) ;  /* 0x0000000800907947 */ /* 0x000fea0003800000 */
.L_x_3729:
[----:B------:R-:W-:-:S06]  /*3cb0*/  FMUL.FTZ R4, R4, 1 ;  /* 0x3f80000004047820 */ /* 0x000fcc0000410000 */
[----:B------:R-:W0:Y:S02]  /*3cc0*/  F2F.F64.F32 R4, R4 ;  /* 0x0000000400047310 */ /* 0x000e240000201800 */
[----:B0-----:R0:W-:Y:S01]  /*3cd0*/  STG.E.64 desc[UR36][R2.64], R4 ;  /* 0x0000000402007986 */ /* 0x0011e2000c101b24 */
[----:B------:R-:W-:Y:S05]  /*3ce0*/  BRA `(.L_x_3724) ;  /* 0x0000000800807947 */ /* 0x000fea0003800000 */
.L_x_3719:
        /* <DEDUP_REMOVED lines=8> */
[----:B------:R-:W-:-:S04]  /*3d70*/  FSETP.NEU.FTZ.AND P0, PT, R4, RZ, PT ;  /* 0x000000ff0400720b */ /* 0x000fc80003f1d000 */
[----:B------:R-:W-:-:S05]  /*3d80*/  SEL R5, RZ, 0x1, !P0 ;  /* 0x00000001ff057807 */ /* 0x000fca0004000000 */
[----:B------:R0:W-:Y:S01]  /*3d90*/  STG.E.U8 desc[UR36][R2.64], R5 ;  /* 0x0000000502007986 */ /* 0x0001e2000c101124 */
[----:B------:R-:W-:Y:S05]  /*3da0*/  BRA `(.L_x_3724) ;  /* 0x0000000800507947 */ /* 0x000fea0003800000 */
.L_x_3733:
[----:B------:R-:W-:Y:S01]  /*3db0*/  FMUL.FTZ R4, R4, 1 ;  /* 0x3f80000004047820 */ /* 0x000fe20000410000 */
[----:B------:R-:W-:-:S05]  /*3dc0*/  CS2R R6, SRZ ;  /* 0x0000000000067805 */ /* 0x000fca000001ff00 */
[----:B------:R-:W0:Y:S02]  /*3dd0*/  F2F.F64.F32 R4, R4 ;  /* 0x0000000400047310 */ /* 0x000e240000201800 */
[----:B0-----:R0:W-:Y:S01]  /*3de0*/  STG.E.128 desc[UR36][R2.64], R4 ;  /* 0x0000000402007986 */ /* 0x0011e2000c101d24 */
[----:B------:R-:W-:Y:S05]  /*3df0*/  BRA `(.L_x_3724) ;  /* 0x00000008003c7947 */ /* 0x000fea0003800000 */
.L_x_3732:
[----:B------:R-:W-:-:S09]  /*3e00*/  UISETP.NE.AND UP0, UPT, UR4, 0xf, UPT ;  /* 0x0000000f0400788c */ /* 0x000fd2000bf05270 */
[----:B------:R-:W-:Y:S05]  /*3e10*/  BRA.U !UP0, `(.L_x_3734) ;  /* 0x0000000108987547 */ /* 0x000fea000b800000 */
[----:B------:R-:W-:-:S09]  /*3e20*/  UISETP.NE.AND UP0, UPT, UR4, 0x17, UPT ;  /* 0x000000170400788c */ /* 0x000fd2000bf05270 */
[----:B------:R-:W-:Y:S05]  /*3e30*/  BRA.U !UP0, `(.L_x_3735) ;  /* 0x0000000108487547 */ /* 0x000fea000b800000 */
[----:B------:R-:W-:-:S09]  /*3e40*/  UISETP.NE.AND UP0, UPT, UR4, 0x18, UPT ;  /* 0x000000180400788c */ /* 0x000fd2000bf05270 */
[----:B------:R-:W-:Y:S05]  /*3e50*/  BRA.U UP0, `(.L_x_3723) ;  /* 0x0000000500907547 */ /* 0x000fea000b800000 */
[----:B------:R-:W-:Y:S01]  /*3e60*/  LOP3.LUT R6, R4, 0x7fffffff, RZ, 0xc0, !PT ;  /* 0x7fffffff04067812 */ /* 0x000fe200078ec0ff */
[----:B------:R-:W-:Y:S01]  /*3e70*/  BSSY.RECONVERGENT B0, `(.L_x_3736) ;  /* 0x000000b000007945 */ /* 0x000fe20003800200 */
[----:B------:R-:W-:Y:S01]  /*3e80*/  SHF.R.U32.HI R7, RZ, 0x18, R4 ;  /* 0x00000018ff077819 */ /* 0x000fe20000011604 */
[----:B------:R-:W-:Y:S01]  /*3e90*/  IMAD.MOV.U32 R0, RZ, RZ, 0x7f ;  /* 0x0000007fff007424 */ /* 0x000fe200078e00ff */
        /* <DEDUP_REMOVED lines=8> */
.L_x_3737:
[----:B------:R-:W-:Y:S05]  /*3f20*/  BSYNC.RECONVERGENT B0 ;  /* 0x0000000000007941 */ /* 0x000fea0003800200 */
.L_x_3736:
[----:B------:R-:W-:-:S05]  /*3f30*/  LOP3.LUT R7, R0, 0x80, R7, 0xf8, !PT ;  /* 0x0000008000077812 */ /* 0x000fca00078ef807 */
[----:B------:R0:W-:Y:S01]  /*3f40*/  STG.E.U8 desc[UR36][R2.64], R7 ;  /* 0x0000000702007986 */ /* 0x0001e2000c101124 */
[----:B------:R-:W-:Y:S05]  /*3f50*/  BRA `(.L_x_3724) ;  /* 0x0000000400e47947 */ /* 0x000fea0003800000 */
.L_x_3735:
[----:B------:R-:W-:Y:S01]  /*3f60*/  LOP3.LUT R6, R4, 0x7fffffff, RZ, 0xc0, !PT ;  /* 0x7fffffff04067812 */ /* 0x000fe200078ec0ff */
[----:B------:R-:W-:Y:S01]  /*3f70*/  BSSY.RECONVERGENT B0, `(.L_x_3738) ;  /* 0x000000d000007945 */ /* 0x000fe20003800200 */
        /* <DEDUP_REMOVED lines=12> */
.L_x_3739:
[----:B------:R-:W-:Y:S05]  /*4040*/  BSYNC.RECONVERGENT B0 ;  /* 0x0000000000007941 */ /* 0x000fea0003800200 */
.L_x_3738:
[----:B------:R-:W-:-:S05]  /*4050*/  LOP3.LUT R5, R0, 0x80, R7, 0xf8, !PT ;  /* 0x0000008000057812 */ /* 0x000fca00078ef807 */
[----:B------:R0:W-:Y:S01]  /*4060*/  STG.E.U8 desc[UR36][R2.64], R5 ;  /* 0x0000000502007986 */ /* 0x0001e2000c101124 */
[----:B------:R-:W-:Y:S05]  /*4070*/  BRA `(.L_x_3724) ;  /* 0x00000004009c7947 */ /* 0x000fea0003800000 */
.L_x_3734:
[----:B------:R-:W-:-:S05]  /*4080*/  F2FP.BF16.F32.PACK_AB R4, RZ, R4 ;  /* 0x00000004ff04723e */ /* 0x000fca00000010ff */
[----:B------:R0:W-:Y:S01]  /*4090*/  STG.E.U16 desc[UR36][R2.64], R4 ;  /* 0x0000000402007986 */ /* 0x0001e2000c101524 */
[----:B------:R-:W-:Y:S05]  /*40a0*/  BRA `(.L_x_3724) ;  /* 0x0000000400907947 */ /* 0x000fea0003800000 */
.L_x_3731:
        /* <DEDUP_REMOVED lines=8> */
[----:B------:R-:W0:Y:S02]  /*4130*/  F2I.FTZ.U32.TRUNC.NTZ R5, R4 ;  /* 0x0000000400057305 */ /* 0x000e24000021f000 */
[----:B0-----:R0:W-:Y:S01]  /*4140*/  STG.E.U16 desc[UR36][R2.64], R5 ;  /* 0x0000000502007986 */ /* 0x0011e2000c101524 */
[----:B------:R-:W-:Y:S05]  /*4150*/  BRA `(.L_x_3724) ;  /* 0x0000000400647947 */ /* 0x000fea0003800000 */
.L_x_3742:
[----:B------:R-:W-:Y:S01]  /*4160*/  LOP3.LUT R5, R4, 0x7fffffff, RZ, 0xc0, !PT ;  /* 0x7fffffff04057812 */ /* 0x000fe200078ec0ff */
[----:B------:R-:W-:Y:S01]  /*4170*/  BSSY.RECONVERGENT B0, `(.L_x_3743) ;  /* 0x0000013000007945 */ /* 0x000fe20003800200 */
[----:B------:R-:W-:Y:S02]  /*4180*/  MOV R0, 0x80 ;  /* 0x0000008000007802 */ /* 0x000fe40000000f00 */
        /* <DEDUP_REMOVED lines=9> */
.L_x_3745:
[----:B------:R-:W-:-:S04]  /*4220*/  SHF.R.U32.HI R0, RZ, 0x14, R4 ;  /* 0x00000014ff007819 */ /* 0x000fc80000011604 */
[----:B------:R-:W-:-:S04]  /*4230*/  LOP3.LUT R5, R0, 0x1, RZ, 0xc0, !PT ;  /* 0x0000000100057812 */ /* 0x000fc800078ec0ff */
[----:B------:R-:W-:-:S04]  /*4240*/  IADD3 R0, PT, PT, R4, 0x487ffff, R5 ;  /* 0x0487ffff04007810 */ /* 0x000fc80007ffe005 */
[----:B------:R-:W-:-:S04]  /*4250*/  SHF.R.U32.HI R0, RZ, 0x14, R0 ;  /* 0x00000014ff007819 */ /* 0x000fc80000011600 */
[----:B------:R-:W-:-:S07]  /*4260*/  LOP3.LUT R5, R0, 0xff, RZ, 0xc0, !PT ;  /* 0x000000ff00057812 */ /* 0x000fce00078ec0ff */
.L_x_3746:
[----:B------:R-:W-:-:S04]  /*4270*/  SHF.R.U32.HI R4, RZ, 0x18, R4 ;  /* 0x00000018ff047819 */ /* 0x000fc80000011604 */
[----:B------:R-:W-:-:S04]  /*4280*/  LOP3.LUT R5, R5, 0x80, R4, 0xf8, !PT ;  /* 0x0000008005057812 */ /* 0x000fc800078ef804 */
[----:B------:R-:W-:-:S07]  /*4290*/  PRMT R0, R5, 0x7610, R0 ;  /* 0x0000761005007816 */ /* 0x000fce0000000000 */
.L_x_3744:
[----:B------:R-:W-:Y:S05]  /*42a0*/  BSYNC.RECONVERGENT B0 ;  /* 0x0000000000007941 */ /* 0x000fea0003800200 */
.L_x_3743:
[----:B------:R0:W-:Y:S01]  /*42b0*/  STG.E.U8 desc[UR36][R2.64], R0 ;  /* 0x0000000002007986 */ /* 0x0001e2000c101124 */
[----:B------:R-:W-:Y:S05]  /*42c0*/  BRA `(.L_x_3724) ;  /* 0x0000000400087947 */ /* 0x000fea0003800000 */
.L_x_3741:
[----:B------:R-:W-:Y:S01]  /*42d0*/  LOP3.LUT R5, R4, 0x7fffffff, RZ, 0xc0, !PT ;  /* 0x7fffffff04057812 */ /* 0x000fe200078ec0ff */
[----:B------:R-:W-:Y:S01]  /*42e0*/  BSSY.RECONVERGENT B0, `(.L_x_3747) ;  /* 0x0000013000007945 */ /* 0x000fe20003800200 */
[----:B------:R-:W-:Y:S02]  /*42f0*/  IMAD.MOV.U32 R0, RZ, RZ, 0x80 ;  /* 0x00000080ff007424 */ /* 0x000fe400078e00ff */
        /* <DEDUP_REMOVED lines=9> */
.L_x_3749:
[----:B------:R-:W-:-:S04]  /*4390*/  SHF.R.U32.HI R0, RZ, 0x15, R4 ;  /* 0x00000015ff007819 */ /* 0x000fc80000011604 */
[----:B------:R-:W-:-:S04]  /*43a0*/  LOP3.LUT R5, R0, 0x1, RZ, 0xc0, !PT ;  /* 0x0000000100057812 */ /* 0x000fc800078ec0ff */
[----:B------:R-:W-:-:S04]  /*43b0*/  IADD3 R0, PT, PT, R4, 0x88fffff, R5 ;  /* 0x088fffff04007810 */ /* 0x000fc80007ffe005 */
[----:B------:R-:W-:-:S04]  /*43c0*/  SHF.R.U32.HI R0, RZ, 0x15, R0 ;  /* 0x00000015ff007819 */ /* 0x000fc80000011600 */
[----:B------:R-:W-:-:S07]  /*43d0*/  LOP3.LUT R5, R0, 0xff, RZ, 0xc0, !PT ;  /* 0x000000ff00057812 */ /* 0x000fce00078ec0ff */
.L_x_3750:
[----:B------:R-:W-:-:S04]  /*43e0*/  SHF.R.U32.HI R4, RZ, 0x18, R4 ;  /* 0x00000018ff047819 */ /* 0x000fc80000011604 */
[----:B------:R-:W-:-:S04]  /*43f0*/  LOP3.LUT R5, R5, 0x80, R4, 0xf8, !PT ;  /* 0x0000008005057812 */ /* 0x000fc800078ef804 */
[----:B------:R-:W-:-:S07]  /*4400*/  PRMT R0, R5, 0x7610, R0 ;  /* 0x0000761005007816 */ /* 0x000fce0000000000 */
.L_x_3748:
[----:B------:R-:W-:Y:S05]  /*4410*/  BSYNC.RECONVERGENT B0 ;  /* 0x0000000000007941 */ /* 0x000fea0003800200 */
.L_x_3747:
[----:B------:R0:W-:Y:S01]  /*4420*/  STG.E.U8 desc[UR36][R2.64], R0 ;  /* 0x0000000002007986 */ /* 0x0001e2000c101124 */
[----:B------:R-:W-:Y:S05]  /*4430*/  BRA `(.L_x_3724) ;  /* 0x0000000000ac7947 */ /* 0x000fea0003800000 */
.L_x_3740:
[----:B------:R-:W-:-:S09]  /*4440*/  UISETP.NE.AND UP0, UPT, UR4, 0x1c, UPT ;  /* 0x0000001c0400788c */ /* 0x000fd2000bf05270 */
[----:B------:R-:W-:Y:S05]  /*4450*/  BRA.U !UP0, `(.L_x_3751) ;  /* 0x00000001089c7547 */ /* 0x000fea000b800000 */
[----:B------:R-:W-:-:S09]  /*4460*/  UISETP.NE.AND UP0, UPT, UR4, 0x1d, UPT ;  /* 0x0000001d0400788c */ /* 0x000fd2000bf05270 */
[----:B------:R-:W-:Y:S05]  /*4470*/  BRA.U !UP0, `(.L_x_3752) ;  /* 0x0000000108887547 */ /* 0x000fea000b800000 */
[----:B------:R-:W-:-:S09]  /*4480*/  UISETP.NE.AND UP0, UPT, UR4, 0x2c, UPT ;  /* 0x0000002c0400788c */ /* 0x000fd2000bf05270 */
[----:B------:R-:W-:Y:S05]  /*4490*/  BRA.U !UP0, `(.L_x_3753) ;  /* 0x0000000108447547 */ /* 0x000fea000b800000 */
.L_x_3723:
        /* <DEDUP_REMOVED lines=11> */
[----:B------:R-:W-:Y:S01]  /*4550*/  IMAD.U32 R7, RZ, RZ, UR9 ;  /* 0x00000009ff077e24 */ /* 0x000fe2000f8e00ff */
[----:B----4-:R-:W-:Y:S01]  /*4560*/  MOV R10, UR4 ;  /* 0x00000004000a7c02 */ /* 0x010fe20008000f00 */
[----:B-1----:R-:W-:-:S07]  /*4570*/  IMAD.U32 R11, RZ, RZ, UR5 ;  /* 0x00000005ff0b7e24 */ /* 0x002fce000f8e00ff */
[----:B------:R-:W-:-:S07]  /*4580*/  LEPC R20, `(.L_x_3754) ;  /* 0x000000001014794e */ /* 0x000fce0000000000 */
[----:B--2---:R-:W-:Y:S05]  /*4590*/  CALL.ABS.NOINC R2 ;  /* 0x0000000002007343 */ /* 0x004fea0003c00000 */
.L_x_3754:
[----:B------:R-:W-:Y:S05]  /*45a0*/  BRA `(.L_x_3724) ;  /* 0x0000000000507947 */ /* 0x000fea0003800000 */
.L_x_3753:
        /* <DEDUP_REMOVED lines=13> */
[----:B------:R0:W-:Y:S01]  /*4680*/  STG.E.U8 desc[UR36][R2.64], R5 ;  /* 0x0000000502007986 */ /* 0x0001e2000c101124 */
[----:B------:R-:W-:Y:S05]  /*4690*/  BRA `(.L_x_3724) ;  /* 0x0000000000147947 */ /* 0x000fea0003800000 */
.L_x_3752:
[----:B------:R-:W0:Y:S02]  /*46a0*/  F2I.U64.TRUNC R4, R4 ;  /* 0x0000000400047311 */ /* 0x000e24000020d800 */
[----:B0-----:R0:W-:Y:S01]  /*46b0*/  STG.E.64 desc[UR36][R2.64], R4 ;  /* 0x0000000402007986 */ /* 0x0011e2000c101b24 */
[----:B------:R-:W-:Y:S05]  /*46c0*/  BRA `(.L_x_3724) ;  /* 0x0000000000087947 */ /* 0x000fea0003800000 */
.L_x_3751:
[----:B------:R-:W0:Y:S02]  /*46d0*/  F2I.FTZ.U32.TRUNC.NTZ R5, R4 ;  /* 0x0000000400057305 */ /* 0x000e24000021f000 */
[----:B0-----:R0:W-:Y:S02]  /*46e0*/  STG.E desc[UR36][R2.64], R5 ;  /* 0x0000000502007986 */ /* 0x0011e4000c101924 */
.L_x_3724:
[----:B------:R-:W-:-:S07]  /*46f0*/  IADD3 R17, PT, PT, R17, 0x80, RZ ;  /* 0x0000008011117810 */ /* 0x000fce0007ffe0ff */
.L_x_3655:
[----:B------:R-:W-:Y:S05]  /*4700*/  BSYNC.RECONVERGENT B7 ;  /* 0x0000000000077941 */ /* 0x000fea0003800200 */
.L_x_3654:
[----:B------:R-:W5:Y:S01]  /*4710*/  LDCU UR4, c[0x0][0x380] ;  /* 0x00007000ff0477ac */ /* 0x000f620008000800 */
[----:B------:R-:W-:Y:S01]  /*4720*/  BSSY.RECONVERGENT B7, `(.L_x_3755) ;  /* 0x0000461000077945 */ /* 0x000fe20003800200 */
[----:B-----5:R-:W-:-:S13]  /*4730*/  ISETP.GE.AND P0, PT, R17, UR4, PT ;  /* 0x0000000411007c0c */ /* 0x020fda000bf06270 */
[----:B------:R-:W-:Y:S05]  /*4740*/  @P0 BRA `(.L_x_3756) ;  /* 0x0000004400780947 */ /* 0x000fea0003800000 */
[----:B------:R-:W5:Y:S01]  /*4750*/  LDCU UR4, c[0x0][0x388] ;  /* 0x00007100ff0477ac */ /* 0x000f620008000800 */
[----:B------:R-:W-:Y:S02]  /*4760*/  HFMA2 R16, -RZ, RZ, 0, 0 ;  /* 0x00000000ff107431 */ /* 0x000fe400000001ff */
[----:B------:R-:W-:Y:S02]  /*4770*/  IMAD.MOV.U32 R19, RZ, RZ, RZ ;  /* 0x000000ffff137224 */ /* 0x000fe400078e00ff */
[----:B0-----:R-:W-:Y:S01]  /*4780*/  IMAD.MOV.U32 R0, RZ, RZ, RZ ;  /* 0x000000ffff007224 */ /* 0x001fe200078e00ff */
        /* <DEDUP_REMOVED lines=350> */
.L_x_3757:
[----:B------:R-:W1:Y:S01]  /*5d70*/  LDCU.64 UR6, c[0x0][0x5f0] ;  /* 0x0000be00ff0677ac */ /* 0x000e620008000a00 */
[----:B------:R-:W-:Y:S01]  /*5d80*/  BSSY.RECONVERGENT B6, `(.L_x_3758) ;  /* 0x00000e5000067945 */ /* 0x000fe20003800200 */
[----:B------:R-:W-:-:S04]  /*5d90*/  UPRMT UR4, UR39, 0x9910, URZ ;  /* 0x0000991027047896 */ /* 0x000fc800080000ff */
[----:B------:R-:W-:Y:S01]  /*5da0*/  UISETP.GT.AND UP0, UPT, UR4, 0x9, UPT ;  /* 0x000000090400788c */ /* 0x000fe2000bf04270 */
[----:B-1234-:R-:W-:-:S04]  /*5db0*/  IADD3 R2, P0, PT, R0, UR6, RZ ;  /* 0x0000000600027c10 */ /* 0x01efc8000ff1e0ff */
        /* <DEDUP_REMOVED lines=11> */
[----:B--2---:R2:W3:Y:S01]  /*5e70*/  I2F.S16 R18, R2 ;  /* 0x0000000200127306 */ /* 0x0044e20000101400 */
[----:B------:R-:W-:Y:S05]  /*5e80*/  BRA `(.L_x_3764) ;  /* 0x0000000c00507947 */ /* 0x000fea0003800000 */
.L_x_3762:
[----:B------:R-:W2:Y:S02]  /*5e90*/  LDG.E.U8 R2, desc[UR36][R2.64] ;  /* 0x0000002402027981 */ /* 0x000ea4000c1e1100 */
[----:B--2---:R-:W-:Y:S01]  /*5ea0*/  I2FP.F32.U32 R18, R2 ;  /* 0x0000000200127245 */ /* 0x004fe20000201000 */
[----:B------:R-:W-:Y:S06]  /*5eb0*/  BRA `(.L_x_3764) ;  /* 0x0000000c00447947 */ /* 0x000fec0003800000 */
.L_x_3761:
        /* <DEDUP_REMOVED lines=9> */
.L_x_3766:
[----:B------:R-:W2:Y:S02]  /*5f50*/  LDG.E R2, desc[UR36][R2.64] ;  /* 0x0000002402027981 */ /* 0x000ea4000c1e1900 */
[----:B--2---:R-:W-:Y:S01]  /*5f60*/  I2FP.F32.S32 R18, R2 ;  /* 0x0000000200127245 */ /* 0x004fe20000201400 */
[----:B------:R-:W-:Y:S06]  /*5f70*/  BRA `(.L_x_3764) ;  /* 0x0000000c00147947 */ /* 0x000fec0003800000 */
.L_x_3765:
[----:B------:R-:W2:Y:S02]  /*5f80*/  LDG.E.U16 R2, desc[UR36][R2.64] ;  /* 0x0000002402027981 */ /* 0x000ea4000c1e1500 */
[----:B--2---:R0:W1:Y:S01]  /*5f90*/  I2F.S16 R18, R2 ;  /* 0x0000000200127306 */ /* 0x0040620000101400 */
[----:B------:R-:W-:Y:S05]  /*5fa0*/  BRA `(.L_x_3764) ;  /* 0x0000000c00087947 */ /* 0x000fea0003800000 */
.L_x_3760:
        /* <DEDUP_REMOVED lines=8> */
.L_x_3768:
[----:B------:R-:W2:Y:S02]  /*6030*/  LDG.E.U16 R2, desc[UR36][R2.64] ;  /* 0x0000002402027981 */ /* 0x000ea4000c1e1500 */
[----:B--2---:R-:W-:Y:S01]  /*6040*/  HADD2.F32 R18, -RZ, R2.H0_H0 ;  /* 0x20000002ff127230 */ /* 0x004fe20000004100 */
[----:B------:R-:W-:Y:S06]  /*6050*/  BRA `(.L_x_3764) ;  /* 0x0000000800dc7947 */ /* 0x000fec0003800000 */
.L_x_3767:
        /* <DEDUP_REMOVED lines=8> */
.L_x_3770:
[----:B------:R-:W2:Y:S02]  /*60e0*/  LDG.E.U16 R2, desc[UR36][R2.64] ;  /* 0x0000002402027981 */ /* 0x000ea4000c1e1500 */
[----:B--2---:R-:W-:Y:S01]  /*60f0*/  HADD2.F32 R18, -RZ, R2.H0_H0 ;  /* 0x20000002ff127230 */ /* 0x004fe20000004100 */
[----:B------:R-:W-:Y:S06]  /*6100*/  BRA `(.L_x_3764) ;  /* 0x0000000800b07947 */ /* 0x000fec0003800000 */
.L_x_3769:
        /* <DEDUP_REMOVED lines=11> */
.L_x_3759:
        /* <DEDUP_REMOVED lines=12> */
.L_x_3773:
        /* <DEDUP_REMOVED lines=11> */
.L_x_3772:
        /* <DEDUP_REMOVED lines=25> */
.L_x_3775:
        /* <DEDUP_REMOVED lines=10> */
[----:B------:R-:W-:Y:S01]  /*6560*/  LOP3.LUT R18, R0, 0x80000000, R5, 0xf8, !PT ;  /* 0x8000000000127812 */ /* 0x000fe200078ef805 */
[----:B------:R-:W-:Y:S06]  /*6570*/  BRA `(.L_x_3764) ;  /* 0x0000000400947947 */ /* 0x000fec0003800000 */
.L_x_3774:
[----:B------:R-:W2:Y:S02]  /*6580*/  LDG.E.U16 R2, desc[UR36][R2.64] ;  /* 0x0000002402027981 */ /* 0x000ea4000c1e1500 */
[----:B--2---:R-:W-:Y:S01]  /*6590*/  IMAD.U32 R18, R2, 0x10000, RZ ;  /* 0x0001000002127824 */ /* 0x004fe200078e00ff */
[----:B------:R-:W-:Y:S06]  /*65a0*/  BRA `(.L_x_3764) ;  /* 0x0000000400887947 */ /* 0x000fec0003800000 */
.L_x_3771:
        /* <DEDUP_REMOVED lines=11> */
.L_x_3778:
        /* <DEDUP_REMOVED lines=20> */
.L_x_3780:
[----:B------:R-:W-:Y:S05]  /*67a0*/  BSYNC.RECONVERGENT B0 ;  /* 0x0000000000007941 */ /* 0x000fea0003800200 */
.L_x_3779:
[----:B------:R-:W-:Y:S02]  /*67b0*/  SHF.L.U32 R0, R0, 0x14, RZ ;  /* 0x0000001400007819 */ /* 0x000fe400000006ff */
[----:B------:R-:W-:-:S04]  /*67c0*/  LEA R2, R2, 0x3b800000, 0x17 ;  /* 0x3b80000002027811 */ /* 0x000fc800078eb8ff */
[----:B------:R-:W-:Y:S01]  /*67d0*/  LOP3.LUT R18, R2, R0, R7, 0xfe, !PT ;  /* 0x0000000002127212 */ /* 0x000fe200078efe07 */
[----:B------:R-:W-:Y:S06]  /*67e0*/  BRA `(.L_x_3764) ;  /* 0x0000000000f87947 */ /* 0x000fec0003800000 */
.L_x_3777:
        /* <DEDUP_REMOVED lines=20> */
.L_x_3782:
[----:B------:R-:W-:Y:S05]  /*6930*/  BSYNC.RECONVERGENT B0 ;  /* 0x0000000000007941 */ /* 0x000fea0003800200 */
.L_x_3781:
[----:B------:R-:W-:Y:S01]  /*6940*/  IMAD.SHL.U32 R0, R0, 0x200000, RZ ;  /* 0x0020000000007824 */ /* 0x000fe200078e00ff */
[----:B------:R-:W-:-:S04]  /*6950*/  LEA R2, R2, 0x37800000, 0x17 ;  /* 0x3780000002027811 */ /* 0x000fc800078eb8ff */
[----:B------:R-:W-:Y:S01]  /*6960*/  LOP3.LUT R18, R2, R0, R7, 0xfe, !PT ;  /* 0x0000000002127212 */ /* 0x000fe200078efe07 */
[----:B------:R-:W-:Y:S06]  /*6970*/  BRA `(.L_x_3764) ;  /* 0x0000000000947947 */ /* 0x000fec0003800000 */
.L_x_3776:
[----:B------:R-:W-:-:S09]  /*6980*/  UISETP.NE.AND UP0, UPT, UR4, 0x1c, UPT ;  /* 0x0000001c0400788c */ /* 0x000fd2000bf05270 */
[----:B------:R-:W-:Y:S05]  /*6990*/  BRA.U !UP0, `(.L_x_3783) ;  /* 0x0000000108847547 */ /* 0x000fea000b800000 */
[----:B------:R-:W-:-:S09]  /*69a0*/  UISETP.NE.AND UP0, UPT, UR4, 0x1d, UPT ;  /* 0x0000001d0400788c */ /* 0x000fd2000bf05270 */
[----:B------:R-:W-:Y:S05]  /*69b0*/  BRA.U !UP0, `(.L_x_3784) ;  /* 0x0000000108707547 */ /* 0x000fea000b800000 */
[----:B------:R-:W-:-:S09]  /*69c0*/  UISETP.NE.AND UP0, UPT, UR4, 0x2c, UPT ;  /* 0x0000002c0400788c */ /* 0x000fd2000bf05270 */
[----:B------:R-:W-:Y:S05]  /*69d0*/  BRA.U UP0, `(.L_x_3763) ;  /* 0x0000000100207547 */ /* 0x000fea000b800000 */
[----:B------:R-:W2:Y:S01]  /*69e0*/  LDG.E.U8 R2, desc[UR36][R2.64] ;  /* 0x0000002402027981 */ /* 0x000ea2000c1e1100 */
[----:B------:R-:W-:Y:S01]  /*69f0*/  HFMA2 R18, -RZ, RZ, 3.814697265625e-06, 0 ;  /* 0x00400000ff127431 */ /* 0x000fe200000001ff */
[----:B--2---:R-:W-:-:S13]  /*6a00*/  ISETP.NE.AND P0, PT, R2, RZ, PT ;  /* 0x000000ff0200720c */ /* 0x004fda0003f05270 */
[----:B------:R-:W-:Y:S05]  /*6a10*/  @!P0 BRA `(.L_x_3764) ;  /* 0x00000000006c8947 */ /* 0x000fea0003800000 */
[----:B------:R-:W-:-:S13]  /*6a20*/  ISETP.NE.AND P0, PT, R2, 0xff, PT ;  /* 0x000000ff0200780c */ /* 0x000fda0003f05270 */
[----:B------:R-:W-:Y:S02]  /*6a30*/  @!P0 IMAD.MOV.U32 R18, RZ, RZ, 0x7f800001 ;  /* 0x7f800001ff128424 */ /* 0x000fe400078e00ff */
[----:B------:R-:W-:Y:S01]  /*6a40*/  @P0 IMAD.SHL.U32 R18, R2, 0x800000, RZ ;  /* 0x0080000002120824 */ /* 0x000fe200078e00ff */
[----:B------:R-:W-:Y:S06]  /*6a50*/  BRA `(.L_x_3764) ;  /* 0x00000000005c7947 */ /* 0x000fec0003800000 */
.L_x_3763:
        /* <DEDUP_REMOVED lines=16> */
.L_x_3785:
[----:B------:R-:W-:Y:S01]  /*6b60*/  MOV R18, RZ ;  /* 0x000000ff00127202 */ /* 0x000fe20000000f00 */
[----:B------:R-:W-:Y:S06]  /*6b70*/  BRA `(.L_x_3764) ;  /* 0x0000000000147947 */ /* 0x000fec0003800000 */
.L_x_3784:
[----:B------:R-:W2:Y:S02]  /*6b80*/  LDG.E.64 R2, desc[UR36][R2.64] ;  /* 0x0000002402027981 */ /* 0x000ea4000c1e1b00 */
[----:B--2---:R0:W1:Y:S02]  /*6b90*/  I2F.U64 R18, R2 ;  /* 0x0000000200127312 */ /* 0x0040640000301000 */
[----:B01----:R-:W-:Y:S05]  /*6ba0*/  BRA `(.L_x_3764) ;  /* 0x0000000000087947 */ /* 0x003fea0003800000 */
.L_x_3783:
[----:B------:R-:W2:Y:S02]  /*6bb0*/  LDG.E R2, desc[UR36][R2.64] ;  /* 0x0000002402027981 */ /* 0x000ea4000c1e1900 */
[----:B--2---:R-:W-:-:S07]  /*6bc0*/  I2FP.F32.U32 R18, R2 ;  /* 0x0000000200127245 */ /* 0x004fce0000201000 */
.L_x_3764:
[----:B------:R-:W-:Y:S05]  /*6bd0*/  BSYNC.RECONVERGENT B6 ;  /* 0x0000000000067941 */ /* 0x000fea0003800200 */
.L_x_3758:
[----:B------:R-:W0:Y:S01]  /*6be0*/  LDCU.64 UR6, c[0x0][0x5f8] ;  /* 0x0000bf00ff0677ac */ /* 0x000e220008000a00 */
[----:B------:R-:W-:Y:S01]  /*6bf0*/  BSSY.RECONVERGENT B6, `(.L_x_3786) ;  /* 0x00000e5000067945 */ /* 0x000fe20003800200 */
[----:B------:R-:W-:-:S04]  /*6c00*/  UPRMT UR4, UR42, 0x9910, URZ ;  /* 0x000099102a047896 */ /* 0x000fc800080000ff */
[----:B------:R-:W-:Y:S01]  /*6c10*/  UISETP.GT.AND UP0, UPT, UR4, 0x9, UPT ;  /* 0x000000090400788c */ /* 0x000fe2000bf04270 */
[----:B0-2-4-:R-:W-:-:S05]  /*6c20*/  IADD3 R2, P0, PT, R19, UR6, RZ ;  /* 0x0000000613027c10 */ /* 0x015fca000ff1e0ff */
        /* <DEDUP_REMOVED lines=11> */
[----:B--2---:R0:W2:Y:S01]  /*6ce0*/  I2F.S16 R19, R2 ;  /* 0x0000000200137306 */ /* 0x0040a20000101400 */
[----:B------:R-:W-:Y:S05]  /*6cf0*/  BRA `(.L_x_3792) ;  /* 0x0000000c00507947 */ /* 0x000fea0003800000 */
.L_x_3790:
[----:B------:R-:W2:Y:S02]  /*6d00*/  LDG.E.U8 R2, desc[UR36][R2.64] ;  /* 0x0000002402027981 */ /* 0x000ea4000c1e1100 */
[----:B--2---:R-:W-:Y:S01]  /*6d10*/  I2FP.F32.U32 R19, R2 ;  /* 0x0000000200137245 */ /* 0x004fe20000201000 */
[----:B------:R-:W-:Y:S06]  /*6d20*/  BRA `(.L_x_3792) ;  /* 0x0000000c00447947 */ /* 0x000fec0003800000 */
.L_x_3789:
[----:B------:R-:W-:-:S09]  /*6d30*/  UISETP.NE.AND UP0, UPT, UR4, 0x2, UPT ;  /* 0x000000020400788c */ /* 0x000fd2000bf05270 */
[----:B------:R-:W-:Y:S05]  /*6d40*/  BRA.U !UP0, `(.L_x_3793) ;  /* 0x0000000108287547 */ /* 0x000fea000b800000 */
[----:B------:R-:W-:-:S09]  /*6d50*/  UISETP.NE.AND UP0, UPT, UR4, 0x3, UPT ;  /* 0x000000030400788c */ /* 0x000fd2000bf05270 */
[----:B------:R-:W-:Y:S05]  /*6d60*/  BRA.U !UP0, `(.L_x_3794) ;  /* 0x0000000108147547 */ /* 0x000fea000b800000 */
[----:B------:R-:W-:-:S09]  /*6d70*/  UISETP.NE.AND UP0, UPT, UR4, 0x4, UPT ;  /* 0x000000040400788c */ /* 0x000fd2000bf05270 */
[----:B------:R-:W-:Y:S05]  /*6d80*/  BRA.U UP0, `(.L_x_3791) ;  /* 0x0000000900d07547 */ /* 0x000fea000b800000 */
[----:B------:R-:W2:Y:S02]  /*6d90*/  LDG.E.64 R2, desc[UR36][R2.64] ;  /* 0x0000002402027981 */ /* 0x000ea4000c1e1b00 */
[----:B--2---:R0:W2:Y:S02]  /*6da0*/  I2F.S64 R19, R2 ;  /* 0x0000000200137312 */ /* 0x0040a40000301400 */
[----:B0-2---:R-:W-:Y:S05]  /*6db0*/  BRA `(.L_x_3792) ;  /* 0x0000000c00207947 */ /* 0x005fea0003800000 */
.L_x_3794:
[----:B------:R-:W2:Y:S02]  /*6dc0*/  LDG.E R2, desc[UR36][R2.64] ;  /* 0x0000002402027981 */ /* 0x000ea4000c1e1900 */
[----:B--2---:R-:W-:Y:S01]  /*6dd0*/  I2FP.F32.S32 R19, R2 ;  /* 0x0000000200137245 */ /* 0x004fe20000201400 */
[----:B------:R-:W-:Y:S06]  /*6de0*/  BRA `(.L_x_3792) ;  /* 0x0000000c00147947 */ /* 0x000fec0003800000 */
.L_x_3793:
[----:B------:R-:W2:Y:S02]  /*6df0*/  LDG.E.U16 R2, desc[UR36][R2.64] ;  /* 0x0000002402027981 */ /* 0x000ea4000c1e1500 */
[----:B--2---:R4:W0:Y:S01]  /*6e00*/  I2F.S16 R19, R2 ;  /* 0x0000000200137306 */ /* 0x0048220000101400 */
[----:B------:R-:W-:Y:S05]  /*6e10*/  BRA `(.L_x_3792) ;  /* 0x0000000c00087947 */ /* 0x000fea0003800000 */
.L_x_3788:
        /* <DEDUP_REMOVED lines=8> */
.L_x_3796:
[----:B------:R-:W2:Y:S02]  /*6ea0*/  LDG.E.U16 R2, desc[UR36][R2.64] ;  /* 0x0000002402027981 */ /* 0x000ea4000c1e1500 */
[----:B--2---:R-:W-:Y:S01]  /*6eb0*/  HADD2.F32 R19, -RZ, R2.H0_H0 ;  /* 0x20000002ff137230 */ /* 0x004fe20000004100 */
[----:B------:R-:W-:Y:S06]  /*6ec0*/  BRA `(.L_x_3792) ;  /* 0x0000000800dc7947 */ /* 0x000fec0003800000 */
.L_x_3795:
        /* <DEDUP_REMOVED lines=8> */
.L_x_3798:
[----:B------:R-:W2:Y:S02]  /*6f50*/  LDG.E.U16 R2, desc[UR36][R2.64] ;  /* 0x0000002402027981 */ /* 0x000ea4000c1e1500 */
[----:B--2---:R-:W-:Y:S01]  /*6f60*/  HADD2.F32 R19, -RZ, R2.H0_H0 ;  /* 0x20000002ff137230 */ /* 0x004fe20000004100 */
[----:B------:R-:W-:Y:S06]  /*6f70*/  BRA `(.L_x_3792) ;  /* 0x0000000800b07947 */ /* 0x000fec0003800000 */
.L_x_3797:
        /* <DEDUP_REMOVED lines=11> */
.L_x_3787:
        /* <DEDUP_REMOVED lines=12> */
.L_x_3801:
        /* <DEDUP_REMOVED lines=11> */
.L_x_3800:
        /* <DEDUP_REMOVED lines=25> */
.L_x_3803:
[----:B------:R-:W2:Y:S02]  /*7330*/  LDG.E.U8 R2, desc[UR36][R2.64] ;  /* 0x0000002402027981 */ /* 0x000ea4000c1e1100 */
[C---:B--2---:R-:W-:Y:S01]  /*7340*/  SHF.L.U32 R0, R2.reuse, 0x19, RZ ;  /* 0x0000001902007819 */ /* 0x044fe200000006ff */
[----:B------:R-:W-:-:S03]  /*7350*/  IMAD.SHL.U32 R5, R2, 0x100, RZ ;  /* 0x0000010002057824 */ /* 0x000fc600078e00ff */
[----:B------:R-:W-:Y:S02]  /*7360*/  ISETP.GE.U32.AND P0, PT, R0, 0x8000000, PT ;  /* 0x080000000000780c */ /* 0x000fe40003f06070 */
[----:B------:R-:W-:-:S11]  /*7370*/  PRMT R19, R5, 0x9910, RZ ;  /* 0x0000991005137816 */ /* 0x000fd600000000ff */
[----:B------:R-:W-:Y:S02]  /*7380*/  @!P0 LOP3.LUT R4, R5, 0x7f00, RZ, 0xc0, !PT ;  /* 0x00007f0005048812 */ /* 0x000fe400078ec0ff */
[----:B------:R-:W-:Y:S02]  /*7390*/  @P0 LEA.HI R0, R0, 0x70000000, RZ, 0x1c ;  /* 0x7000000000000811 */ /* 0x000fe400078fe0ff */
[----:B------:R-:W-:-:S03]  /*73a0*/  @!P0 LOP3.LUT R4, R4, 0x3f000000, RZ, 0xfc, !PT ;  /* 0x3f00000004048812 */ /* 0x000fc600078efcff */
[----:B------:R-:W-:Y:S02]  /*73b0*/  @P0 FMUL.FTZ R0, R0, 1.9259299443872358531e-34 ;  /* 0x0780000000000820 */ /* 0x000fe40000410000 */
[----:B------:R-:W-:-:S05]  /*73c0*/  @!P0 FADD.FTZ R0, R4, -0.5 ;  /* 0xbf00000004008421 */ /* 0x000fca0000010000 */
[----:B------:R-:W-:Y:S01]  /*73d0*/  LOP3.LUT R19, R0, 0x80000000, R19, 0xf8, !PT ;  /* 0x8000000000137812 */ /* 0x000fe200078ef813 */
[----:B------:R-:W-:Y:S06]  /*73e0*/  BRA `(.L_x_3792) ;  /* 0x0000000400947947 */ /* 0x000fec0003800000 */
.L_x_3802:
[----:B------:R-:W2:Y:S02]  /*73f0*/  LDG.E.U16 R2, desc[UR36][R2.64] ;  /* 0x0000002402027981 */ /* 0x000ea4000c1e1500 */
[----:B--2---:R-:W-:Y:S01]  /*7400*/  IMAD.U32 R19, R2, 0x10000, RZ ;  /* 0x0001000002137824 */ /* 0x004fe200078e00ff */
[----:B------:R-:W-:Y:S06]  /*7410*/  BRA `(.L_x_3792) ;  /* 0x0000000400887947 */ /* 0x000fec0003800000 */
.L_x_3799:
        /* <DEDUP_REMOVED lines=11> */
.L_x_3806:
        /* <DEDUP_REMOVED lines=20> */
.L_x_3808:
[----:B------:R-:W-:Y:S05]  /*7610*/  BSYNC.RECONVERGENT B0 ;  /* 0x0000000000007941 */ /* 0x000fea0003800200 */
.L_x_3807:
[----:B------:R-:W-:Y:S01]  /*7620*/  IMAD.SHL.U32 R0, R0, 0x100000, RZ ;  /* 0x0010000000007824 */ /* 0x000fe200078e00ff */
[----:B------:R-:W-:-:S04]  /*7630*/  LEA R2, R2, 0x3b800000, 0x17 ;  /* 0x3b80000002027811 */ /* 0x000fc800078eb8ff */
[----:B------:R-:W-:Y:S01]  /*7640*/  LOP3.LUT R19, R2, R0, R19, 0xfe, !PT ;  /* 0x0000000002137212 */ /* 0x000fe200078efe13 */
[----:B------:R-:W-:Y:S06]  /*7650*/  BRA `(.L_x_3792) ;  /* 0x0000000000f87947 */ /* 0x000fec0003800000 */
.L_x_3805:
        /* <DEDUP_REMOVED lines=20> */
.L_x_3810:
[----:B------:R-:W-:Y:S05]  /*77a0*/  BSYNC.RECONVERGENT B0 ;  /* 0x0000000000007941 */ /* 0x000fea0003800200 */
.L_x_3809:
[----:B------:R-:W-:Y:S02]  /*77b0*/  SHF.L.U32 R0, R0, 0x15, RZ ;  /* 0x0000001500007819 */ /* 0x000fe400000006ff */
[----:B------:R-:W-:-:S04]  /*77c0*/  LEA R2, R2, 0x37800000, 0x17 ;  /* 0x3780000002027811 */ /* 0x000fc800078eb8ff */
[----:B------:R-:W-:Y:S01]  /*77d0*/  LOP3.LUT R19, R2, R0, R19, 0xfe, !PT ;  /* 0x0000000002137212 */ /* 0x000fe200078efe13 */
[----:B------:R-:W-:Y:S06]  /*77e0*/  BRA `(.L_x_3792) ;  /* 0x0000000000947947 */ /* 0x000fec0003800000 */
.L_x_3804:
        /* <DEDUP_REMOVED lines=14> */
.L_x_3791:
[----:B------:R-:W-:Y:S01]  /*78d0*/  MOV R2, 0x0 ;  /* 0x0000000000027802 */ /* 0x000fe20000000f00 */
[----:B------:R-:W0:Y:S01]  /*78e0*/  LDCU.64 UR4, c[0x4][0x310] ;  /* 0x01006200ff0477ac */ /* 0x000e220008000a00 */
[----:B------:R-:W-:Y:S02]  /*78f0*/  HFMA2 R13, -RZ, RZ, 0, 0 ;  /* 0x00000000ff0d7431 */ /* 0x000fe400000001ff */
[----:B------:R-:W-:Y:S01]  /*7900*/  IMAD.MOV.U32 R8, RZ, RZ, 0x4e ;  /* 0x0000004eff087424 */ /* 0x000fe200078e00ff */
[----:B------:R-:W2:Y:S01]  /*7910*/  LDCU.64 UR6, c[0x4][0x318] ;  /* 0x01006300ff0677ac */ /* 0x000ea20008000a00 */
[----:B------:R-:W4:Y:S01]  /*7920*/  LDC.64 R2, c[0x4][R2] ;  /* 0x0100000002027b82 */ /* 0x000f220000000a00 */
[----:B------:R-:W-:Y:S01]  /*7930*/  IMAD.MOV.U32 R12, RZ, RZ, 0x1 ;  /* 0x00000001ff0c7424 */ /* 0x000fe200078e00ff */
[----:B------:R-:W1:Y:S01]  /*7940*/  LDCU.64 UR8, c[0x4][0x38] ;  /* 0x01000700ff0877ac */ /* 0x000e620008000a00 */
[----:B0-----:R-:W-:Y:S02]  /*7950*/  IMAD.U32 R4, RZ, RZ, UR4 ;  /* 0x00000004ff047e24 */ /* 0x001fe4000f8e00ff */
[----:B------:R-:W-:Y:S01]  /*7960*/  IMAD.U32 R5, RZ, RZ, UR5 ;  /* 0x00000005ff057e24 */ /* 0x000fe2000f8e00ff */
[----:B--2---:R-:W-:Y:S01]  /*7970*/  MOV R6, UR6 ;  /* 0x0000000600067c02 */ /* 0x004fe20008000f00 */
[----:B------:R-:W-:-:S02]  /*7980*/  IMAD.U32 R7, RZ, RZ, UR7 ;  /* 0x00000007ff077e24 */ /* 0x000fc4000f8e00ff */
[----:B-1----:R-:W-:Y:S01]  /*7990*/  IMAD.U32 R10, RZ, RZ, UR8 ;  /* 0x00000008ff0a7e24 */ /* 0x002fe2000f8e00ff */
[----:B------:R-:W-:-:S07]  /*79a0*/  MOV R11, UR9 ;  /* 0x00000009000b7c02 */ /* 0x000fce0008000f00 */
[----:B------:R-:W-:-:S07]  /*79b0*/  LEPC R20, `(.L_x_3813) ;  /* 0x000000001014794e */ /* 0x000fce0000000000 */
[----:B---345:R-:W-:Y:S05]  /*79c0*/  CALL.ABS.NOINC R2 ;  /* 0x0000000002007343 */ /* 0x038fea0003c00000 */
.L_x_3813:
[----:B------:R-:W-:Y:S01]  /*79d0*/  IMAD.MOV.U32 R19, RZ, RZ, RZ ;  /* 0x000000ffff137224 */ /* 0x000fe200078e00ff */
[----:B------:R-:W-:Y:S06]  /*79e0*/  BRA `(.L_x_3792) ;  /* 0x0000000000147947 */ /* 0x000fec0003800000 */
.L_x_3812:
[----:B------:R-:W2:Y:S02]  /*79f0*/  LDG.E.64 R2, desc[UR36][R2.64] ;  /* 0x0000002402027981 */ /* 0x000ea4000c1e1b00 */
[----:B--2---:R0:W2:Y:S02]  /*7a00*/  I2F.U64 R19, R2 ;  /* 0x0000000200137312 */ /* 0x0040a40000301000 */
[----:B0-2---:R-:W-:Y:S05]  /*7a10*/  BRA `(.L_x_3792) ;  /* 0x0000000000087947 */ /* 0x005fea0003800000 */
.L_x_3811:
[----:B------:R-:W2:Y:S02]  /*7a20*/  LDG.E R2, desc[UR36][R2.64] ;  /* 0x0000002402027981 */ /* 0x000ea4000c1e1900 */
[----:B--2---:R-:W-:-:S07]  /*7a30*/  I2FP.F32.U32 R19, R2 ;  /* 0x0000000200137245 */ /* 0x004fce0000201000 */
.L_x_3792:
[----:B------:R-:W-:Y:S05]  /*7a40*/  BSYNC.RECONVERGENT B6 ;  /* 0x0000000000067941 */ /* 0x000fea0003800200 */
.L_x_3786:
[C---:B-1-3-5:R-:W-:Y:S01]  /*7a50*/  FSETP.GE.FTZ.AND P1, PT, R18.reuse, RZ, PT ;  /* 0x000000ff1200720b */ /* 0x06afe20003f36000 */
[----:B------:R-:W-:Y:S01]  /*7a60*/  BSSY.RECONVERGENT B6, `(.L_x_3814) ;  /* 0x0000013000067945 */ /* 0x000fe20003800200 */
[----:B------:R-:W-:-:S13]  /*7a70*/  FSETP.GTU.FTZ.AND P0, PT, R18, 1, PT ;  /* 0x3f8000001200780b */ /* 0x000fda0003f1c000 */
[----:B------:R-:W-:Y:S05]  /*7a80*/  @!P0 BRA P1, `(.L_x_3815) ;  /* 0x0000000000408947 */ /* 0x000fea0000800000 */
[----:B0---4-:R-:W-:Y:S01]  /*7a90*/  MOV R2, 0x0 ;  /* 0x0000000000027802 */ /* 0x011fe20000000f00 */
[----:B------:R-:W0:Y:S01]  /*7aa0*/  LDCU.64 UR4, c[0x4][0x300] ;  /* 0x01006000ff0477ac */ /* 0x000e220008000a00 */
[----:B------:R-:W-:Y:S02]  /*7ab0*/  HFMA2 R12, -RZ, RZ, 0, 5.9604644775390625e-08 ;  /* 0x00000001ff0c7431 */ /* 0x000fe400000001ff */
[----:B------:R-:W-:Y:S01]  /*7ac0*/  IMAD.MOV.U32 R8, RZ, RZ, 0x5a ;  /* 0x0000005aff087424 */ /* 0x000fe200078e00ff */
[----:B------:R-:W1:Y:S01]  /*7ad0*/  LDCU.64 UR6, c[0x4][0x2d0] ;  /* 0x01005a00ff0677ac */ /* 0x000e620008000a00 */
[----:B------:R-:W3:Y:S01]  /*7ae0*/  LDC.64 R2, c[0x4][R2] ;  /* 0x0100000002027b82 */ /* 0x000ee20000000a00 */
[----:B------:R-:W-:Y:S01]  /*7af0*/  IMAD.MOV.U32 R13, RZ, RZ, RZ ;  /* 0x000000ffff0d7224 */ /* 0x000fe200078e00ff */
[----:B------:R-:W4:Y:S01]  /*7b00*/  LDCU.64 UR8, c[0x4][0x10] ;  /* 0x01000200ff0877ac */ /* 0x000f220008000a00 */
[----:B0-----:R-:W-:Y:S01]  /*7b10*/  IMAD.U32 R4, RZ, RZ, UR4 ;  /* 0x00000004ff047e24 */ /* 0x001fe2000f8e00ff */
[----:B------:R-:W-:Y:S01]  /*7b20*/  MOV R5, UR5 ;  /* 0x0000000500057c02 */ /* 0x000fe20008000f00 */
[----:B-1----:R-:W-:-:S02]  /*7b30*/  IMAD.U32 R6, RZ, RZ, UR6 ;  /* 0x00000006ff067e24 */ /* 0x002fc4000f8e00ff */
[----:B------:R-:W-:Y:S01]  /*7b40*/  IMAD.U32 R7, RZ, RZ, UR7 ;  /* 0x00000007ff077e24 */ /* 0x000fe2000f8e00ff */
[----:B----4-:R-:W-:Y:S01]  /*7b50*/  MOV R10, UR8 ;  /* 0x00000008000a7c02 */ /* 0x010fe20008000f00 */
[----:B------:R-:W-:-:S07]  /*7b60*/  IMAD.U32 R11, RZ, RZ, UR9 ;  /* 0x00000009ff0b7e24 */ /* 0x000fce000f8e00ff */
[----:B------:R-:W-:-:S07]  /*7b70*/  LEPC R20, `(.L_x_3815) ;  /* 0x000000001014794e */ /* 0x000fce0000000000 */
[----:B--23--:R-:W-:Y:S05]  /*7b80*/  CALL.ABS.NOINC R2 ;  /* 0x0000000002007343 */ /* 0x00cfea0003c00000 */
.L_x_3815:
[----:B------:R-:W-:Y:S05]  /*7b90*/  BSYNC.RECONVERGENT B6 ;  /* 0x0000000000067941 */ /* 0x000fea0003800200 */
.L_x_3814:
[C---:B0-2---:R-:W-:Y:S01]  /*7ba0*/  FSETP.GE.FTZ.AND P1, PT, R19.reuse, RZ, PT ;  /* 0x000000ff1300720b */ /* 0x045fe20003f36000 */
[----:B------:R-:W-:Y:S01]  /*7bb0*/  BSSY.RECONVERGENT B6, `(.L_x_3816) ;  /* 0x0000013000067945 */ /* 0x000fe20003800200 */
[----:B------:R-:W-:-:S13]  /*7bc0*/  FSETP.GTU.FTZ.AND P0, PT, R19, 1, PT ;  /* 0x3f8000001300780b */ /* 0x000fda0003f1c000 */
[----:B------:R-:W-:Y:S05]  /*7bd0*/  @!P0 BRA P1, `(.L_x_3817) ;  /* 0x0000000000408947 */ /* 0x000fea0000800000 */
[----:B----4-:R-:W-:Y:S01]  /*7be0*/  MOV R2, 0x0 ;  /* 0x0000000000027802 */ /* 0x010fe20000000f00 */
        /* <DEDUP_REMOVED lines=15> */
.L_x_3817:
[----:B------:R-:W-:Y:S05]  /*7ce0*/  BSYNC.RECONVERGENT B6 ;  /* 0x0000000000067941 */ /* 0x000fea0003800200 */
.L_x_3816:
[----:B------:R-:W-:Y:S01]  /*7cf0*/  FADD.FTZ R5, -R18, -RZ ;  /* 0x800000ff12057221 */ /* 0x000fe20000010100 */
[----:B------:R-:W-:Y:S01]  /*7d00*/  MOV R4, 0x3e800000 ;  /* 0x3e80000000047802 */ /* 0x000fe20000000f00 */
[----:B------:R-:W-:Y:S01]  /*7d10*/  IMAD.MOV.U32 R7, RZ, RZ, 0x3d39bf78 ;  /* 0x3d39bf78ff077424 */ /* 0x000fe200078e00ff */
[----:B------:R-:W0:Y:S01]  /*7d20*/  LDCU.64 UR6, c[0x0][0x5e8] ;  /* 0x0000bd00ff0677ac */ /* 0x000e220008000a00 */
[C---:B------:R-:W-:Y:S01]  /*7d30*/  FADD.FTZ.RZ R0, R5.reuse, 1 ;  /* 0x3f80000005007421 */ /* 0x040fe2000001c000 */
[C---:B------:R-:W-:Y:S01]  /*7d40*/  ISETP.GE.U32.AND P0, PT, R5.reuse, 0x7f800000, PT ;  /* 0x7f8000000500780c */ /* 0x040fe20003f06070 */
[----:B------:R-:W-:Y:S02]  /*7d50*/  UPRMT UR4, UR43, 0x9910, URZ ;  /* 0x000099102b047896 */ /* 0x000fe400080000ff */
[----:B------:R-:W-:Y:S01]  /*7d60*/  VIADD R0, R0, 0xc0c00000 ;  /* 0xc0c0000000007836 */ /* 0x000fe20000000000 */
[----:B------:R-:W-:Y:S01]  /*7d70*/  ISETP.GT.AND P2, PT, R5, -0x40800000, P0 ;  /* 0xbf8000000500780c */ /* 0x000fe20000744270 */
[----:B------:R-:W-:-:S03]  /*7d80*/  UISETP.GT.AND UP0, UPT, UR4, 0x9, UPT ;  /* 0x000000090400788c */ /* 0x000fc6000bf04270 */
[----:B------:R-:W-:-:S04]  /*7d90*/  LOP3.LUT R0, R0, 0xff800000, RZ, 0xc0, !PT ;  /* 0xff80000000007812 */ /* 0x000fc800078ec0ff */
[----:B------:R-:W-:Y:S01]  /*7da0*/  IADD3 R3, PT, PT, -R0, 0x40800000, RZ ;  /* 0x4080000000037810 */ /* 0x000fe20007ffe1ff */
[----:B----4-:R-:W-:Y:S01]  /*7db0*/  IMAD.IADD R2, R5, 0x1, -R0 ;  /* 0x0000000105027824 */ /* 0x010fe200078e0a00 */
[----:B------:R-:W-:Y:S02]  /*7dc0*/  I2FP.F32.S32 R0, R0 ;  /* 0x0000000000007245 */ /* 0x000fe40000201400 */
[----:B------:R-:W-:Y:S01]  /*7dd0*/  @P0 MOV R5, 0x7f800000 ;  /* 0x7f80000000050802 */ /* 0x000fe20000000f00 */
[----:B------:R-:W-:Y:S01]  /*7de0*/  FFMA.FTZ R3, R3, R4, -1 ;  /* 0xbf80000003037423 */ /* 0x000fe20000010004 */
[----:B------:R-:W-:Y:S01]  /*7df0*/  @P0 FSETP.NEU.FTZ.AND P1, PT, R18, RZ, PT ;  /* 0x000000ff1200020b */ /* 0x000fe20003f3d000 */
[----:B------:R-:W1:Y:S01]  /*7e00*/  MUFU.LG2 R4, R18 ;  /* 0x0000001200047308 */ /* 0x000e620000000c00 */
[----:B------:R-:W-:Y:S01]  /*7e10*/  FMUL.FTZ R0, R0, 1.1920928955078125e-07 ;  /* 0x3400000000007820 */ /* 0x000fe20000410000 */
[----:B------:R-:W-:-:S04]  /*7e20*/  FADD.FTZ R2, R2, R3 ;  /* 0x0000000302027221 */ /* 0x000fc80000010000 */
[----:B------:R-:W-:-:S04]  /*7e30*/  FFMA.FTZ R3, R2, -R7, 0.10546888411045074463 ;  /* 0x3dd8001202037423 */ /* 0x000fc80000010807 */
[----:B------:R-:W-:-:S04]  /*7e40*/  FFMA.FTZ R3, R2, R3, -0.13229703903198242188 ;  /* 0xbe0778e002037423 */ /* 0x000fc80000010003 */
[----:B------:R-:W-:-:S04]  /*7e50*/  FFMA.FTZ R3, R2, R3, 0.14491446316242218018 ;  /* 0x3e14647502037423 */ /* 0x000fc80000010003 */
[----:B------:R-:W-:Y:S01]  /*7e60*/  FFMA.FTZ R3, R2, R3, -0.16641564667224884033 ;  /* 0xbe2a68dd02037423 */ /* 0x000fe20000010003 */
[----:B-1----:R-:W-:-:S03]  /*7e70*/  FMUL.FTZ R4, R4, 0.69314718246459960938 ;  /* 0x3f31721804047820 */ /* 0x002fc60000410000 */
        /* <DEDUP_REMOVED lines=12> */
[----:B0-----:R-:W-:Y:S02]  /*7f40*/  IADD3 R2, P0, PT, R16, UR6, RZ ;  /* 0x0000000610027c10 */ /* 0x001fe4000ff1e0ff */
        /* <DEDUP_REMOVED lines=15> */
.L_x_3821:
[----:B------:R-:W0:Y:S02]  /*8040*/  F2I.S64.TRUNC R4, R4 ;  /* 0x0000000400047311 */ /* 0x000e24000020d900 */
[----:B0-----:R-:W-:-:S05]  /*8050*/  IMAD.MOV.U32 R7, RZ, RZ, R4 ;  /* 0x000000ffff077224 */ /* 0x001fca00078e0004 */
[----:B------:R0:W-:Y:S01]  /*8060*/  STG.E.U8 desc[UR36][R2.64], R7 ;  /* 0x0000000702007986 */ /* 0x0001e2000c101124 */
[----:B------:R-:W-:Y:S05]  /*8070*/  BRA `(.L_x_3823) ;  /* 0x0000000c00287947 */ /* 0x000fea0003800000 */
.L_x_3820:
        /* <DEDUP_REMOVED lines=9> */
.L_x_3825:
[----:B------:R-:W0:Y:S02]  /*8110*/  F2I.FTZ.TRUNC.NTZ R5, R4 ;  /* 0x0000000400057305 */ /* 0x000e24000021f100 */
[----:B0-----:R0:W-:Y:S01]  /*8120*/  STG.E desc[UR36][R2.64], R5 ;  /* 0x0000000502007986 */ /* 0x0011e2000c101924 */
[----:B------:R-:W-:Y:S05]  /*8130*/  BRA `(.L_x_3823) ;  /* 0x0000000800f87947 */ /* 0x000fea0003800000 */
.L_x_3824:
[----:B------:R-:W0:Y:S02]  /*8140*/  F2I.FTZ.TRUNC.NTZ R5, R4 ;  /* 0x0000000400057305 */ /* 0x000e24000021f100 */
[----:B0-----:R0:W-:Y:S01]  /*8150*/  STG.E.U16 desc[UR36][R2.64], R5 ;  /* 0x0000000502007986 */ /* 0x0011e2000c101524 */
[----:B------:R-:W-:Y:S05]  /*8160*/  BRA `(.L_x_3823) ;  /* 0x0000000800ec7947 */ /* 0x000fea0003800000 */
.L_x_3819:
        /* <DEDUP_REMOVED lines=8> */
.L_x_3827:
[----:B------:R-:W-:-:S05]  /*81f0*/  F2FP.F16.F32.PACK_AB R4, RZ, R4 ;  /* 0x00000004ff04723e */ /* 0x000fca00000000ff */
[----:B------:R0:W-:Y:S01]  /*8200*/  STG.E.U16 desc[UR36][R2.64], R4 ;  /* 0x0000000402007986 */ /* 0x0001e2000c101524 */
[----:B------:R-:W-:Y:S05]  /*8210*/  BRA `(.L_x_3823) ;  /* 0x0000000800c07947 */ /* 0x000fea0003800000 */
.L_x_3826:
        /* <DEDUP_REMOVED lines=9> */
.L_x_3829:
[----:B------:R-:W-:-:S04]  /*82b0*/  F2FP.F16.F32.PACK_AB R5, RZ, R4 ;  /* 0x00000004ff05723e */ /* 0x000fc800000000ff */
[----:B------:R-:W-:-:S05]  /*82c0*/  PRMT R5, R5, 0x5410, RZ ;  /* 0x0000541005057816 */ /* 0x000fca00000000ff */
[----:B------:R0:W-:Y:S01]  /*82d0*/  STG.E desc[UR36][R2.64], R5 ;  /* 0x0000000502007986 */ /* 0x0001e2000c101924 */
[----:B------:R-:W-:Y:S05]  /*82e0*/  BRA `(.L_x_3823) ;  /* 0x00000008008c7947 */ /* 0x000fea0003800000 */
.L_x_3828:
[----:B------:R-:W-:-:S06]  /*82f0*/  FMUL.FTZ R4, R4, 1 ;  /* 0x3f80000004047820 */ /* 0x000fcc0000410000 */
[----:B------:R-:W0:Y:S02]  /*8300*/  F2F.F64.F32 R4, R4 ;  /* 0x0000000400047310 */ /* 0x000e240000201800 */
[----:B0-----:R0:W-:Y:S01]  /*8310*/  STG.E.64 desc[UR36][R2.64], R4 ;  /* 0x0000000402007986 */ /* 0x0011e2000c101b24 */
[----:B------:R-:W-:Y:S05]  /*8320*/  BRA `(.L_x_3823) ;  /* 0x00000008007c7947 */ /* 0x000fea0003800000 */
.L_x_3818:
        /* <DEDUP_REMOVED lines=13> */
.L_x_3833:
[----:B------:R-:W-:Y:S01]  /*8400*/  LOP3.LUT R6, R4, 0x7fffffff, RZ, 0xc0, !PT ;  /* 0x7fffffff04067812 */ /* 0x000fe200078ec0ff */
[----:B------:R-:W-:Y:S01]  /*8410*/  BSSY.RECONVERGENT B0, `(.L_x_3834) ;  /* 0x0000012000007945 */ /* 0x000fe20003800200 */
[----:B------:R-:W-:Y:S02]  /*8420*/  IMAD.MOV.U32 R0, RZ, RZ, 0x80 ;  /* 0x00000080ff007424 */ /* 0x000fe400078e00ff */
        /* <DEDUP_REMOVED lines=13> */
.L_x_3836:
[----:B------:R-:W-:-:S04]  /*8500*/  SHF.R.U32.HI R4, RZ, 0x18, R4 ;  /* 0x00000018ff047819 */ /* 0x000fc80000011604 */
[----:B------:R-:W-:-:S04]  /*8510*/  LOP3.LUT R4, R5, 0x80, R4, 0xf8, !PT ;  /* 0x0000008005047812 */ /* 0x000fc800078ef804 */
[----:B------:R-:W-:-:S07]  /*8520*/  PRMT R0, R4, 0x7610, R0 ;  /* 0x0000761004007816 */ /* 0x000fce0000000000 */
.L_x_3835:
[----:B------:R-:W-:Y:S05]  /*8530*/  BSYNC.RECONVERGENT B0 ;  /* 0x0000000000007941 */ /* 0x000fea0003800200 */
.L_x_3834:
[----:B------:R0:W-:Y:S01]  /*8540*/  STG.E.U8 desc[UR36][R2.64], R0 ;  /* 0x0000000002007986 */ /* 0x0001e2000c101124 */
[----:B------:R-:W-:Y:S05]  /*8550*/  BRA `(.L_x_3823) ;  /* 0x0000000400f07947 */ /* 0x000fea0003800000 */
.L_x_3832:
        /* <DEDUP_REMOVED lines=16> */
.L_x_3839:
[----:B------:R-:W-:-:S04]  /*8660*/  SHF.R.U32.HI R4, RZ, 0x18, R4 ;  /* 0x00000018ff047819 */ /* 0x000fc80000011604 */
[----:B------:R-:W-:-:S04]  /*8670*/  LOP3.LUT R5, R5, 0x80, R4, 0xf8, !PT ;  /* 0x0000008005057812 */ /* 0x000fc800078ef804 */
[----:B------:R-:W-:-:S07]  /*8680*/  PRMT R0, R5, 0x7610, R0 ;  /* 0x0000761005007816 */ /* 0x000fce0000000000 */
.L_x_3838:
[----:B------:R-:W-:Y:S05]  /*8690*/  BSYNC.RECONVERGENT B0 ;  /* 0x0000000000007941 */ /* 0x000fea0003800200 */
.L_x_3837:
[----:B------:R0:W-:Y:S01]  /*86a0*/  STG.E.U8 desc[UR36][R2.64], R0 ;  /* 0x0000000002007986 */ /* 0x0001e2000c101124 */
[----:B------:R-:W-:Y:S05]  /*86b0*/  BRA `(.L_x_3823) ;  /* 0x0000000400987947 */ /* 0x000fea0003800000 */
.L_x_3831:
[----:B------:R-:W-:-:S09]  /*86c0*/  UISETP.NE.AND UP0, UPT, UR4, 0x1c, UPT ;  /* 0x0000001c0400788c */ /* 0x000fd2000bf05270 */
[----:B------:R-:W-:Y:S05]  /*86d0*/  BRA.U !UP0, `(.L_x_3840) ;  /* 0x0000000108587547 */ /* 0x000fea000b800000 */
[----:B------:R-:W-:-:S09]  /*86e0*/  UISETP.NE.AND UP0, UPT, UR4, 0x1d, UPT ;  /* 0x0000001d0400788c */ /* 0x000fd2000bf05270 */
[----:B------:R-:W-:Y:S05]  /*86f0*/  BRA.U !UP0, `(.L_x_3841) ;  /* 0x0000000108447547 */ /* 0x000fea000b800000 */
[----:B------:R-:W-:-:S09]  /*8700*/  UISETP.NE.AND UP0, UPT, UR4, 0x2c, UPT ;  /* 0x0000002c0400788c */ /* 0x000fd2000bf05270 */
[----:B------:R-:W-:Y:S05]  /*8710*/  BRA.U UP0, `(.L_x_3822) ;  /* 0x0000000100a87547 */ /* 0x000fea000b800000 */
        /* <DEDUP_REMOVED lines=15> */
.L_x_3841:
[----:B------:R-:W0:Y:S02]  /*8810*/  F2I.U64.TRUNC R4, R4 ;  /* 0x0000000400047311 */ /* 0x000e24000020d800 */
[----:B0-----:R0:W-:Y:S01]  /*8820*/  STG.E.64 desc[UR36][R2.64], R4 ;  /* 0x0000000402007986 */ /* 0x0011e2000c101b24 */
[----:B------:R-:W-:Y:S05]  /*8830*/  BRA `(.L_x_3823) ;  /* 0x0000000400387947 */ /* 0x000fea0003800000 */
.L_x_3840:
[----:B------:R-:W0:Y:S02]  /*8840*/  F2I.FTZ.U32.TRUNC.NTZ R5, R4 ;  /* 0x0000000400057305 */ /* 0x000e24000021f000 */
[----:B0-----:R0:W-:Y:S01]  /*8850*/  STG.E desc[UR36][R2.64], R5 ;  /* 0x0000000502007986 */ /* 0x0011e2000c101924 */
[----:B------:R-:W-:Y:S05]  /*8860*/  BRA `(.L_x_3823) ;  /* 0x00000004002c7947 */ /* 0x000fea0003800000 */
.L_x_3830:
        /* <DEDUP_REMOVED lines=10> */
.L_x_3843:
[----:B------:R-:W-:Y:S01]  /*8910*/  FMUL.FTZ R4, R4, 1 ;  /* 0x3f80000004047820 */ /* 0x000fe20000410000 */
[----:B------:R-:W-:-:S05]  /*8920*/  CS2R R6, SRZ ;  /* 0x0000000000067805 */ /* 0x000fca000001ff00 */
[----:B------:R-:W0:Y:S02]  /*8930*/  F2F.F64.F32 R4, R4 ;  /* 0x0000000400047310 */ /* 0x000e240000201800 */
[----:B0-----:R0:W-:Y:S01]  /*8940*/  STG.E.128 desc[UR36][R2.64], R4 ;  /* 0x0000000402007986 */ /* 0x0011e2000c101d24 */
[----:B------:R-:W-:Y:S05]  /*8950*/  BRA `(.L_x_3823) ;  /* 0x0000000000f07947 */ /* 0x000fea0003800000 */
.L_x_3842:
[----:B------:R-:W-:-:S09]  /*8960*/  UISETP.NE.AND UP0, UPT, UR4, 0xf, UPT ;  /* 0x0000000f0400788c */ /* 0x000fd2000bf05270 */
[----:B------:R-:W-:Y:S05]  /*8970*/  BRA.U !UP0, `(.L_x_3844) ;  /* 0x0000000108e07547 */ /* 0x000fea000b800000 */
[----:B------:R-:W-:-:S09]  /*8980*/  UISETP.NE.AND UP0, UPT, UR4, 0x17, UPT ;  /* 0x000000170400788c */ /* 0x000fd2000bf05270 */
[----:B------:R-:W-:Y:S05]  /*8990*/  BRA.U !UP0, `(.L_x_3845) ;  /* 0x00000001088c7547 */ /* 0x000fea000b800000 */
[----:B------:R-:W-:-:S09]  /*89a0*/  UISETP.NE.AND UP0, UPT, UR4, 0x18, UPT ;  /* 0x000000180400788c */ /* 0x000fd2000bf05270 */
[----:B------:R-:W-:Y:S05]  /*89b0*/  BRA.U !UP0, `(.L_x_3846) ;  /* 0x0000000108447547 */ /* 0x000fea000b800000 */
.L_x_3822:
        /* <DEDUP_REMOVED lines=16> */
.L_x_3847:
[----:B------:R-:W-:Y:S05]  /*8ac0*/  BRA `(.L_x_3823) ;  /* 0x0000000000947947 */ /* 0x000fea0003800000 */
.L_x_3846:
[----:B------:R-:W-:Y:S01]  /*8ad0*/  LOP3.LUT R6, R4, 0x7fffffff, RZ, 0xc0, !PT ;  /* 0x7fffffff04067812 */ /* 0x000fe200078ec0ff */
[----:B------:R-:W-:Y:S01]  /*8ae0*/  BSSY.RECONVERGENT B0, `(.L_x_3848) ;  /* 0x000000b000007945 */ /* 0x000fe20003800200 */
[----:B------:R-:W-:Y:S01]  /*8af0*/  SHF.R.U32.HI R7, RZ, 0x18, R4 ;  /* 0x00000018ff077819 */ /* 0x000fe20000011604 */
[----:B------:R-:W-:Y:S01]  /*8b00*/  IMAD.MOV.U32 R0, RZ, RZ, 0x7f ;  /* 0x0000007fff007424 */ /* 0x000fe200078e00ff */
        /* <DEDUP_REMOVED lines=8> */
.L_x_3849:
[----:B------:R-:W-:Y:S05]  /*8b90*/  BSYNC.RECONVERGENT B0 ;  /* 0x0000000000007941 */ /* 0x000fea0003800200 */
.L_x_3848:
[----:B------:R-:W-:-:S05]  /*8ba0*/  LOP3.LUT R5, R0, 0x80, R7, 0xf8, !PT ;  /* 0x0000008000057812 */ /* 0x000fca00078ef807 */
[----:B------:R3:W-:Y:S01]  /*8bb0*/  STG.E.U8 desc[UR36][R2.64], R5 ;  /* 0x0000000502007986 */ /* 0x0007e2000c101124 */
[----:B------:R-:W-:Y:S05]  /*8bc0*/  BRA `(.L_x_3823) ;  /* 0x0000000000547947 */ /* 0x000fea0003800000 */
.L_x_3845:
[----:B------:R-:W-:Y:S01]  /*8bd0*/  LOP3.LUT R6, R4, 0x7fffffff, RZ, 0xc0, !PT ;  /* 0x7fffffff04067812 */ /* 0x000fe200078ec0ff */
[----:B------:R-:W-:Y:S03]  /*8be0*/  BSSY.RECONVERGENT B0, `(.L_x_3850) ;  /* 0x000000d000007945 */ /* 0x000fe60003800200 */
        /* <DEDUP_REMOVED lines=9> */
.L_x_3851:
[----:B------:R-:W-:Y:S01]  /*8c80*/  IMAD.MOV.U32 R0, RZ, RZ, 0x7f ;  /* 0x0000007fff007424 */ /* 0x000fe200078e00ff */
[----:B------:R-:W-:-:S04]  /*8c90*/  ISETP.GT.U32.AND P0, PT, R6, 0x7f800000, PT ;  /* 0x7f8000000600780c */ /* 0x000fc80003f04070 */
[----:B------:R-:W-:-:S09]  /*8ca0*/  SEL R0, R0, 0x7c, P0 ;  /* 0x0000007c00007807 */ /* 0x000fd20000000000 */
.L_x_3852:
[----:B------:R-:W-:Y:S05]  /*8cb0*/  BSYNC.RECONVERGENT B0 ;  /* 0x0000000000007941 */ /* 0x000fea0003800200 */
.L_x_3850:
[----:B------:R-:W-:-:S04]  /*8cc0*/  SHF.R.U32.HI R5, RZ, 0x18, R4 ;  /* 0x00000018ff057819 */ /* 0x000fc80000011604 */
[----:B------:R-:W-:-:S05]  /*8cd0*/  LOP3.LUT R5, R0, 0x80, R5, 0xf8, !PT ;  /* 0x0000008000057812 */ /* 0x000fca00078ef805 */
[----:B------:R2:W-:Y:S01]  /*8ce0*/  STG.E.U8 desc[UR36][R2.64], R5 ;  /* 0x0000000502007986 */ /* 0x0005e2000c101124 */
[----:B------:R-:W-:Y:S05]  /*8cf0*/  BRA `(.L_x_3823) ;  /* 0x0000000000087947 */ /* 0x000fea0003800000 */
.L_x_3844:
[----:B------:R-:W-:-:S05]  /*8d00*/  F2FP.BF16.F32.PACK_AB R4, RZ, R4 ;  /* 0x00000004ff04723e */ /* 0x000fca00000010ff */
[----:B------:R4:W-:Y:S02]  /*8d10*/  STG.E.U16 desc[UR36][R2.64], R4 ;  /* 0x0000000402007986 */ /* 0x0009e4000c101524 */
.L_x_3823:
[----:B------:R-:W-:-:S07]  /*8d20*/  IADD3 R17, PT, PT, R17, 0x80, RZ ;  /* 0x0000008011117810 */ /* 0x000fce0007ffe0ff */
.L_x_3756:
[----:B------:R-:W-:Y:S05]  /*8d30*/  BSYNC.RECONVERGENT B7 ;  /* 0x0000000000077941 */ /* 0x000fea0003800200 */
.L_x_3755:
[----:B------:R-:W5:Y:S01]  /*8d40*/  LDCU UR4, c[0x0][0x380] ;  /* 0x00007000ff0477ac */ /* 0x000f620008000800 */
[----:B------:R-:W-:Y:S01]  /*8d50*/  BSSY.RECONVERGENT B7, `(.L_x_3853) ;  /* 0x0000461000077945 */ /* 0x000fe20003800200 */
[----:B-----5:R-:W-:-:S13]  /*8d60*/  ISETP.GE.AND P0, PT, R17, UR4, PT ;  /* 0x0000000411007c0c */ /* 0x020fda000bf06270 */
[----:B------:R-:W-:Y:S05]  /*8d70*/  @P0 BRA `(.L_x_3854) ;  /* 0x0000004400780947 */ /* 0x000fea0003800000 */
[----:B------:R-:W5:Y:S01]  /*8d80*/  LDCU UR4, c[0x0][0x388] ;  /* 0x00007100ff0477ac */ /* 0x000f620008000800 */
[----:B------:R-:W-:Y:S01]  /*8d90*/  IMAD.MOV.U32 R19, RZ, RZ, RZ ;  /* 0x000000ffff137224 */ /* 0x000fe200078e00ff */
[----:B------:R-:W-:Y:S01]  /*8da0*/  MOV R16, RZ ;  /* 0x000000ff00107202 */ /* 0x000fe20000000f00 */
        /* <DEDUP_REMOVED lines=351> */
.L_x_3855:
        /* <DEDUP_REMOVED lines=18> */
.L_x_3860:
[----:B------:R-:W2:Y:S02]  /*a4c0*/  LDG.E.U8 R2, desc[UR36][R2.64] ;  /* 0x0000002402027981 */ /* 0x000ea4000c1e1100 */
[----:B--2---:R-:W-:Y:S01]  /*a4d0*/  I2FP.F32.U32 R18, R2 ;  /* 0x0000000200127245 */ /* 0x004fe20000201000 */
[----:B------:R-:W-:Y:S06]  /*a4e0*/  BRA `(.L_x_3862) ;  /* 0x0000000c00447947 */ /* 0x000fec0003800000 */
.L_x_3859:
        /* <DEDUP_REMOVED lines=9> */
.L_x_3864:
[----:B------:R-:W2:Y:S02]  /*a580*/  LDG.E R2, desc[UR36][R2.64] ;  /* 0x0000002402027981 */ /* 0x000ea4000c1e1900 */
[----:B--2---:R-:W-:Y:S01]  /*a590*/  I2FP.F32.S32 R18, R2 ;  /* 0x0000000200127245 */ /* 0x004fe20000201400 */
[----:B------:R-:W-:Y:S06]  /*a5a0*/  BRA `(.L_x_3862) ;  /* 0x0000000c00147947 */ /* 0x000fec0003800000 */
.L_x_3863:
[----:B------:R-:W2:Y:S02]  /*a5b0*/  LDG.E.U16 R2, desc[UR36][R2.64] ;  /* 0x0000002402027981 */ /* 0x000ea4000c1e1500 */
[----:B--2---:R4:W0:Y:S01]  /*a5c0*/  I2F.S16 R18, R2 ;  /* 0x0000000200127306 */ /* 0x0048220000101400 */
[----:B------:R-:W-:Y:S05]  /*a5d0*/  BRA `(.L_x_3862) ;  /* 0x0000000c00087947 */ /* 0x000fea0003800000 */
.L_x_3858:
        /* <DEDUP_REMOVED lines=8> */
.L_x_3866:
[----:B------:R-:W2:Y:S02]  /*a660*/  LDG.E.U16 R2, desc[UR36][R2.64] ;  /* 0x0000002402027981 */ /* 0x000ea4000c1e1500 */
[----:B--2---:R-:W-:Y:S01]  /*a670*/  HADD2.F32 R18, -RZ, R2.H0_H0 ;  /* 0x20000002ff127230 */ /* 0x004fe20000004100 */
[----:B------:R-:W-:Y:S06]  /*a680*/  BRA `(.L_x_3862) ;  /* 0x0000000800dc7947 */ /* 0x000fec0003800000 */
.L_x_3865:
        /* <DEDUP_REMOVED lines=8> */
.L_x_3868:
[----:B------:R-:W2:Y:S02]  /*a710*/  LDG.E.U16 R2, desc[UR36][R2.64] ;  /* 0x0000002402027981 */ /* 0x000ea4000c1e1500 */
[----:B--2---:R-:W-:Y:S01]  /*a720*/  HADD2.F32 R18, -RZ, R2.H0_H0 ;  /* 0x20000002ff127230 */ /* 0x004fe20000004100 */
[----:B------:R-:W-:Y:S06]  /*a730*/  BRA `(.L_x_3862) ;  /* 0x0000000800b07947 */ /* 0x000fec0003800000 */
.L_x_3867:
        /* <DEDUP_REMOVED lines=11> */
.L_x_3857:
        /* <DEDUP_REMOVED lines=12> */
.L_x_3871:
        /* <DEDUP_REMOVED lines=11> */
.L_x_3870:
        /* <DEDUP_REMOVED lines=25> */
.L_x_3873:
        /* <DEDUP_REMOVED lines=12> */
.L_x_3872:
[----:B------:R-:W2:Y:S02]  /*abb0*/  LDG.E.U16 R2, desc[UR36][R2.64] ;  /* 0x0000002402027981 */ /* 0x000ea4000c1e1500 */
[----:B--2---:R-:W-:Y:S01]  /*abc0*/  IMAD.U32 R18, R2, 0x10000, RZ ;  /* 0x0001000002127824 */ /* 0x004fe200078e00ff */
[----:B------:R-:W-:Y:S06]  /*abd0*/  BRA `(.L_x_3862) ;  /* 0x0000000400887947 */ /* 0x000fec0003800000 */
.L_x_3869:
        /* <DEDUP_REMOVED lines=11> */
.L_x_3876:
        /* <DEDUP_REMOVED lines=20> */
.L_x_3878:
[----:B------:R-:W-:Y:S05]  /*add0*/  BSYNC.RECONVERGENT B0 ;  /* 0x0000000000007941 */ /* 0x000fea0003800200 */
.L_x_3877:
[----:B------:R-:W-:Y:S02]  /*ade0*/  SHF.L.U32 R0, R0, 0x14, RZ ;  /* 0x0000001400007819 */ /* 0x000fe400000006ff */
[----:B------:R-:W-:-:S04]  /*adf0*/  LEA R2, R2, 0x3b800000, 0x17 ;  /* 0x3b80000002027811 */ /* 0x000fc800078eb8ff */
[----:B------:R-:W-:Y:S01]  /*ae00*/  LOP3.LUT R18, R2, R0, R7, 0xfe, !PT ;  /* 0x0000000002127212 */ /* 0x000fe200078efe07 */
[----:B------:R-:W-:Y:S06]  /*ae10*/  BRA `(.L_x_3862) ;  /* 0x0000000000f87947 */ /* 0x000fec0003800000 */
.L_x_3875:
        /* <DEDUP_REMOVED lines=20> */
.L_x_3880:
[----:B------:R-:W-:Y:S05]  /*af60*/  BSYNC.RECONVERGENT B0 ;  /* 0x0000000000007941 */ /* 0x000fea0003800200 */
.L_x_3879:
[----:B------:R-:W-:Y:S01]  /*af70*/  IMAD.SHL.U32 R0, R0, 0x200000, RZ ;  /* 0x0020000000007824 */ /* 0x000fe200078e00ff */
[----:B------:R-:W-:-:S04]  /*af80*/  LEA R2, R2, 0x37800000, 0x17 ;  /* 0x3780000002027811 */ /* 0x000fc800078eb8ff */
[----:B------:R-:W-:Y:S01]  /*af90*/  LOP3.LUT R18, R2, R0, R7, 0xfe, !PT ;  /* 0x0000000002127212 */ /* 0x000fe200078efe07 */
[----:B------:R-:W-:Y:S06]  /*afa0*/  BRA `(.L_x_3862) ;  /* 0x0000000000947947 */ /* 0x000fec0003800000 */
.L_x_3874:
        /* <DEDUP_REMOVED lines=14> */
.L_x_3861:
        /* <DEDUP_REMOVED lines=16> */
.L_x_3883:
[----:B------:R-:W-:Y:S01]  /*b190*/  MOV R18, RZ ;  /* 0x000000ff00127202 */ /* 0x000fe20000000f00 */
[----:B------:R-:W-:Y:S06]  /*b1a0*/  BRA `(.L_x_3862) ;  /* 0x0000000000147947 */ /* 0x000fec0003800000 */
.L_x_3882:
[----:B------:R-:W2:Y:S02]  /*b1b0*/  LDG.E.64 R2, desc[UR36][R2.64] ;  /* 0x0000002402027981 */ /* 0x000ea4000c1e1b00 */
[----:B--2---:R0:W1:Y:S02]  /*b1c0*/  I2F.U64 R18, R2 ;  /* 0x0000000200127312 */ /* 0x0040640000301000 */
[----:B01----:R-:W-:Y:S05]  /*b1d0*/  BRA `(.L_x_3862) ;  /* 0x0000000000087947 */ /* 0x003fea0003800000 */
.L_x_3881:
[----:B------:R-:W2:Y:S02]  /*b1e0*/  LDG.E R2, desc[UR36][R2.64] ;  /* 0x0000002402027981 */ /* 0x000ea4000c1e1900 */
[----:B--2---:R-:W-:-:S07]  /*b1f0*/  I2FP.F32.U32 R18, R2 ;  /* 0x0000000200127245 */ /* 0x004fce0000201000 */
.L_x_3862:
[----:B------:R-:W-:Y:S05]  /*b200*/  BSYNC.RECONVERGENT B6 ;  /* 0x0000000000067941 */ /* 0x000fea0003800200 */
.L_x_3856:
        /* <DEDUP_REMOVED lines=16> */
[----:B--2---:R2:W4:Y:S01]  /*b310*/  I2F.S16 R19, R2 ;  /* 0x0000000200137306 */ /* 0x0045220000101400 */
[----:B------:R-:W-:Y:S05]  /*b320*/  BRA `(.L_x_3890) ;  /* 0x0000000c00507947 */ /* 0x000fea0003800000 */
.L_x_3888:
[----:B------:R-:W2:Y:S02]  /*b330*/  LDG.E.U8 R2, desc[UR36][R2.64] ;  /* 0x0000002402027981 */ /* 0x000ea4000c1e1100 */
[----:B--2---:R-:W-:Y:S01]  /*b340*/  I2FP.F32.U32 R19, R2 ;  /* 0x0000000200137245 */ /* 0x004fe20000201000 */
[----:B------:R-:W-:Y:S06]  /*b350*/  BRA `(.L_x_3890) ;  /* 0x0000000c00447947 */ /* 0x000fec0003800000 */
.L_x_3887:
        /* <DEDUP_REMOVED lines=9> */
.L_x_3892:
[----:B------:R-:W2:Y:S02]  /*b3f0*/  LDG.E R2, desc[UR36][R2.64] ;  /* 0x0000002402027981 */ /* 0x000ea4000c1e1900 */
[----:B--2---:R-:W-:Y:S01]  /*b400*/  I2FP.F32.S32 R19, R2 ;  /* 0x0000000200137245 */ /* 0x004fe20000201400 */
[----:B------:R-:W-:Y:S06]  /*b410*/  BRA `(.L_x_3890) ;  /* 0x0000000c00147947 */ /* 0x000fec0003800000 */
.L_x_3891:
[----:B------:R-:W2:Y:S02]  /*b420*/  LDG.E.U16 R2, desc[UR36][R2.64] ;  /* 0x0000002402027981 */ /* 0x000ea4000c1e1500 */
[----:B--2---:R0:W1:Y:S01]  /*b430*/  I2F.S16 R19, R2 ;  /* 0x0000000200137306 */ /* 0x0040620000101400 */
[----:B------:R-:W-:Y:S05]  /*b440*/  BRA `(.L_x_3890) ;  /* 0x0000000c00087947 */ /* 0x000fea0003800000 */
.L_x_3886:
        /* <DEDUP_REMOVED lines=8> */
.L_x_3894:
[----:B------:R-:W2:Y:S02]  /*b4d0*/  LDG.E.U16 R2, desc[UR36][R2.64] ;  /* 0x0000002402027981 */ /* 0x000ea4000c1e1500 */
[----:B--2---:R-:W-:Y:S01]  /*b4e0*/  HADD2.F32 R19, -RZ, R2.H0_H0 ;  /* 0x20000002ff137230 */ /* 0x004fe20000004100 */
[----:B------:R-:W-:Y:S06]  /*b4f0*/  BRA `(.L_x_3890) ;  /* 0x0000000800dc7947 */ /* 0x000fec0003800000 */
.L_x_3893:
        /* <DEDUP_REMOVED lines=8> */
.L_x_3896:
[----:B------:R-:W2:Y:S02]  /*b580*/  LDG.E.U16 R2, desc[UR36][R2.64] ;  /* 0x0000002402027981 */ /* 0x000ea4000c1e1500 */
[----:B--2---:R-:W-:Y:S01]  /*b590*/  HADD2.F32 R19, -RZ, R2.H0_H0 ;  /* 0x20000002ff137230 */ /* 0x004fe20000004100 */
[----:B------:R-:W-:Y:S06]  /*b5a0*/  BRA `(.L_x_3890) ;  /* 0x0000000800b07947 */ /* 0x000fec0003800000 */
.L_x_3895:
        /* <DEDUP_REMOVED lines=11> */
.L_x_3885:
        /* <DEDUP_REMOVED lines=12> */
.L_x_3899:
        /* <DEDUP_REMOVED lines=11> */
.L_x_3898:
        /* <DEDUP_REMOVED lines=25> */
.L_x_3901:
        /* <DEDUP_REMOVED lines=12> */
.L_x_3900:
[----:B------:R-:W2:Y:S02]  /*ba20*/  LDG.E.U16 R2, desc[UR36][R2.64] ;  /* 0x0000002402027981 */ /* 0x000ea4000c1e1500 */
[----:B--2---:R-:W-:Y:S01]  /*ba30*/  IMAD.U32 R19, R2, 0x10000, RZ ;  /* 0x0001000002137824 */ /* 0x004fe200078e00ff */
[----:B------:R-:W-:Y:S06]  /*ba40*/  BRA `(.L_x_3890) ;  /* 0x0000000400887947 */ /* 0x000fec0003800000 */
.L_x_3897:
        /* <DEDUP_REMOVED lines=11> */
.L_x_3904:
        /* <DEDUP_REMOVED lines=20> */
.L_x_3906:
[----:B------:R-:W-:Y:S05]  /*bc40*/  BSYNC.RECONVERGENT B0 ;  /* 0x0000000000007941 */ /* 0x000fea0003800200 */
.L_x_3905:
[----:B------:R-:W-:Y:S01]  /*bc50*/  IMAD.SHL.U32 R0, R0, 0x100000, RZ ;  /* 0x0010000000007824 */ /* 0x000fe200078e00ff */
[----:B------:R-:W-:-:S04]  /*bc60*/  LEA R2, R2, 0x3b800000, 0x17 ;  /* 0x3b80000002027811 */ /* 0x000fc800078eb8ff */
[----:B------:R-:W-:Y:S01]  /*bc70*/  LOP3.LUT R19, R2, R0, R19, 0xfe, !PT ;  /* 0x0000000002137212 */ /* 0x000fe200078efe13 */
[----:B------:R-:W-:Y:S06]  /*bc80*/  BRA `(.L_x_3890) ;  /* 0x0000000000f87947 */ /* 0x000fec0003800000 */
.L_x_3903:
        /* <DEDUP_REMOVED lines=20> */
.L_x_3908:
[----:B------:R-:W-:Y:S05]  /*bdd0*/  BSYNC.RECONVERGENT B0 ;  /* 0x0000000000007941 */ /* 0x000fea0003800200 */
.L_x_3907:
[----:B------:R-:W-:Y:S02]  /*bde0*/  SHF.L.U32 R0, R0, 0x15, RZ ;  /* 0x0000001500007819 */ /* 0x000fe400000006ff */
[----:B------:R-:W-:-:S04]  /*bdf0*/  LEA R2, R2, 0x37800000, 0x17 ;  /* 0x3780000002027811 */ /* 0x000fc800078eb8ff */
[----:B------:R-:W-:Y:S01]  /*be00*/  LOP3.LUT R19, R2, R0, R19, 0xfe, !PT ;  /* 0x0000000002137212 */ /* 0x000fe200078efe13 */
[----:B------:R-:W-:Y:S06]  /*be10*/  BRA `(.L_x_3890) ;  /* 0x0000000000947947 */ /* 0x000fec0003800000 */
.L_x_3902:
        /* <DEDUP_REMOVED lines=14> */
.L_x_3889:
        /* <DEDUP_REMOVED lines=16> */
.L_x_3911:
[----:B------:R-:W-:Y:S01]  /*c000*/  IMAD.MOV.U32 R19, RZ, RZ, RZ ;  /* 0x000000ffff137224 */ /* 0x000fe200078e00ff */
[----:B------:R-:W-:Y:S06]  /*c010*/  BRA `(.L_x_3890) ;  /* 0x0000000000147947 */ /* 0x000fec0003800000 */
.L_x_3910:
[----:B------:R-:W2:Y:S02]  /*c020*/  LDG.E.64 R2, desc[UR36][R2.64] ;  /* 0x0000002402027981 */ /* 0x000ea4000c1e1b00 */
[----:B--2---:R0:W1:Y:S02]  /*c030*/  I2F.U64 R19, R2 ;  /* 0x0000000200137312 */ /* 0x0040640000301000 */
[----:B01----:R-:W-:Y:S05]  /*c040*/  BRA `(.L_x_3890) ;  /* 0x0000000000087947 */ /* 0x003fea0003800000 */
.L_x_3909:
[----:B------:R-:W2:Y:S02]  /*c050*/  LDG.E R2, desc[UR36][R2.64] ;  /* 0x0000002402027981 */ /* 0x000ea4000c1e1900 */
[----:B--2---:R-:W-:-:S07]  /*c060*/  I2FP.F32.U32 R19, R2 ;  /* 0x0000000200137245 */ /* 0x004fce0000201000 */
.L_x_3890:
[----:B------:R-:W-:Y:S05]  /*c070*/  BSYNC.RECONVERGENT B6 ;  /* 0x0000000000067941 */ /* 0x000fea0003800200 */
.L_x_3884:
        /* <DEDUP_REMOVED lines=20> */
.L_x_3913:
[----:B------:R-:W-:Y:S05]  /*c1c0*/  BSYNC.RECONVERGENT B6 ;  /* 0x0000000000067941 */ /* 0x000fea0003800200 */
.L_x_3912:
        /* <DEDUP_REMOVED lines=20> */
.L_x_3915:
[----:B------:R-:W-:Y:S05]  /*c310*/  BSYNC.RECONVERGENT B6 ;  /* 0x0000000000067941 */ /* 0x000fea0003800200 */
.L_x_3914:
        /* <DEDUP_REMOVED lines=14> */
[----:B------:R-:W-:Y:S01]  /*c400*/  @P0 MOV R5, 0x7f800000 ;  /* 0x7f80000000050802 */ /* 0x000fe20000000f00 */
[----:B------:R-:W-:Y:S01]  /*c410*/  FFMA.FTZ R3, R3, R4, -1 ;  /* 0xbf80000003037423 */ /* 0x000fe20000010004 */
[----:B------:R-:W-:Y:S01]  /*c420*/  @P0 FSETP.NEU.FTZ.AND P1, PT, R18, RZ, PT ;  /* 0x000000ff1200020b */ /* 0x000fe20003f3d000 */
[----:B------:R-:W0:Y:S01]  /*c430*/  MUFU.LG2 R4, R18 ;  /* 0x0000001200047308 */ /* 0x000e220000000c00 */
[----:B------:R-:W-:Y:S01]  /*c440*/  FMUL.FTZ R0, R0, 1.1920928955078125e-07 ;  /* 0x3400000000007820 */ /* 0x000fe20000410000 */
[----:B------:R-:W-:-:S04]  /*c450*/  FADD.FTZ R2, R2, R3 ;  /* 0x0000000302027221 */ /* 0x000fc80000010000 */
[----:B------:R-:W-:-:S04]  /*c460*/  FFMA.FTZ R3, R2, -R7, 0.10546888411045074463 ;  /* 0x3dd8001202037423 */ /* 0x000fc80000010807 */
        /* <DEDUP_REMOVED lines=32> */
.L_x_3919:
[----:B------:R-:W0:Y:S02]  /*c670*/  F2I.S64.TRUNC R4, R4 ;  /* 0x0000000400047311 */ /* 0x000e24000020d900 */
[----:B0-----:R-:W-:-:S05]  /*c680*/  IMAD.MOV.U32 R7, RZ, RZ, R4 ;  /* 0x000000ffff077224 */ /* 0x001fca00078e0004 */
[----:B------:R0:W-:Y:S01]  /*c690*/  STG.E.U8 desc[UR36][R2.64], R7 ;  /* 0x0000000702007986 */ /* 0x0001e2000c101124 */
[----:B------:R-:W-:Y:S05]  /*c6a0*/  BRA `(.L_x_3921) ;  /* 0x0000000c00287947 */ /* 0x000fea0003800000 */
.L_x_3918:
        /* <DEDUP_REMOVED lines=9> */
.L_x_3923:
[----:B------:R-:W0:Y:S02]  /*c740*/  F2I.FTZ.TRUNC.NTZ R5, R4 ;  /* 0x0000000400057305 */ /* 0x000e24000021f100 */
[----:B0-----:R0:W-:Y:S01]  /*c750*/  STG.E desc[UR36][R2.64], R5 ;  /* 0x0000000502007986 */ /* 0x0011e2000c101924 */
[----:B------:R-:W-:Y:S05]  /*c760*/  BRA `(.L_x_3921) ;  /* 0x0000000800f87947 */ /* 0x000fea0003800000 */
.L_x_3922:
[----:B------:R-:W0:Y:S02]  /*c770*/  F2I.FTZ.TRUNC.NTZ R5, R4 ;  /* 0x0000000400057305 */ /* 0x000e24000021f100 */
[----:B0-----:R0:W-:Y:S01]  /*c780*/  STG.E.U16 desc[UR36][R2.64], R5 ;  /* 0x0000000502007986 */ /* 0x0011e2000c101524 */
[----:B------:R-:W-:Y:S05]  /*c790*/  BRA `(.L_x_3921) ;  /* 0x0000000800ec7947 */ /* 0x000fea0003800000 */
.L_x_3917:
        /* <DEDUP_REMOVED lines=8> */
.L_x_3925:
[----:B------:R-:W-:-:S05]  /*c820*/  F2FP.F16.F32.PACK_AB R4, RZ, R4 ;  /* 0x00000004ff04723e */ /* 0x000fca00000000ff */
[----:B------:R0:W-:Y:S01]  /*c830*/  STG.E.U16 desc[UR36][R2.64], R4 ;  /* 0x0000000402007986 */ /* 0x0001e2000c101524 */
[----:B------:R-:W-:Y:S05]  /*c840*/  BRA `(.L_x_3921) ;  /* 0x0000000800c07947 */ /* 0x000fea0003800000 */
.L_x_3924:
        /* <DEDUP_REMOVED lines=9> */
.L_x_3927:
[----:B------:R-:W-:-:S04]  /*c8e0*/  F2FP.F16.F32.PACK_AB R5, RZ, R4 ;  /* 0x00000004ff05723e */ /* 0x000fc800000000ff */
[----:B------:R-:W-:-:S05]  /*c8f0*/  PRMT R5, R5, 0x5410, RZ ;  /* 0x0000541005057816 */ /* 0x000fca00000000ff */
[----:B------:R0:W-:Y:S01]  /*c900*/  STG.E desc[UR36][R2.64], R5 ;  /* 0x0000000502007986 */ /* 0x0001e2000c101924 */
[----:B------:R-:W-:Y:S05]  /*c910*/  BRA `(.L_x_3921) ;  /* 0x00000008008c7947 */ /* 0x000fea0003800000 */
.L_x_3926:
[----:B------:R-:W-:-:S06]  /*c920*/  FMUL.FTZ R4, R4, 1 ;  /* 0x3f80000004047820 */ /* 0x000fcc0000410000 */
[----:B------:R-:W0:Y:S02]  /*c930*/  F2F.F64.F32 R4, R4 ;  /* 0x0000000400047310 */ /* 0x000e240000201800 */
[----:B0-----:R0:W-:Y:S01]  /*c940*/  STG.E.64 desc[UR36][R2.64], R4 ;  /* 0x0000000402007986 */ /* 0x0011e2000c101b24 */
[----:B------:R-:W-:Y:S05]  /*c950*/  BRA `(.L_x_3921) ;  /* 0x00000008007c7947 */ /* 0x000fea0003800000 */
.L_x_3916:
        /* <DEDUP_REMOVED lines=13> */
.L_x_3931:
        /* <DEDUP_REMOVED lines=16> */
.L_x_3934:
[----:B------:R-:W-:-:S04]  /*cb30*/  SHF.R.U32.HI R4, RZ, 0x18, R4 ;  /* 0x00000018ff047819 */ /* 0x000fc80000011604 */
[----:B------:R-:W-:-:S04]  /*cb40*/  LOP3.LUT R4, R5, 0x80, R4, 0xf8, !PT ;  /* 0x0000008005047812 */ /* 0x000fc800078ef804 */
[----:B------:R-:W-:-:S07]  /*cb50*/  PRMT R0, R4, 0x7610, R0 ;  /* 0x0000761004007816 */ /* 0x000fce0000000000 */
.L_x_3933:
[----:B------:R-:W-:Y:S05]  /*cb60*/  BSYNC.RECONVERGENT B0 ;  /* 0x0000000000007941 */ /* 0x000fea0003800200 */
.L_x_3932:
[----:B------:R0:W-:Y:S01]  /*cb70*/  STG.E.U8 desc[UR36][R2.64], R0 ;  /* 0x0000000002007986 */ /* 0x0001e2000c101124 */
[----:B------:R-:W-:Y:S05]  /*cb80*/  BRA `(.L_x_3921) ;  /* 0x0000000400f07947 */ /* 0x000fea0003800000 */
.L_x_3930:
        /* <DEDUP_REMOVED lines=16> */
.L_x_3937:
[----:B------:R-:W-:-:S04]  /*cc90*/  SHF.R.U32.HI R4, RZ, 0x18, R4 ;  /* 0x00000018ff047819 */ /* 0x000fc80000011604 */
[----:B------:R-:W-:-:S04]  /*cca0*/  LOP3.LUT R5, R5, 0x80, R4, 0xf8, !PT ;  /* 0x0000008005057812 */ /* 0x000fc800078ef804 */
[----:B------:R-:W-:-:S07]  /*ccb0*/  PRMT R0, R5, 0x7610, R0 ;  /* 0x0000761005007816 */ /* 0x000fce0000000000 */
.L_x_3936:
[----:B------:R-:W-:Y:S05]  /*ccc0*/  BSYNC.RECONVERGENT B0 ;  /* 0x0000000000007941 */ /* 0x000fea0003800200 */
.L_x_3935:
[----:B------:R0:W-:Y:S01]  /*ccd0*/  STG.E.U8 desc[UR36][R2.64], R0 ;  /* 0x0000000002007986 */ /* 0x0001e2000c101124 */
[----:B------:R-:W-:Y:S05]  /*cce0*/  BRA `(.L_x_3921) ;  /* 0x0000000400987947 */ /* 0x000fea0003800000 */
.L_x_3929:
        /* <DEDUP_REMOVED lines=21> */
.L_x_3939:
[----:B------:R-:W0:Y:S02]  /*ce40*/  F2I.U64.TRUNC R4, R4 ;  /* 0x0000000400047311 */ /* 0x000e24000020d800 */
[----:B0-----:R0:W-:Y:S01]  /*ce50*/  STG.E.64 desc[UR36][R2.64], R4 ;  /* 0x0000000402007986 */ /* 0x0011e2000c101b24 */
[----:B------:R-:W-:Y:S05]  /*ce60*/  BRA `(.L_x_3921) ;  /* 0x0000000400387947 */ /* 0x000fea0003800000 */
.L_x_3938:
[----:B------:R-:W0:Y:S02]  /*ce70*/  F2I.FTZ.U32.TRUNC.NTZ R5, R4 ;  /* 0x0000000400057305 */ /* 0x000e24000021f000 */
[----:B0-----:R0:W-:Y:S01]  /*ce80*/  STG.E desc[UR36][R2.64], R5 ;  /* 0x0000000502007986 */ /* 0x0011e2000c101924 */
[----:B------:R-:W-:Y:S05]  /*ce90*/  BRA `(.L_x_3921) ;  /* 0x00000004002c7947 */ /* 0x000fea0003800000 */
.L_x_3928:
        /* <DEDUP_REMOVED lines=10> */
.L_x_3941:
[----:B------:R-:W-:Y:S01]  /*cf40*/  FMUL.FTZ R4, R4, 1 ;  /* 0x3f80000004047820 */ /* 0x000fe20000410000 */
[----:B------:R-:W-:-:S05]  /*cf50*/  CS2R R6, SRZ ;  /* 0x0000000000067805 */ /* 0x000fca000001ff00 */
[----:B------:R-:W0:Y:S02]  /*cf60*/  F2F.F64.F32 R4, R4 ;  /* 0x0000000400047310 */ /* 0x000e240000201800 */
[----:B0-----:R4:W-:Y:S01]  /*cf70*/  STG.E.128 desc[UR36][R2.64], R4 ;  /* 0x0000000402007986 */ /* 0x0019e2000c101d24 */
[----:B------:R-:W-:Y:S05]  /*cf80*/  BRA `(.L_x_3921) ;  /* 0x0000000000f07947 */ /* 0x000fea0003800000 */
.L_x_3940:
[----:B------:R-:W-:-:S09]  /*cf90*/  UISETP.NE.AND UP0, UPT, UR4, 0xf, UPT ;  /* 0x0000000f0400788c */ /* 0x000fd2000bf05270 */
[----:B------:R-:W-:Y:S05]  /*cfa0*/  BRA.U !UP0, `(.L_x_3942) ;  /* 0x0000000108e07547 */ /* 0x000fea000b800000 */
[----:B------:R-:W-:-:S09]  /*cfb0*/  UISETP.NE.AND UP0, UPT, UR4, 0x17, UPT ;  /* 0x000000170400788c */ /* 0x000fd2000bf05270 */
[----:B------:R-:W-:Y:S05]  /*cfc0*/  BRA.U !UP0, `(.L_x_3943) ;  /* 0x00000001088c7547 */ /* 0x000fea000b800000 */
[----:B------:R-:W-:-:S09]  /*cfd0*/  UISETP.NE.AND UP0, UPT, UR4, 0x18, UPT ;  /* 0x000000180400788c */ /* 0x000fd2000bf05270 */
[----:B------:R-:W-:Y:S05]  /*cfe0*/  BRA.U !UP0, `(.L_x_3944) ;  /* 0x0000000108447547 */ /* 0x000fea000b800000 */
.L_x_3920:
        /* <DEDUP_REMOVED lines=16> */
.L_x_3945:
[----:B------:R-:W-:Y:S05]  /*d0f0*/  BRA `(.L_x_3921) ;  /* 0x0000000000947947 */ /* 0x000fea0003800000 */
.L_x_3944:
        /* <DEDUP_REMOVED lines=12> */
.L_x_3947:
[----:B------:R-:W-:Y:S05]  /*d1c0*/  BSYNC.RECONVERGENT B0 ;  /* 0x0000000000007941 */ /* 0x000fea0003800200 */
.L_x_3946:
[----:B------:R-:W-:-:S05]  /*d1d0*/  LOP3.LUT R5, R0, 0x80, R7, 0xf8, !PT ;  /* 0x0000008000057812 */ /* 0x000fca00078ef807 */
[----:B------:R2:W-:Y:S01]  /*d1e0*/  STG.E.U8 desc[UR36][R2.64], R5 ;  /* 0x0000000502007986 */ /* 0x0005e2000c101124 */
[----:B------:R-:W-:Y:S05]  /*d1f0*/  BRA `(.L_x_3921) ;  /* 0x0000000000547947 */ /* 0x000fea0003800000 */
.L_x_3943:
        /* <DEDUP_REMOVED lines=11> */
.L_x_3949:
[----:B------:R-:W-:Y:S01]  /*d2b0*/  IMAD.MOV.U32 R0, RZ, RZ, 0x7f ;  /* 0x0000007fff007424 */ /* 0x000fe200078e00ff */
[----:B------:R-:W-:-:S04]  /*d2c0*/  ISETP.GT.U32.AND P0, PT, R6, 0x7f800000, PT ;  /* 0x7f8000000600780c */ /* 0x000fc80003f04070 */
[----:B------:R-:W-:-:S09]  /*d2d0*/  SEL R0, R0, 0x7c, P0 ;  /* 0x0000007c00007807 */ /* 0x000fd20000000000 */
.L_x_3950:
[----:B------:R-:W-:Y:S05]  /*d2e0*/  BSYNC.RECONVERGENT B0 ;  /* 0x0000000000007941 */ /* 0x000fea0003800200 */
.L_x_3948:
[----:B------:R-:W-:-:S04]  /*d2f0*/  SHF.R.U32.HI R5, RZ, 0x18, R4 ;  /* 0x00000018ff057819 */ /* 0x000fc80000011604 */
[----:B------:R-:W-:-:S05]  /*d300*/  LOP3.LUT R5, R0, 0x80, R5, 0xf8, !PT ;  /* 0x0000008000057812 */ /* 0x000fca00078ef805 */
[----:B------:R1:W-:Y:S01]  /*d310*/  STG.E.U8 desc[UR36][R2.64], R5 ;  /* 0x0000000502007986 */ /* 0x0003e2000c101124 */
[----:B------:R-:W-:Y:S05]  /*d320*/  BRA `(.L_x_3921) ;  /* 0x0000000000087947 */ /* 0x000fea0003800000 */
.L_x_3942:
[----:B------:R-:W-:-:S05]  /*d330*/  F2FP.BF16.F32.PACK_AB R4, RZ, R4 ;  /* 0x00000004ff04723e */ /* 0x000fca00000010ff */
[----:B------:R0:W-:Y:S02]  /*d340*/  STG.E.U16 desc[UR36][R2.64], R4 ;  /* 0x0000000402007986 */ /* 0x0001e4000c101524 */
.L_x_3921:
[----:B------:R-:W-:-:S07]  /*d350*/  IADD3 R17, PT, PT, R17, 0x80, RZ ;  /* 0x0000008011117810 */ /* 0x000fce0007ffe0ff */
.L_x_3854:
[----:B------:R-:W-:Y:S05]  /*d360*/  BSYNC.RECONVERGENT B7 ;  /* 0x0000000000077941 */ /* 0x000fea0003800200 */
.L_x_3853:
[----:B------:R-:W5:Y:S02]  /*d370*/  LDCU UR4, c[0x0][0x380] ;  /* 0x00007000ff0477ac */ /* 0x000f640008000800 */
[----:B-----5:R-:W-:-:S13]  /*d380*/  ISETP.GE.AND P0, PT, R17, UR4, PT ;  /* 0x0000000411007c0c */ /* 0x020fda000bf06270 */
[----:B------:R-:W-:Y:S05]  /*d390*/  @P0 EXIT ;  /* 0x000000000000094d */ /* 0x000fea0003800000 */
        /* <DEDUP_REMOVED lines=354> */
.L_x_3951:
[----:B------:R-:W1:Y:S01]  /*e9c0*/  LDCU.64 UR8, c[0x0][0x5f0] ;  /* 0x0000be00ff0877ac */ /* 0x000e620008000a00 */
[----:B------:R-:W-:Y:S01]  /*e9d0*/  BSSY.RECONVERGENT B6, `(.L_x_3952) ;  /* 0x00000e8000067945 */ /* 0x000fe20003800200 */
[----:B------:R-:W0:Y:S01]  /*e9e0*/  LDCU.64 UR6, c[0x0][0x5e8] ;  /* 0x0000bd00ff0677ac */ /* 0x000e220008000a00 */
[----:B------:R-:W-:-:S04]  /*e9f0*/  UPRMT UR4, UR39, 0x9910, URZ ;  /* 0x0000991027047896 */ /* 0x000fc800080000ff */
[----:B------:R-:W-:Y:S01]  /*ea00*/  UISETP.GT.AND UP0, UPT, UR4, 0x9, UPT ;  /* 0x000000090400788c */ /* 0x000fe2000bf04270 */
[----:B-1234-:R-:W-:Y:S02]  /*ea10*/  IADD3 R2, P1, PT, R0, UR8, RZ ;  /* 0x0000000800027c10 */ /* 0x01efe4000ff3e0ff */
[----:B0-----:R-:W-:-:S03]  /*ea20*/  IADD3 R16, P0, PT, R16, UR6, RZ ;  /* 0x0000000610107c10 */ /* 0x001fc6000ff1e0ff */
[----:B------:R-:W-:Y:S01]  /*ea30*/  IMAD.X R3, RZ, RZ, UR9, P1 ;  /* 0x00000009ff037e24 */ /* 0x000fe200088e06ff */
[----:B------:R-:W-:Y:S02]  /*ea40*/  IADD3.X R17, PT, PT, RZ, UR7, RZ, P0, !PT ;  /* 0x00000007ff117c10 */ /* 0x000fe400087fe4ff */
        /* <DEDUP_REMOVED lines=12> */
.L_x_3956:
[----:B------:R-:W2:Y:S02]  /*eb10*/  LDG.E.U8 R2, desc[UR36][R2.64] ;  /* 0x0000002402027981 */ /* 0x000ea4000c1e1100 */
[----:B--2---:R-:W-:Y:S01]  /*eb20*/  I2FP.F32.U32 R18, R2 ;  /* 0x0000000200127245 */ /* 0x004fe20000201000 */
[----:B------:R-:W-:Y:S06]  /*eb30*/  BRA `(.L_x_3958) ;  /* 0x0000000c00447947 */ /* 0x000fec0003800000 */
.L_x_3955:
[----:B------:R-:W-:-:S09]  /*eb40*/  UISETP.NE.AND UP0, UPT, UR4, 0x2, UPT ;  /* 0x000000020400788c */ /* 0x000fd2000bf05270 */
[----:B------:R-:W-:Y:S05]  /*eb50*/  BRA.U !UP0, `(.L_x_3959) ;  /* 0x0000000108287547 */ /* 0x000fea000b800000 */
[----:B------:R-:W-:-:S09]  /*eb60*/  UISETP.NE.AND UP0, UPT, UR4, 0x3, UPT ;  /* 0x000000030400788c */ /* 0x000fd2000bf05270 */
[----:B------:R-:W-:Y:S05]  /*eb70*/  BRA.U !UP0, `(.L_x_3960) ;  /* 0x0000000108147547 */ /* 0x000fea000b800000 */
[----:B------:R-:W-:-:S09]  /*eb80*/  UISETP.NE.AND UP0, UPT, UR4, 0x4, UPT ;  /* 0x000000040400788c */ /* 0x000fd2000bf05270 */
[----:B------:R-:W-:Y:S05]  /*eb90*/  BRA.U UP0, `(.L_x_3957) ;  /* 0x0000000900d07547 */ /* 0x000fea000b800000 */
[----:B------:R-:W2:Y:S02]  /*eba0*/  LDG.E.64 R2, desc[UR36][R2.64] ;  /* 0x0000002402027981 */ /* 0x000ea4000c1e1b00 */
[----:B--2---:R4:W0:Y:S02]  /*ebb0*/  I2F.S64 R18, R2 ;  /* 0x0000000200127312 */ /* 0x0048240000301400 */
[----:B0---4-:R-:W-:Y:S05]  /*ebc0*/  BRA `(.L_x_3958) ;  /* 0x0000000c00207947 */ /* 0x011fea0003800000 */
.L_x_3960:
[----:B------:R-:W2:Y:S02]  /*ebd0*/  LDG.E R2, desc[UR36][R2.64] ;  /* 0x0000002402027981 */ /* 0x000ea4000c1e1900 */
[----:B--2---:R-:W-:Y:S01]  /*ebe0*/  I2FP.F32.S32 R18, R2 ;  /* 0x0000000200127245 */ /* 0x004fe20000201400 */
[----:B------:R-:W-:Y:S06]  /*ebf0*/  BRA `(.L_x_3958) ;  /* 0x0000000c00147947 */ /* 0x000fec0003800000 */
.L_x_3959:
[----:B------:R-:W2:Y:S02]  /*ec00*/  LDG.E.U16 R2, desc[UR36][R2.64] ;  /* 0x0000002402027981 */ /* 0x000ea4000c1e1500 */
[----:B--2---:R2:W3:Y:S01]  /*ec10*/  I2F.S16 R18, R2 ;  /* 0x0000000200127306 */ /* 0x0044e20000101400 */
[----:B------:R-:W-:Y:S05]  /*ec20*/  BRA `(.L_x_3958) ;  /* 0x0000000c00087947 */ /* 0x000fea0003800000 */
.L_x_3954:
        /* <DEDUP_REMOVED lines=8> */
.L_x_3962:
[----:B------:R-:W2:Y:S02]  /*ecb0*/  LDG.E.U16 R2, desc[UR36][R2.64] ;  /* 0x0000002402027981 */ /* 0x000ea4000c1e1500 */
[----:B--2---:R-:W-:Y:S01]  /*ecc0*/  HADD2.F32 R18, -RZ, R2.H0_H0 ;  /* 0x20000002ff127230 */ /* 0x004fe20000004100 */
[----:B------:R-:W-:Y:S06]  /*ecd0*/  BRA `(.L_x_3958) ;  /* 0x0000000800dc7947 */ /* 0x000fec0003800000 */
.L_x_3961:
        /* <DEDUP_REMOVED lines=8> */
.L_x_3964:
[----:B------:R-:W2:Y:S02]  /*ed60*/  LDG.E.U16 R2, desc[UR36][R2.64] ;  /* 0x0000002402027981 */ /* 0x000ea4000c1e1500 */
[----:B--2---:R-:W-:Y:S01]  /*ed70*/  HADD2.F32 R18, -RZ, R2.H0_H0 ;  /* 0x20000002ff127230 */ /* 0x004fe20000004100 */
[----:B------:R-:W-:Y:S06]  /*ed80*/  BRA `(.L_x_3958) ;  /* 0x0000000800b07947 */ /* 0x000fec0003800000 */
.L_x_3963:
        /* <DEDUP_REMOVED lines=11> */
.L_x_3953:
        /* <DEDUP_REMOVED lines=12> */
.L_x_3967:
        /* <DEDUP_REMOVED lines=11> */
.L_x_3966:
        /* <DEDUP_REMOVED lines=12> */
[----:B0-----:R-:W-:-:S04]  /*f070*/  IADD3 R4, PT, PT, -R4, RZ, RZ ;  /* 0x000000ff04047210 */ /* 0x001fc80007ffe1ff */
[----:B------:R-:W-:-:S05]  /*f080*/  VIADDMNMX.U32 R4, R4, R5, 0x4, !PT ;  /* 0x0000000404047446 */ /* 0x000fca0007800005 */
[----:B------:R-:W-:Y:S02]  /*f090*/  VIADD R5, R4, 0xfffffffc ;  /* 0xfffffffc04057836 */ /* 0x000fe40000000000 */
[----:B------:R-:W-:-:S03]  /*f0a0*/  VIADD R4, R0, 0x1000000 ;  /* 0x0100000000047836 */ /* 0x000fc60000000000 */
[----:B------:R-:W-:Y:S02]  /*f0b0*/  SHF.L.U32 R6, R0, R5, RZ ;  /* 0x0000000500067219 */ /* 0x000fe400000006ff */
[----:B------:R-:W-:Y:S02]  /*f0c0*/  SHF.L.U32 R5, R5, 0x17, RZ ;  /* 0x0000001705057819 */ /* 0x000fe400000006ff */
[----:B------:R-:W-:Y:S02]  /*f0d0*/  SHF.R.S32.HI R4, RZ, 0x8, R4 ;  /* 0x00000008ff047819 */ /* 0x000fe40000011404 */
[----:B------:R-:W-:-:S04]  /*f0e0*/  LEA.HI R5, R6, -R5, RZ, 0x1c ;  /* 0x8000000506057211 */ /* 0x000fc800078fe0ff */
[----:B------:R-:W-:-:S04]  /*f0f0*/  IADD3 R5, PT, PT, R5, 0x3c000000, RZ ;  /* 0x3c00000005057810 */ /* 0x000fc80007ffe0ff */
[----:B------:R-:W-:-:S04]  /*f100*/  LOP3.LUT R4, R5, 0x7f800000, R4, 0xf8, !PT ;  /* 0x7f80000005047812 */ /* 0x000fc800078ef804 */
[----:B------:R-:W-:-:S04]  /*f110*/  SEL R3, R4, RZ, P0 ;  /* 0x000000ff04037207 */ /* 0x000fc80000000000 */
[----:B------:R-:W-:Y:S01]  /*f120*/  LOP3.LUT R18, R3, 0x80000000, R18, 0xf8, !PT ;  /* 0x8000000003127812 */ /* 0x000fe200078ef812 */
[----:B------:R-:W-:Y:S06]  /*f130*/  BRA `(.L_x_3958) ;  /* 0x0000000400c47947 */ /* 0x000fec0003800000 */
.L_x_3969:
        /* <DEDUP_REMOVED lines=12> */
.L_x_3968:
[----:B------:R-:W2:Y:S02]  /*f200*/  LDG.E.U16 R2, desc[UR36][R2.64] ;  /* 0x0000002402027981 */ /* 0x000ea4000c1e1500 */
[----:B--2---:R-:W-:Y:S01]  /*f210*/  IMAD.U32 R18, R2, 0x10000, RZ ;  /* 0x0001000002127824 */ /* 0x004fe200078e00ff */
[----:B------:R-:W-:Y:S06]  /*f220*/  BRA `(.L_x_3958) ;  /* 0x0000000400887947 */ /* 0x000fec0003800000 */
.L_x_3965:
        /* <DEDUP_REMOVED lines=11> */
.L_x_3972:
[----:B------:R-:W2:Y:S01]  /*f2e0*/  LDG.E.U8 R3, desc[UR36][R2.64] ;  /* 0x0000002402037981 */ /* 0x000ea2000c1e1100 */
        /* <DEDUP_REMOVED lines=19> */
.L_x_3974:
[----:B------:R-:W-:Y:S05]  /*f420*/  BSYNC.RECONVERGENT B0 ;  /* 0x0000000000007941 */ /* 0x000fea0003800200 */
.L_x_3973:
[----:B------:R-:W-:Y:S02]  /*f430*/  SHF.L.U32 R0, R0, 0x14, RZ ;  /* 0x0000001400007819 */ /* 0x000fe400000006ff */
[----:B------:R-:W-:-:S04]  /*f440*/  LEA R2, R2, 0x3b800000, 0x17 ;  /* 0x3b80000002027811 */ /* 0x000fc800078eb8ff */
[----:B------:R-:W-:Y:S01]  /*f450*/  LOP3.LUT R18, R2, R0, R7, 0xfe, !PT ;  /* 0x0000000002127212 */ /* 0x000fe200078efe07 */
[----:B------:R-:W-:Y:S06]  /*f460*/  BRA `(.L_x_3958) ;  /* 0x0000000000f87947 */ /* 0x000fec0003800000 */
.L_x_3971:
        /* <DEDUP_REMOVED lines=20> */
.L_x_3976:
[----:B------:R-:W-:Y:S05]  /*f5b0*/  BSYNC.RECONVERGENT B0 ;  /* 0x0000000000007941 */ /* 0x000fea0003800200 */
.L_x_3975:
[----:B------:R-:W-:Y:S01]  /*f5c0*/  IMAD.SHL.U32 R0, R0, 0x200000, RZ ;  /* 0x0020000000007824 */ /* 0x000fe200078e00ff */
[----:B------:R-:W-:-:S04]  /*f5d0*/  LEA R2, R2, 0x37800000, 0x17 ;  /* 0x3780000002027811 */ /* 0x000fc800078eb8ff */
[----:B------:R-:W-:Y:S01]  /*f5e0*/  LOP3.LUT R18, R2, R0, R7, 0xfe, !PT ;  /* 0x0000000002127212 */ /* 0x000fe200078efe07 */
[----:B------:R-:W-:Y:S06]  /*f5f0*/  BRA `(.L_x_3958) ;  /* 0x0000000000947947 */ /* 0x000fec0003800000 */
.L_x_3970:
        /* <DEDUP_REMOVED lines=11> */
[----:B------:R-:W-:Y:S01]  /*f6b0*/  @!P0 IMAD.MOV.U32 R18, RZ, RZ, 0x7f800001 ;  /* 0x7f800001ff128424 */ /* 0x000fe200078e00ff */
[----:B------:R-:W-:Y:S01]  /*f6c0*/  @P0 SHF.L.U32 R18, R2, 0x17, RZ ;  /* 0x0000001702120819 */ /* 0x000fe200000006ff */
[----:B------:R-:W-:Y:S06]  /*f6d0*/  BRA `(.L_x_3958) ;  /* 0x00000000005c7947 */ /* 0x000fec0003800000 */
.L_x_3957:
        /* <DEDUP_REMOVED lines=16> */
.L_x_3979:
[----:B------:R-:W-:Y:S01]  /*f7e0*/  MOV R18, RZ ;  /* 0x000000ff00127202 */ /* 0x000fe20000000f00 */
[----:B------:R-:W-:Y:S06]  /*f7f0*/  BRA `(.L_x_3958) ;  /* 0x0000000000147947 */ /* 0x000fec0003800000 */
.L_x_3978:
[----:B------:R-:W2:Y:S02]  /*f800*/  LDG.E.64 R2, desc[UR36][R2.64] ;  /* 0x0000002402027981 */ /* 0x000ea4000c1e1b00 */
[----:B--2---:R0:W1:Y:S02]  /*f810*/  I2F.U64 R18, R2 ;  /* 0x0000000200127312 */ /* 0x0040640000301000 */
[----:B01----:R-:W-:Y:S05]  /*f820*/  BRA `(.L_x_3958) ;  /* 0x0000000000087947 */ /* 0x003fea0003800000 */
.L_x_3977:
[----:B------:R-:W2:Y:S02]  /*f830*/  LDG.E R2, desc[UR36][R2.64] ;  /* 0x0000002402027981 */ /* 0x000ea4000c1e1900 */
[----:B--2---:R-:W-:-:S07]  /*f840*/  I2FP.F32.U32 R18, R2 ;  /* 0x0000000200127245 */ /* 0x004fce0000201000 */
.L_x_3958:
[----:B------:R-:W-:Y:S05]  /*f850*/  BSYNC.RECONVERGENT B6 ;  /* 0x0000000000067941 */ /* 0x000fea0003800200 */
.L_x_3952:
        /* <DEDUP_REMOVED lines=18> */
.L_x_3984:
[----:B------:R-:W2:Y:S02]  /*f980*/  LDG.E.U8 R2, desc[UR36][R2.64] ;  /* 0x0000002402027981 */ /* 0x000ea4000c1e1100 */
[----:B--2---:R-:W-:Y:S01]  /*f990*/  I2FP.F32.U32 R19, R2 ;  /* 0x0000000200137245 */ /* 0x004fe20000201000 */
[----:B------:R-:W-:Y:S06]  /*f9a0*/  BRA `(.L_x_3986) ;  /* 0x0000000c00447947 */ /* 0x000fec0003800000 */
.L_x_3983:
        /* <DEDUP_REMOVED lines=9> */
.L_x_3988:
[----:B------:R-:W2:Y:S02]  /*fa40*/  LDG.E R2, desc[UR36][R2.64] ;  /* 0x0000002402027981 */ /* 0x000ea4000c1e1900 */
[----:B--2---:R-:W-:Y:S01]  /*fa50*/  I2FP.F32.S32 R19, R2 ;  /* 0x0000000200137245 */ /* 0x004fe20000201400 */
[----:B------:R-:W-:Y:S06]  /*fa60*/  BRA `(.L_x_3986) ;  /* 0x0000000c00147947 */ /* 0x000fec0003800000 */
.L_x_3987:
[----:B------:R-:W2:Y:S02]  /*fa70*/  LDG.E.U16 R2, desc[UR36][R2.64] ;  /* 0x0000002402027981 */ /* 0x000ea4000c1e1500 */
[----:B--2---:R2:W4:Y:S01]  /*fa80*/  I2F.S16 R19, R2 ;  /* 0x0000000200137306 */ /* 0x0045220000101400 */
[----:B------:R-:W-:Y:S05]  /*fa90*/  BRA `(.L_x_3986) ;  /* 0x0000000c00087947 */ /* 0x000fea0003800000 */
.L_x_3982:
        /* <DEDUP_REMOVED lines=8> */
.L_x_3990:
[----:B------:R-:W2:Y:S02]  /*fb20*/  LDG.E.U16 R2, desc[UR36][R2.64] ;  /* 0x0000002402027981 */ /* 0x000ea4000c1e1500 */
[----:B--2---:R-:W-:Y:S01]  /*fb30*/  HADD2.F32 R19, -RZ, R2.H0_H0 ;  /* 0x20000002ff137230 */ /* 0x004fe20000004100 */
[----:B------:R-:W-:Y:S06]  /*fb40*/  BRA `(.L_x_3986) ;  /* 0x0000000800dc7947 */ /* 0x000fec0003800000 */
.L_x_3989:
        /* <DEDUP_REMOVED lines=8> */
.L_x_3992:
[----:B------:R-:W2:Y:S02]  /*fbd0*/  LDG.E.U16 R2, desc[UR36][R2.64] ;  /* 0x0000002402027981 */ /* 0x000ea4000c1e1500 */
[----:B--2---:R-:W-:Y:S01]  /*fbe0*/  HADD2.F32 R19, -RZ, R2.H0_H0 ;  /* 0x20000002ff137230 */ /* 0x004fe20000004100 */
[----:B------:R-:W-:Y:S06]  /*fbf0*/  BRA `(.L_x_3986) ;  /* 0x0000000800b07947 */ /* 0x000fec0003800000 */
.L_x_3991:
        /* <DEDUP_REMOVED lines=11> */
.L_x_3981:
        /* <DEDUP_REMOVED lines=12> */
.L_x_3995:
        /* <DEDUP_REMOVED lines=11> */
.L_x_3994:
        /* <DEDUP_REMOVED lines=25> */
.L_x_3997:
[----:B------:R-:W2:Y:S02]  /*ffb0*/  LDG.E.U8 R2, desc[UR36][R2.64] ;  /* 0x0000002402027981 */ /* 0x000ea4000c1e1100 */
[C---:B--2---:R-:W-:Y:S01]  /*ffc0*/  IMAD.SHL.U32 R0, R2.reuse, 0x2000000, RZ ;  /* 0x0200000002007824 */ /* 0x044fe200078e00ff */
[----:B------:R-:W-:-:S04]  /*ffd0*/  SHF.L.U32 R5, R2, 0x8, RZ ;  /* 0x0000000802057819 */ /* 0x000fc800000006ff */
        /* <DEDUP_REMOVED lines=9> */
.L_x_3996:
[----:B------:R-:W2:Y:S02]  /*10070*/  LDG.E.U16 R2, desc[UR36][R2.64] ;  /* 0x0000002402027981 */ /* 0x000ea4000c1e1500 */
[----:B--2---:R-:W-:Y:S01]  /*10080*/  IMAD.U32 R19, R2, 0x10000, RZ ;  /* 0x0001000002137824 */ /* 0x004fe200078e00ff */
[----:B------:R-:W-:Y:S06]  /*10090*/  BRA `(.L_x_3986) ;  /* 0x0000000400887947 */ /* 0x000fec0003800000 */
.L_x_3993:
        /* <DEDUP_REMOVED lines=11> */
.L_x_4000:
        /* <DEDUP_REMOVED lines=20> */
.L_x_4002:
[----:B------:R-:W-:Y:S05]  /*10290*/  BSYNC.RECONVERGENT B0 ;  /* 0x0000000000007941 */ /* 0x000fea0003800200 */
.L_x_4001:
[----:B------:R-:W-:Y:S02]  /*102a0*/  SHF.L.U32 R0, R0, 0x14, RZ ;  /* 0x0000001400007819 */ /* 0x000fe400000006ff */
[----:B------:R-:W-:-:S04]  /*102b0*/  LEA R2, R2, 0x3b800000, 0x17 ;  /* 0x3b80000002027811 */ /* 0x000fc800078eb8ff */
[----:B------:R-:W-:Y:S01]  /*102c0*/  LOP3.LUT R19, R2, R0, R19, 0xfe, !PT ;  /* 0x0000000002137212 */ /* 0x000fe200078efe13 */
[----:B------:R-:W-:Y:S06]  /*102d0*/  BRA `(.L_x_3986) ;  /* 0x0000000000f87947 */ /* 0x000fec0003800000 */
.L_x_3999:
        /* <DEDUP_REMOVED lines=20> */
.L_x_4004:
[----:B------:R-:W-:Y:S05]  /*10420*/  BSYNC.RECONVERGENT B0 ;  /* 0x0000000000007941 */ /* 0x000fea0003800200 */
.L_x_4003:
[----:B------:R-:W-:Y:S01]  /*10430*/  IMAD.SHL.U32 R0, R0, 0x200000, RZ ;  /* 0x0020000000007824 */ /* 0x000fe200078e00ff */
[----:B------:R-:W-:-:S04]  /*10440*/  LEA R2, R2, 0x37800000, 0x17 ;  /* 0x3780000002027811 */ /* 0x000fc800078eb8ff */
[----:B------:R-:W-:Y:S01]  /*10450*/  LOP3.LUT R19, R2, R0, R19, 0xfe, !PT ;  /* 0x0000000002137212 */ /* 0x000fe200078efe13 */
[----:B------:R-:W-:Y:S06]  /*10460*/  BRA `(.L_x_3986) ;  /* 0x0000000000947947 */ /* 0x000fec0003800000 */
.L_x_3998:
        /* <DEDUP_REMOVED lines=14> */
.L_x_3985:
[----:B------:R-:W-:Y:S01]  /*10550*/  MOV R2, 0x0 ;  /* 0x0000000000027802 */ /* 0x000fe20000000f00 */
[----:B------:R-:W0:Y:S01]  /*10560*/  LDCU.64 UR4, c[0x4][0x310] ;  /* 0x01006200ff0477ac */ /* 0x000e220008000a00 */
[----:B------:R-:W-:Y:S02]  /*10570*/  HFMA2 R12, -RZ, RZ, 0, 5.9604644775390625e-08 ;  /* 0x00000001ff0c7431 */ /* 0x000fe400000001ff */
[----:B------:R-:W-:Y:S01]  /*10580*/  IMAD.MOV.U32 R8, RZ, RZ, 0x4e ;  /* 0x0000004eff087424 */ /* 0x000fe200078e00ff */
[----:B------:R-:W1:Y:S01]  /*10590*/  LDCU.64 UR6, c[0x4][0x318] ;  /* 0x01006300ff0677ac */ /* 0x000e620008000a00 */
[----:B------:R-:W2:Y:S01]  /*105a0*/  LDC.64 R2, c[0x4][R2] ;  /* 0x0100000002027b82 */ /* 0x000ea20000000a00 */
[----:B------:R-:W-:Y:S01]  /*105b0*/  IMAD.MOV.U32 R13, RZ, RZ, RZ ;  /* 0x000000ffff0d7224 */ /* 0x000fe200078e00ff */
[----:B------:R-:W4:Y:S01]  /*105c0*/  LDCU.64 UR8, c[0x4][0x38] ;  /* 0x01000700ff0877ac */ /* 0x000f220008000a00 */
[----:B0-----:R-:W-:Y:S01]  /*105d0*/  IMAD.U32 R4, RZ, RZ, UR4 ;  /* 0x00000004ff047e24 */ /* 0x001fe2000f8e00ff */
[----:B------:R-:W-:Y:S01]  /*105e0*/  MOV R5, UR5 ;  /* 0x0000000500057c02 */ /* 0x000fe20008000f00 */
[----:B-1----:R-:W-:Y:S01]  /*105f0*/  IMAD.U32 R6, RZ, RZ, UR6 ;  /* 0x00000006ff067e24 */ /* 0x002fe2000f8e00ff */
[----:B------:R-:W-:Y:S01]  /*10600*/  MOV R7, UR7 ;  /* 0x0000000700077c02 */ /* 0x000fe20008000f00 */
[----:B----4-:R-:W-:Y:S01]  /*10610*/  IMAD.U32 R10, RZ, RZ, UR8 ;  /* 0x00000008ff0a7e24 */ /* 0x010fe2000f8e00ff */
[----:B------:R-:W-:-:S07]  /*10620*/  MOV R11, UR9 ;  /* 0x00000009000b7c02 */ /* 0x000fce0008000f00 */
[----:B------:R-:W-:-:S07]  /*10630*/  LEPC R20, `(.L_x_4007) ;  /* 0x000000001014794e */ /* 0x000fce0000000000 */
[----:B--23-5:R-:W-:Y:S05]  /*10640*/  CALL.ABS.NOINC R2 ;  /* 0x0000000002007343 */ /* 0x02cfea0003c00000 */
.L_x_4007:
[----:B------:R-:W-:Y:S01]  /*10650*/  MOV R19, RZ ;  /* 0x000000ff00137202 */ /* 0x000fe20000000f00 */
[----:B------:R-:W-:Y:S06]  /*10660*/  BRA `(.L_x_3986) ;  /* 0x0000000000147947 */ /* 0x000fec0003800000 */
.L_x_4006:
[----:B------:R-:W2:Y:S02]  /*10670*/  LDG.E.64 R2, desc[UR36][R2.64] ;  /* 0x0000002402027981 */ /* 0x000ea4000c1e1b00 */
[----:B--2---:R0:W1:Y:S02]  /*10680*/  I2F.U64 R19, R2 ;  /* 0x0000000200137312 */ /* 0x0040640000301000 */
[----:B01----:R-:W-:Y:S05]  /*10690*/  BRA `(.L_x_3986) ;  /* 0x0000000000087947 */ /* 0x003fea0003800000 */
.L_x_4005:
[----:B------:R-:W2:Y:S02]  /*106a0*/  LDG.E R2, desc[UR36][R2.64] ;  /* 0x0000002402027981 */ /* 0x000ea4000c1e1900 */
[----:B--2---:R-:W-:-:S07]  /*106b0*/  I2FP.F32.U32 R19, R2 ;  /* 0x0000000200137245 */ /* 0x004fce0000201000 */
.L_x_3986:
[----:B------:R-:W-:Y:S05]  /*106c0*/  BSYNC.RECONVERGENT B6 ;  /* 0x0000000000067941 */ /* 0x000fea0003800200 */
.L_x_3980:
[C---:B---3-5:R-:W-:Y:S01]  /*106d0*/  FSETP.GE.FTZ.AND P1, PT, R18.reuse, RZ, PT ;  /* 0x000000ff1200720b */ /* 0x068fe20003f36000 */
[----:B------:R-:W-:Y:S01]  /*106e0*/  BSSY.RECONVERGENT B6, `(.L_x_4008) ;  /* 0x0000013000067945 */ /* 0x000fe20003800200 */
[----:B------:R-:W-:-:S13]  /*106f0*/  FSETP.GTU.FTZ.AND P0, PT, R18, 1, PT ;  /* 0x3f8000001200780b */ /* 0x000fda0003f1c000 */
[----:B------:R-:W-:Y:S05]  /*10700*/  @!P0 BRA P1, `(.L_x_4009) ;  /* 0x0000000000408947 */ /* 0x000fea0000800000 */
[----:B0-2---:R-:W-:Y:S01]  /*10710*/  MOV R2, 0x0 ;  /* 0x0000000000027802 */ /* 0x005fe20000000f00 */
[----:B------:R-:W0:Y:S01]  /*10720*/  LDCU.64 UR4, c[0x4][0x300] ;  /* 0x01006000ff0477ac */ /* 0x000e220008000a00 */
[----:B------:R-:W-:Y:S02]  /*10730*/  HFMA2 R12, -RZ, RZ, 0, 5.9604644775390625e-08 ;  /* 0x00000001ff0c7431 */ /* 0x000fe400000001ff */
[----:B------:R-:W-:Y:S01]  /*10740*/  IMAD.MOV.U32 R8, RZ, RZ, 0x5a ;  /* 0x0000005aff087424 */ /* 0x000fe200078e00ff */
[----:B------:R-:W2:Y:S01]  /*10750*/  LDCU.64 UR6, c[0x4][0x2d0] ;  /* 0x01005a00ff0677ac */ /* 0x000ea20008000a00 */
[----:B------:R-:W3:Y:S01]  /*10760*/  LDC.64 R2, c[0x4][R2] ;  /* 0x0100000002027b82 */ /* 0x000ee20000000a00 */
[----:B------:R-:W-:Y:S01]  /*10770*/  IMAD.MOV.U32 R13, RZ, RZ, RZ ;  /* 0x000000ffff0d7224 */ /* 0x000fe200078e00ff */
[----:B------:R-:W5:Y:S01]  /*10780*/  LDCU.64 UR8, c[0x4][0x10] ;  /* 0x01000200ff0877ac */ /* 0x000f620008000a00 */
[----:B0-----:R-:W-:Y:S01]  /*10790*/  IMAD.U32 R4, RZ, RZ, UR4 ;  /* 0x00000004ff047e24 */ /* 0x001fe2000f8e00ff */
[----:B------:R-:W-:Y:S01]  /*107a0*/  MOV R5, UR5 ;  /* 0x0000000500057c02 */ /* 0x000fe20008000f00 */
[----:B--2---:R-:W-:Y:S01]  /*107b0*/  IMAD.U32 R6, RZ, RZ, UR6 ;  /* 0x00000006ff067e24 */ /* 0x004fe2000f8e00ff */
[----:B------:R-:W-:Y:S01]  /*107c0*/  MOV R7, UR7 ;  /* 0x0000000700077c02 */ /* 0x000fe20008000f00 */
[----:B-----5:R-:W-:Y:S01]  /*107d0*/  IMAD.U32 R10, RZ, RZ, UR8 ;  /* 0x00000008ff0a7e24 */ /* 0x020fe2000f8e00ff */
[----:B------:R-:W-:-:S07]  /*107e0*/  MOV R11, UR9 ;  /* 0x00000009000b7c02 */ /* 0x000fce0008000f00 */
[----:B------:R-:W-:-:S07]  /*107f0*/  LEPC R20, `(.L_x_4009) ;  /* 0x000000001014794e */ /* 0x000fce0000000000 */
[----:B-1-34-:R-:W-:Y:S05]  /*10800*/  CALL.ABS.NOINC R2 ;  /* 0x0000000002007343 */ /* 0x01afea0003c00000 */
.L_x_4009:
[----:B------:R-:W-:Y:S05]  /*10810*/  BSYNC.RECONVERGENT B6 ;  /* 0x0000000000067941 */ /* 0x000fea0003800200 */
.L_x_4008:
[C---:B-1--4-:R-:W-:Y:S01]  /*10820*/  FSETP.GE.FTZ.AND P1, PT, R19.reuse, RZ, PT ;  /* 0x000000ff1300720b */ /* 0x052fe20003f36000 */
[----:B------:R-:W-:Y:S01]  /*10830*/  BSSY.RECONVERGENT B6, `(.L_x_4010) ;  /* 0x0000013000067945 */ /* 0x000fe20003800200 */
[----:B------:R-:W-:-:S13]  /*10840*/  FSETP.GTU.FTZ.AND P0, PT, R19, 1, PT ;  /* 0x3f8000001300780b */ /* 0x000fda0003f1c000 */
[----:B------:R-:W-:Y:S05]  /*10850*/  @!P0 BRA P1, `(.L_x_4011) ;  /* 0x0000000000408947 */ /* 0x000fea0000800000 */
[----:B0-2---:R-:W-:Y:S01]  /*10860*/  MOV R2, 0x0 ;  /* 0x0000000000027802 */ /* 0x005fe20000000f00 */
        /* <DEDUP_REMOVED lines=15> */
.L_x_4011:
[----:B------:R-:W-:Y:S05]  /*10960*/  BSYNC.RECONVERGENT B6 ;  /* 0x0000000000067941 */ /* 0x000fea0003800200 */
.L_x_4010:
[----:B------:R-:W-:Y:S01]  /*10970*/  FADD.FTZ R5, -R18, -RZ ;  /* 0x800000ff12057221 */ /* 0x000fe20000010100 */
[----:B------:R-:W-:Y:S01]  /*10980*/  HFMA2 R4, -RZ, RZ, 1.625, 0 ;  /* 0x3e800000ff047431 */ /* 0x000fe200000001ff */
[----:B------:R-:W-:Y:S01]  /*10990*/  MOV R7, 0x3d39bf78 ;  /* 0x3d39bf7800077802 */ /* 0x000fe20000000f00 */
[----:B------:R-:W-:Y:S01]  /*109a0*/  UPRMT UR4, UR43, 0x9910, URZ ;  /* 0x000099102b047896 */ /* 0x000fe200080000ff */
[C---:B------:R-:W-:Y:S01]  /*109b0*/  FADD.FTZ.RZ R0, R5.reuse, 1 ;  /* 0x3f80000005007421 */ /* 0x040fe2000001c000 */
[C---:B------:R-:W-:Y:S02]  /*109c0*/  ISETP.GE.U32.AND P0, PT, R5.reuse, 0x7f800000, PT ;  /* 0x7f8000000500780c */ /* 0x040fe40003f06070 */
[----:B------:R-:W-:Y:S01]  /*109d0*/  UISETP.GT.AND UP0, UPT, UR4, 0x9, UPT ;  /* 0x000000090400788c */ /* 0x000fe2000bf04270 */
[----:B------:R-:W-:Y:S01]  /*109e0*/  VIADD R0, R0, 0xc0c00000 ;  /* 0xc0c0000000007836 */ /* 0x000fe20000000000 */
[----:B------:R-:W-:-:S04]  /*109f0*/  ISETP.GT.AND P2, PT, R5, -0x40800000, P0 ;  /* 0xbf8000000500780c */ /* 0x000fc80000744270 */
[----:B------:R-:W-:-:S04]  /*10a00*/  LOP3.LUT R0, R0, 0xff800000, RZ, 0xc0, !PT ;  /* 0xff80000000007812 */ /* 0x000fc800078ec0ff */
[----:B0-----:R-:W-:Y:S01]  /*10a10*/  IADD3 R3, PT, PT, -R0, 0x40800000, RZ ;  /* 0x4080000000037810 */ /* 0x001fe20007ffe1ff */
[----:B--2---:R-:W-:Y:S01]  /*10a20*/  IMAD.IADD R2, R5, 0x1, -R0 ;  /* 0x0000000105027824 */ /* 0x004fe200078e0a00 */
[----:B------:R-:W-:Y:S01]  /*10a30*/  I2FP.F32.S32 R0, R0 ;  /* 0x0000000000007245 */ /* 0x000fe20000201400 */
[----:B------:R-:W-:Y:S01]  /*10a40*/  @P0 IMAD.MOV.U32 R5, RZ, RZ, 0x7f800000 ;  /* 0x7f800000ff050424 */ /* 0x000fe200078e00ff */
[----:B------:R-:W-:Y:S01]  /*10a50*/  @P0 FSETP.NEU.FTZ.AND P1, PT, R18, RZ, PT ;  /* 0x000000ff1200020b */ /* 0x000fe20003f3d000 */
[----:B------:R-:W-:Y:S02]  /*10a60*/  FFMA.FTZ R3, R3, R4, -1 ;  /* 0xbf80000003037423 */ /* 0x000fe40000010004 */
        /* <DEDUP_REMOVED lines=19> */
[----:B------:R-:W-:-:S04]  /*10ba0*/  @P0 FSEL R0, R0, -RZ, P1 ;  /* 0x800000ff00000208 */ /* 0x000fc80000800000 */
[----:B------:R-:W-:-:S05]  /*10bb0*/  FMNMX.NAN R2, R0, -100, !PT ;  /* 0xc2c8000000027809 */ /* 0x000fca0007820000 */
        /* <DEDUP_REMOVED lines=11> */
[----:B0-----:R-:W-:Y:S01]  /*10c70*/  STG.E.U8 desc[UR36][R16.64], R3 ;  /* 0x0000000310007986 */ /* 0x001fe2000c101124 */
[----:B------:R-:W-:Y:S05]  /*10c80*/  EXIT ;  /* 0x000000000000794d */ /* 0x000fea0003800000 */
.L_x_4015:
[----:B------:R-:W0:Y:S02]  /*10c90*/  F2I.S64.TRUNC R2, R2 ;  /* 0x0000000200027311 */ /* 0x000e24000020d900 */
[----:B0-----:R-:W-:-:S05]  /*10ca0*/  MOV R5, R2 ;  /* 0x0000000200057202 */ /* 0x001fca0000000f00 */
[----:B------:R-:W-:Y:S01]  /*10cb0*/  STG.E.U8 desc[UR36][R16.64], R5 ;  /* 0x0000000510007986 */ /* 0x000fe2000c101124 */
[----:B------:R-:W-:Y:S05]  /*10cc0*/  EXIT ;  /* 0x000000000000794d */ /* 0x000fea0003800000 */
.L_x_4014:
[----:B------:R-:W-:-:S09]  /*10cd0*/  UISETP.NE.AND UP0, UPT, UR4, 0x2, UPT ;  /* 0x000000020400788c */ /* 0x000fd2000bf05270 */
[----:B------:R-:W-:Y:S05]  /*10ce0*/  BRA.U !UP0, `(.L_x_4017) ;  /* 0x0000000108287547 */ /* 0x000fea000b800000 */
[----:B------:R-:W-:-:S09]  /*10cf0*/  UISETP.NE.AND UP0, UPT, UR4, 0x3, UPT ;  /* 0x000000030400788c */ /* 0x000fd2000bf05270 */
[----:B------:R-:W-:Y:S05]  /*10d00*/  BRA.U !UP0, `(.L_x_4018) ;  /* 0x0000000108147547 */ /* 0x000fea000b800000 */
[----:B------:R-:W-:-:S09]  /*10d10*/  UISETP.NE.AND UP0, UPT, UR4, 0x4, UPT ;  /* 0x000000040400788c */ /* 0x000fd2000bf05270 */
[----:B------:R-:W-:Y:S05]  /*10d20*/  BRA.U UP0, `(.L_x_4016) ;  /* 0x0000000900387547 */ /* 0x000fea000b800000 */
[----:B------:R-:W0:Y:S02]  /*10d30*/  F2I.S64.TRUNC R2, R2 ;  /* 0x0000000200027311 */ /* 0x000e24000020d900 */
[----:B0-----:R-:W-:Y:S01]  /*10d40*/  STG.E.64 desc[UR36][R16.64], R2 ;  /* 0x0000000210007986 */ /* 0x001fe2000c101b24 */
[----:B------:R-:W-:Y:S05]  /*10d50*/  EXIT ;  /* 0x000000000000794d */ /* 0x000fea0003800000 */
.L_x_4018:
[----:B------:R-:W0:Y:S02]  /*10d60*/  F2I.FTZ.TRUNC.NTZ R3, R2 ;  /* 0x0000000200037305 */ /* 0x000e24000021f100 */
[----:B0-----:R-:W-:Y:S01]  /*10d70*/  STG.E desc[UR36][R16.64], R3 ;  /* 0x0000000310007986 */ /* 0x001fe2000c101924 */
[----:B------:R-:W-:Y:S05]  /*10d80*/  EXIT ;  /* 0x000000000000794d */ /* 0x000fea0003800000 */
.L_x_4017:
[----:B------:R-:W0:Y:S02]  /*10d90*/  F2I.FTZ.TRUNC.NTZ R3, R2 ;  /* 0x0000000200037305 */ /* 0x000e24000021f100 */
[----:B0-----:R-:W-:Y:S01]  /*10da0*/  STG.E.U16 desc[UR36][R16.64], R3 ;  /* 0x0000000310007986 */ /* 0x001fe2000c101524 */
[----:B------:R-:W-:Y:S05]  /*10db0*/  EXIT ;  /* 0x000000000000794d */ /* 0x000fea0003800000 */
.L_x_4013:
[----:B------:R-:W-:-:S09]  /*10dc0*/  UISETP.GT.AND UP0, UPT, UR4, 0x6, UPT ;  /* 0x000000060400788c */ /* 0x000fd2000bf04270 */
[----:B------:R-:W-:Y:S05]  /*10dd0*/  BRA.U UP0, `(.L_x_4019) ;  /* 0x0000000100247547 */ /* 0x000fea000b800000 */
[----:B------:R-:W-:-:S09]  /*10de0*/  UISETP.NE.AND UP0, UPT, UR4, 0x5, UPT ;  /* 0x000000050400788c */ /* 0x000fd2000bf05270 */
[----:B------:R-:W-:Y:S05]  /*10df0*/  BRA.U !UP0, `(.L_x_4020) ;  /* 0x0000000108107547 */ /* 0x000fea000b800000 */
[----:B------:R-:W-:-:S09]  /*10e00*/  UISETP.NE.AND UP0, UPT, UR4, 0x6, UPT ;  /* 0x000000060400788c */ /* 0x000fd2000bf05270 */
[----:B------:R-:W-:Y:S05]  /*10e10*/  BRA.U UP0, `(.L_x_4016) ;  /* 0x0000000500fc7547 */ /* 0x000fea000b800000 */
[----:B------:R-:W-:Y:S01]  /*10e20*/  STG.E desc[UR36][R16.64], R2 ;  /* 0x0000000210007986 */ /* 0x000fe2000c101924 */
[----:B------:R-:W-:Y:S05]  /*10e30*/  EXIT ;  /* 0x000000000000794d */ /* 0x000fea0003800000 */
.L_x_4020:
[----:B------:R-:W-:-:S05]  /*10e40*/  F2FP.F16.F32.PACK_AB R2, RZ, R2 ;  /* 0x00000002ff02723e */ /* 0x000fca00000000ff */
[----:B------:R-:W-:Y:S01]  /*10e50*/  STG.E.U16 desc[UR36][R16.64], R2 ;  /* 0x0000000210007986 */ /* 0x000fe2000c101524 */
[----:B------:R-:W-:Y:S05]  /*10e60*/  EXIT ;  /* 0x000000000000794d */ /* 0x000fea0003800000 */
.L_x_4019:
[----:B------:R-:W-:-:S09]  /*10e70*/  UISETP.NE.AND UP0, UPT, UR4, 0x7, UPT ;  /* 0x000000070400788c */ /* 0x000fd2000bf05270 */
[----:B------:R-:W-:Y:S05]  /*10e80*/  BRA.U !UP0, `(.L_x_4021) ;  /* 0x00000001082c7547 */ /* 0x000fea000b800000 */
[----:B------:R-:W-:-:S09]  /*10e90*/  UISETP.NE.AND UP0, UPT, UR4, 0x8, UPT ;  /* 0x000000080400788c */ /* 0x000fd2000bf05270 */
[----:B------:R-:W-:Y:S05]  /*10ea0*/  BRA.U !UP0, `(.L_x_4022) ;  /* 0x0000000108147547 */ /* 0x000fea000b800000 */
[----:B------:R-:W-:-:S09]  /*10eb0*/  UISETP.NE.AND UP0, UPT, UR4, 0x9, UPT ;  /* 0x000000090400788c */ /* 0x000fd2000bf05270 */
[----:B------:R-:W-:Y:S05]  /*10ec0*/  BRA.U UP0, `(.L_x_4016) ;  /* 0x0000000500d07547 */ /* 0x000fea000b800000 */
[----:B------:R-:W-:-:S05]  /*10ed0*/  IMAD.MOV.U32 R3, RZ, RZ, RZ ;  /* 0x000000ffff037224 */ /* 0x000fca00078e00ff */
[----:B------:R-:W-:Y:S01]  /*10ee0*/  STG.E.64 desc[UR36][R16.64], R2 ;  /* 0x0000000210007986 */ /* 0x000fe2000c101b24 */
[----:B------:R-:W-:Y:S05]  /*10ef0*/  EXIT ;  /* 0x000000000000794d */ /* 0x000fea0003800000 */
.L_x_4022:
[----:B------:R-:W-:-:S04]  /*10f00*/  F2FP.F16.F32.PACK_AB R3, RZ, R2 ;  /* 0x00000002ff03723e */ /* 0x000fc800000000ff */
[----:B------:R-:W-:-:S05]  /*10f10*/  PRMT R3, R3, 0x5410, RZ ;  /* 0x0000541003037816 */ /* 0x000fca00000000ff */
[----:B------:R-:W-:Y:S01]  /*10f20*/  STG.E desc[UR36][R16.64], R3 ;  /* 0x0000000310007986 */ /* 0x000fe2000c101924 */
[----:B------:R-:W-:Y:S05]  /*10f30*/  EXIT ;  /* 0x000000000000794d */ /* 0x000fea0003800000 */
.L_x_4021:
[----:B------:R-:W-:-:S06]  /*10f40*/  FMUL.FTZ R2, R2, 1 ;  /* 0x3f80000002027820 */ /* 0x000fcc0000410000 */
[----:B------:R-:W0:Y:S02]  /*10f50*/  F2F.F64.F32 R2, R2 ;  /* 0x0000000200027310 */ /* 0x000e240000201800 */
[----:B0-----:R-:W-:Y:S01]  /*10f60*/  STG.E.64 desc[UR36][R16.64], R2 ;  /* 0x0000000210007986 */ /* 0x001fe2000c101b24 */
[----:B------:R-:W-:Y:S05]  /*10f70*/  EXIT ;  /* 0x000000000000794d */ /* 0x000fea0003800000 */
.L_x_4012:
        /* <DEDUP_REMOVED lines=11> */
[----:B0-----:R-:W-:Y:S01]  /*11030*/  STG.E.U16 desc[UR36][R16.64], R3 ;  /* 0x0000000310007986 */ /* 0x001fe2000c101524 */
[----:B------:R-:W-:Y:S05]  /*11040*/  EXIT ;  /* 0x000000000000794d */ /* 0x000fea0003800000 */
.L_x_4026:
[----:B------:R-:W-:Y:S01]  /*11050*/  LOP3.LUT R4, R2, 0x7fffffff, RZ, 0xc0, !PT ;  /* 0x7fffffff02047812 */ /* 0x000fe200078ec0ff */
[----:B------:R-:W-:Y:S01]  /*11060*/  BSSY.RECONVERGENT B0, `(.L_x_4027) ;  /* 0x0000012000007945 */ /* 0x000fe20003800200 */
[----:B------:R-:W-:Y:S02]  /*11070*/  HFMA2 R8, -RZ, RZ, 0, 7.62939453125e-06 ;  /* 0x00000080ff087431 */ /* 0x000fe400000001ff */
        /* <DEDUP_REMOVED lines=13> */
.L_x_4029:
[----:B------:R-:W-:-:S04]  /*11150*/  SHF.R.U32.HI R2, RZ, 0x18, R2 ;  /* 0x00000018ff027819 */ /* 0x000fc80000011602 */
[----:B------:R-:W-:-:S04]  /*11160*/  LOP3.LUT R2, R3, 0x80, R2, 0xf8, !PT ;  /* 0x0000008003027812 */ /* 0x000fc800078ef802 */
[----:B------:R-:W-:-:S07]  /*11170*/  PRMT R8, R2, 0x7610, R8 ;  /* 0x0000761002087816 */ /* 0x000fce0000000008 */
.L_x_4028:
[----:B------:R-:W-:Y:S05]  /*11180*/  BSYNC.RECONVERGENT B0 ;  /* 0x0000000000007941 */ /* 0x000fea0003800200 */
.L_x_4027:
[----:B------:R-:W-:Y:S01]  /*11190*/  STG.E.U8 desc[UR36][R16.64], R8 ;  /* 0x0000000810007986 */ /* 0x000fe2000c101124 */
[----:B------:R-:W-:Y:S05]  /*111a0*/  EXIT ;  /* 0x000000000000794d */ /* 0x000fea0003800000 */
.L_x_4025:
        /* <DEDUP_REMOVED lines=16> */
.L_x_4032:
[----:B------:R-:W-:-:S04]  /*112b0*/  SHF.R.U32.HI R2, RZ, 0x18, R2 ;  /* 0x00000018ff027819 */ /* 0x000fc80000011602 */
[----:B------:R-:W-:-:S04]  /*112c0*/  LOP3.LUT R3, R3, 0x80, R2, 0xf8, !PT ;  /* 0x0000008003037812 */ /* 0x000fc800078ef802 */
[----:B------:R-:W-:-:S07]  /*112d0*/  PRMT R8, R3, 0x7610, R8 ;  /* 0x0000761003087816 */ /* 0x000fce0000000008 */
.L_x_4031:
[----:B------:R-:W-:Y:S05]  /*112e0*/  BSYNC.RECONVERGENT B0 ;  /* 0x0000000000007941 */ /* 0x000fea0003800200 */
.L_x_4030:
[----:B------:R-:W-:Y:S01]  /*112f0*/  STG.E.U8 desc[UR36][R16.64], R8 ;  /* 0x0000000810007986 */ /* 0x000fe2000c101124 */
[----:B------:R-:W-:Y:S05]  /*11300*/  EXIT ;  /* 0x000000000000794d */ /* 0x000fea0003800000 */
.L_x_4024:
        /* <DEDUP_REMOVED lines=21> */
.L_x_4034:
[----:B------:R-:W0:Y:S02]  /*11460*/  F2I.U64.TRUNC R2, R2 ;  /* 0x0000000200027311 */ /* 0x000e24000020d800 */
[----:B0-----:R-:W-:Y:S01]  /*11470*/  STG.E.64 desc[UR36][R16.64], R2 ;  /* 0x0000000210007986 */ /* 0x001fe2000c101b24 */
[----:B------:R-:W-:Y:S05]  /*11480*/  EXIT ;  /* 0x000000000000794d */ /* 0x000fea0003800000 */
.L_x_4033:
[----:B------:R-:W0:Y:S02]  /*11490*/  F2I.FTZ.U32.TRUNC.NTZ R3, R2 ;  /* 0x0000000200037305 */ /* 0x000e24000021f000 */
[----:B0-----:R-:W-:Y:S01]  /*114a0*/  STG.E desc[UR36][R16.64], R3 ;  /* 0x0000000310007986 */ /* 0x001fe2000c101924 */
[----:B------:R-:W-:Y:S05]  /*114b0*/  EXIT ;  /* 0x000000000000794d */ /* 0x000fea0003800000 */
.L_x_4023:
        /* <DEDUP_REMOVED lines=8> */
[----:B------:R-:W-:Y:S01]  /*11540*/  STG.E.U8 desc[UR36][R16.64], R3 ;  /* 0x0000000310007986 */ /* 0x000fe2000c101124 */
[----:B------:R-:W-:Y:S05]  /*11550*/  EXIT ;  /* 0x000000000000794d */ /* 0x000fea0003800000 */
.L_x_4036:
[----:B------:R-:W-:Y:S01]  /*11560*/  FMUL.FTZ R4, R2, 1 ;  /* 0x3f80000002047820 */ /* 0x000fe20000410000 */
[----:B------:R-:W-:-:S05]  /*11570*/  CS2R R6, SRZ ;  /* 0x0000000000067805 */ /* 0x000fca000001ff00 */
[----:B------:R-:W0:Y:S02]  /*11580*/  F2F.F64.F32 R4, R4 ;  /* 0x0000000400047310 */ /* 0x000e240000201800 */
[----:B0-----:R-:W-:Y:S01]  /*11590*/  STG.E.128 desc[UR36][R16.64], R4 ;  /* 0x0000000410007986 */ /* 0x001fe2000c101d24 */
[----:B------:R-:W-:Y:S05]  /*115a0*/  EXIT ;  /* 0x000000000000794d */ /* 0x000fea0003800000 */
.L_x_4035:
[----:B------:R-:W-:-:S09]  /*115b0*/  UISETP.NE.AND UP0, UPT, UR4, 0xf, UPT ;  /* 0x0000000f0400788c */ /* 0x000fd2000bf05270 */
[----:B------:R-:W-:Y:S05]  /*115c0*/  BRA.U !UP0, `(.L_x_4037) ;  /* 0x0000000108e07547 */ /* 0x000fea000b800000 */
[----:B------:R-:W-:-:S09]  /*115d0*/  UISETP.NE.AND UP0, UPT, UR4, 0x17, UPT ;  /* 0x000000170400788c */ /* 0x000fd2000bf05270 */
[----:B------:R-:W-:Y:S05]  /*115e0*/  BRA.U !UP0, `(.L_x_4038) ;  /* 0x00000001088c7547 */ /* 0x000fea000b800000 */
[----:B------:R-:W-:-:S09]  /*115f0*/  UISETP.NE.AND UP0, UPT, UR4, 0x18, UPT ;  /* 0x000000180400788c */ /* 0x000fd2000bf05270 */
[----:B------:R-:W-:Y:S05]  /*11600*/  BRA.U !UP0, `(.L_x_4039) ;  /* 0x0000000108447547 */ /* 0x000fea000b800000 */
.L_x_4016:
[----:B------:R-:W-:Y:S01]  /*11610*/  MOV R0, 0x0 ;  /* 0x0000000000007802 */ /* 0x000fe20000000f00 */
[----:B------:R-:W0:Y:S01]  /*11620*/  LDCU.64 UR4, c[0x4][0x310] ;  /* 0x01006200ff0477ac */ /* 0x000e220008000a00 */
[----:B------:R-:W-:Y:S02]  /*11630*/  HFMA2 R8, -RZ, RZ, 0, 6.020069122314453125e-06 ;  /* 0x00000065ff087431 */ /* 0x000fe400000001ff */
[----:B------:R-:W-:Y:S01]  /*11640*/  IMAD.MOV.U32 R12, RZ, RZ, 0x1 ;  /* 0x00000001ff0c7424 */ /* 0x000fe200078e00ff */
[----:B------:R1:W2:Y:S01]  /*11650*/  LDC.64 R2, c[0x4][R0] ;  /* 0x0100000000027b82 */ /* 0x0002a20000000a00 */
[----:B------:R-:W3:Y:S01]  /*11660*/  LDCU.64 UR6, c[0x4][0x318] ;  /* 0x01006300ff0677ac */ /* 0x000ee20008000a00 */
[----:B------:R-:W-:Y:S01]  /*11670*/  MOV R13, RZ ;  /* 0x000000ff000d7202 */ /* 0x000fe20000000f00 */
[----:B------:R-:W4:Y:S01]  /*11680*/  LDCU.64 UR8, c[0x4][0x40] ;  /* 0x01000800ff0877ac */ /* 0x000f220008000a00 */
[----:B0-----:R-:W-:Y:S01]  /*11690*/  MOV R4, UR4 ;  /* 0x0000000400047c02 */ /* 0x001fe20008000f00 */
[----:B------:R-:W-:Y:S01]  /*116a0*/  IMAD.U32 R5, RZ, RZ, UR5 ;  /* 0x00000005ff057e24 */ /* 0x000fe2000f8e00ff */
[----:B---3--:R-:W-:Y:S01]  /*116b0*/  MOV R6, UR6 ;  /* 0x0000000600067c02 */ /* 0x008fe20008000f00 */
[----:B------:R-:W-:Y:S01]  /*116c0*/  IMAD.U32 R7, RZ, RZ, UR7 ;  /* 0x00000007ff077e24 */ /* 0x000fe2000f8e00ff */
[----:B----4-:R-:W-:Y:S01]  /*116d0*/  MOV R10, UR8 ;  /* 0x00000008000a7c02 */ /* 0x010fe20008000f00 */
[----:B-1----:R-:W-:-:S07]  /*116e0*/  IMAD.U32 R11, RZ, RZ, UR9 ;  /* 0x00000009ff0b7e24 */ /* 0x002fce000f8e00ff */
[----:B------:R-:W-:-:S07]  /*116f0*/  LEPC R20, `(.L_x_4040) ;  /* 0x000000001014794e */ /* 0x000fce0000000000 */
[----:B--2---:R-:W-:Y:S05]  /*11700*/  CALL.ABS.NOINC R2 ;  /* 0x0000000002007343 */ /* 0x004fea0003c00000 */
.L_x_4040:
[----:B------:R-:W-:Y:S05]  /*11710*/  EXIT ;  /* 0x000000000000794d */ /* 0x000fea0003800000 */
.L_x_4039:
        /* <DEDUP_REMOVED lines=12> */
.L_x_4042:
[----:B------:R-:W-:Y:S05]  /*117e0*/  BSYNC.RECONVERGENT B0 ;  /* 0x0000000000007941 */ /* 0x000fea0003800200 */
.L_x_4041:
[----:B------:R-:W-:-:S05]  /*117f0*/  LOP3.LUT R3, R0, 0x80, R5, 0xf8, !PT ;  /* 0x0000008000037812 */ /* 0x000fca00078ef805 */
[----:B------:R-:W-:Y:S01]  /*11800*/  STG.E.U8 desc[UR36][R16.64], R3 ;  /* 0x0000000310007986 */ /* 0x000fe2000c101124 */
[----:B------:R-:W-:Y:S05]  /*11810*/  EXIT ;  /* 0x000000000000794d */ /* 0x000fea0003800000 */
.L_x_4038:
        /* <DEDUP_REMOVED lines=11> */
.L_x_4044:
[----:B------:R-:W-:Y:S01]  /*118d0*/  HFMA2 R0, -RZ, RZ, 0, 7.569789886474609375e-06 ;  /* 0x0000007fff007431 */ /* 0x000fe200000001ff */
[----:B------:R-:W-:-:S04]  /*118e0*/  ISETP.GT.U32.AND P0, PT, R4, 0x7f800000, PT ;  /* 0x7f8000000400780c */ /* 0x000fc80003f04070 */
[----:B------:R-:W-:-:S09]  /*118f0*/  SEL R0, R0, 0x7c, P0 ;  /* 0x0000007c00007807 */ /* 0x000fd20000000000 */
.L_x_4045:
[----:B------:R-:W-:Y:S05]  /*11900*/  BSYNC.RECONVERGENT B0 ;  /* 0x0000000000007941 */ /* 0x000fea0003800200 */
.L_x_4043:
[----:B------:R-:W-:-:S04]  /*11910*/  SHF.R.U32.HI R3, RZ, 0x18, R2 ;  /* 0x00000018ff037819 */ /* 0x000fc80000011602 */
[----:B------:R-:W-:-:S05]  /*11920*/  LOP3.LUT R3, R0, 0x80, R3, 0xf8, !PT ;  /* 0x0000008000037812 */ /* 0x000fca00078ef803 */
[----:B------:R-:W-:Y:S01]  /*11930*/  STG.E.U8 desc[UR36][R16.64], R3 ;  /* 0x0000000310007986 */ /* 0x000fe2000c101124 */
[----:B------:R-:W-:Y:S05]  /*11940*/  EXIT ;  /* 0x000000000000794d */ /* 0x000fea0003800000 */
.L_x_4037:
[----:B------:R-:W-:-:S05]  /*11950*/  F2FP.BF16.F32.PACK_AB R2, RZ, R2 ;  /* 0x00000002ff02723e */ /* 0x000fca00000010ff */
[----:B------:R-:W-:Y:S01]  /*11960*/  STG.E.U16 desc[UR36][R16.64], R2 ;  /* 0x0000000210007986 */ /* 0x000fe2000c101524 */
[----:B------:R-:W-:Y:S05]  /*11970*/  EXIT ;  /* 0x000000000000794d */ /* 0x000fea0003800000 */
.L_x_4046:
        /* <DEDUP_REMOVED lines=16> */
.L_x_10674:


//--------------------- .text._ZN2at6native27unrolled_elementwise_kernelIZZZNS0_29binary_cross_entropy_out_cudaERKNS_6TensorES4_RKSt8optionalIS2_ElRS2_ENKUlvE_clEvENKUlvE0_clEvEUlffE_St5arrayIPcLm3EELi4E23TrivialOffsetCalculatorILi2EjESG_ILi1EjENS0_6memory12LoadWithCastILi2EEENSJ_13StoreWithCastILi1EEEEEviT_T0_T2_T3_T4_T5_ --------------------------
	.section	.text._ZN2at6native27unrolled_elementwise_kernelIZZZNS0_29binary_cross_entropy_out_cudaERKNS_6TensorES4_RKSt8optionalIS2_ElRS2_ENKUlvE_clEvENKUlvE0_clEvEUlffE_St5arrayIPcLm3EELi4E23TrivialOffsetCalculatorILi2EjESG_ILi1EjENS0_6memory12LoadWithCastILi2EEENSJ_13StoreWithCastILi1EEEEEviT_T0_T2_T3_T4_T5_,"ax",@progbits
	.align	128
        .global         _ZN2at6native27unrolled_elementwise_kernelIZZZNS0_29binary_cross_entropy_out_cudaERKNS_6TensorES4_RKSt8optionalIS2_ElRS2_ENKUlvE_clEvENKUlvE0_clEvEUlffE_St5arrayIPcLm3EELi4E23TrivialOffsetCalculatorILi2EjESG_ILi1EjENS0_6memory12LoadWithCastILi2EEENSJ_13StoreWithCastILi1EEEEEviT_T0_T2_T3_T4_T5_
        .type           _ZN2at6native27unrolled_elementwise_kernelIZZZNS0_29binary_cross_entropy_out_cudaERKNS_6TensorES4_RKSt8optionalIS2_ElRS2_ENKUlvE_clEvENKUlvE0_clEvEUlffE_St5arrayIPcLm3EELi4E23TrivialOffsetCalculatorILi2EjESG_ILi1EjENS0_6memory12LoadWithCastILi2EEENSJ_13StoreWithCastILi1EEEEEviT_T0_T2_T3_T4_T5_,@function
        .size           _ZN2at6native27unrolled_elementwise_kernelIZZZNS0_29binary_cross_entropy_out_cudaERKNS_6TensorES4_RKSt8optionalIS2_ElRS2_ENKUlvE_clEvENKUlvE0_clEvEUlffE_St5arrayIPcLm3EELi4E23TrivialOffsetCalculatorILi2EjESG_ILi1EjENS0_6memory12LoadWithCastILi2EEENSJ_13StoreWithCastILi1EEEEEviT_T0_T2_T3_T4_T5_,(.L_x_10675 - _ZN2at6native27unrolled_elementwise_kernelIZZZNS0_29binary_cross_entropy_out_cudaERKNS_6TensorES4_RKSt8optionalIS2_ElRS2_ENKUlvE_clEvENKUlvE0_clEvEUlffE_St5arrayIPcLm3EELi4E23TrivialOffsetCalculatorILi2EjESG_ILi1EjENS0_6memory12LoadWithCastILi2EEENSJ_13StoreWithCastILi1EEEEEviT_T0_T2_T3_T4_T5_)
        .other          _ZN2at6native27unrolled_elementwise_kernelIZZZNS0_29binary_cross_entropy_out_cudaERKNS_6TensorES4_RKSt8optionalIS2_ElRS2_ENKUlvE_clEvENKUlvE0_clEvEUlffE_St5arrayIPcLm3EELi4E23TrivialOffsetCalculatorILi2EjESG_ILi1EjENS0_6memory12LoadWithCastILi2EEENSJ_13StoreWithCastILi1EEEEEviT_T0_T2_T3_T4_T5_,@"STO_CUDA_ENTRY STV_DEFAULT"
_ZN2at6native27unrolled_elementwise_kernelIZZZNS0_29binary_cross_entropy_out_cudaERKNS_6TensorES4_RKSt8optionalIS2_ElRS2_ENKUlvE_clEvENKUlvE0_clEvEUlffE_St5arrayIPcLm3EELi4E23TrivialOffsetCalculatorILi2EjESG_ILi1EjENS0_6memory12LoadWithCastILi2EEENSJ_13StoreWithCastILi1EEEEEviT_T0_T2_T3_T4_T5_:
.text._ZN2at6native27unrolled_elementwise_kernelIZZZNS0_29binary_cross_entropy_out_cudaERKNS_6TensorES4_RKSt8optionalIS2_ElRS2_ENKUlvE_clEvENKUlvE0_clEvEUlffE_St5arrayIPcLm3EELi4E23TrivialOffsetCalculatorILi2EjESG_ILi1EjENS0_6memory12LoadWithCastILi2EEENSJ_13StoreWithCastILi1EEEEEviT_T0_T2_T3_T4_T5_:
[----:B------:R-:W0:Y:S01]  /*0000*/  LDC R1, c[0x0][0x37c] ;  /* 0x0000df00ff017b82 */ /* 0x000e220000000800 */
[----:B------:R-:W1:Y:S07]  /*0010*/  S2R R2, SR_CTAID.X ;  /* 0x0000000000027919 */ /* 0x000e6e0000002500 */
[----:B------:R-:W1:Y:S01]  /*0020*/  LDC R3, c[0x0][0x380] ;  /* 0x0000e000ff037b82 */ /* 0x000e620000000800 */
[----:B------:R-:W2:Y:S01]  /*0030*/  LDCU.64 UR36, c[0x0][0x358] ;  /* 0x00006b00ff2477ac */ /* 0x000ea20008000a00 */
[----:B------:R-:W-:Y:S01]  /*0040*/  BSSY.RECONVERGENT B7, `(.L_x_4047) ;  /* 0x00001e0000077945 */ /* 0x000fe20003800200 */
[----:B------:R-:W3:Y:S01]  /*0050*/  S2R R23, SR_TID.X ;  /* 0x0000000000177919 */ /* 0x000ee20000002100 */
[----:B------:R-:W-:Y:S01]  /*0060*/  IMAD.MOV.U32 R28, RZ, RZ, RZ ;  /* 0x000000ffff1c7224 */ /* 0x000fe200078e00ff */
[----:B------:R-:W4:Y:S01]  /*0070*/  LDCU.U8 UR38, c[0x0][0x3a4] ;  /* 0x00007480ff2677ac */ /* 0x000f220008000000 */
[----:B------:R-:W-:Y:S01]  /*0080*/  IMAD.MOV.U32 R18, RZ, RZ, RZ ;  /* 0x000000ffff127224 */ /* 0x000fe200078e00ff */
        /* <DEDUP_REMOVED lines=8> */
[----:B------:R-:W-:Y:S01]  /*0110*/  BSSY.RECONVERGENT B6, `(.L_x_4049) ;  /* 0x00000e7000067945 */ /* 0x000fe20003800200 */
        /* <DEDUP_REMOVED lines=17> */
.L_x_4053:
[----:B------:R-:W2:Y:S02]  /*0230*/  LDG.E.U8 R4, desc[UR36][R4.64] ;  /* 0x0000002404047981 */ /* 0x000ea4000c1e1100 */
[----:B--2---:R-:W-:Y:S01]  /*0240*/  I2FP.F32.U32 R28, R4 ;  /* 0x00000004001c7245 */ /* 0x004fe20000201000 */
[----:B------:R-:W-:Y:S06]  /*0250*/  BRA `(.L_x_4055) ;  /* 0x0000000c00487947 */ /* 0x000fec0003800000 */
.L_x_4052:
        /* <DEDUP_REMOVED lines=9> */
.L_x_4057:
[----:B------:R-:W2:Y:S02]  /*02f0*/  LDG.E R4, desc[UR36][R4.64] ;  /* 0x0000002404047981 */ /* 0x000ea4000c1e1900 */
[----:B--2---:R-:W-:Y:S01]  /*0300*/  I2FP.F32.S32 R28, R4 ;  /* 0x00000004001c7245 */ /* 0x004fe20000201400 */
[----:B------:R-:W-:Y:S06]  /*0310*/  BRA `(.L_x_4055) ;  /* 0x0000000c00187947 */ /* 0x000fec0003800000 */
.L_x_4056:
[----:B------:R-:W2:Y:S02]  /*0320*/  LDG.E.U16 R4, desc[UR36][R4.64] ;  /* 0x0000002404047981 */ /* 0x000ea4000c1e1500 */
[----:B--2---:R0:W1:Y:S01]  /*0330*/  I2F.S16 R28, R4 ;  /* 0x00000004001c7306 */ /* 0x0040620000101400 */
[----:B------:R-:W-:Y:S05]  /*0340*/  BRA `(.L_x_4055) ;  /* 0x0000000c000c7947 */ /* 0x000fea0003800000 */
.L_x_4051:
        /* <DEDUP_REMOVED lines=8> */
.L_x_4059:
[----:B------:R-:W2:Y:S02]  /*03d0*/  LDG.E.U16 R4, desc[UR36][R4.64] ;  /* 0x0000002404047981 */ /* 0x000ea4000c1e1500 */
[----:B--2---:R-:W-:Y:S01]  /*03e0*/  HADD2.F32 R28, -RZ, R4.H0_H0 ;  /* 0x20000004ff1c7230 */ /* 0x004fe20000004100 */
[----:B------:R-:W-:Y:S06]  /*03f0*/  BRA `(.L_x_4055) ;  /* 0x0000000800e07947 */ /* 0x000fec0003800000 */
.L_x_4058:
        /* <DEDUP_REMOVED lines=8> */
.L_x_4061:
[----:B------:R-:W2:Y:S02]  /*0480*/  LDG.E.U16 R4, desc[UR36][R4.64] ;  /* 0x0000002404047981 */ /* 0x000ea4000c1e1500 */
[----:B--2---:R-:W-:Y:S01]  /*0490*/  HADD2.F32 R28, -RZ, R4.H0_H0 ;  /* 0x20000004ff1c7230 */ /* 0x004fe20000004100 */
[----:B------:R-:W-:Y:S06]  /*04a0*/  BRA `(.L_x_4055) ;  /* 0x0000000800b47947 */ /* 0x000fec0003800000 */
.L_x_4060:
        /* <DEDUP_REMOVED lines=11> */
.L_x_4050:
        /* <DEDUP_REMOVED lines=12> */
.L_x_4064:
        /* <DEDUP_REMOVED lines=11> */
.L_x_4063:
        /* <DEDUP_REMOVED lines=23> */
[----:B------:R-:W-:Y:S01]  /*0840*/  LOP3.LUT R28, R3, 0x80000000, R28, 0xf8, !PT ;  /* 0x80000000031c7812 */ /* 0x000fe200078ef81c */
[----:B------:R-:W-:Y:S06]  /*0850*/  BRA `(.L_x_4055) ;  /* 0x0000000400c87947 */ /* 0x000fec0003800000 */
.L_x_4066:
        /* <DEDUP_REMOVED lines=11> */
[----:B------:R-:W-:Y:S01]  /*0910*/  LOP3.LUT R28, R0, 0x80000000, R3, 0xf8, !PT ;  /* 0x80000000001c7812 */ /* 0x000fe200078ef803 */
[----:B------:R-:W-:Y:S06]  /*0920*/  BRA `(.L_x_4055) ;  /* 0x0000000400947947 */ /* 0x000fec0003800000 */
.L_x_4065:
[----:B------:R-:W2:Y:S02]  /*0930*/  LDG.E.U16 R4, desc[UR36][R4.64] ;  /* 0x0000002404047981 */ /* 0x000ea4000c1e1500 */
[----:B--2---:R-:W-:Y:S01]  /*0940*/  IMAD.U32 R28, R4, 0x10000, RZ ;  /* 0x00010000041c7824 */ /* 0x004fe200078e00ff */
[----:B------:R-:W-:Y:S06]  /*0950*/  BRA `(.L_x_4055) ;  /* 0x0000000400887947 */ /* 0x000fec0003800000 */
.L_x_4062:
        /* <DEDUP_REMOVED lines=11> */
.L_x_4069:
        /* <DEDUP_REMOVED lines=20> */
.L_x_4071:
[----:B------:R-:W-:Y:S05]  /*0b50*/  BSYNC.RECONVERGENT B0 ;  /* 0x0000000000007941 */ /* 0x000fea0003800200 */
.L_x_4070:
[----:B------:R-:W-:Y:S01]  /*0b60*/  IMAD.SHL.U32 R0, R0, 0x100000, RZ ;  /* 0x0010000000007824 */ /* 0x000fe200078e00ff */
[----:B------:R-:W-:-:S04]  /*0b70*/  LEA R3, R3, 0x3b800000, 0x17 ;  /* 0x3b80000003037811 */ /* 0x000fc800078eb8ff */
[----:B------:R-:W-:Y:S01]  /*0b80*/  LOP3.LUT R28, R3, R0, R7, 0xfe, !PT ;  /* 0x00000000031c7212 */ /* 0x000fe200078efe07 */
[----:B------:R-:W-:Y:S06]  /*0b90*/  BRA `(.L_x_4055) ;  /* 0x0000000000f87947 */ /* 0x000fec0003800000 */
.L_x_4068:
        /* <DEDUP_REMOVED lines=20> */
.L_x_4073:
[----:B------:R-:W-:Y:S05]  /*0ce0*/  BSYNC.RECONVERGENT B0 ;  /* 0x0000000000007941 */ /* 0x000fea0003800200 */
.L_x_4072:
[----:B------:R-:W-:Y:S01]  /*0cf0*/  IMAD.SHL.U32 R0, R0, 0x200000, RZ ;  /* 0x0020000000007824 */ /* 0x000fe200078e00ff */
[----:B------:R-:W-:-:S04]  /*0d00*/  LEA R3, R3, 0x37800000, 0x17 ;  /* 0x3780000003037811 */ /* 0x000fc800078eb8ff */
[----:B------:R-:W-:Y:S01]  /*0d10*/  LOP3.LUT R28, R3, R0, R7, 0xfe, !PT ;  /* 0x00000000031c7212 */ /* 0x000fe200078efe07 */
[----:B------:R-:W-:Y:S06]  /*0d20*/  BRA `(.L_x_4055) ;  /* 0x0000000000947947 */ /* 0x000fec0003800000 */
.L_x_4067:
[----:B------:R-:W-:-:S09]  /*0d30*/  UISETP.NE.AND UP0, UPT, UR4, 0x1c, UPT ;  /* 0x0000001c0400788c */ /* 0x000fd2000bf05270 */
[----:B------:R-:W-:Y:S05]  /*0d40*/  BRA.U !UP0, `(.L_x_4074) ;  /* 0x0000000108847547 */ /* 0x000fea000b800000 */
[----:B------:R-:W-:-:S09]  /*0d50*/  UISETP.NE.AND UP0, UPT, UR4, 0x1d, UPT ;  /* 0x0000001d0400788c */ /* 0x000fd2000bf05270 */
[----:B------:R-:W-:Y:S05]  /*0d60*/  BRA.U !UP0, `(.L_x_4075) ;  /* 0x0000000108707547 */ /* 0x000fea000b800000 */
[----:B------:R-:W-:-:S09]  /*0d70*/  UISETP.NE.AND UP0, UPT, UR4, 0x2c, UPT ;  /* 0x0000002c0400788c */ /* 0x000fd2000bf05270 */
[----:B------:R-:W-:Y:S05]  /*0d80*/  BRA.U !UP0, `(.L_x_4076) ;  /* 0x0000000108487547 */ /* 0x000fea000b800000 */
.L_x_4054:
        /* <DEDUP_REMOVED lines=16> */
.L_x_4077:
[----:B------:R-:W-:Y:S01]  /*0e90*/  IMAD.MOV.U32 R28, RZ, RZ, RZ ;  /* 0x000000ffff1c7224 */ /* 0x000fe200078e00ff */
[----:B------:R-:W-:Y:S06]  /*0ea0*/  BRA `(.L_x_4055) ;  /* 0x0000000000347947 */ /* 0x000fec0003800000 */
.L_x_4076:
[----:B------:R-:W2:Y:S01]  /*0eb0*/  LDG.E.U8 R4, desc[UR36][R4.64] ;  /* 0x0000002404047981 */ /* 0x000ea2000c1e1100 */
[----:B------:R-:W-:Y:S01]  /*0ec0*/  IMAD.MOV.U32 R28, RZ, RZ, 0x400000 ;  /* 0x00400000ff1c7424 */ /* 0x000fe200078e00ff */
[----:B--2---:R-:W-:-:S13]  /*0ed0*/  ISETP.NE.AND P0, PT, R4, RZ, PT ;  /* 0x000000ff0400720c */ /* 0x004fda0003f05270 */
[----:B------:R-:W-:Y:S05]  /*0ee0*/  @!P0 BRA `(.L_x_4055) ;  /* 0x0000000000248947 */ /* 0x000fea0003800000 */
[----:B------:R-:W-:-:S13]  /*0ef0*/  ISETP.NE.AND P0, PT, R4, 0xff, PT ;  /* 0x000000ff0400780c */ /* 0x000fda0003f05270 */
[----:B------:R-:W-:Y:S02]  /*0f00*/  @!P0 IMAD.MOV.U32 R28, RZ, RZ, 0x7f800001 ;  /* 0x7f800001ff1c8424 */ /* 0x000fe400078e00ff */
[----:B------:R-:W-:Y:S01]  /*0f10*/  @P0 IMAD.SHL.U32 R28, R4, 0x800000, RZ ;  /* 0x00800000041c0824 */ /* 0x000fe200078e00ff */
[----:B------:R-:W-:Y:S06]  /*0f20*/  BRA `(.L_x_4055) ;  /* 0x0000000000147947 */ /* 0x000fec0003800000 */
.L_x_4075:
[----:B------:R-:W2:Y:S02]  /*0f30*/  LDG.E.64 R28, desc[UR36][R4.64] ;  /* 0x00000024041c7981 */ /* 0x000ea4000c1e1b00 */
[----:B--2---:R0:W1:Y:S02]  /*0f40*/  I2F.U64 R28, R28 ;  /* 0x0000001c001c7312 */ /* 0x0040640000301000 */
[----:B01----:R-:W-:Y:S05]  /*0f50*/  BRA `(.L_x_4055) ;  /* 0x0000000000087947 */ /* 0x003fea0003800000 */
.L_x_4074:
[----:B------:R-:W2:Y:S02]  /*0f60*/  LDG.E R4, desc[UR36][R4.64] ;  /* 0x0000002404047981 */ /* 0x000ea4000c1e1900 */
[----:B--2---:R-:W-:-:S07]  /*0f70*/  I2FP.F32.U32 R28, R4 ;  /* 0x00000004001c7245 */ /* 0x004fce0000201000 */
.L_x_4055:
[----:B------:R-:W-:Y:S05]  /*0f80*/  BSYNC.RECONVERGENT B6 ;  /* 0x0000000000067941 */ /* 0x000fea0003800200 */
.L_x_4049:
[----:B0-2-4-:R-:W0:Y:S01]  /*0f90*/  LDC.64 R4, c[0x0][0x398] ;  /* 0x0000e600ff047b82 */ /* 0x015e220000000a00 */
[----:B------:R-:W2:Y:S01]  /*0fa0*/  LDCU UR5, c[0x0][0x3ac] ;  /* 0x00007580ff0577ac */ /* 0x000ea20008000800 */
[----:B------:R-:W-:Y:S01]  /*0fb0*/  BSSY.RECONVERGENT B6, `(.L_x_4078) ;  /* 0x00000e7000067945 */ /* 0x000fe20003800200 */
[----:B------:R-:W-:-:S04]  /*0fc0*/  UPRMT UR4, UR39, 0x9910, URZ ;  /* 0x0000991027047896 */ /* 0x000fc800080000ff */
[----:B------:R-:W-:Y:S01]  /*0fd0*/  UISETP.GT.AND UP0, UPT, UR4, 0x9, UPT ;  /* 0x000000090400788c */ /* 0x000fe2000bf04270 */
[----:B--2---:R-:W-:-:S05]  /*0fe0*/  IMAD R3, R16, UR5, RZ ;  /* 0x0000000510037c24 */ /* 0x004fca000f8e02ff */
        /* <DEDUP_REMOVED lines=14> */
.L_x_4082:
[----:B------:R-:W2:Y:S02]  /*10d0*/  LDG.E.U8 R4, desc[UR36][R4.64] ;  /* 0x0000002404047981 */ /* 0x000ea4000c1e1100 */
[----:B--2---:R-:W-:Y:S01]  /*10e0*/  I2FP.F32.U32 R18, R4 ;  /* 0x0000000400127245 */ /* 0x004fe20000201000 */
[----:B------:R-:W-:Y:S06]  /*10f0*/  BRA `(.L_x_4084) ;  /* 0x0000000c00487947 */ /* 0x000fec0003800000 */
.L_x_4081:
        /* <DEDUP_REMOVED lines=9> */
.L_x_4086:
[----:B------:R-:W2:Y:S02]  /*1190*/  LDG.E R4, desc[UR36][R4.64] ;  /* 0x0000002404047981 */ /* 0x000ea4000c1e1900 */
[----:B--2---:R-:W-:Y:S01]  /*11a0*/  I2FP.F32.S32 R18, R4 ;  /* 0x0000000400127245 */ /* 0x004fe20000201400 */
[----:B------:R-:W-:Y:S06]  /*11b0*/  BRA `(.L_x_4084) ;  /* 0x0000000c00187947 */ /* 0x000fec0003800000 */
.L_x_4085:
[----:B------:R-:W2:Y:S02]  /*11c0*/  LDG.E.U16 R4, desc[UR36][R4.64] ;  /* 0x0000002404047981 */ /* 0x000ea4000c1e1500 */
[----:B--2---:R4:W0:Y:S01]  /*11d0*/  I2F.S16 R18, R4 ;  /* 0x0000000400127306 */ /* 0x0048220000101400 */
[----:B------:R-:W-:Y:S05]  /*11e0*/  BRA `(.L_x_4084) ;  /* 0x0000000c000c7947 */ /* 0x000fea0003800000 */
.L_x_4080:
        /* <DEDUP_REMOVED lines=8> */
.L_x_4088:
[----:B------:R-:W2:Y:S02]  /*1270*/  LDG.E.U16 R4, desc[UR36][R4.64] ;  /* 0x0000002404047981 */ /* 0x000ea4000c1e1500 */
[----:B--2---:R-:W-:Y:S01]  /*1280*/  HADD2.F32 R18, -RZ, R4.H0_H0 ;  /* 0x20000004ff127230 */ /* 0x004fe20000004100 */
[----:B------:R-:W-:Y:S06]  /*1290*/  BRA `(.L_x_4084) ;  /* 0x0000000800e07947 */ /* 0x000fec0003800000 */
.L_x_4087:
        /* <DEDUP_REMOVED lines=8> */
.L_x_4090:
[----:B------:R-:W2:Y:S02]  /*1320*/  LDG.E.U16 R4, desc[UR36][R4.64] ;  /* 0x0000002404047981 */ /* 0x000ea4000c1e1500 */
[----:B--2---:R-:W-:Y:S01]  /*1330*/  HADD2.F32 R18, -RZ, R4.H0_H0 ;  /* 0x20000004ff127230 */ /* 0x004fe20000004100 */
[----:B------:R-:W-:Y:S06]  /*1340*/  BRA `(.L_x_4084) ;  /* 0x0000000800b47947 */ /* 0x000fec0003800000 */
.L_x_4089:
        /* <DEDUP_REMOVED lines=11> */
.L_x_4079:
        /* <DEDUP_REMOVED lines=12> */
.L_x_4093:
        /* <DEDUP_REMOVED lines=11> */
.L_x_4092:
        /* <DEDUP_REMOVED lines=25> */
.L_x_4095:
        /* <DEDUP_REMOVED lines=13> */
.L_x_4094:
[----:B------:R-:W2:Y:S02]  /*17d0*/  LDG.E.U16 R4, desc[UR36][R4.64] ;  /* 0x0000002404047981 */ /* 0x000ea4000c1e1500 */
[----:B--2---:R-:W-:Y:S01]  /*17e0*/  IMAD.U32 R18, R4, 0x10000, RZ ;  /* 0x0001000004127824 */ /* 0x004fe200078e00ff */
[----:B------:R-:W-:Y:S06]  /*17f0*/  BRA `(.L_x_4084) ;  /* 0x0000000400887947 */ /* 0x000fec0003800000 */
.L_x_4091:
        /* <DEDUP_REMOVED lines=11> */
.L_x_4098:
        /* <DEDUP_REMOVED lines=20> */
.L_x_4100:
[----:B------:R-:W-:Y:S05]  /*19f0*/  BSYNC.RECONVERGENT B0 ;  /* 0x0000000000007941 */ /* 0x000fea0003800200 */
.L_x_4099:
[----:B------:R-:W-:Y:S01]  /*1a00*/  IMAD.SHL.U32 R0, R0, 0x100000, RZ ;  /* 0x0010000000007824 */ /* 0x000fe200078e00ff */
[----:B------:R-:W-:-:S04]  /*1a10*/  LEA R3, R3, 0x3b800000, 0x17 ;  /* 0x3b80000003037811 */ /* 0x000fc800078eb8ff */
[----:B------:R-:W-:Y:S01]  /*1a20*/  LOP3.LUT R18, R3, R0, R7, 0xfe, !PT ;  /* 0x0000000003127212 */ /* 0x000fe200078efe07 */
[----:B------:R-:W-:Y:S06]  /*1a30*/  BRA `(.L_x_4084) ;  /* 0x0000000000f87947 */ /* 0x000fec0003800000 */
.L_x_4097:
        /* <DEDUP_REMOVED lines=20> */
.L_x_4102:
[----:B------:R-:W-:Y:S05]  /*1b80*/  BSYNC.RECONVERGENT B0 ;  /* 0x0000000000007941 */ /* 0x000fea0003800200 */
.L_x_4101:
[----:B------:R-:W-:Y:S01]  /*1b90*/  IMAD.SHL.U32 R0, R0, 0x200000, RZ ;  /* 0x0020000000007824 */ /* 0x000fe200078e00ff */
[----:B------:R-:W-:-:S04]  /*1ba0*/  LEA R3, R3, 0x37800000, 0x17 ;  /* 0x3780000003037811 */ /* 0x000fc800078eb8ff */
[----:B------:R-:W-:Y:S01]  /*1bb0*/  LOP3.LUT R18, R3, R0, R7, 0xfe, !PT ;  /* 0x0000000003127212 */ /* 0x000fe200078efe07 */
[----:B------:R-:W-:Y:S06]  /*1bc0*/  BRA `(.L_x_4084) ;  /* 0x0000000000947947 */ /* 0x000fec0003800000 */
.L_x_4096:
[----:B------:R-:W-:-:S09]  /*1bd0*/  UISETP.NE.AND UP0, UPT, UR4, 0x1c, UPT ;  /* 0x0000001c0400788c */ /* 0x000fd2000bf05270 */
[----:B------:R-:W-:Y:S05]  /*1be0*/  BRA.U !UP0, `(.L_x_4103) ;  /* 0x0000000108847547 */ /* 0x000fea000b800000 */
[----:B------:R-:W-:-:S09]  /*1bf0*/  UISETP.NE.AND UP0, UPT, UR4, 0x1d, UPT ;  /* 0x0000001d0400788c */ /* 0x000fd2000bf05270 */
[----:B------:R-:W-:Y:S05]  /*1c00*/  BRA.U !UP0, `(.L_x_4104) ;  /* 0x0000000108707547 */ /* 0x000fea000b800000 */
[----:B------:R-:W-:-:S09]  /*1c10*/  UISETP.NE.AND UP0, UPT, UR4, 0x2c, UPT ;  /* 0x0000002c0400788c */ /* 0x000fd2000bf05270 */
[----:B------:R-:W-:Y:S05]  /*1c20*/  BRA.U !UP0, `(.L_x_4105) ;  /* 0x0000000108487547 */ /* 0x000fea000b800000 */
.L_x_4083:
[----:B------:R-:W-:Y:S01]  /*1c30*/  MOV R14, 0x0 ;  /* 0x00000000000e7802 */ /* 0x000fe20000000f00 */
[----:B------:R-:W0:Y:S01]  /*1c40*/  LDCU.64 UR4, c[0x4][0x310] ;  /* 0x01006200ff0477ac */ /* 0x000e220008000a00 */
[----:B------:R-:W-:Y:S02]  /*1c50*/  IMAD.MOV.U32 R8, RZ, RZ, 0x4e ;  /* 0x0000004eff087424 */ /* 0x000fe400078e00ff */
[----:B------:R-:W-:Y:S01]  /*1c60*/  IMAD.MOV.U32 R12, RZ, RZ, 0x1 ;  /* 0x00000001ff0c7424 */ /* 0x000fe200078e00ff */
[----:B------:R-:W2:Y:S01]  /*1c70*/  LDCU.64 UR6, c[0x4][0x318] ;  /* 0x01006300ff0677ac */ /* 0x000ea20008000a00 */
[----:B------:R-:W4:Y:S01]  /*1c80*/  LDC.64 R14, c[0x4][R14] ;  /* 0x010000000e0e7b82 */ /* 0x000f220000000a00 */
[----:B------:R-:W-:Y:S01]  /*1c90*/  IMAD.MOV.U32 R13, RZ, RZ, RZ ;  /* 0x000000ffff0d7224 */ /* 0x000fe200078e00ff */
[----:B------:R-:W1:Y:S01]  /*1ca0*/  LDCU.64 UR8, c[0x4][0x38] ;  /* 0x01000700ff0877ac */ /* 0x000e620008000a00 */
[----:B0-----:R-:W-:Y:S02]  /*1cb0*/  IMAD.U32 R4, RZ, RZ, UR4 ;  /* 0x00000004ff047e24 */ /* 0x001fe4000f8e00ff */
[----:B------:R-:W-:-:S02]  /*1cc0*/  IMAD.U32 R5, RZ, RZ, UR5 ;  /* 0x00000005ff057e24 */ /* 0x000fc4000f8e00ff */
[----:B--2---:R-:W-:Y:S02]  /*1cd0*/  IMAD.U32 R6, RZ, RZ, UR6 ;  /* 0x00000006ff067e24 */ /* 0x004fe4000f8e00ff */
[----:B------:R-:W-:Y:S02]  /*1ce0*/  IMAD.U32 R7, RZ, RZ, UR7 ;  /* 0x00000007ff077e24 */ /* 0x000fe4000f8e00ff */
[----:B-1----:R-:W-:Y:S02]  /*1cf0*/  IMAD.U32 R10, RZ, RZ, UR8 ;  /* 0x00000008ff0a7e24 */ /* 0x002fe4000f8e00ff */
[----:B------:R-:W-:-:S07]  /*1d00*/  IMAD.U32 R11, RZ, RZ, UR9 ;  /* 0x00000009ff0b7e24 */ /* 0x000fce000f8e00ff */
[----:B------:R-:W-:-:S07]  /*1d10*/  LEPC R20, `(.L_x_4106) ;  /* 0x000000001014794e */ /* 0x000fce0000000000 */
[----:B---345:R-:W-:Y:S05]  /*1d20*/  CALL.ABS.NOINC R14 ;  /* 0x000000000e007343 */ /* 0x038fea0003c00000 */
.L_x_4106:
[----:B------:R-:W-:Y:S01]  /*1d30*/  IMAD.MOV.U32 R18, RZ, RZ, RZ ;  /* 0x000000ffff127224 */ /* 0x000fe200078e00ff */
[----:B------:R-:W-:Y:S06]  /*1d40*/  BRA `(.L_x_4084) ;  /* 0x0000000000347947 */ /* 0x000fec0003800000 */
.L_x_4105:
        /* <DEDUP_REMOVED lines=8> */
.L_x_4104:
[----:B------:R-:W2:Y:S02]  /*1dd0*/  LDG.E.64 R18, desc[UR36][R4.64] ;  /* 0x0000002404127981 */ /* 0x000ea4000c1e1b00 */
[----:B--2---:R0:W2:Y:S02]  /*1de0*/  I2F.U64 R18, R18 ;  /* 0x0000001200127312 */ /* 0x0040a40000301000 */
[----:B0-2---:R-:W-:Y:S05]  /*1df0*/  BRA `(.L_x_4084) ;  /* 0x0000000000087947 */ /* 0x005fea0003800000 */
.L_x_4103:
[----:B------:R-:W2:Y:S02]  /*1e00*/  LDG.E R4, desc[UR36][R4.64] ;  /* 0x0000002404047981 */ /* 0x000ea4000c1e1900 */
[----:B--2---:R-:W-:-:S07]  /*1e10*/  I2FP.F32.U32 R18, R4 ;  /* 0x0000000400127245 */ /* 0x004fce0000201000 */
.L_x_4084:
[----:B------:R-:W-:Y:S05]  /*1e20*/  BSYNC.RECONVERGENT B6 ;  /* 0x0000000000067941 */ /* 0x000fea0003800200 */
.L_x_4078:
[----:B------:R-:W-:-:S07]  /*1e30*/  VIADD R23, R27, 0x80 ;  /* 0x000000801b177836 */ /* 0x000fce0000000000 */
.L_x_4048:
[----:B------:R-:W-:Y:S05]  /*1e40*/  BSYNC.RECONVERGENT B7 ;  /* 0x0000000000077941 */ /* 0x000fea0003800200 */
.L_x_4047:
[----:B------:R-:W-:Y:S01]  /*1e50*/  ISETP.GE.AND P0, PT, R23, R26, PT ;  /* 0x0000001a1700720c */ /* 0x000fe20003f06270 */
[----:B------:R-:W-:Y:S01]  /*1e60*/  BSSY.RECONVERGENT B7, `(.L_x_4107) ;  /* 0x00001d9000077945 */ /* 0x000fe20003800200 */
[----:B------:R-:W-:Y:S02]  /*1e70*/  IMAD.MOV.U32 R22, RZ, RZ, RZ ;  /* 0x000000ffff167224 */ /* 0x000fe400078e00ff */
[----:B------:R-:W-:-:S09]  /*1e80*/  IMAD.MOV.U32 R25, RZ, RZ, RZ ;  /* 0x000000ffff197224 */ /* 0x000fd200078e00ff */
[----:B------:R-:W-:Y:S05]  /*1e90*/  @P0 BRA `(.L_x_4108) ;  /* 0x0000001c00540947 */ /* 0x000fea0003800000 */
[----:B0-2-4-:R-:W0:Y:S01]  /*1ea0*/  LDC.64 R4, c[0x0][0x390] ;  /* 0x0000e400ff047b82 */ /* 0x015e220000000a00 */
[----:B------:R-:W2:Y:S01]  /*1eb0*/  LDCU UR5, c[0x0][0x3a8] ;  /* 0x00007500ff0577ac */ /* 0x000ea20008000800 */
[----:B------:R-:W-:Y:S01]  /*1ec0*/  IMAD R16, R2, 0x200, R23 ;  /* 0x0000020002107824 */ /* 0x000fe200078e0217 */
        /* <DEDUP_REMOVED lines=18> */
.L_x_4113:
[----:B------:R-:W2:Y:S02]  /*1ff0*/  LDG.E.U8 R4, desc[UR36][R4.64] ;  /* 0x0000002404047981 */ /* 0x000ea4000c1e1100 */
[----:B--2---:R-:W-:Y:S01]  /*2000*/  I2FP.F32.U32 R22, R4 ;  /* 0x0000000400167245 */ /* 0x004fe20000201000 */
[----:B------:R-:W-:Y:S06]  /*2010*/  BRA `(.L_x_4115) ;  /* 0x0000000c00487947 */ /* 0x000fec0003800000 */
.L_x_4112:
        /* <DEDUP_REMOVED lines=9> */
.L_x_4117:
[----:B------:R-:W2:Y:S02]  /*20b0*/  LDG.E R4, desc[UR36][R4.64] ;  /* 0x0000002404047981 */ /* 0x000ea4000c1e1900 */
[----:B--2---:R-:W-:Y:S01]  /*20c0*/  I2FP.F32.S32 R22, R4 ;  /* 0x0000000400167245 */ /* 0x004fe20000201400 */
[----:B------:R-:W-:Y:S06]  /*20d0*/  BRA `(.L_x_4115) ;  /* 0x0000000c00187947 */ /* 0x000fec0003800000 */
.L_x_4116:
[----:B------:R-:W2:Y:S02]  /*20e0*/  LDG.E.U16 R4, desc[UR36][R4.64] ;  /* 0x0000002404047981 */ /* 0x000ea4000c1e1500 */
[----:B--2---:R0:W2:Y:S01]  /*20f0*/  I2F.S16 R22, R4 ;  /* 0x0000000400167306 */ /* 0x0040a20000101400 */
[----:B------:R-:W-:Y:S05]  /*2100*/  BRA `(.L_x_4115) ;  /* 0x0000000c000c7947 */ /* 0x000fea0003800000 */
.L_x_4111:
        /* <DEDUP_REMOVED lines=8> */
.L_x_4119:
[----:B------:R-:W2:Y:S02]  /*2190*/  LDG.E.U16 R4, desc[UR36][R4.64] ;  /* 0x0000002404047981 */ /* 0x000ea4000c1e1500 */
[----:B--2---:R-:W-:Y:S01]  /*21a0*/  HADD2.F32 R22, -RZ, R4.H0_H0 ;  /* 0x20000004ff167230 */ /* 0x004fe20000004100 */
[----:B------:R-:W-:Y:S06]  /*21b0*/  BRA `(.L_x_4115) ;  /* 0x0000000800e07947 */ /* 0x000fec0003800000 */
.L_x_4118:
        /* <DEDUP_REMOVED lines=8> */
.L_x_4121:
[----:B------:R-:W2:Y:S02]  /*2240*/  LDG.E.U16 R4, desc[UR36][R4.64] ;  /* 0x0000002404047981 */ /* 0x000ea4000c1e1500 */
[----:B--2---:R-:W-:Y:S01]  /*2250*/  HADD2.F32 R22, -RZ, R4.H0_H0 ;  /* 0x20000004ff167230 */ /* 0x004fe20000004100 */
[----:B------:R-:W-:Y:S06]  /*2260*/  BRA `(.L_x_4115) ;  /* 0x0000000800b47947 */ /* 0x000fec0003800000 */
.L_x_4120:
        /* <DEDUP_REMOVED lines=11> */
.L_x_4110:
        /* <DEDUP_REMOVED lines=12> */
.L_x_4124:
        /* <DEDUP_REMOVED lines=11> */
.L_x_4123:
        /* <DEDUP_REMOVED lines=25> */
.L_x_4126:
        /* <DEDUP_REMOVED lines=11> */
[----:B------:R-:W-:Y:S01]  /*26d0*/  LOP3.LUT R22, R0, 0x80000000, R3, 0xf8, !PT ;  /* 0x8000000000167812 */ /* 0x000fe200078ef803 */
[----:B------:R-:W-:Y:S06]  /*26e0*/  BRA `(.L_x_4115) ;  /* 0x0000000400947947 */ /* 0x000fec0003800000 */
.L_x_4125:
[----:B------:R-:W2:Y:S02]  /*26f0*/  LDG.E.U16 R4, desc[UR36][R4.64] ;  /* 0x0000002404047981 */ /* 0x000ea4000c1e1500 */
[----:B--2---:R-:W-:Y:S01]  /*2700*/  IMAD.U32 R22, R4, 0x10000, RZ ;  /* 0x0001000004167824 */ /* 0x004fe200078e00ff */
[----:B------:R-:W-:Y:S06]  /*2710*/  BRA `(.L_x_4115) ;  /* 0x0000000400887947 */ /* 0x000fec0003800000 */
.L_x_4122:
        /* <DEDUP_REMOVED lines=11> */
.L_x_4129:
        /* <DEDUP_REMOVED lines=20> */
.L_x_4131:
[----:B------:R-:W-:Y:S05]  /*2910*/  BSYNC.RECONVERGENT B0 ;  /* 0x0000000000007941 */ /* 0x000fea0003800200 */
.L_x_4130:
[----:B------:R-:W-:Y:S01]  /*2920*/  IMAD.SHL.U32 R0, R0, 0x100000, RZ ;  /* 0x0010000000007824 */ /* 0x000fe200078e00ff */
[----:B------:R-:W-:-:S04]  /*2930*/  LEA R3, R3, 0x3b800000, 0x17 ;  /* 0x3b80000003037811 */ /* 0x000fc800078eb8ff */
[----:B------:R-:W-:Y:S01]  /*2940*/  LOP3.LUT R22, R3, R0, R7, 0xfe, !PT ;  /* 0x0000000003167212 */ /* 0x000fe200078efe07 */
[----:B------:R-:W-:Y:S06]  /*2950*/  BRA `(.L_x_4115) ;  /* 0x0000000000f87947 */ /* 0x000fec0003800000 */
.L_x_4128:
        /* <DEDUP_REMOVED lines=20> */
.L_x_4133:
[----:B------:R-:W-:Y:S05]  /*2aa0*/  BSYNC.RECONVERGENT B0 ;  /* 0x0000000000007941 */ /* 0x000fea0003800200 */
.L_x_4132:
[----:B------:R-:W-:Y:S01]  /*2ab0*/  IMAD.SHL.U32 R0, R0, 0x200000, RZ ;  /* 0x0020000000007824 */ /* 0x000fe200078e00ff */
[----:B------:R-:W-:-:S04]  /*2ac0*/  LEA R3, R3, 0x37800000, 0x17 ;  /* 0x3780000003037811 */ /* 0x000fc800078eb8ff */
[----:B------:R-:W-:Y:S01]  /*2ad0*/  LOP3.LUT R22, R3, R0, R7, 0xfe, !PT ;  /* 0x0000000003167212 */ /* 0x000fe200078efe07 */
[----:B------:R-:W-:Y:S06]  /*2ae0*/  BRA `(.L_x_4115) ;  /* 0x0000000000947947 */ /* 0x000fec0003800000 */
.L_x_4127:
        /* <DEDUP_REMOVED lines=14> */
.L_x_4114:
        /* <DEDUP_REMOVED lines=16> */
.L_x_4136:
[----:B------:R-:W-:Y:S01]  /*2cd0*/  IMAD.MOV.U32 R22, RZ, RZ, RZ ;  /* 0x000000ffff167224 */ /* 0x000fe200078e00ff */
[----:B------:R-:W-:Y:S06]  /*2ce0*/  BRA `(.L_x_4115) ;  /* 0x0000000000147947 */ /* 0x000fec0003800000 */
.L_x_4135:
[----:B------:R-:W2:Y:S02]  /*2cf0*/  LDG.E.64 R4, desc[UR36][R4.64] ;  /* 0x0000002404047981 */ /* 0x000ea4000c1e1b00 */
[----:B--2---:R0:W2:Y:S02]  /*2d00*/  I2F.U64 R22, R4 ;  /* 0x0000000400167312 */ /* 0x0040a40000301000 */
[----:B0-2---:R-:W-:Y:S05]  /*2d10*/  BRA `(.L_x_4115) ;  /* 0x0000000000087947 */ /* 0x005fea0003800000 */
.L_x_4134:
[----:B------:R-:W2:Y:S02]  /*2d20*/  LDG.E R4, desc[UR36][R4.64] ;  /* 0x0000002404047981 */ /* 0x000ea4000c1e1900 */
[----:B--2---:R-:W-:-:S07]  /*2d30*/  I2FP.F32.U32 R22, R4 ;  /* 0x0000000400167245 */ /* 0x004fce0000201000 */
.L_x_4115:
[----:B------:R-:W-:Y:S05]  /*2d40*/  BSYNC.RECONVERGENT B6 ;  /* 0x0000000000067941 */ /* 0x000fea0003800200 */
.L_x_4109:
        /* <DEDUP_REMOVED lines=20> */
.L_x_4141:
[----:B------:R-:W2:Y:S02]  /*2e90*/  LDG.E.U8 R4, desc[UR36][R4.64] ;  /* 0x0000002404047981 */ /* 0x000ea4000c1e1100 */
[----:B--2---:R-:W-:Y:S01]  /*2ea0*/  I2FP.F32.U32 R25, R4 ;  /* 0x0000000400197245 */ /* 0x004fe20000201000 */
[----:B------:R-:W-:Y:S06]  /*2eb0*/  BRA `(.L_x_4143) ;  /* 0x0000000c00447947 */ /* 0x000fec0003800000 */
.L_x_4140:
        /* <DEDUP_REMOVED lines=9> */
.L_x_4145:
[----:B------:R-:W2:Y:S02]  /*2f50*/  LDG.E R4, desc[UR36][R4.64] ;  /* 0x0000002404047981 */ /* 0x000ea4000c1e1900 */
[----:B--2---:R-:W-:Y:S01]  /*2f60*/  I2FP.F32.S32 R25, R4 ;  /* 0x0000000400197245 */ /* 0x004fe20000201400 */
[----:B------:R-:W-:Y:S06]  /*2f70*/  BRA `(.L_x_4143) ;  /* 0x0000000c00147947 */ /* 0x000fec0003800000 */
.L_x_4144:
[----:B------:R-:W2:Y:S02]  /*2f80*/  LDG.E.U16 R4, desc[UR36][R4.64] ;  /* 0x0000002404047981 */ /* 0x000ea4000c1e1500 */
[----:B--2---:R4:W0:Y:S01]  /*2f90*/  I2F.S16 R25, R4 ;  /* 0x0000000400197306 */ /* 0x0048220000101400 */
[----:B------:R-:W-:Y:S05]  /*2fa0*/  BRA `(.L_x_4143) ;  /* 0x0000000c00087947 */ /* 0x000fea0003800000 */
.L_x_4139:
        /* <DEDUP_REMOVED lines=8> */
.L_x_4147:
[----:B------:R-:W2:Y:S02]  /*3030*/  LDG.E.U16 R4, desc[UR36][R4.64] ;  /* 0x0000002404047981 */ /* 0x000ea4000c1e1500 */
[----:B--2---:R-:W-:Y:S01]  /*3040*/  HADD2.F32 R25, -RZ, R4.H0_H0 ;  /* 0x20000004ff197230 */ /* 0x004fe20000004100 */
[----:B------:R-:W-:Y:S06]  /*3050*/  BRA `(.L_x_4143) ;  /* 0x0000000800dc7947 */ /* 0x000fec0003800000 */
.L_x_4146:
        /* <DEDUP_REMOVED lines=8> */
.L_x_4149:
[----:B------:R-:W2:Y:S02]  /*30e0*/  LDG.E.U16 R4, desc[UR36][R4.64] ;  /* 0x0000002404047981 */ /* 0x000ea4000c1e1500 */
[----:B--2---:R-:W-:Y:S01]  /*30f0*/  HADD2.F32 R25, -RZ, R4.H0_H0 ;  /* 0x20000004ff197230 */ /* 0x004fe20000004100 */
[----:B------:R-:W-:Y:S06]  /*3100*/  BRA `(.L_x_4143) ;  /* 0x0000000800b07947 */ /* 0x000fec0003800000 */
.L_x_4148:
        /* <DEDUP_REMOVED lines=11> */
.L_x_4138:
        /* <DEDUP_REMOVED lines=12> */
.L_x_4152:
        /* <DEDUP_REMOVED lines=11> */
.L_x_4151:
        /* <DEDUP_REMOVED lines=25> */
.L_x_4154:
[----:B------:R-:W2:Y:S02]  /*34c0*/  LDG.E.U8 R4, desc[UR36][R4.64] ;  /* 0x0000002404047981 */ /* 0x000ea4000c1e1100 */
[C---:B--2---:R-:W-:Y:S02]  /*34d0*/  IMAD.SHL.U32 R0, R4.reuse, 0x2000000, RZ ;  /* 0x0200000004007824 */ /* 0x044fe400078e00ff */
        /* <DEDUP_REMOVED lines=10> */
.L_x_4153:
[----:B------:R-:W2:Y:S02]  /*3580*/  LDG.E.U16 R4, desc[UR36][R4.64] ;  /* 0x0000002404047981 */ /* 0x000ea4000c1e1500 */
[----:B--2---:R-:W-:Y:S01]  /*3590*/  IMAD.U32 R25, R4, 0x10000, RZ ;  /* 0x0001000004197824 */ /* 0x004fe200078e00ff */
[----:B------:R-:W-:Y:S06]  /*35a0*/  BRA `(.L_x_4143) ;  /* 0x0000000400887947 */ /* 0x000fec0003800000 */
.L_x_4150:
        /* <DEDUP_REMOVED lines=11> */
.L_x_4157:
        /* <DEDUP_REMOVED lines=20> */
.L_x_4159:
[----:B------:R-:W-:Y:S05]  /*37a0*/  BSYNC.RECONVERGENT B0 ;  /* 0x0000000000007941 */ /* 0x000fea0003800200 */
.L_x_4158:
[----:B------:R-:W-:Y:S01]  /*37b0*/  IMAD.SHL.U32 R0, R0, 0x100000, RZ ;  /* 0x0010000000007824 */ /* 0x000fe200078e00ff */
[----:B------:R-:W-:-:S04]  /*37c0*/  LEA R3, R3, 0x3b800000, 0x17 ;  /* 0x3b80000003037811 */ /* 0x000fc800078eb8ff */
[----:B------:R-:W-:Y:S01]  /*37d0*/  LOP3.LUT R25, R3, R0, R25, 0xfe, !PT ;  /* 0x0000000003197212 */ /* 0x000fe200078efe19 */
[----:B------:R-:W-:Y:S06]  /*37e0*/  BRA `(.L_x_4143) ;  /* 0x0000000000f87947 */ /* 0x000fec0003800000 */
.L_x_4156:
        /* <DEDUP_REMOVED lines=20> */
.L_x_4161:
[----:B------:R-:W-:Y:S05]  /*3930*/  BSYNC.RECONVERGENT B0 ;  /* 0x0000000000007941 */ /* 0x000fea0003800200 */
.L_x_4160:
[----:B------:R-:W-:Y:S01]  /*3940*/  IMAD.SHL.U32 R0, R0, 0x200000, RZ ;  /* 0x0020000000007824 */ /* 0x000fe200078e00ff */
[----:B------:R-:W-:-:S04]  /*3950*/  LEA R3, R3, 0x37800000, 0x17 ;  /* 0x3780000003037811 */ /* 0x000fc800078eb8ff */
[----:B------:R-:W-:Y:S01]  /*3960*/  LOP3.LUT R25, R3, R0, R25, 0xfe, !PT ;  /* 0x0000000003197212 */ /* 0x000fe200078efe19 */
[----:B------:R-:W-:Y:S06]  /*3970*/  BRA `(.L_x_4143) ;  /* 0x0000000000947947 */ /* 0x000fec0003800000 */
.L_x_4155:
        /* <DEDUP_REMOVED lines=14> */
.L_x_4142:
        /* <DEDUP_REMOVED lines=16> */
.L_x_4164:
[----:B------:R-:W-:Y:S01]  /*3b60*/  IMAD.MOV.U32 R25, RZ, RZ, RZ ;  /* 0x000000ffff197224 */ /* 0x000fe200078e00ff */
[----:B------:R-:W-:Y:S06]  /*3b70*/  BRA `(.L_x_4143) ;  /* 0x0000000000147947 */ /* 0x000fec0003800000 */
.L_x_4163:
[----:B------:R-:W2:Y:S02]  /*3b80*/  LDG.E.64 R4, desc[UR36][R4.64] ;  /* 0x0000002404047981 */ /* 0x000ea4000c1e1b00 */
[----:B--2---:R0:W2:Y:S02]  /*3b90*/  I2F.U64 R25, R4 ;  /* 0x0000000400197312 */ /* 0x0040a40000301000 */
[----:B0-2---:R-:W-:Y:S05]  /*3ba0*/  BRA `(.L_x_4143) ;  /* 0x0000000000087947 */ /* 0x005fea0003800000 */
.L_x_4162:
[----:B------:R-:W2:Y:S02]  /*3bb0*/  LDG.E R4, desc[UR36][R4.64] ;  /* 0x0000002404047981 */ /* 0x000ea4000c1e1900 */
[----:B--2---:R-:W-:-:S07]  /*3bc0*/  I2FP.F32.U32 R25, R4 ;  /* 0x0000000400197245 */ /* 0x004fce0000201000 */
.L_x_4143:
[----:B------:R-:W-:Y:S05]  /*3bd0*/  BSYNC.RECONVERGENT B6 ;  /* 0x0000000000067941 */ /* 0x000fea0003800200 */
.L_x_4137:
[----:B------:R-:W-:-:S07]  /*3be0*/  VIADD R23, R23, 0x80 ;  /* 0x0000008017177836 */ /* 0x000fce0000000000 */
.L_x_4108:
[----:B------:R-:W-:Y:S05]  /*3bf0*/  BSYNC.RECONVERGENT B7 ;  /* 0x0000000000077941 */ /* 0x000fea0003800200 */
.L_x_4107:
        /* <DEDUP_REMOVED lines=26> */
.L_x_4171:
[----:B------:R-:W2:Y:S02]  /*3da0*/  LDG.E.U8 R4, desc[UR36][R4.64] ;  /* 0x0000002404047981 */ /* 0x000ea4000c1e1100 */
[----:B--2---:R-:W-:Y:S01]  /*3db0*/  I2FP.F32.U32 R19, R4 ;  /* 0x0000000400137245 */ /* 0x004fe20000201000 */
[----:B------:R-:W-:Y:S06]  /*3dc0*/  BRA `(.L_x_4173) ;  /* 0x0000000c00447947 */ /* 0x000fec0003800000 */
.L_x_4170:
        /* <DEDUP_REMOVED lines=9> */
.L_x_4175:
[----:B------:R-:W2:Y:S02]  /*3e60*/  LDG.E R4, desc[UR36][R4.64] ;  /* 0x0000002404047981 */ /* 0x000ea4000c1e1900 */
[----:B--2---:R-:W-:Y:S01]  /*3e70*/  I2FP.F32.S32 R19, R4 ;  /* 0x0000000400137245 */ /* 0x004fe20000201400 */
[----:B------:R-:W-:Y:S06]  /*3e80*/  BRA `(.L_x_4173) ;  /* 0x0000000c00147947 */ /* 0x000fec0003800000 */
.L_x_4174:
[----:B------:R-:W2:Y:S02]  /*3e90*/  LDG.E.U16 R4, desc[UR36][R4.64] ;  /* 0x0000002404047981 */ /* 0x000ea4000c1e1500 */
[----:B--2---:R0:W2:Y:S01]  /*3ea0*/  I2F.S16 R19, R4 ;  /* 0x0000000400137306 */ /* 0x0040a20000101400 */
[----:B------:R-:W-:Y:S05]  /*3eb0*/  BRA `(.L_x_4173) ;  /* 0x0000000c00087947 */ /* 0x000fea0003800000 */
.L_x_4169:
        /* <DEDUP_REMOVED lines=8> */
.L_x_4177:
[----:B------:R-:W2:Y:S02]  /*3f40*/  LDG.E.U16 R4, desc[UR36][R4.64] ;  /* 0x0000002404047981 */ /* 0x000ea4000c1e1500 */
[----:B--2---:R-:W-:Y:S01]  /*3f50*/  HADD2.F32 R19, -RZ, R4.H0_H0 ;  /* 0x20000004ff137230 */ /* 0x004fe20000004100 */
[----:B------:R-:W-:Y:S06]  /*3f60*/  BRA `(.L_x_4173) ;  /* 0x0000000800dc7947 */ /* 0x000fec0003800000 */
.L_x_4176:
        /* <DEDUP_REMOVED lines=8> */
.L_x_4179:
[----:B------:R-:W2:Y:S02]  /*3ff0*/  LDG.E.U16 R4, desc[UR36][R4.64] ;  /* 0x0000002404047981 */ /* 0x000ea4000c1e1500 */
[----:B--2---:R-:W-:Y:S01]  /*4000*/  HADD2.F32 R19, -RZ, R4.H0_H0 ;  /* 0x20000004ff137230 */ /* 0x004fe20000004100 */
[----:B------:R-:W-:Y:S06]  /*4010*/  BRA `(.L_x_4173) ;  /* 0x0000000800b07947 */ /* 0x000fec0003800000 */
.L_x_4178:
        /* <DEDUP_REMOVED lines=11> */
.L_x_4168:
        /* <DEDUP_REMOVED lines=12> */
.L_x_4182:
        /* <DEDUP_REMOVED lines=11> */
.L_x_4181:
        /* <DEDUP_REMOVED lines=25> */
.L_x_4184:
        /* <DEDUP_REMOVED lines=12> */
.L_x_4183:
[----:B------:R-:W2:Y:S02]  /*4490*/  LDG.E.U16 R4, desc[UR36][R4.64] ;  /* 0x0000002404047981 */ /* 0x000ea4000c1e1500 */
[----:B--2---:R-:W-:Y:S01]  /*44a0*/  IMAD.U32 R19, R4, 0x10000, RZ ;  /* 0x0001000004137824 */ /* 0x004fe200078e00ff */
[----:B------:R-:W-:Y:S06]  /*44b0*/  BRA `(.L_x_4173) ;  /* 0x0000000400887947 */ /* 0x000fec0003800000 */
.L_x_4180:
        /* <DEDUP_REMOVED lines=11> */
.L_x_4187:
        /* <DEDUP_REMOVED lines=20> */
.L_x_4189:
[----:B------:R-:W-:Y:S05]  /*46b0*/  BSYNC.RECONVERGENT B0 ;  /* 0x0000000000007941 */ /* 0x000fea0003800200 */
.L_x_4188:
[----:B------:R-:W-:Y:S01]  /*46c0*/  IMAD.SHL.U32 R0, R0, 0x100000, RZ ;  /* 0x0010000000007824 */ /* 0x000fe200078e00ff */
[----:B------:R-:W-:-:S04]  /*46d0*/  LEA R3, R3, 0x3b800000, 0x17 ;  /* 0x3b80000003037811 */ /* 0x000fc800078eb8ff */
[----:B------:R-:W-:Y:S01]  /*46e0*/  LOP3.LUT R19, R3, R0, R19, 0xfe, !PT ;  /* 0x0000000003137212 */ /* 0x000fe200078efe13 */
[----:B------:R-:W-:Y:S06]  /*46f0*/  BRA `(.L_x_4173) ;  /* 0x0000000000f87947 */ /* 0x000fec0003800000 */
.L_x_4186:
        /* <DEDUP_REMOVED lines=20> */
.L_x_4191:
[----:B------:R-:W-:Y:S05]  /*4840*/  BSYNC.RECONVERGENT B0 ;  /* 0x0000000000007941 */ /* 0x000fea0003800200 */
.L_x_4190:
[----:B------:R-:W-:Y:S01]  /*4850*/  IMAD.SHL.U32 R0, R0, 0x200000, RZ ;  /* 0x0020000000007824 */ /* 0x000fe200078e00ff */
[----:B------:R-:W-:-:S04]  /*4860*/  LEA R3, R3, 0x37800000, 0x17 ;  /* 0x3780000003037811 */ /* 0x000fc800078eb8ff */
[----:B------:R-:W-:Y:S01]  /*4870*/  LOP3.LUT R19, R3, R0, R19, 0xfe, !PT ;  /* 0x0000000003137212 */ /* 0x000fe200078efe13 */
[----:B------:R-:W-:Y:S06]  /*4880*/  BRA `(.L_x_4173) ;  /* 0x0000000000947947 */ /* 0x000fec0003800000 */
.L_x_4185:
        /* <DEDUP_REMOVED lines=14> */
.L_x_4172:
        /* <DEDUP_REMOVED lines=16> */
.L_x_4194:
[----:B------:R-:W-:Y:S01]  /*4a70*/  IMAD.MOV.U32 R19, RZ, RZ, RZ ;  /* 0x000000ffff137224 */ /* 0x000fe200078e00ff */
[----:B------:R-:W-:Y:S06]  /*4a80*/  BRA `(.L_x_4173) ;  /* 0x0000000000147947 */ /* 0x000fec0003800000 */
.L_x_4193:
[----:B------:R-:W2:Y:S02]  /*4a90*/  LDG.E.64 R4, desc[UR36][R4.64] ;  /* 0x0000002404047981 */ /* 0x000ea4000c1e1b00 */
[----:B--2---:R0:W2:Y:S02]  /*4aa0*/  I2F.U64 R19, R4 ;  /* 0x0000000400137312 */ /* 0x0040a40000301000 */
[----:B0-2---:R-:W-:Y:S05]  /*4ab0*/  BRA `(.L_x_4173) ;  /* 0x0000000000087947 */ /* 0x005fea0003800000 */
.L_x_4192:
[----:B------:R-:W2:Y:S02]  /*4ac0*/  LDG.E R4, desc[UR36][R4.64] ;  /* 0x0000002404047981 */ /* 0x000ea4000c1e1900 */
[----:B--2---:R-:W-:-:S07]  /*4ad0*/  I2FP.F32.U32 R19, R4 ;  /* 0x0000000400137245 */ /* 0x004fce0000201000 */
.L_x_4173:
[----:B------:R-:W-:Y:S05]  /*4ae0*/  BSYNC.RECONVERGENT B6 ;  /* 0x0000000000067941 */ /* 0x000fea0003800200 */
.L_x_4167:
[----:B0---4-:R-:W0:Y:S01]  /*4af0*/  LDC.64 R4, c[0x0][0x398] ;  /* 0x0000e600ff047b82 */ /* 0x011e220000000a00 */
[----:B------:R-:W4:Y:S01]  /*4b00*/  LDCU UR5, c[0x0][0x3ac] ;  /* 0x00007580ff0577ac */ /* 0x000f220008000800 */
[----:B------:R-:W-:Y:S01]  /*4b10*/  BSSY.RECONVERGENT B6, `(.L_x_4195) ;  /* 0x00000e7000067945 */ /* 0x000fe20003800200 */
[----:B------:R-:W-:-:S04]  /*4b20*/  UPRMT UR4, UR39, 0x9910, URZ ;  /* 0x0000991027047896 */ /* 0x000fc800080000ff */
[----:B------:R-:W-:Y:S01]  /*4b30*/  UISETP.GT.AND UP0, UPT, UR4, 0x9, UPT ;  /* 0x000000090400788c */ /* 0x000fe2000bf04270 */
[----:B----4-:R-:W-:-:S05]  /*4b40*/  IMAD R3, R16, UR5, RZ ;  /* 0x0000000510037c24 */ /* 0x010fca000f8e02ff */
        /* <DEDUP_REMOVED lines=11> */
[----:B------:R-:W4:Y:S02]  /*4c00*/  LDG.E.S8 R4, desc[UR36][R4.64] ;  /* 0x0000002404047981 */ /* 0x000f24000c1e1300 */
[----:B----4-:R0:W4:Y:S01]  /*4c10*/  I2F.S16 R24, R4 ;  /* 0x0000000400187306 */ /* 0x0101220000101400 */
[----:B------:R-:W-:Y:S05]  /*4c20*/  BRA `(.L_x_4201) ;  /* 0x0000000c00547947 */ /* 0x000fea0003800000 */
.L_x_4199:
[----:B------:R-:W4:Y:S02]  /*4c30*/  LDG.E.U8 R4, desc[UR36][R4.64] ;  /* 0x0000002404047981 */ /* 0x000f24000c1e1100 */
[----:B----4-:R-:W-:Y:S01]  /*4c40*/  I2FP.F32.U32 R24, R4 ;  /* 0x0000000400187245 */ /* 0x010fe20000201000 */
[----:B------:R-:W-:Y:S06]  /*4c50*/  BRA `(.L_x_4201) ;  /* 0x0000000c00487947 */ /* 0x000fec0003800000 */
.L_x_4198:
[----:B------:R-:W-:-:S09]  /*4c60*/  UISETP.NE.AND UP0, UPT, UR4, 0x2, UPT ;  /* 0x000000020400788c */ /* 0x000fd2000bf05270 */
[----:B------:R-:W-:Y:S05]  /*4c70*/  BRA.U !UP0, `(.L_x_4202) ;  /* 0x0000000108287547 */ /* 0x000fea000b800000 */
[----:B------:R-:W-:-:S09]  /*4c80*/  UISETP.NE.AND UP0, UPT, UR4, 0x3, UPT ;  /* 0x000000030400788c */ /* 0x000fd2000bf05270 */
[----:B------:R-:W-:Y:S05]  /*4c90*/  BRA.U !UP0, `(.L_x_4203) ;  /* 0x0000000108147547 */ /* 0x000fea000b800000 */
[----:B------:R-:W-:-:S09]  /*4ca0*/  UISETP.NE.AND UP0, UPT, UR4, 0x4, UPT ;  /* 0x000000040400788c */ /* 0x000fd2000bf05270 */
[----:B------:R-:W-:Y:S05]  /*4cb0*/  BRA.U UP0, `(.L_x_4200) ;  /* 0x0000000900d47547 */ /* 0x000fea000b800000 */
[----:B------:R-:W4:Y:S02]  /*4cc0*/  LDG.E.64 R4, desc[UR36][R4.64] ;  /* 0x0000002404047981 */ /* 0x000f24000c1e1b00 */
[----:B----4-:R0:W4:Y:S02]  /*4cd0*/  I2F.S64 R24, R4 ;  /* 0x0000000400187312 */ /* 0x0101240000301400 */
[----:B0---4-:R-:W-:Y:S05]  /*4ce0*/  BRA `(.L_x_4201) ;  /* 0x0000000c00247947 */ /* 0x011fea0003800000 */
.L_x_4203:
[----:B------:R-:W4:Y:S02]  /*4cf0*/  LDG.E R4, desc[UR36][R4.64] ;  /* 0x0000002404047981 */ /* 0x000f24000c1e1900 */
[----:B----4-:R-:W-:Y:S01]  /*4d00*/  I2FP.F32.S32 R24, R4 ;  /* 0x0000000400187245 */ /* 0x010fe20000201400 */
[----:B------:R-:W-:Y:S06]  /*4d10*/  BRA `(.L_x_4201) ;  /* 0x0000000c00187947 */ /* 0x000fec0003800000 */
.L_x_4202:
[----:B------:R-:W4:Y:S02]  /*4d20*/  LDG.E.U16 R4, desc[UR36][R4.64] ;  /* 0x0000002404047981 */ /* 0x000f24000c1e1500 */
[----:B----4-:R0:W4:Y:S01]  /*4d30*/  I2F.S16 R24, R4 ;  /* 0x0000000400187306 */ /* 0x0101220000101400 */
[----:B------:R-:W-:Y:S05]  /*4d40*/  BRA `(.L_x_4201) ;  /* 0x0000000c000c7947 */ /* 0x000fea0003800000 */
.L_x_4197:
        /* <DEDUP_REMOVED lines=8> */
.L_x_4205:
[----:B------:R-:W4:Y:S02]  /*4dd0*/  LDG.E.U16 R4, desc[UR36][R4.64] ;  /* 0x0000002404047981 */ /* 0x000f24000c1e1500 */
[----:B----4-:R-:W-:Y:S01]  /*4de0*/  HADD2.F32 R24, -RZ, R4.H0_H0 ;  /* 0x20000004ff187230 */ /* 0x010fe20000004100 */
[----:B------:R-:W-:Y:S06]  /*4df0*/  BRA `(.L_x_4201) ;  /* 0x0000000800e07947 */ /* 0x000fec0003800000 */
.L_x_4204:
        /* <DEDUP_REMOVED lines=8> */
.L_x_4207:
[----:B------:R-:W4:Y:S02]  /*4e80*/  LDG.E.U16 R4, desc[UR36][R4.64] ;  /* 0x0000002404047981 */ /* 0x000f24000c1e1500 */
[----:B----4-:R-:W-:Y:S01]  /*4e90*/  HADD2.F32 R24, -RZ, R4.H0_H0 ;  /* 0x20000004ff187230 */ /* 0x010fe20000004100 */
[----:B------:R-:W-:Y:S06]  /*4ea0*/  BRA `(.L_x_4201) ;  /* 0x0000000800b47947 */ /* 0x000fec0003800000 */
.L_x_4206:
[----:B------:R-:W4:Y:S01]  /*4eb0*/  LDG.E.64 R4, desc[UR36][R4.64] ;  /* 0x0000002404047981 */ /* 0x000f22000c1e1b00 */
[----:B------:R-:W-:Y:S01]  /*4ec0*/  UMOV UR4, 0xf0000000 ;  /* 0xf000000000047882 */ /* 0x000fe20000000000 */
[----:B------:R-:W-:Y:S02]  /*4ed0*/  UMOV UR5, 0x380fffff ;  /* 0x380fffff00057882 */ /* 0x000fe40000000000 */
[----:B----4-:R-:W0:-:S15]  /*4ee0*/  DSETP.GEU.AND P0, PT, |R4|, UR4, PT ;  /* 0x0000000404007e2a */ /* 0x010e1e000bf0e200 */
[----:B------:R-:W-:-:S15]  /*4ef0*/  NOP ;  /* 0x0000000000007918 */ /* 0x000fde0000000000 */
[----:B------:R-:W-:-:S15]  /*4f00*/  NOP ;  /* 0x0000000000007918 */ /* 0x000fde0000000000 */
[----:B------:R-:W-:-:S15]  /*4f10*/  NOP ;  /* 0x0000000000007918 */ /* 0x000fde0000000000 */
[----:B------:R-:W-:-:S04]  /*4f20*/  NOP ;  /* 0x0000000000007918 */ /* 0x000fc80000000000 */
[----:B------:R-:W0:Y:S02]  /*4f30*/  F2F.F32.F64 R24, R4 ;  /* 0x0000000400187310 */ /* 0x000e240000301000 */
[----:B0-----:R-:W-:Y:S01]  /*4f40*/  @!P0 FMUL R24, R24, 1.175494350822287508e-38 ;  /* 0x0080000018188820 */ /* 0x001fe20000400000 */
[----:B------:R-:W-:Y:S06]  /*4f50*/  BRA `(.L_x_4201) ;  /* 0x0000000800887947 */ /* 0x000fec0003800000 */
.L_x_4196:
        /* <DEDUP_REMOVED lines=8> */
[----:B------:R-:W4:Y:S02]  /*4fe0*/  LDG.E.U8 R4, desc[UR36][R4.64] ;  /* 0x0000002404047981 */ /* 0x000f24000c1e1100 */
[----:B----4-:R-:W-:-:S04]  /*4ff0*/  ISETP.NE.AND P0, PT, R4, RZ, PT ;  /* 0x000000ff0400720c */ /* 0x010fc80003f05270 */
[----:B------:R-:W-:Y:S01]  /*5000*/  FSEL R24, RZ, 1, !P0 ;  /* 0x3f800000ff187808 */ /* 0x000fe20004000000 */
[----:B------:R-:W-:Y:S08]  /*5010*/  BRA `(.L_x_4201) ;  /* 0x0000000800587947 */ /* 0x000ff00003800000 */
.L_x_4210:
        /* <DEDUP_REMOVED lines=11> */
.L_x_4209:
[----:B------:R-:W-:-:S09]  /*50d0*/  UISETP.NE.AND UP0, UPT, UR4, 0xf, UPT ;  /* 0x0000000f0400788c */ /* 0x000fd2000bf05270 */
[----:B------:R-:W-:Y:S05]  /*50e0*/  BRA.U !UP0, `(.L_x_4211) ;  /* 0x0000000108907547 */ /* 0x000fea000b800000 */
[----:B------:R-:W-:-:S09]  /*50f0*/  UISETP.NE.AND UP0, UPT, UR4, 0x17, UPT ;  /* 0x000000170400788c */ /* 0x000fd2000bf05270 */
[----:B------:R-:W-:Y:S05]  /*5100*/  BRA.U !UP0, `(.L_x_4212) ;  /* 0x0000000108547547 */ /* 0x000fea000b800000 */
[----:B------:R-:W-:-:S09]  /*5110*/  UISETP.NE.AND UP0, UPT, UR4, 0x18, UPT ;  /* 0x000000180400788c */ /* 0x000fd2000bf05270 */
[----:B------:R-:W-:Y:S05]  /*5120*/  BRA.U UP0, `(.L_x_4200) ;  /* 0x0000000500b87547 */ /* 0x000fea000b800000 */
[----:B------:R-:W4:Y:S01]  /*5130*/  LDG.E.U8 R24, desc[UR36][R4.64] ;  /* 0x0000002404187981 */ /* 0x000f22000c1e1100 */
[----:B------:R-:W-:Y:S02]  /*5140*/  IMAD.MOV.U32 R6, RZ, RZ, 0x1f ;  /* 0x0000001fff067424 */ /* 0x000fe400078e00ff */
[----:B----4-:R-:W-:-:S05]  /*5150*/  IMAD.SHL.U32 R24, R24, 0x1000000, RZ ;  /* 0x0100000018187824 */ /* 0x010fca00078e00ff */
        /* <DEDUP_REMOVED lines=16> */
.L_x_4212:
[----:B------:R-:W4:Y:S02]  /*5260*/  LDG.E.U8 R4, desc[UR36][R4.64] ;  /* 0x0000002404047981 */ /* 0x000f24000c1e1100 */
[C---:B----4-:R-:W-:Y:S02]  /*5270*/  IMAD.SHL.U32 R0, R4.reuse, 0x2000000, RZ ;  /* 0x0200000004007824 */ /* 0x050fe400078e00ff */
        /* <DEDUP_REMOVED lines=11> */
.L_x_4211:
[----:B------:R-:W4:Y:S02]  /*5330*/  LDG.E.U16 R4, desc[UR36][R4.64] ;  /* 0x0000002404047981 */ /* 0x000f24000c1e1500 */
[----:B----4-:R-:W-:Y:S01]  /*5340*/  IMAD.U32 R24, R4, 0x10000, RZ ;  /* 0x0001000004187824 */ /* 0x010fe200078e00ff */
[----:B------:R-:W-:Y:S06]  /*5350*/  BRA `(.L_x_4201) ;  /* 0x0000000400887947 */ /* 0x000fec0003800000 */
.L_x_4208:
        /* <DEDUP_REMOVED lines=8> */
[----:B------:R-:W4:Y:S02]  /*53e0*/  LDG.E.U16 R4, desc[UR36][R4.64] ;  /* 0x0000002404047981 */ /* 0x000f24000c1e1500 */
[----:B----4-:R-:W-:Y:S01]  /*53f0*/  I2FP.F32.U32 R24, R4 ;  /* 0x0000000400187245 */ /* 0x010fe20000201000 */
[----:B------:R-:W-:Y:S06]  /*5400*/  BRA `(.L_x_4201) ;  /* 0x00000004005c7947 */ /* 0x000fec0003800000 */
.L_x_4215:
[----:B------:R-:W4:Y:S01]  /*5410*/  LDG.E.U8 R4, desc[UR36][R4.64] ;  /* 0x0000002404047981 */ /* 0x000f22000c1e1100 */
[----:B------:R-:W-:Y:S01]  /*5420*/  IMAD.MOV.U32 R24, RZ, RZ, RZ ;  /* 0x000000ffff187224 */ /* 0x000fe200078e00ff */
[----:B----4-:R-:W-:-:S13]  /*5430*/  ISETP.NE.AND P0, PT, R4, RZ, PT ;  /* 0x000000ff0400720c */ /* 0x010fda0003f05270 */
        /* <DEDUP_REMOVED lines=17> */
.L_x_4217:
[----:B------:R-:W-:Y:S05]  /*5550*/  BSYNC.RECONVERGENT B0 ;  /* 0x0000000000007941 */ /* 0x000fea0003800200 */
.L_x_4216:
[----:B------:R-:W-:Y:S01]  /*5560*/  IMAD.SHL.U32 R0, R0, 0x100000, RZ ;  /* 0x0010000000007824 */ /* 0x000fe200078e00ff */
[----:B------:R-:W-:-:S04]  /*5570*/  LEA R3, R3, 0x3b800000, 0x17 ;  /* 0x3b80000003037811 */ /* 0x000fc800078eb8ff */
[----:B------:R-:W-:Y:S01]  /*5580*/  LOP3.LUT R24, R3, R0, R7, 0xfe, !PT ;  /* 0x0000000003187212 */ /* 0x000fe200078efe07 */
[----:B------:R-:W-:Y:S06]  /*5590*/  BRA `(.L_x_4201) ;  /* 0x0000000000f87947 */ /* 0x000fec0003800000 */
.L_x_4214:
        /* <DEDUP_REMOVED lines=20> */
.L_x_4219:
[----:B------:R-:W-:Y:S05]  /*56e0*/  BSYNC.RECONVERGENT B0 ;  /* 0x0000000000007941 */ /* 0x000fea0003800200 */
.L_x_4218:
[----:B------:R-:W-:Y:S01]  /*56f0*/  IMAD.SHL.U32 R0, R0, 0x200000, RZ ;  /* 0x0020000000007824 */ /* 0x000fe200078e00ff */
[----:B------:R-:W-:-:S04]  /*5700*/  LEA R3, R3, 0x37800000, 0x17 ;  /* 0x3780000003037811 */ /* 0x000fc800078eb8ff */
[----:B------:R-:W-:Y:S01]  /*5710*/  LOP3.LUT R24, R3, R0, R7, 0xfe, !PT ;  /* 0x0000000003187212 */ /* 0x000fe200078efe07 */
[----:B------:R-:W-:Y:S06]  /*5720*/  BRA `(.L_x_4201) ;  /* 0x0000000000947947 */ /* 0x000fec0003800000 */
.L_x_4213:
[----:B------:R-:W-:-:S09]  /*5730*/  UISETP.NE.AND UP0, UPT, UR4, 0x1c, UPT ;  /* 0x0000001c0400788c */ /* 0x000fd2000bf05270 */
[----:B------:R-:W-:Y:S05]  /*5740*/  BRA.U !UP0, `(.L_x_4220) ;  /* 0x0000000108847547 */ /* 0x000fea000b800000 */
[----:B------:R-:W-:-:S09]  /*5750*/  UISETP.NE.AND UP0, UPT, UR4, 0x1d, UPT ;  /* 0x0000001d0400788c */ /* 0x000fd2000bf05270 */
[----:B------:R-:W-:Y:S05]  /*5760*/  BRA.U !UP0, `(.L_x_4221) ;  /* 0x0000000108707547 */ /* 0x000fea000b800000 */
[----:B------:R-:W-:-:S09]  /*5770*/  UISETP.NE.AND UP0, UPT, UR4, 0x2c, UPT ;  /* 0x0000002c0400788c */ /* 0x000fd2000bf05270 */
[----:B------:R-:W-:Y:S05]  /*5780*/  BRA.U UP0, `(.L_x_4200) ;  /* 0x0000000100207547 */ /* 0x000fea000b800000 */
[----:B------:R-:W4:Y:S01]  /*5790*/  LDG.E.U8 R4, desc[UR36][R4.64] ;  /* 0x0000002404047981 */ /* 0x000f22000c1e1100 */
[----:B------:R-:W-:Y:S01]  /*57a0*/  IMAD.MOV.U32 R24, RZ, RZ, 0x400000 ;  /* 0x00400000ff187424 */ /* 0x000fe200078e00ff */
[----:B----4-:R-:W-:-:S13]  /*57b0*/  ISETP.NE.AND P0, PT, R4, RZ, PT ;  /* 0x000000ff0400720c */ /* 0x010fda0003f05270 */
[----:B------:R-:W-:Y:S05]  /*57c0*/  @!P0 BRA `(.L_x_4201) ;  /* 0x00000000006c8947 */ /* 0x000fea0003800000 */
[----:B------:R-:W-:-:S13]  /*57d0*/  ISETP.NE.AND P0, PT, R4, 0xff, PT ;  /* 0x000000ff0400780c */ /* 0x000fda0003f05270 */
[----:B------:R-:W-:Y:S02]  /*57e0*/  @!P0 IMAD.MOV.U32 R24, RZ, RZ, 0x7f800001 ;  /* 0x7f800001ff188424 */ /* 0x000fe400078e00ff */
[----:B------:R-:W-:Y:S01]  /*57f0*/  @P0 IMAD.SHL.U32 R24, R4, 0x800000, RZ ;  /* 0x0080000004180824 */ /* 0x000fe200078e00ff */
[----:B------:R-:W-:Y:S06]  /*5800*/  BRA `(.L_x_4201) ;  /* 0x00000000005c7947 */ /* 0x000fec0003800000 */
.L_x_4200:
[----:B------:R-:W-:Y:S01]  /*5810*/  MOV R14, 0x0 ;  /* 0x00000000000e7802 */ /* 0x000fe20000000f00 */
[----:B------:R-:W0:Y:S01]  /*5820*/  LDCU.64 UR4, c[0x4][0x310] ;  /* 0x01006200ff0477ac */ /* 0x000e220008000a00 */
[----:B------:R-:W-:Y:S02]  /*5830*/  IMAD.MOV.U32 R8, RZ, RZ, 0x4e ;  /* 0x0000004eff087424 */ /* 0x000fe400078e00ff */
[----:B------:R-:W-:Y:S01]  /*5840*/  IMAD.MOV.U32 R12, RZ, RZ, 0x1 ;  /* 0x00000001ff0c7424 */ /* 0x000fe200078e00ff */
[----:B------:R-:W4:Y:S01]  /*5850*/  LDCU.64 UR6, c[0x4][0x318] ;  /* 0x01006300ff0677ac */ /* 0x000f220008000a00 */
[----:B------:R-:W1:Y:S01]  /*5860*/  LDC.64 R14, c[0x4][R14] ;  /* 0x010000000e0e7b82 */ /* 0x000e620000000a00 */
[----:B------:R-:W-:Y:S01]  /*5870*/  IMAD.MOV.U32 R13, RZ, RZ, RZ ;  /* 0x000000ffff0d7224 */ /* 0x000fe200078e00ff */
[----:B------:R-:W2:Y:S01]  /*5880*/  LDCU.64 UR8, c[0x4][0x38] ;  /* 0x01000700ff0877ac */ /* 0x000ea20008000a00 */
[----:B0-----:R-:W-:Y:S02]  /*5890*/  IMAD.U32 R4, RZ, RZ, UR4 ;  /* 0x00000004ff047e24 */ /* 0x001fe4000f8e00ff */
[----:B------:R-:W-:-:S02]  /*58a0*/  IMAD.U32 R5, RZ, RZ, UR5 ;  /* 0x00000005ff057e24 */ /* 0x000fc4000f8e00ff */
[----:B----4-:R-:W-:Y:S02]  /*58b0*/  IMAD.U32 R6, RZ, RZ, UR6 ;  /* 0x00000006ff067e24 */ /* 0x010fe4000f8e00ff */
[----:B------:R-:W-:Y:S02]  /*58c0*/  IMAD.U32 R7, RZ, RZ, UR7 ;  /* 0x00000007ff077e24 */ /* 0x000fe4000f8e00ff */
[----:B--2---:R-:W-:Y:S02]  /*58d0*/  IMAD.U32 R10, RZ, RZ, UR8 ;  /* 0x00000008ff0a7e24 */ /* 0x004fe4000f8e00ff */
[----:B------:R-:W-:-:S07]  /*58e0*/  IMAD.U32 R11, RZ, RZ, UR9 ;  /* 0x00000009ff0b7e24 */ /* 0x000fce000f8e00ff */
[----:B------:R-:W-:-:S07]  /*58f0*/  LEPC R20, `(.L_x_4222) ;  /* 0x000000001014794e */ /* 0x000fce0000000000 */
[----:B-1-3-5:R-:W-:Y:S05]  /*5900*/  CALL.ABS.NOINC R14 ;  /* 0x000000000e007343 */ /* 0x02afea0003c00000 */
.L_x_4222:
[----:B------:R-:W-:Y:S01]  /*5910*/  IMAD.MOV.U32 R24, RZ, RZ, RZ ;  /* 0x000000ffff187224 */ /* 0x000fe200078e00ff */
[----:B------:R-:W-:Y:S06]  /*5920*/  BRA `(.L_x_4201) ;  /* 0x0000000000147947 */ /* 0x000fec0003800000 */
.L_x_4221:
[----:B------:R-:W4:Y:S02]  /*5930*/  LDG.E.64 R4, desc[UR36][R4.64] ;  /* 0x0000002404047981 */ /* 0x000f24000c1e1b00 */
[----:B----4-:R0:W4:Y:S02]  /*5940*/  I2F.U64 R24, R4 ;  /* 0x0000000400187312 */ /* 0x0101240000301000 */
[----:B0---4-:R-:W-:Y:S05]  /*5950*/  BRA `(.L_x_4201) ;  /* 0x0000000000087947 */ /* 0x011fea0003800000 */
.L_x_4220:
[----:B------:R-:W4:Y:S02]  /*5960*/  LDG.E R4, desc[UR36][R4.64] ;  /* 0x0000002404047981 */ /* 0x000f24000c1e1900 */
[----:B----4-:R-:W-:-:S07]  /*5970*/  I2FP.F32.U32 R24, R4 ;  /* 0x0000000400187245 */ /* 0x010fce0000201000 */
.L_x_4201:
[----:B------:R-:W-:Y:S05]  /*5980*/  BSYNC.RECONVERGENT B6 ;  /* 0x0000000000067941 */ /* 0x000fea0003800200 */
.L_x_4195:
[----:B------:R-:W-:-:S07]  /*5990*/  VIADD R23, R23, 0x80 ;  /* 0x0000008017177836 */ /* 0x000fce0000000000 */
.L_x_4166:
[----:B------:R-:W-:Y:S05]  /*59a0*/  BSYNC.RECONVERGENT B7 ;  /* 0x0000000000077941 */ /* 0x000fea0003800200 */
.L_x_4165:
[----:B------:R-:W-:Y:S01]  /*59b0*/  ISETP.GE.AND P0, PT, R23, R26, PT ;  /* 0x0000001a1700720c */ /* 0x000fe20003f06270 */
[----:B------:R-:W-:Y:S01]  /*59c0*/  BSSY.RECONVERGENT B7, `(.L_x_4223) ;  /* 0x00001d3000077945 */ /* 0x000fe20003800200 */
[----:B------:R-:W-:-:S11]  /*59d0*/  CS2R R16, SRZ ;  /* 0x0000000000107805 */ /* 0x000fd6000001ff00 */
        /* <DEDUP_REMOVED lines=22> */
.L_x_4229:
[----:B------:R-:W2:Y:S02]  /*5b40*/  LDG.E.U8 R4, desc[UR36][R4.64] ;  /* 0x0000002404047981 */ /* 0x000ea4000c1e1100 */
[----:B--2---:R-:W-:Y:S01]  /*5b50*/  I2FP.F32.U32 R17, R4 ;  /* 0x0000000400117245 */ /* 0x004fe20000201000 */
[----:B------:R-:W-:Y:S06]  /*5b60*/  BRA `(.L_x_4231) ;  /* 0x0000000c00447947 */ /* 0x000fec0003800000 */
.L_x_4228:
        /* <DEDUP_REMOVED lines=9> */
.L_x_4233:
[----:B------:R-:W2:Y:S02]  /*5c00*/  LDG.E R4, desc[UR36][R4.64] ;  /* 0x0000002404047981 */ /* 0x000ea4000c1e1900 */
[----:B--2---:R-:W-:Y:S01]  /*5c10*/  I2FP.F32.S32 R17, R4 ;  /* 0x0000000400117245 */ /* 0x004fe20000201400 */
[----:B------:R-:W-:Y:S06]  /*5c20*/  BRA `(.L_x_4231) ;  /* 0x0000000c00147947 */ /* 0x000fec0003800000 */
.L_x_4232:
[----:B------:R-:W2:Y:S02]  /*5c30*/  LDG.E.U16 R4, desc[UR36][R4.64] ;  /* 0x0000002404047981 */ /* 0x000ea4000c1e1500 */
[----:B--2---:R0:W2:Y:S01]  /*5c40*/  I2F.S16 R17, R4 ;  /* 0x0000000400117306 */ /* 0x0040a20000101400 */
[----:B------:R-:W-:Y:S05]  /*5c50*/  BRA `(.L_x_4231) ;  /* 0x0000000c00087947 */ /* 0x000fea0003800000 */
.L_x_4227:
        /* <DEDUP_REMOVED lines=8> */
.L_x_4235:
[----:B------:R-:W2:Y:S02]  /*5ce0*/  LDG.E.U16 R4, desc[UR36][R4.64] ;  /* 0x0000002404047981 */ /* 0x000ea4000c1e1500 */
[----:B--2---:R-:W-:Y:S01]  /*5cf0*/  HADD2.F32 R17, -RZ, R4.H0_H0 ;  /* 0x20000004ff117230 */ /* 0x004fe20000004100 */
[----:B------:R-:W-:Y:S06]  /*5d00*/  BRA `(.L_x_4231) ;  /* 0x0000000800dc7947 */ /* 0x000fec0003800000 */
.L_x_4234:
        /* <DEDUP_REMOVED lines=8> */
.L_x_4237:
[----:B------:R-:W2:Y:S02]  /*5d90*/  LDG.E.U16 R4, desc[UR36][R4.64] ;  /* 0x0000002404047981 */ /* 0x000ea4000c1e1500 */
[----:B--2---:R-:W-:Y:S01]  /*5da0*/  HADD2.F32 R17, -RZ, R4.H0_H0 ;  /* 0x20000004ff117230 */ /* 0x004fe20000004100 */
[----:B------:R-:W-:Y:S06]  /*5db0*/  BRA `(.L_x_4231) ;  /* 0x0000000800b07947 */ /* 0x000fec0003800000 */
.L_x_4236:
        /* <DEDUP_REMOVED lines=11> */
.L_x_4226:
        /* <DEDUP_REMOVED lines=12> */
.L_x_4240:
        /* <DEDUP_REMOVED lines=11> */
.L_x_4239:
        /* <DEDUP_REMOVED lines=25> */
.L_x_4242:
        /* <DEDUP_REMOVED lines=12> */
.L_x_4241:
[----:B------:R-:W2:Y:S02]  /*6230*/  LDG.E.U16 R4, desc[UR36][R4.64] ;  /* 0x0000002404047981 */ /* 0x000ea4000c1e1500 */
[----:B--2---:R-:W-:Y:S01]  /*6240*/  IMAD.U32 R17, R4, 0x10000, RZ ;  /* 0x0001000004117824 */ /* 0x004fe200078e00ff */
[----:B------:R-:W-:Y:S06]  /*6250*/  BRA `(.L_x_4231) ;  /* 0x0000000400887947 */ /* 0x000fec0003800000 */
.L_x_4238:
        /* <DEDUP_REMOVED lines=11> */
.L_x_4245:
        /* <DEDUP_REMOVED lines=20> */
.L_x_4247:
[----:B------:R-:W-:Y:S05]  /*6450*/  BSYNC.RECONVERGENT B0 ;  /* 0x0000000000007941 */ /* 0x000fea0003800200 */
.L_x_4246:
[----:B------:R-:W-:Y:S01]  /*6460*/  IMAD.SHL.U32 R0, R0, 0x100000, RZ ;  /* 0x0010000000007824 */ /* 0x000fe200078e00ff */
[----:B------:R-:W-:-:S04]  /*6470*/  LEA R3, R3, 0x3b800000, 0x17 ;  /* 0x3b80000003037811 */ /* 0x000fc800078eb8ff */
[----:B------:R-:W-:Y:S01]  /*6480*/  LOP3.LUT R17, R3, R0, R17, 0xfe, !PT ;  /* 0x0000000003117212 */ /* 0x000fe200078efe11 */
[----:B------:R-:W-:Y:S06]  /*6490*/  BRA `(.L_x_4231) ;  /* 0x0000000000f87947 */ /* 0x000fec0003800000 */
.L_x_4244:
        /* <DEDUP_REMOVED lines=20> */
.L_x_4249:
[----:B------:R-:W-:Y:S05]  /*65e0*/  BSYNC.RECONVERGENT B0 ;  /* 0x0000000000007941 */ /* 0x000fea0003800200 */
.L_x_4248:
[----:B------:R-:W-:Y:S01]  /*65f0*/  IMAD.SHL.U32 R0, R0, 0x200000, RZ ;  /* 0x0020000000007824 */ /* 0x000fe200078e00ff */
[----:B------:R-:W-:-:S04]  /*6600*/  LEA R3, R3, 0x37800000, 0x17 ;  /* 0x3780000003037811 */ /* 0x000fc800078eb8ff */
[----:B------:R-:W-:Y:S01]  /*6610*/  LOP3.LUT R17, R3, R0, R17, 0xfe, !PT ;  /* 0x0000000003117212 */ /* 0x000fe200078efe11 */
[----:B------:R-:W-:Y:S06]  /*6620*/  BRA `(.L_x_4231) ;  /* 0x0000000000947947 */ /* 0x000fec0003800000 */
.L_x_4243:
        /* <DEDUP_REMOVED lines=14> */
.L_x_4230:
        /* <DEDUP_REMOVED lines=16> */
.L_x_4252:
[----:B------:R-:W-:Y:S01]  /*6810*/  IMAD.MOV.U32 R17, RZ, RZ, RZ ;  /* 0x000000ffff117224 */ /* 0x000fe200078e00ff */
[----:B------:R-:W-:Y:S06]  /*6820*/  BRA `(.L_x_4231) ;  /* 0x0000000000147947 */ /* 0x000fec0003800000 */
.L_x_4251:
[----:B------:R-:W2:Y:S02]  /*6830*/  LDG.E.64 R4, desc[UR36][R4.64] ;  /* 0x0000002404047981 */ /* 0x000ea4000c1e1b00 */
[----:B--2---:R0:W2:Y:S02]  /*6840*/  I2F.U64 R17, R4 ;  /* 0x0000000400117312 */ /* 0x0040a40000301000 */
[----:B0-2---:R-:W-:Y:S05]  /*6850*/  BRA `(.L_x_4231) ;  /* 0x0000000000087947 */ /* 0x005fea0003800000 */
.L_x_4250:
[----:B------:R-:W2:Y:S02]  /*6860*/  LDG.E R4, desc[UR36][R4.64] ;  /* 0x0000002404047981 */ /* 0x000ea4000c1e1900 */
[----:B--2---:R-:W-:-:S07]  /*6870*/  I2FP.F32.U32 R17, R4 ;  /* 0x0000000400117245 */ /* 0x004fce0000201000 */
.L_x_4231:
[----:B------:R-:W-:Y:S05]  /*6880*/  BSYNC.RECONVERGENT B6 ;  /* 0x0000000000067941 */ /* 0x000fea0003800200 */
.L_x_4225:
[----:B------:R-:W1:Y:S01]  /*6890*/  LDCU.U8 UR6, c[0x0][0x3a5] ;  /* 0x000074a0ff0677ac */ /* 0x000e620008000000 */
[----:B0---4-:R-:W0:Y:S01]  /*68a0*/  LDC.64 R4, c[0x0][0x398] ;  /* 0x0000e600ff047b82 */ /* 0x011e220000000a00 */
[----:B------:R-:W4:Y:S01]  /*68b0*/  LDCU UR5, c[0x0][0x3ac] ;  /* 0x00007580ff0577ac */ /* 0x000f220008000800 */
[----:B-1----:R-:W-:-:S04]  /*68c0*/  UPRMT UR4, UR6, 0x9910, URZ ;  /* 0x0000991006047896 */ /* 0x002fc800080000ff */
        /* <DEDUP_REMOVED lines=14> */
[----:B----4-:R0:W1:Y:S01]  /*69b0*/  I2F.S16 R16, R4 ;  /* 0x0000000400107306 */ /* 0x0100620000101400 */
[----:B------:R-:W-:Y:S05]  /*69c0*/  BRA `(.L_x_4224) ;  /* 0x0000000c00487947 */ /* 0x000fea0003800000 */
.L_x_4256:
[----:B------:R-:W4:Y:S02]  /*69d0*/  LDG.E.U8 R4, desc[UR36][R4.64] ;  /* 0x0000002404047981 */ /* 0x000f24000c1e1100 */
[----:B----4-:R-:W-:Y:S01]  /*69e0*/  I2FP.F32.U32 R16, R4 ;  /* 0x0000000400107245 */ /* 0x010fe20000201000 */
[----:B------:R-:W-:Y:S06]  /*69f0*/  BRA `(.L_x_4224) ;  /* 0x0000000c003c7947 */ /* 0x000fec0003800000 */
.L_x_4255:
[----:B------:R-:W-:-:S09]  /*6a00*/  UISETP.NE.AND UP0, UPT, UR4, 0x2, UPT ;  /* 0x000000020400788c */ /* 0x000fd2000bf05270 */
[----:B------:R-:W-:Y:S05]  /*6a10*/  BRA.U !UP0, `(.L_x_4258) ;  /* 0x0000000108287547 */ /* 0x000fea000b800000 */
[----:B------:R-:W-:-:S09]  /*6a20*/  UISETP.NE.AND UP0, UPT, UR4, 0x3, UPT ;  /* 0x000000030400788c */ /* 0x000fd2000bf05270 */
[----:B------:R-:W-:Y:S05]  /*6a30*/  BRA.U !UP0, `(.L_x_4259) ;  /* 0x0000000108147547 */ /* 0x000fea000b800000 */
[----:B------:R-:W-:-:S09]  /*6a40*/  UISETP.NE.AND UP0, UPT, UR4, 0x4, UPT ;  /* 0x000000040400788c */ /* 0x000fd2000bf05270 */
[----:B------:R-:W-:Y:S05]  /*6a50*/  BRA.U UP0, `(.L_x_4257) ;  /* 0x0000000900cc7547 */ /* 0x000fea000b800000 */
[----:B------:R-:W4:Y:S02]  /*6a60*/  LDG.E.64 R4, desc[UR36][R4.64] ;  /* 0x0000002404047981 */ /* 0x000f24000c1e1b00 */
[----:B----4-:R0:W1:Y:S02]  /*6a70*/  I2F.S64 R16, R4 ;  /* 0x0000000400107312 */ /* 0x0100640000301400 */
[----:B01----:R-:W-:Y:S05]  /*6a80*/  BRA `(.L_x_4224) ;  /* 0x0000000c00187947 */ /* 0x003fea0003800000 */
.L_x_4259:
[----:B------:R-:W4:Y:S02]  /*6a90*/  LDG.E R4, desc[UR36][R4.64] ;  /* 0x0000002404047981 */ /* 0x000f24000c1e1900 */
[----:B----4-:R-:W-:Y:S01]  /*6aa0*/  I2FP.F32.S32 R16, R4 ;  /* 0x0000000400107245 */ /* 0x010fe20000201400 */
[----:B------:R-:W-:Y:S06]  /*6ab0*/  BRA `(.L_x_4224) ;  /* 0x0000000c000c7947 */ /* 0x000fec0003800000 */
.L_x_4258:
[----:B------:R-:W4:Y:S02]  /*6ac0*/  LDG.E.U16 R4, desc[UR36][R4.64] ;  /* 0x0000002404047981 */ /* 0x000f24000c1e1500 */
[----:B----4-:R0:W1:Y:S01]  /*6ad0*/  I2F.S16 R16, R4 ;  /* 0x0000000400107306 */ /* 0x0100620000101400 */
[----:B------:R-:W-:Y:S05]  /*6ae0*/  BRA `(.L_x_4224) ;  /* 0x0000000c00007947 */ /* 0x000fea0003800000 */
.L_x_4254:
        /* <DEDUP_REMOVED lines=8> */
.L_x_4261:
[----:B------:R-:W4:Y:S02]  /*6b70*/  LDG.E.U16 R4, desc[UR36][R4.64] ;  /* 0x0000002404047981 */ /* 0x000f24000c1e1500 */
[----:B----4-:R-:W-:Y:S01]  /*6b80*/  HADD2.F32 R16, -RZ, R4.H0_H0 ;  /* 0x20000004ff107230 */ /* 0x010fe20000004100 */
[----:B------:R-:W-:Y:S06]  /*6b90*/  BRA `(.L_x_4224) ;  /* 0x0000000800d47947 */ /* 0x000fec0003800000 */
.L_x_4260:
        /* <DEDUP_REMOVED lines=8> */
.L_x_4263:
[----:B------:R-:W4:Y:S02]  /*6c20*/  LDG.E.U16 R4, desc[UR36][R4.64] ;  /* 0x0000002404047981 */ /* 0x000f24000c1e1500 */
[----:B----4-:R-:W-:Y:S01]  /*6c30*/  HADD2.F32 R16, -RZ, R4.H0_H0 ;  /* 0x20000004ff107230 */ /* 0x010fe20000004100 */
[----:B------:R-:W-:Y:S06]  /*6c40*/  BRA `(.L_x_4224) ;  /* 0x0000000800a87947 */ /* 0x000fec0003800000 */
.L_x_4262:
        /* <DEDUP_REMOVED lines=11> */
.L_x_4253:
        /* <DEDUP_REMOVED lines=12> */
.L_x_4266:
        /* <DEDUP_REMOVED lines=11> */
.L_x_4265:
        /* <DEDUP_REMOVED lines=25> */
.L_x_4268:
        /* <DEDUP_REMOVED lines=13> */
.L_x_4267:
[----:B------:R-:W4:Y:S02]  /*70d0*/  LDG.E.U16 R4, desc[UR36][R4.64] ;  /* 0x0000002404047981 */ /* 0x000f24000c1e1500 */
[----:B----4-:R-:W-:Y:S01]  /*70e0*/  IMAD.U32 R16, R4, 0x10000, RZ ;  /* 0x0001000004107824 */ /* 0x010fe200078e00ff */
[----:B------:R-:W-:Y:S06]  /*70f0*/  BRA `(.L_x_4224) ;  /* 0x00000004007c7947 */ /* 0x000fec0003800000 */
.L_x_4264:
        /* <DEDUP_REMOVED lines=11> */
.L_x_4271:
[----:B------:R-:W4:Y:S02]  /*71b0*/  LDG.E.U8 R4, desc[UR36][R4.64] ;  /* 0x0000002404047981 */ /* 0x000f24000c1e1100 */
        /* <DEDUP_REMOVED lines=18> */
.L_x_4273:
[----:B------:R-:W-:Y:S05]  /*72e0*/  BSYNC.RECONVERGENT B0 ;  /* 0x0000000000007941 */ /* 0x000fea0003800200 */
.L_x_4272:
[----:B------:R-:W-:Y:S01]  /*72f0*/  IMAD.SHL.U32 R0, R0, 0x100000, RZ ;  /* 0x0010000000007824 */ /* 0x000fe200078e00ff */
[----:B------:R-:W-:-:S04]  /*7300*/  LEA R3, R3, 0x3b800000, 0x17 ;  /* 0x3b80000003037811 */ /* 0x000fc800078eb8ff */
[----:B------:R-:W-:Y:S01]  /*7310*/  LOP3.LUT R16, R3, R0, R7, 0xfe, !PT ;  /* 0x0000000003107212 */ /* 0x000fe200078efe07 */
[----:B------:R-:W-:Y:S06]  /*7320*/  BRA `(.L_x_4224) ;  /* 0x0000000000f07947 */ /* 0x000fec0003800000 */
.L_x_4270:
        /* <DEDUP_REMOVED lines=19> */
.L_x_4275:
[----:B------:R-:W-:Y:S05]  /*7460*/  BSYNC.RECONVERGENT B0 ;  /* 0x0000000000007941 */ /* 0x000fea0003800200 */
.L_x_4274:
[----:B------:R-:W-:Y:S01]  /*7470*/  IMAD.SHL.U32 R0, R0, 0x200000, RZ ;  /* 0x0020000000007824 */ /* 0x000fe200078e00ff */
[----:B------:R-:W-:-:S04]  /*7480*/  LEA R3, R3, 0x37800000, 0x17 ;  /* 0x3780000003037811 */ /* 0x000fc800078eb8ff */
[----:B------:R-:W-:Y:S01]  /*7490*/  LOP3.LUT R16, R3, R0, R7, 0xfe, !PT ;  /* 0x0000000003107212 */ /* 0x000fe200078efe07 */
[----:B------:R-:W-:Y:S06]  /*74a0*/  BRA `(.L_x_4224) ;  /* 0x0000000000907947 */ /* 0x000fec0003800000 */
.L_x_4269:
        /* <DEDUP_REMOVED lines=14> */
.L_x_4257:
[----:B------:R-:W-:Y:S01]  /*7590*/  MOV R14, 0x0 ;  /* 0x00000000000e7802 */ /* 0x000fe20000000f00 */
[----:B------:R-:W0:Y:S01]  /*75a0*/  LDCU.64 UR4, c[0x4][0x310] ;  /* 0x01006200ff0477ac */ /* 0x000e220008000a00 */
[----:B------:R-:W-:Y:S02]  /*75b0*/  IMAD.MOV.U32 R8, RZ, RZ, 0x4e ;  /* 0x0000004eff087424 */ /* 0x000fe400078e00ff */
[----:B------:R-:W-:Y:S01]  /*75c0*/  IMAD.MOV.U32 R12, RZ, RZ, 0x1 ;  /* 0x00000001ff0c7424 */ /* 0x000fe200078e00ff */
[----:B------:R-:W1:Y:S01]  /*75d0*/  LDCU.64 UR6, c[0x4][0x318] ;  /* 0x01006300ff0677ac */ /* 0x000e620008000a00 */
[----:B------:R-:W4:Y:S01]  /*75e0*/  LDC.64 R14, c[0x4][R14] ;  /* 0x010000000e0e7b82 */ /* 0x000f220000000a00 */
[----:B------:R-:W-:Y:S01]  /*75f0*/  IMAD.MOV.U32 R13, RZ, RZ, RZ ;  /* 0x000000ffff0d7224 */ /* 0x000fe200078e00ff */
[----:B------:R-:W2:Y:S01]  /*7600*/  LDCU.64 UR8, c[0x4][0x38] ;  /* 0x01000700ff0877ac */ /* 0x000ea20008000a00 */
[----:B0-----:R-:W-:Y:S02]  /*7610*/  IMAD.U32 R4, RZ, RZ, UR4 ;  /* 0x00000004ff047e24 */ /* 0x001fe4000f8e00ff */
[----:B------:R-:W-:-:S02]  /*7620*/  IMAD.U32 R5, RZ, RZ, UR5 ;  /* 0x00000005ff057e24 */ /* 0x000fc4000f8e00ff */
[----:B-1----:R-:W-:Y:S02]  /*7630*/  IMAD.U32 R6, RZ, RZ, UR6 ;  /* 0x00000006ff067e24 */ /* 0x002fe4000f8e00ff */
[----:B------:R-:W-:Y:S02]  /*7640*/  IMAD.U32 R7, RZ, RZ, UR7 ;  /* 0x00000007ff077e24 */ /* 0x000fe4000f8e00ff */
[----:B--2---:R-:W-:Y:S02]  /*7650*/  IMAD.U32 R10, RZ, RZ, UR8 ;  /* 0x00000008ff0a7e24 */ /* 0x004fe4000f8e00ff */
[----:B------:R-:W-:-:S07]  /*7660*/  IMAD.U32 R11, RZ, RZ, UR9 ;  /* 0x00000009ff0b7e24 */ /* 0x000fce000f8e00ff */
[----:B------:R-:W-:-:S07]  /*7670*/  LEPC R20, `(.L_x_4278) ;  /* 0x000000001014794e */ /* 0x000fce0000000000 */
[----:B---345:R-:W-:Y:S05]  /*7680*/  CALL.ABS.NOINC R14 ;  /* 0x000000000e007343 */ /* 0x038fea0003c00000 */
.L_x_4278:
[----:B------:R-:W-:Y:S05]  /*7690*/  BRA `(.L_x_4224) ;  /* 0x0000000000147947 */ /* 0x000fea0003800000 */
.L_x_4277:
[----:B------:R-:W4:Y:S02]  /*76a0*/  LDG.E.64 R4, desc[UR36][R4.64] ;  /* 0x0000002404047981 */ /* 0x000f24000c1e1b00 */
[----:B----4-:R0:W1:Y:S02]  /*76b0*/  I2F.U64 R16, R4 ;  /* 0x0000000400107312 */ /* 0x0100640000301000 */
[----:B01----:R-:W-:Y:S05]  /*76c0*/  BRA `(.L_x_4224) ;  /* 0x0000000000087947 */ /* 0x003fea0003800000 */
.L_x_4276:
[----:B------:R-:W4:Y:S02]  /*76d0*/  LDG.E R4, desc[UR36][R4.64] ;  /* 0x0000002404047981 */ /* 0x000f24000c1e1900 */
[----:B----4-:R-:W-:-:S07]  /*76e0*/  I2FP.F32.U32 R16, R4 ;  /* 0x0000000400107245 */ /* 0x010fce0000201000 */
.L_x_4224:
[----:B------:R-:W-:Y:S05]  /*76f0*/  BSYNC.RECONVERGENT B7 ;  /* 0x0000000000077941 */ /* 0x000fea0003800200 */
.L_x_4223:
[----:B------:R-:W-:Y:S01]  /*7700*/  ISETP.GE.AND P0, PT, R27, R26, PT ;  /* 0x0000001a1b00720c */ /* 0x000fe20003f06270 */
[----:B------:R-:W-:-:S12]  /*7710*/  BSSY.RECONVERGENT B7, `(.L_x_4279) ;  /* 0x0000050000077945 */ /* 0x000fd80003800200 */
[----:B------:R-:W-:Y:S05]  /*7720*/  @P0 BRA `(.L_x_4280) ;  /* 0x0000000400380947 */ /* 0x000fea0003800000 */
[C---:B-1-3-5:R-:W-:Y:S01]  /*7730*/  FSETP.GE.FTZ.AND P1, PT, R28.reuse, RZ, PT ;  /* 0x000000ff1c00720b */ /* 0x06afe20003f36000 */
[----:B------:R-:W-:Y:S01]  /*7740*/  BSSY.RECONVERGENT B6, `(.L_x_4281) ;  /* 0x0000013000067945 */ /* 0x000fe20003800200 */
[----:B------:R-:W-:-:S13]  /*7750*/  FSETP.GTU.FTZ.AND P0, PT, R28, 1, PT ;  /* 0x3f8000001c00780b */ /* 0x000fda0003f1c000 */
[----:B------:R-:W-:Y:S05]  /*7760*/  @!P0 BRA P1, `(.L_x_4282) ;  /* 0x0000000000408947 */ /* 0x000fea0000800000 */
[----:B------:R-:W-:Y:S01]  /*7770*/  MOV R14, 0x0 ;  /* 0x00000000000e7802 */ /* 0x000fe20000000f00 */
[----:B------:R-:W0:Y:S01]  /*7780*/  LDCU.64 UR4, c[0x4][0x300] ;  /* 0x01006000ff0477ac */ /* 0x000e220008000a00 */
[----:B------:R-:W-:Y:S02]  /*7790*/  IMAD.MOV.U32 R8, RZ, RZ, 0x5a ;  /* 0x0000005aff087424 */ /* 0x000fe400078e00ff */
[----:B------:R-:W-:Y:S01]  /*77a0*/  IMAD.MOV.U32 R12, RZ, RZ, 0x1 ;  /* 0x00000001ff0c7424 */ /* 0x000fe200078e00ff */
[----:B------:R-:W1:Y:S01]  /*77b0*/  LDCU.64 UR6, c[0x4][0x2d0] ;  /* 0x01005a00ff0677ac */ /* 0x000e620008000a00 */
[----:B------:R-:W3:Y:S01]  /*77c0*/  LDC.64 R14, c[0x4][R14] ;  /* 0x010000000e0e7b82 */ /* 0x000ee20000000a00 */
[----:B------:R-:W-:Y:S01]  /*77d0*/  IMAD.MOV.U32 R13, RZ, RZ, RZ ;  /* 0x000000ffff0d7224 */ /* 0x000fe200078e00ff */
[----:B------:R-:W5:Y:S01]  /*77e0*/  LDCU.64 UR8, c[0x4][0x10] ;  /* 0x01000200ff0877ac */ /* 0x000f620008000a00 */
[----:B0-2-4-:R-:W-:Y:S02]  /*77f0*/  IMAD.U32 R4, RZ, RZ, UR4 ;  /* 0x00000004ff047e24 */ /* 0x015fe4000f8e00ff */
[----:B------:R-:W-:-:S02]  /*7800*/  IMAD.U32 R5, RZ, RZ, UR5 ;  /* 0x00000005ff057e24 */ /* 0x000fc4000f8e00ff */
[----:B-1----:R-:W-:Y:S02]  /*7810*/  IMAD.U32 R6, RZ, RZ, UR6 ;  /* 0x00000006ff067e24 */ /* 0x002fe4000f8e00ff */
[----:B------:R-:W-:Y:S02]  /*7820*/  IMAD.U32 R7, RZ, RZ, UR7 ;  /* 0x00000007ff077e24 */ /* 0x000fe4000f8e00ff */
[----:B-----5:R-:W-:Y:S02]  /*7830*/  IMAD.U32 R10, RZ, RZ, UR8 ;  /* 0x00000008ff0a7e24 */ /* 0x020fe4000f8e00ff */
[----:B------:R-:W-:-:S07]  /*7840*/  IMAD.U32 R11, RZ, RZ, UR9 ;  /* 0x00000009ff0b7e24 */ /* 0x000fce000f8e00ff */
[----:B------:R-:W-:-:S07]  /*7850*/  LEPC R20, `(.L_x_4282) ;  /* 0x000000001014794e */ /* 0x000fce0000000000 */
[----:B---3--:R-:W-:Y:S05]  /*7860*/  CALL.ABS.NOINC R14 ;  /* 0x000000000e007343 */ /* 0x008fea0003c00000 */
.L_x_4282:
[----:B------:R-:W-:Y:S05]  /*7870*/  BSYNC.RECONVERGENT B6 ;  /* 0x0000000000067941 */ /* 0x000fea0003800200 */
.L_x_4281:
[C---:B0-2---:R-:W-:Y:S01]  /*7880*/  FSETP.GE.FTZ.AND P1, PT, R18.reuse, RZ, PT ;  /* 0x000000ff1200720b */ /* 0x045fe20003f36000 */
[----:B------:R-:W-:Y:S01]  /*7890*/  BSSY.RECONVERGENT B6, `(.L_x_4283) ;  /* 0x0000013000067945 */ /* 0x000fe20003800200 */
[----:B------:R-:W-:-:S13]  /*78a0*/  FSETP.GTU.FTZ.AND P0, PT, R18, 1, PT ;  /* 0x3f8000001200780b */ /* 0x000fda0003f1c000 */
[----:B------:R-:W-:Y:S05]  /*78b0*/  @!P0 BRA P1, `(.L_x_4284) ;  /* 0x0000000000408947 */ /* 0x000fea0000800000 */
[----:B------:R-:W-:Y:S01]  /*78c0*/  MOV R14, 0x0 ;  /* 0x00000000000e7802 */ /* 0x000fe20000000f00 */
[----:B------:R-:W4:Y:S01]  /*78d0*/  LDCU.64 UR4, c[0x4][0x308] ;  /* 0x01006100ff0477ac */ /* 0x000f220008000a00 */
[----:B------:R-:W-:Y:S02]  /*78e0*/  IMAD.MOV.U32 R8, RZ, RZ, 0x5b ;  /* 0x0000005bff087424 */ /* 0x000fe400078e00ff */
[----:B------:R-:W-:Y:S01]  /*78f0*/  IMAD.MOV.U32 R12, RZ, RZ, 0x1 ;  /* 0x00000001ff0c7424 */ /* 0x000fe200078e00ff */
[----:B------:R-:W0:Y:S01]  /*7900*/  LDCU.64 UR6, c[0x4][0x2d0] ;  /* 0x01005a00ff0677ac */ /* 0x000e220008000a00 */
[----:B------:R-:W1:Y:S01]  /*7910*/  LDC.64 R14, c[0x4][R14] ;  /* 0x010000000e0e7b82 */ /* 0x000e620000000a00 */
[----:B------:R-:W-:Y:S01]  /*7920*/  IMAD.MOV.U32 R13, RZ, RZ, RZ ;  /* 0x000000ffff0d7224 */ /* 0x000fe200078e00ff */
[----:B------:R-:W2:Y:S01]  /*7930*/  LDCU.64 UR8, c[0x4][0x10] ;  /* 0x01000200ff0877ac */ /* 0x000ea20008000a00 */
[----:B----4-:R-:W-:Y:S02]  /*7940*/  IMAD.U32 R4, RZ, RZ, UR4 ;  /* 0x00000004ff047e24 */ /* 0x010fe4000f8e00ff */
[----:B------:R-:W-:-:S02]  /*7950*/  IMAD.U32 R5, RZ, RZ, UR5 ;  /* 0x00000005ff057e24 */ /* 0x000fc4000f8e00ff */
[----:B0-----:R-:W-:Y:S02]  /*7960*/  IMAD.U32 R6, RZ, RZ, UR6 ;  /* 0x00000006ff067e24 */ /* 0x001fe4000f8e00ff */
[----:B------:R-:W-:Y:S02]  /*7970*/  IMAD.U32 R7, RZ, RZ, UR7 ;  /* 0x00000007ff077e24 */ /* 0x000fe4000f8e00ff */
[----:B--2---:R-:W-:Y:S02]  /*7980*/  IMAD.U32 R10, RZ, RZ, UR8 ;  /* 0x00000008ff0a7e24 */ /* 0x004fe4000f8e00ff */
[----:B------:R-:W-:-:S07]  /*7990*/  IMAD.U32 R11, RZ, RZ, UR9 ;  /* 0x00000009ff0b7e24 */ /* 0x000fce000f8e00ff */
[----:B------:R-:W-:-:S07]  /*79a0*/  LEPC R20, `(.L_x_4284) ;  /* 0x000000001014794e */ /* 0x000fce0000000000 */
[----:B-1----:R-:W-:Y:S05]  /*79b0*/  CALL.ABS.NOINC R14 ;  /* 0x000000000e007343 */ /* 0x002fea0003c00000 */
.L_x_4284:
[----:B------:R-:W-:Y:S05]  /*79c0*/  BSYNC.RECONVERGENT B6 ;  /* 0x0000000000067941 */ /* 0x000fea0003800200 */
.L_x_4283:
[----:B------:R-:W-:Y:S01]  /*79d0*/  FADD.FTZ R0, -R28, -RZ ;  /* 0x800000ff1c007221 */ /* 0x000fe20000010100 */
[----:B------:R-:W-:Y:S02]  /*79e0*/  IMAD.MOV.U32 R6, RZ, RZ, 0x3e800000 ;  /* 0x3e800000ff067424 */ /* 0x000fe400078e00ff */
[----:B------:R-:W-:Y:S02]  /*79f0*/  IMAD.MOV.U32 R7, RZ, RZ, 0x3d39bf78 ;  /* 0x3d39bf78ff077424 */ /* 0x000fe400078e00ff */
[C---:B------:R-:W-:Y:S01]  /*7a00*/  FADD.FTZ.RZ R3, R0.reuse, 1 ;  /* 0x3f80000000037421 */ /* 0x040fe2000001c000 */
[----:B------:R-:W-:-:S03]  /*7a10*/  ISETP.GE.U32.AND P0, PT, R0, 0x7f800000, PT ;  /* 0x7f8000000000780c */ /* 0x000fc60003f06070 */
[----:B------:R-:W-:Y:S01]  /*7a20*/  VIADD R3, R3, 0xc0c00000 ;  /* 0xc0c0000003037836 */ /* 0x000fe20000000000 */
[----:B------:R-:W-:-:S04]  /*7a30*/  ISETP.GT.AND P1, PT, R0, -0x40800000, P0 ;  /* 0xbf8000000000780c */ /* 0x000fc80000724270 */
[----:B------:R-:W-:-:S04]  /*7a40*/  LOP3.LUT R3, R3, 0xff800000, RZ, 0xc0, !PT ;  /* 0xff80000003037812 */ /* 0x000fc800078ec0ff */
[----:B----4-:R-:W-:Y:S01]  /*7a50*/  IADD3 R5, PT, PT, -R3, 0x40800000, RZ ;  /* 0x4080000003057810 */ /* 0x010fe20007ffe1ff */
[----:B------:R-:W-:Y:S01]  /*7a60*/  IMAD.IADD R4, R0, 0x1, -R3 ;  /* 0x0000000100047824 */ /* 0x000fe200078e0a03 */
[----:B------:R-:W-:Y:S01]  /*7a70*/  I2FP.F32.S32 R3, R3 ;  /* 0x0000000300037245 */ /* 0x000fe20000201400 */
[----:B------:R-:W-:Y:S02]  /*7a80*/  FADD.FTZ R0, R18, -1 ;  /* 0xbf80000012007421 */ /* 0x000fe40000010000 */
        /* <DEDUP_REMOVED lines=17> */
[C---:B------:R-:W-:Y:S01]  /*7ba0*/  @P1 FFMA.FTZ R3, -R28.reuse, R5, +INF ;  /* 0x7f8000001c031423 */ /* 0x040fe20000010105 */
[----:B------:R-:W-:Y:S02]  /*7bb0*/  @P0 FSETP.NEU.FTZ.AND P1, PT, R28, RZ, PT ;  /* 0x000000ff1c00020b */ /* 0x000fe40003f3d000 */
[----:B------:R-:W-:Y:S02]  /*7bc0*/  FMNMX.NAN R5, R6, -100, !PT ;  /* 0xc2c8000006057809 */ /* 0x000fe40007820000 */
[----:B------:R-:W-:-:S03]  /*7bd0*/  @P0 FSEL R3, R3, -RZ, P1 ;  /* 0x800000ff03030208 */ /* 0x000fc60000800000 */
[----:B------:R-:W-:Y:S01]  /*7be0*/  FMUL.FTZ R18, R5, R18 ;  /* 0x0000001205127220 */ /* 0x000fe20000410000 */
[----:B------:R-:W-:-:S05]  /*7bf0*/  FMNMX.NAN R3, R3, -100, !PT ;  /* 0xc2c8000003037809 */ /* 0x000fca0007820000 */
[----:B------:R-:W-:-:S07]  /*7c00*/  FFMA.FTZ R18, R3, R0, -R18 ;  /* 0x0000000003127223 */ /* 0x000fce0000010812 */
.L_x_4280:
[----:B------:R-:W-:Y:S05]  /*7c10*/  BSYNC.RECONVERGENT B7 ;  /* 0x0000000000077941 */ /* 0x000fea0003800200 */
.L_x_4279:
[----:B------:R-:W-:Y:S01]  /*7c20*/  VIADD R23, R27, 0x80 ;  /* 0x000000801b177836 */ /* 0x000fe20000000000 */
[----:B------:R-:W-:Y:S04]  /*7c30*/  BSSY.RECONVERGENT B7, `(.L_x_4285) ;  /* 0x0000051000077945 */ /* 0x000fe80003800200 */
[----:B------:R-:W-:-:S13]  /*7c40*/  ISETP.GE.AND P0, PT, R23, R26, PT ;  /* 0x0000001a1700720c */ /* 0x000fda0003f06270 */
[----:B------:R-:W-:Y:S05]  /*7c50*/  @P0 BRA `(.L_x_4286) ;  /* 0x0000000400380947 */ /* 0x000fea0003800000 */
[C---:B-----5:R-:W-:Y:S01]  /*7c60*/  FSETP.GE.FTZ.AND P1, PT, R22.reuse, RZ, PT ;  /* 0x000000ff1600720b */ /* 0x060fe20003f36000 */
[----:B------:R-:W-:Y:S01]  /*7c70*/  BSSY.RECONVERGENT B6, `(.L_x_4287) ;  /* 0x0000013000067945 */ /* 0x000fe20003800200 */
[----:B------:R-:W-:-:S13]  /*7c80*/  FSETP.GTU.FTZ.AND P0, PT, R22, 1, PT ;  /* 0x3f8000001600780b */ /* 0x000fda0003f1c000 */
[----:B------:R-:W-:Y:S05]  /*7c90*/  @!P0 BRA P1, `(.L_x_4288) ;  /* 0x0000000000408947 */ /* 0x000fea0000800000 */
[----:B------:R-:W-:Y:S01]  /*7ca0*/  MOV R14, 0x0 ;  /* 0x00000000000e7802 */ /* 0x000fe20000000f00 */
[----:B------:R-:W0:Y:S01]  /*7cb0*/  LDCU.64 UR4, c[0x4][0x300] ;  /* 0x01006000ff0477ac */ /* 0x000e220008000a00 */
[----:B------:R-:W-:Y:S02]  /*7cc0*/  IMAD.MOV.U32 R8, RZ, RZ, 0x5a ;  /* 0x0000005aff087424 */ /* 0x000fe400078e00ff */
[----:B------:R-:W-:Y:S01]  /*7cd0*/  IMAD.MOV.U32 R12, RZ, RZ, 0x1 ;  /* 0x00000001ff0c7424 */ /* 0x000fe200078e00ff */
[----:B------:R-:W5:Y:S01]  /*7ce0*/  LDCU.64 UR6, c[0x4][0x2d0] ;  /* 0x01005a00ff0677ac */ /* 0x000f620008000a00 */
[----:B------:R-:W1:Y:S01]  /*7cf0*/  LDC.64 R14, c[0x4][R14] ;  /* 0x010000000e0e7b82 */ /* 0x000e620000000a00 */
[----:B------:R-:W-:Y:S01]  /*7d00*/  IMAD.MOV.U32 R13, RZ, RZ, RZ ;  /* 0x000000ffff0d7224 */ /* 0x000fe200078e00ff */
[----:B------:R-:W3:Y:S01]  /*7d10*/  LDCU.64 UR8, c[0x4][0x10] ;  /* 0x01000200ff0877ac */ /* 0x000ee20008000a00 */
[----:B0-2-4-:R-:W-:Y:S02]  /*7d20*/  IMAD.U32 R4, RZ, RZ, UR4 ;  /* 0x00000004ff047e24 */ /* 0x015fe4000f8e00ff */
[----:B------:R-:W-:-:S02]  /*7d30*/  IMAD.U32 R5, RZ, RZ, UR5 ;  /* 0x00000005ff057e24 */ /* 0x000fc4000f8e00ff */
[----:B-----5:R-:W-:Y:S02]  /*7d40*/  IMAD.U32 R6, RZ, RZ, UR6 ;  /* 0x00000006ff067e24 */ /* 0x020fe4000f8e00ff */
[----:B------:R-:W-:Y:S02]  /*7d50*/  IMAD.U32 R7, RZ, RZ, UR7 ;  /* 0x00000007ff077e24 */ /* 0x000fe4000f8e00ff */
[----:B---3--:R-:W-:Y:S02]  /*7d60*/  IMAD.U32 R10, RZ, RZ, UR8 ;  /* 0x00000008ff0a7e24 */ /* 0x008fe4000f8e00ff */
[----:B------:R-:W-:-:S07]  /*7d70*/  IMAD.U32 R11, RZ, RZ, UR9 ;  /* 0x00000009ff0b7e24 */ /* 0x000fce000f8e00ff */
[----:B------:R-:W-:-:S07]  /*7d80*/  LEPC R20, `(.L_x_4288) ;  /* 0x000000001014794e */ /* 0x000fce0000000000 */
[----:B-1----:R-:W-:Y:S05]  /*7d90*/  CALL.ABS.NOINC R14 ;  /* 0x000000000e007343 */ /* 0x002fea0003c00000 */
.L_x_4288:
[----:B------:R-:W-:Y:S05]  /*7da0*/  BSYNC.RECONVERGENT B6 ;  /* 0x0000000000067941 */ /* 0x000fea0003800200 */
.L_x_4287:
        /* <DEDUP_REMOVED lines=9> */
[----:B------:R-:W2:Y:S01]  /*7e40*/  LDC.64 R14, c[0x4][R14] ;  /* 0x010000000e0e7b82 */ /* 0x000ea20000000a00 */
[----:B------:R-:W-:Y:S01]  /*7e50*/  IMAD.MOV.U32 R13, RZ, RZ, RZ ;  /* 0x000000ffff0d7224 */ /* 0x000fe200078e00ff */
[----:B------:R-:W5:Y:S01]  /*7e60*/  LDCU.64 UR8, c[0x4][0x10] ;  /* 0x01000200ff0877ac */ /* 0x000f620008000a00 */
[----:B----4-:R-:W-:Y:S02]  /*7e70*/  IMAD.U32 R4, RZ, RZ, UR4 ;  /* 0x00000004ff047e24 */ /* 0x010fe4000f8e00ff */
[----:B------:R-:W-:-:S02]  /*7e80*/  IMAD.U32 R5, RZ, RZ, UR5 ;  /* 0x00000005ff057e24 */ /* 0x000fc4000f8e00ff */
[----:B0-----:R-:W-:Y:S02]  /*7e90*/  IMAD.U32 R6, RZ, RZ, UR6 ;  /* 0x00000006ff067e24 */ /* 0x001fe4000f8e00ff */
[----:B------:R-:W-:Y:S02]  /*7ea0*/  IMAD.U32 R7, RZ, RZ, UR7 ;  /* 0x00000007ff077e24 */ /* 0x000fe4000f8e00ff */
[----:B-----5:R-:W-:Y:S02]  /*7eb0*/  IMAD.U32 R10, RZ, RZ, UR8 ;  /* 0x00000008ff0a7e24 */ /* 0x020fe4000f8e00ff */
[----:B------:R-:W-:-:S07]  /*7ec0*/  IMAD.U32 R11, RZ, RZ, UR9 ;  /* 0x00000009ff0b7e24 */ /* 0x000fce000f8e00ff */
[----:B------:R-:W-:-:S07]  /*7ed0*/  LEPC R20, `(.L_x_4290) ;  /* 0x000000001014794e */ /* 0x000fce0000000000 */
[----:B-123--:R-:W-:Y:S05]  /*7ee0*/  CALL.ABS.NOINC R14 ;  /* 0x000000000e007343 */ /* 0x00efea0003c00000 */
.L_x_4290:
[----:B------:R-:W-:Y:S05]  /*7ef0*/  BSYNC.RECONVERGENT B6 ;  /* 0x0000000000067941 */ /* 0x000fea0003800200 */
.L_x_4289:
        /* <DEDUP_REMOVED lines=10> */
[----:B------:R-:W-:-:S03]  /*7fa0*/  I2FP.F32.S32 R3, R3 ;  /* 0x0000000300037245 */ /* 0x000fc60000201400 */
        /* <DEDUP_REMOVED lines=19> */
[----:B------:R-:W-:Y:S01]  /*80e0*/  @P0 FSETP.NEU.FTZ.AND P1, PT, R22, RZ, PT ;  /* 0x000000ff1600020b */ /* 0x000fe20003f3d000 */
[----:B------:R-:W-:Y:S01]  /*80f0*/  FADD.FTZ R5, R25, -1 ;  /* 0xbf80000019057421 */ /* 0x000fe20000010000 */
[----:B------:R-:W-:Y:S02]  /*8100*/  FMUL.FTZ R25, R6, R25 ;  /* 0x0000001906197220 */ /* 0x000fe40000410000 */
[----:B------:R-:W-:-:S04]  /*8110*/  @P0 FSEL R3, R3, -RZ, P1 ;  /* 0x800000ff03030208 */ /* 0x000fc80000800000 */
[----:B------:R-:W-:-:S05]  /*8120*/  FMNMX.NAN R22, R3, -100, !PT ;  /* 0xc2c8000003167809 */ /* 0x000fca0007820000 */
[----:B------:R-:W-:-:S07]  /*8130*/  FFMA.FTZ R22, R22, R5, -R25 ;  /* 0x0000000516167223 */ /* 0x000fce0000010819 */
.L_x_4286:
[----:B------:R-:W-:Y:S05]  /*8140*/  BSYNC.RECONVERGENT B7 ;  /* 0x0000000000077941 */ /* 0x000fea0003800200 */
.L_x_4285:
[----:B------:R-:W-:Y:S01]  /*8150*/  VIADD R3, R27, 0x100 ;  /* 0x000001001b037836 */ /* 0x000fe20000000000 */
[----:B------:R-:W-:Y:S04]  /*8160*/  BSSY.RECONVERGENT B7, `(.L_x_4291) ;  /* 0x0000051000077945 */ /* 0x000fe80003800200 */
[----:B------:R-:W-:-:S13]  /*8170*/  ISETP.GE.AND P0, PT, R3, R26, PT ;  /* 0x0000001a0300720c */ /* 0x000fda0003f06270 */
[----:B------:R-:W-:Y:S05]  /*8180*/  @P0 BRA `(.L_x_4292) ;  /* 0x0000000400380947 */ /* 0x000fea0003800000 */
[C---:B--2--5:R-:W-:Y:S01]  /*8190*/  FSETP.GE.FTZ.AND P1, PT, R19.reuse, RZ, PT ;  /* 0x000000ff1300720b */ /* 0x064fe20003f36000 */
[----:B------:R-:W-:Y:S01]  /*81a0*/  BSSY.RECONVERGENT B6, `(.L_x_4293) ;  /* 0x0000013000067945 */ /* 0x000fe20003800200 */
[----:B------:R-:W-:-:S13]  /*81b0*/  FSETP.GTU.FTZ.AND P0, PT, R19, 1, PT ;  /* 0x3f8000001300780b */ /* 0x000fda0003f1c000 */
[----:B------:R-:W-:Y:S05]  /*81c0*/  @!P0 BRA P1, `(.L_x_4294) ;  /* 0x0000000000408947 */ /* 0x000fea0000800000 */
[----:B------:R-:W-:Y:S01]  /*81d0*/  MOV R14, 0x0 ;  /* 0x00000000000e7802 */ /* 0x000fe20000000f00 */
[----:B------:R-:W0:Y:S01]  /*81e0*/  LDCU.64 UR4, c[0x4][0x300] ;  /* 0x01006000ff0477ac */ /* 0x000e220008000a00 */
[----:B------:R-:W-:Y:S02]  /*81f0*/  IMAD.MOV.U32 R8, RZ, RZ, 0x5a ;  /* 0x0000005aff087424 */ /* 0x000fe400078e00ff */
[----:B------:R-:W-:Y:S01]  /*8200*/  IMAD.MOV.U32 R12, RZ, RZ, 0x1 ;  /* 0x00000001ff0c7424 */ /* 0x000fe200078e00ff */
[----:B------:R-:W2:Y:S01]  /*8210*/  LDCU.64 UR6, c[0x4][0x2d0] ;  /* 0x01005a00ff0677ac */ /* 0x000ea20008000a00 */
[----:B------:R-:W1:Y:S01]  /*8220*/  LDC.64 R14, c[0x4][R14] ;  /* 0x010000000e0e7b82 */ /* 0x000e620000000a00 */
[----:B------:R-:W-:Y:S01]  /*8230*/  IMAD.MOV.U32 R13, RZ, RZ, RZ ;  /* 0x000000ffff0d7224 */ /* 0x000fe200078e00ff */
[----:B------:R-:W5:Y:S01]  /*8240*/  LDCU.64 UR8, c[0x4][0x10] ;  /* 0x01000200ff0877ac */ /* 0x000f620008000a00 */
[----:B0---4-:R-:W-:Y:S02]  /*8250*/  IMAD.U32 R4, RZ, RZ, UR4 ;  /* 0x00000004ff047e24 */ /* 0x011fe4000f8e00ff */
[----:B------:R-:W-:-:S02]  /*8260*/  IMAD.U32 R5, RZ, RZ, UR5 ;  /* 0x00000005ff057e24 */ /* 0x000fc4000f8e00ff */
[----:B--2---:R-:W-:Y:S02]  /*8270*/  IMAD.U32 R6, RZ, RZ, UR6 ;  /* 0x00000006ff067e24 */ /* 0x004fe4000f8e00ff */
[----:B------:R-:W-:Y:S02]  /*8280*/  IMAD.U32 R7, RZ, RZ, UR7 ;  /* 0x00000007ff077e24 */ /* 0x000fe4000f8e00ff */
[----:B-----5:R-:W-:Y:S02]  /*8290*/  IMAD.U32 R10, RZ, RZ, UR8 ;  /* 0x00000008ff0a7e24 */ /* 0x020fe4000f8e00ff */
[----:B------:R-:W-:-:S07]  /*82a0*/  IMAD.U32 R11, RZ, RZ, UR9 ;  /* 0x00000009ff0b7e24 */ /* 0x000fce000f8e00ff */
[----:B------:R-:W-:-:S07]  /*82b0*/  LEPC R20, `(.L_x_4294) ;  /* 0x000000001014794e */ /* 0x000fce0000000000 */
[----:B-1-3--:R-:W-:Y:S05]  /*82c0*/  CALL.ABS.NOINC R14 ;  /* 0x000000000e007343 */ /* 0x00afea0003c00000 */
.L_x_4294:
[----:B------:R-:W-:Y:S05]  /*82d0*/  BSYNC.RECONVERGENT B6 ;  /* 0x0000000000067941 */ /* 0x000fea0003800200 */
.L_x_4293:
[C---:B----4-:R-:W-:Y:S01]  /*82e0*/  FSETP.GE.FTZ.AND P1, PT, R24.reuse, RZ, PT ;  /* 0x000000ff1800720b */ /* 0x050fe20003f36000 */
        /* <DEDUP_REMOVED lines=11> */
[----:B0-----:R-:W-:Y:S02]  /*83a0*/  IMAD.U32 R4, RZ, RZ, UR4 ;  /* 0x00000004ff047e24 */ /* 0x001fe4000f8e00ff */
[----:B------:R-:W-:-:S02]  /*83b0*/  IMAD.U32 R5, RZ, RZ, UR5 ;  /* 0x00000005ff057e24 */ /* 0x000fc4000f8e00ff */
[----:B--2---:R-:W-:Y:S02]  /*83c0*/  IMAD.U32 R6, RZ, RZ, UR6 ;  /* 0x00000006ff067e24 */ /* 0x004fe4000f8e00ff */
[----:B------:R-:W-:Y:S02]  /*83d0*/  IMAD.U32 R7, RZ, RZ, UR7 ;  /* 0x00000007ff077e24 */ /* 0x000fe4000f8e00ff */
[----:B-----5:R-:W-:Y:S02]  /*83e0*/  IMAD.U32 R10, RZ, RZ, UR8 ;  /* 0x00000008ff0a7e24 */ /* 0x020fe4000f8e00ff */
[----:B------:R-:W-:-:S07]  /*83f0*/  IMAD.U32 R11, RZ, RZ, UR9 ;  /* 0x00000009ff0b7e24 */ /* 0x000fce000f8e00ff */
[----:B------:R-:W-:-:S07]  /*8400*/  LEPC R20, `(.L_x_4296) ;  /* 0x000000001014794e */ /* 0x000fce0000000000 */
[----:B-1-34-:R-:W-:Y:S05]  /*8410*/  CALL.ABS.NOINC R14 ;  /* 0x000000000e007343 */ /* 0x01afea0003c00000 */
.L_x_4296:
[----:B------:R-:W-:Y:S05]  /*8420*/  BSYNC.RECONVERGENT B6 ;  /* 0x0000000000067941 */ /* 0x000fea0003800200 */
.L_x_4295:
[----:B------:R-:W-:Y:S01]  /*8430*/  FADD.FTZ R7, -R19, -RZ ;  /* 0x800000ff13077221 */ /* 0x000fe20000010100 */
[----:B0-----:R-:W-:Y:S02]  /*8440*/  IMAD.MOV.U32 R5, RZ, RZ, 0x3e800000 ;  /* 0x3e800000ff057424 */ /* 0x001fe400078e00ff */
        /* <DEDUP_REMOVED lines=20> */
[----:B------:R-:W-:-:S03]  /*8590*/  FFMA.FTZ R4, R3, R4, -0.25000196695327758789 ;  /* 0xbe80004203047423 */ /* 0x000fc60000010004 */
[----:B------:R-:W-:Y:S01]  /*85a0*/  FMUL.FTZ R5, R5, R24 ;  /* 0x0000001805057220 */ /* 0x000fe20000410000 */
        /* <DEDUP_REMOVED lines=8> */
[----:B------:R-:W-:-:S03]  /*8630*/  FADD.FTZ R3, R24, -1 ;  /* 0xbf80000018037421 */ /* 0x000fc60000010000 */
[----:B------:R-:W-:-:S04]  /*8640*/  @P0 FSEL R0, R0, -RZ, P1 ;  /* 0x800000ff00000208 */ /* 0x000fc80000800000 */
[----:B------:R-:W-:-:S05]  /*8650*/  FMNMX.NAN R0, R0, -100, !PT ;  /* 0xc2c8000000007809 */ /* 0x000fca0007820000 */
[----:B------:R-:W-:-:S07]  /*8660*/  FFMA.FTZ R24, R0, R3, -R5 ;  /* 0x0000000300187223 */ /* 0x000fce0000010805 */
.L_x_4292:
[----:B------:R-:W-:Y:S05]  /*8670*/  BSYNC.RECONVERGENT B7 ;  /* 0x0000000000077941 */ /* 0x000fea0003800200 */
.L_x_4291:
        /* <DEDUP_REMOVED lines=24> */
.L_x_4300:
[----:B------:R-:W-:Y:S05]  /*8800*/  BSYNC.RECONVERGENT B6 ;  /* 0x0000000000067941 */ /* 0x000fea0003800200 */
.L_x_4299:
[C---:B-1----:R-:W-:Y:S01]  /*8810*/  FSETP.GE.FTZ.AND P1, PT, R16.reuse, RZ, PT ;  /* 0x000000ff1000720b */ /* 0x042fe20003f36000 */
        /* <DEDUP_REMOVED lines=11> */
[----:B0---4-:R-:W-:Y:S02]  /*88d0*/  IMAD.U32 R4, RZ, RZ, UR4 ;  /* 0x00000004ff047e24 */ /* 0x011fe4000f8e00ff */
[----:B------:R-:W-:-:S02]  /*88e0*/  IMAD.U32 R5, RZ, RZ, UR5 ;  /* 0x00000005ff057e24 */ /* 0x000fc4000f8e00ff */
[----:B-1----:R-:W-:Y:S02]  /*88f0*/  IMAD.U32 R6, RZ, RZ, UR6 ;  /* 0x00000006ff067e24 */ /* 0x002fe4000f8e00ff */
[----:B------:R-:W-:Y:S02]  /*8900*/  IMAD.U32 R7, RZ, RZ, UR7 ;  /* 0x00000007ff077e24 */ /* 0x000fe4000f8e00ff */
[----:B-----5:R-:W-:Y:S02]  /*8910*/  IMAD.U32 R10, RZ, RZ, UR8 ;  /* 0x00000008ff0a7e24 */ /* 0x020fe4000f8e00ff */
[----:B------:R-:W-:-:S07]  /*8920*/  IMAD.U32 R11, RZ, RZ, UR9 ;  /* 0x00000009ff0b7e24 */ /* 0x000fce000f8e00ff */
[----:B------:R-:W-:-:S07]  /*8930*/  LEPC R20, `(.L_x_4302) ;  /* 0x000000001014794e */ /* 0x000fce0000000000 */
[----:B--23--:R-:W-:Y:S05]  /*8940*/  CALL.ABS.NOINC R14 ;  /* 0x000000000e007343 */ /* 0x00cfea0003c00000 */
.L_x_4302:
[----:B------:R-:W-:Y:S05]  /*8950*/  BSYNC.RECONVERGENT B6 ;  /* 0x0000000000067941 */ /* 0x000fea0003800200 */
.L_x_4301:
[----:B------:R-:W-:Y:S01]  /*8960*/  FADD.FTZ R7, -R17, -RZ ;  /* 0x800000ff11077221 */ /* 0x000fe20000010100 */
[----:B0---4-:R-:W-:Y:S02]  /*8970*/  IMAD.MOV.U32 R5, RZ, RZ, 0x3e800000 ;  /* 0x3e800000ff057424 */ /* 0x011fe400078e00ff */
        /* <DEDUP_REMOVED lines=34> */
.L_x_4298:
[----:B------:R-:W-:Y:S05]  /*8ba0*/  BSYNC.RECONVERGENT B7 ;  /* 0x0000000000077941 */ /* 0x000fea0003800200 */
.L_x_4297:
[----:B--2--5:R-:W2:Y:S01]  /*8bb0*/  LDC.U8 R17, c[0x0][0x3b0] ;  /* 0x0000ec00ff117b82 */ /* 0x024ea20000000000 */
[----:B------:R-:W-:Y:S01]  /*8bc0*/  ISETP.GE.AND P0, PT, R27, R26, PT ;  /* 0x0000001a1b00720c */ /* 0x000fe20003f06270 */
[----:B------:R-:W-:Y:S04]  /*8bd0*/  BSSY.RECONVERGENT B7, `(.L_x_4303) ;  /* 0x00002cc000077945 */ /* 0x000fe80003800200 */
[----:B------:R-:W-:Y:S08]  /*8be0*/  BSSY.RELIABLE B6, `(.L_x_4304) ;  /* 0x00001e6000067945 */ /* 0x000ff00003800100 */
[----:B------:R-:W-:Y:S05]  /*8bf0*/  @P0 BRA `(.L_x_4305) ;  /* 0x0000001c00840947 */ /* 0x000fea0003800000 */
[----:B------:R-:W5:Y:S01]  /*8c00*/  LDCU UR4, c[0x0][0x3b4] ;  /* 0x00007680ff0477ac */ /* 0x000f620008000800 */
[----:B------:R-:W1:Y:S01]  /*8c10*/  LDC.64 R8, c[0x0][0x388] ;  /* 0x0000e200ff087b82 */ /* 0x000e620000000a00 */
[----:B------:R-:W-:Y:S01]  /*8c20*/  IMAD R0, R2, 0x200, R27 ;  /* 0x0000020002007824 */ /* 0x000fe200078e021b */
[----:B0-2-4-:R-:W-:-:S03]  /*8c30*/  PRMT R4, R17, 0x9910, RZ ;  /* 0x0000991011047816 */ /* 0x015fc600000000ff */
[----:B-----5:R-:W-:Y:S02]  /*8c40*/  IMAD R3, R0, UR4, RZ ;  /* 0x0000000400037c24 */ /* 0x020fe4000f8e02ff */
[----:B------:R-:W-:-:S05]  /*8c50*/  IMAD.MOV.U32 R0, RZ, RZ, R4 ;  /* 0x000000ffff007224 */ /* 0x000fca00078e0004 */
[----:B------:R-:W-:Y:S02]  /*8c60*/  ISETP.GT.AND P0, PT, R0, 0x9, PT ;  /* 0x000000090000780c */ /* 0x000fe40003f04270 */
[----:B-1----:R-:W-:-:S05]  /*8c70*/  IADD3 R8, P1, PT, R3, R8, RZ ;  /* 0x0000000803087210 */ /* 0x002fca0007f3e0ff */
        /* <DEDUP_REMOVED lines=10> */
[----:B------:R-:W0:Y:S01]  /*8d20*/  F2I.FTZ.TRUNC.NTZ R3, R18 ;  /* 0x0000001200037305 */ /* 0x000e22000021f100 */
[----:B------:R-:W-:Y:S01]  /*8d30*/  IMAD.MOV.U32 R27, RZ, RZ, R23 ;  /* 0x000000ffff1b7224 */ /* 0x000fe200078e0017 */
[----:B0-----:R0:W-:Y:S01]  /*8d40*/  STG.E.U8 desc[UR36][R8.64], R3 ;  /* 0x0000000308007986 */ /* 0x0011e2000c101124 */
[----:B------:R-:W-:Y:S05]  /*8d50*/  BRA `(.L_x_4311) ;  /* 0x0000000c00907947 */ /* 0x000fea0003800000 */
.L_x_4309:
[----:B------:R-:W0:Y:S01]  /*8d60*/  F2I.S64.TRUNC R18, R18 ;  /* 0x0000001200127311 */ /* 0x000e22000020d900 */
[----:B------:R-:W-:Y:S02]  /*8d70*/  IMAD.MOV.U32 R27, RZ, RZ, R23 ;  /* 0x000000ffff1b7224 */ /* 0x000fe400078e0017 */
[----:B0-----:R-:W-:-:S05]  /*8d80*/  IMAD.MOV.U32 R3, RZ, RZ, R18 ;  /* 0x000000ffff037224 */ /* 0x001fca00078e0012 */
[----:B------:R0:W-:Y:S01]  /*8d90*/  STG.E.U8 desc[UR36][R8.64], R3 ;  /* 0x0000000308007986 */ /* 0x0001e2000c101124 */
[----:B------:R-:W-:Y:S05]  /*8da0*/  BRA `(.L_x_4311) ;  /* 0x0000000c007c7947 */ /* 0x000fea0003800000 */
.L_x_4308:
[----:B------:R-:W-:-:S13]  /*8db0*/  ISETP.NE.AND P0, PT, R0, 0x2, PT ;  /* 0x000000020000780c */ /* 0x000fda0003f05270 */
[----:B------:R-:W-:Y:S05]  /*8dc0*/  @!P0 BRA `(.L_x_4312) ;  /* 0x0000000000308947 */ /* 0x000fea0003800000 */
[----:B------:R-:W-:-:S13]  /*8dd0*/  ISETP.NE.AND P0, PT, R0, 0x3, PT ;  /* 0x000000030000780c */ /* 0x000fda0003f05270 */
[----:B------:R-:W-:Y:S05]  /*8de0*/  @!P0 BRA `(.L_x_4313) ;  /* 0x0000000000188947 */ /* 0x000fea0003800000 */
[----:B------:R-:W-:-:S13]  /*8df0*/  ISETP.NE.AND P0, PT, R0, 0x4, PT ;  /* 0x000000040000780c */ /* 0x000fda0003f05270 */
[----:B------:R-:W-:Y:S05]  /*8e00*/  @P0 BRA `(.L_x_4310) ;  /* 0x0000000800c00947 */ /* 0x000fea0003800000 */
[----:B------:R-:W0:Y:S01]  /*8e10*/  F2I.S64.TRUNC R18, R18 ;  /* 0x0000001200127311 */ /* 0x000e22000020d900 */
[----:B------:R-:W-:Y:S01]  /*8e20*/  IMAD.MOV.U32 R27, RZ, RZ, R23 ;  /* 0x000000ffff1b7224 */ /* 0x000fe200078e0017 */
[----:B0-----:R0:W-:Y:S01]  /*8e30*/  STG.E.64 desc[UR36][R8.64], R18 ;  /* 0x0000001208007986 */ /* 0x0011e2000c101b24 */
[----:B------:R-:W-:Y:S05]  /*8e40*/  BRA `(.L_x_4311) ;  /* 0x0000000c00547947 */ /* 0x000fea0003800000 */
.L_x_4313:
[----:B------:R-:W0:Y:S01]  /*8e50*/  F2I.FTZ.TRUNC.NTZ R3, R18 ;  /* 0x0000001200037305 */ /* 0x000e22000021f100 */
[----:B------:R-:W-:Y:S01]  /*8e60*/  IMAD.MOV.U32 R27, RZ, RZ, R23 ;  /* 0x000000ffff1b7224 */ /* 0x000fe200078e0017 */
[----:B0-----:R0:W-:Y:S01]  /*8e70*/  STG.E desc[UR36][R8.64], R3 ;  /* 0x0000000308007986 */ /* 0x0011e2000c101924 */
[----:B------:R-:W-:Y:S05]  /*8e80*/  BRA `(.L_x_4311) ;  /* 0x0000000c00447947 */ /* 0x000fea0003800000 */
.L_x_4312:
[----:B------:R-:W0:Y:S01]  /*8e90*/  F2I.FTZ.TRUNC.NTZ R3, R18 ;  /* 0x0000001200037305 */ /* 0x000e22000021f100 */
[----:B------:R-:W-:Y:S01]  /*8ea0*/  IMAD.MOV.U32 R27, RZ, RZ, R23 ;  /* 0x000000ffff1b7224 */ /* 0x000fe200078e0017 */
[----:B0-----:R0:W-:Y:S01]  /*8eb0*/  STG.E.U16 desc[UR36][R8.64], R3 ;  /* 0x0000000308007986 */ /* 0x0011e2000c101524 */
[----:B------:R-:W-:Y:S05]  /*8ec0*/  BRA `(.L_x_4311) ;  /* 0x0000000c00347947 */ /* 0x000fea0003800000 */
.L_x_4307:
[----:B------:R-:W-:-:S13]  /*8ed0*/  ISETP.GT.AND P0, PT, R0, 0x6, PT ;  /* 0x000000060000780c */ /* 0x000fda0003f04270 */
[----:B------:R-:W-:Y:S05]  /*8ee0*/  @P0 BRA `(.L_x_4314) ;  /* 0x00000000002c0947 */ /* 0x000fea0003800000 */
[----:B------:R-:W-:-:S13]  /*8ef0*/  ISETP.NE.AND P0, PT, R0, 0x5, PT ;  /* 0x000000050000780c */ /* 0x000fda0003f05270 */
[----:B------:R-:W-:Y:S05]  /*8f00*/  @!P0 BRA `(.L_x_4315) ;  /* 0x0000000000148947 */ /* 0x000fea0003800000 */
[----:B------:R-:W-:-:S13]  /*8f10*/  ISETP.NE.AND P0, PT, R0, 0x6, PT ;  /* 0x000000060000780c */ /* 0x000fda0003f05270 */
[----:B------:R-:W-:Y:S05]  /*8f20*/  @P0 BRA `(.L_x_4310) ;  /* 0x0000000800780947 */ /* 0x000fea0003800000 */
[----:B------:R1:W-:Y:S01]  /*8f30*/  STG.E desc[UR36][R8.64], R18 ;  /* 0x0000001208007986 */ /* 0x0003e2000c101924 */
[----:B------:R-:W-:Y:S01]  /*8f40*/  IMAD.MOV.U32 R27, RZ, RZ, R23 ;  /* 0x000000ffff1b7224 */ /* 0x000fe200078e0017 */
[----:B------:R-:W-:Y:S06]  /*8f50*/  BRA `(.L_x_4311) ;  /* 0x0000000c00107947 */ /* 0x000fec0003800000 */
.L_x_4315:
[----:B------:R-:W-:Y:S01]  /*8f60*/  F2FP.F16.F32.PACK_AB R18, RZ, R18 ;  /* 0x00000012ff12723e */ /* 0x000fe200000000ff */
[----:B------:R-:W-:-:S04]  /*8f70*/  IMAD.MOV.U32 R27, RZ, RZ, R23 ;  /* 0x000000ffff1b7224 */ /* 0x000fc800078e0017 */
[----:B------:R0:W-:Y:S01]  /*8f80*/  STG.E.U16 desc[UR36][R8.64], R18 ;  /* 0x0000001208007986 */ /* 0x0001e2000c101524 */
[----:B------:R-:W-:Y:S05]  /*8f90*/  BRA `(.L_x_4311) ;  /* 0x0000000c00007947 */ /* 0x000fea0003800000 */
.L_x_4314:
[----:B------:R-:W-:-:S13]  /*8fa0*/  ISETP.NE.AND P0, PT, R0, 0x7, PT ;  /* 0x000000070000780c */ /* 0x000fda0003f05270 */
[----:B------:R-:W-:Y:S05]  /*8fb0*/  @!P0 BRA `(.L_x_4316) ;  /* 0x0000000000348947 */ /* 0x000fea0003800000 */
[----:B------:R-:W-:-:S13]  /*8fc0*/  ISETP.NE.AND P0, PT, R0, 0x8, PT ;  /* 0x000000080000780c */ /* 0x000fda0003f05270 */
[----:B------:R-:W-:Y:S05]  /*8fd0*/  @!P0 BRA `(.L_x_4317) ;  /* 0x0000000000188947 */ /* 0x000fea0003800000 */
[----:B------:R-:W-:-:S13]  /*8fe0*/  ISETP.NE.AND P0, PT, R0, 0x9, PT ;  /* 0x000000090000780c */ /* 0x000fda0003f05270 */
[----:B------:R-:W-:Y:S05]  /*8ff0*/  @P0 BRA `(.L_x_4310) ;  /* 0x0000000800440947 */ /* 0x000fea0003800000 */
[----:B------:R-:W-:Y:S02]  /*9000*/  IMAD.MOV.U32 R19, RZ, RZ, RZ ;  /* 0x000000ffff137224 */ /* 0x000fe400078e00ff */
[----:B------:R-:W-:-:S03]  /*9010*/  IMAD.MOV.U32 R27, RZ, RZ, R23 ;  /* 0x000000ffff1b7224 */ /* 0x000fc600078e0017 */
[----:B------:R4:W-:Y:S01]  /*9020*/  STG.E.64 desc[UR36][R8.64], R18 ;  /* 0x0000001208007986 */ /* 0x0009e2000c101b24 */
[----:B------:R-:W-:Y:S05]  /*9030*/  BRA `(.L_x_4311) ;  /* 0x0000000800d87947 */ /* 0x000fea0003800000 */
.L_x_4317:
[----:B------:R-:W-:Y:S01]  /*9040*/  F2FP.F16.F32.PACK_AB R3, RZ, R18 ;  /* 0x00000012ff03723e */ /* 0x000fe200000000ff */
[----:B------:R-:W-:-:S03]  /*9050*/  IMAD.MOV.U32 R27, RZ, RZ, R23 ;  /* 0x000000ffff1b7224 */ /* 0x000fc600078e0017 */
[----:B------:R-:W-:-:S05]  /*9060*/  PRMT R3, R3, 0x5410, RZ ;  /* 0x0000541003037816 */ /* 0x000fca00000000ff */
[----:B------:R2:W-:Y:S01]  /*9070*/  STG.E desc[UR36][R8.64], R3 ;  /* 0x0000000308007986 */ /* 0x0005e2000c101924 */
[----:B------:R-:W-:Y:S05]  /*9080*/  BRA `(.L_x_4311) ;  /* 0x0000000800c47947 */ /* 0x000fea0003800000 */
.L_x_4316:
[----:B------:R-:W-:Y:S01]  /*9090*/  FMUL.FTZ R4, R18, 1 ;  /* 0x3f80000012047820 */ /* 0x000fe20000410000 */
[----:B------:R-:W-:-:S05]  /*90a0*/  IMAD.MOV.U32 R27, RZ, RZ, R23 ;  /* 0x000000ffff1b7224 */ /* 0x000fca00078e0017 */
[----:B------:R-:W0:Y:S02]  /*90b0*/  F2F.F64.F32 R4, R4 ;  /* 0x0000000400047310 */ /* 0x000e240000201800 */
[----:B0-----:R0:W-:Y:S01]  /*90c0*/  STG.E.64 desc[UR36][R8.64], R4 ;  /* 0x0000000408007986 */ /* 0x0011e2000c101b24 */
[----:B------:R-:W-:Y:S05]  /*90d0*/  BRA `(.L_x_4311) ;  /* 0x0000000800b07947 */ /* 0x000fea0003800000 */
.L_x_4306:
        /* <DEDUP_REMOVED lines=8> */
[----:B------:R-:W-:Y:S01]  /*9160*/  FSETP.NEU.FTZ.AND P0, PT, R18, RZ, PT ;  /* 0x000000ff1200720b */ /* 0x000fe20003f1d000 */
[----:B------:R-:W-:-:S03]  /*9170*/  IMAD.MOV.U32 R27, RZ, RZ, R23 ;  /* 0x000000ffff1b7224 */ /* 0x000fc600078e0017 */
[----:B------:R-:W-:-:S05]  /*9180*/  SEL R3, RZ, 0x1, !P0 ;  /* 0x00000001ff037807 */ /* 0x000fca0004000000 */
[----:B------:R0:W-:Y:S01]  /*9190*/  STG.E.U8 desc[UR36][R8.64], R3 ;  /* 0x0000000308007986 */ /* 0x0001e2000c101124 */
[----:B------:R-:W-:Y:S05]  /*91a0*/  BRA `(.L_x_4311) ;  /* 0x00000008007c7947 */ /* 0x000fea0003800000 */
.L_x_4320:
[----:B------:R-:W-:Y:S01]  /*91b0*/  FMUL.FTZ R4, R18, 1 ;  /* 0x3f80000012047820 */ /* 0x000fe20000410000 */
[----:B------:R-:W-:Y:S01]  /*91c0*/  CS2R R6, SRZ ;  /* 0x0000000000067805 */ /* 0x000fe2000001ff00 */
[----:B------:R-:W-:-:S04]  /*91d0*/  IMAD.MOV.U32 R27, RZ, RZ, R23 ;  /* 0x000000ffff1b7224 */ /* 0x000fc800078e0017 */
[----:B------:R-:W0:Y:S02]  /*91e0*/  F2F.F64.F32 R4, R4 ;  /* 0x0000000400047310 */ /* 0x000e240000201800 */
[----:B0-----:R0:W-:Y:S01]  /*91f0*/  STG.E.128 desc[UR36][R8.64], R4 ;  /* 0x0000000408007986 */ /* 0x0011e2000c101d24 */
[----:B------:R-:W-:Y:S05]  /*9200*/  BRA `(.L_x_4311) ;  /* 0x0000000800647947 */ /* 0x000fea0003800000 */
.L_x_4319:
[----:B------:R-:W-:-:S13]  /*9210*/  ISETP.NE.AND P0, PT, R0, 0xf, PT ;  /* 0x0000000f0000780c */ /* 0x000fda0003f05270 */
[----:B------:R-:W-:Y:S05]  /*9220*/  @!P0 BRA `(.L_x_4321) ;  /* 0x0000000000a08947 */ /* 0x000fea0003800000 */
[----:B------:R-:W-:-:S13]  /*9230*/  ISETP.NE.AND P0, PT, R0, 0x17, PT ;  /* 0x000000170000780c */ /* 0x000fda0003f05270 */
[----:B------:R-:W-:Y:S05]  /*9240*/  @!P0 BRA `(.L_x_4322) ;  /* 0x00000000004c8947 */ /* 0x000fea0003800000 */
[----:B------:R-:W-:-:S13]  /*9250*/  ISETP.NE.AND P0, PT, R0, 0x18, PT ;  /* 0x000000180000780c */ /* 0x000fda0003f05270 */
[----:B------:R-:W-:Y:S05]  /*9260*/  @P0 BRA `(.L_x_4310) ;  /* 0x0000000400a80947 */ /* 0x000fea0003800000 */
        /* <DEDUP_REMOVED lines=12> */
.L_x_4324:
[----:B------:R-:W-:Y:S05]  /*9330*/  BSYNC.RECONVERGENT B0 ;  /* 0x0000000000007941 */ /* 0x000fea0003800200 */
.L_x_4323:
[----:B------:R-:W-:Y:S01]  /*9340*/  LOP3.LUT R5, R0, 0x80, R5, 0xf8, !PT ;  /* 0x0000008000057812 */ /* 0x000fe200078ef805 */
[----:B------:R-:W-:-:S04]  /*9350*/  IMAD.MOV.U32 R27, RZ, RZ, R23 ;  /* 0x000000ffff1b7224 */ /* 0x000fc800078e0017 */
[----:B------:R0:W-:Y:S01]  /*9360*/  STG.E.U8 desc[UR36][R8.64], R5 ;  /* 0x0000000508007986 */ /* 0x0001e2000c101124 */
[----:B------:R-:W-:Y:S05]  /*9370*/  BRA `(.L_x_4311) ;  /* 0x0000000800087947 */ /* 0x000fea0003800000 */
.L_x_4322:
        /* <DEDUP_REMOVED lines=14> */
.L_x_4326:
[----:B------:R-:W-:Y:S05]  /*9460*/  BSYNC.RECONVERGENT B0 ;  /* 0x0000000000007941 */ /* 0x000fea0003800200 */
.L_x_4325:
[----:B------:R-:W-:Y:S01]  /*9470*/  LOP3.LUT R3, R0, 0x80, R5, 0xf8, !PT ;  /* 0x0000008000037812 */ /* 0x000fe200078ef805 */
[----:B------:R-:W-:-:S04]  /*9480*/  IMAD.MOV.U32 R27, RZ, RZ, R23 ;  /* 0x000000ffff1b7224 */ /* 0x000fc800078e0017 */
[----:B------:R0:W-:Y:S01]  /*9490*/  STG.E.U8 desc[UR36][R8.64], R3 ;  /* 0x0000000308007986 */ /* 0x0001e2000c101124 */
[----:B------:R-:W-:Y:S05]  /*94a0*/  BRA `(.L_x_4311) ;  /* 0x0000000400bc7947 */ /* 0x000fea0003800000 */
.L_x_4321:
[----:B------:R-:W-:Y:S01]  /*94b0*/  F2FP.BF16.F32.PACK_AB R18, RZ, R18 ;  /* 0x00000012ff12723e */ /* 0x000fe200000010ff */
[----:B------:R-:W-:-:S04]  /*94c0*/  IMAD.MOV.U32 R27, RZ, RZ, R23 ;  /* 0x000000ffff1b7224 */ /* 0x000fc800078e0017 */
[----:B------:R0:W-:Y:S01]  /*94d0*/  STG.E.U16 desc[UR36][R8.64], R18 ;  /* 0x0000001208007986 */ /* 0x0001e2000c101524 */
[----:B------:R-:W-:Y:S05]  /*94e0*/  BRA `(.L_x_4311) ;  /* 0x0000000400ac7947 */ /* 0x000fea0003800000 */
.L_x_4318:
        /* <DEDUP_REMOVED lines=8> */
[----:B------:R-:W0:Y:S01]  /*9570*/  F2I.FTZ.U32.TRUNC.NTZ R3, R18 ;  /* 0x0000001200037305 */ /* 0x000e22000021f000 */
[----:B------:R-:W-:Y:S01]  /*9580*/  IMAD.MOV.U32 R27, RZ, RZ, R23 ;  /* 0x000000ffff1b7224 */ /* 0x000fe200078e0017 */
[----:B0-----:R0:W-:Y:S01]  /*9590*/  STG.E.U16 desc[UR36][R8.64], R3 ;  /* 0x0000000308007986 */ /* 0x0011e2000c101524 */
[----:B------:R-:W-:Y:S05]  /*95a0*/  BRA `(.L_x_4311) ;  /* 0x00000004007c7947 */ /* 0x000fea0003800000 */
.L_x_4329:
[----:B------:R-:W-:Y:S01]  /*95b0*/  LOP3.LUT R0, R18, 0x7fffffff, RZ, 0xc0, !PT ;  /* 0x7fffffff12007812 */ /* 0x000fe200078ec0ff */
[----:B------:R-:W-:Y:S01]  /*95c0*/  BSSY.RECONVERGENT B0, `(.L_x_4330) ;  /* 0x0000013000007945 */ /* 0x000fe20003800200 */
[----:B------:R-:W-:Y:S02]  /*95d0*/  IMAD.MOV.U32 R4, RZ, RZ, 0x80 ;  /* 0x00000080ff047424 */ /* 0x000fe400078e00ff */
        /* <DEDUP_REMOVED lines=9> */
.L_x_4332:
[----:B------:R-:W-:-:S04]  /*9670*/  SHF.R.U32.HI R0, RZ, 0x14, R18 ;  /* 0x00000014ff007819 */ /* 0x000fc80000011612 */
[----:B------:R-:W-:-:S04]  /*9680*/  LOP3.LUT R3, R0, 0x1, RZ, 0xc0, !PT ;  /* 0x0000000100037812 */ /* 0x000fc800078ec0ff */
[----:B------:R-:W-:-:S04]  /*9690*/  IADD3 R0, PT, PT, R18, 0x487ffff, R3 ;  /* 0x0487ffff12007810 */ /* 0x000fc80007ffe003 */
[----:B------:R-:W-:-:S04]  /*96a0*/  SHF.R.U32.HI R0, RZ, 0x14, R0 ;  /* 0x00000014ff007819 */ /* 0x000fc80000011600 */
[----:B------:R-:W-:-:S07]  /*96b0*/  LOP3.LUT R0, R0, 0xff, RZ, 0xc0, !PT ;  /* 0x000000ff00007812 */ /* 0x000fce00078ec0ff */
.L_x_4333:
[----:B------:R-:W-:-:S04]  /*96c0*/  SHF.R.U32.HI R3, RZ, 0x18, R18 ;  /* 0x00000018ff037819 */ /* 0x000fc80000011612 */
[----:B------:R-:W-:-:S04]  /*96d0*/  LOP3.LUT R0, R0, 0x80, R3, 0xf8, !PT ;  /* 0x0000008000007812 */ /* 0x000fc800078ef803 */
[----:B------:R-:W-:-:S07]  /*96e0*/  PRMT R4, R0, 0x7610, R4 ;  /* 0x0000761000047816 */ /* 0x000fce0000000004 */
.L_x_4331:
[----:B------:R-:W-:Y:S05]  /*96f0*/  BSYNC.RECONVERGENT B0 ;  /* 0x0000000000007941 */ /* 0x000fea0003800200 */
.L_x_4330:
[----:B------:R0:W-:Y:S01]  /*9700*/  STG.E.U8 desc[UR36][R8.64], R4 ;  /* 0x0000000408007986 */ /* 0x0001e2000c101124 */
[----:B------:R-:W-:Y:S01]  /*9710*/  IMAD.MOV.U32 R27, RZ, RZ, R23 ;  /* 0x000000ffff1b7224 */ /* 0x000fe200078e0017 */
[----:B------:R-:W-:Y:S06]  /*9720*/  BRA `(.L_x_4311) ;  /* 0x00000004001c7947 */ /* 0x000fec0003800000 */
.L_x_4328:
        /* <DEDUP_REMOVED lines=12> */
.L_x_4336:
[----:B------:R-:W-:-:S04]  /*97f0*/  SHF.R.U32.HI R0, RZ, 0x15, R18 ;  /* 0x00000015ff007819 */ /* 0x000fc80000011612 */
[----:B------:R-:W-:-:S04]  /*9800*/  LOP3.LUT R3, R0, 0x1, RZ, 0xc0, !PT ;  /* 0x0000000100037812 */ /* 0x000fc800078ec0ff */
[----:B------:R-:W-:-:S04]  /*9810*/  IADD3 R0, PT, PT, R18, 0x88fffff, R3 ;  /* 0x088fffff12007810 */ /* 0x000fc80007ffe003 */
[----:B------:R-:W-:-:S04]  /*9820*/  SHF.R.U32.HI R0, RZ, 0x15, R0 ;  /* 0x00000015ff007819 */ /* 0x000fc80000011600 */
[----:B------:R-:W-:-:S07]  /*9830*/  LOP3.LUT R0, R0, 0xff, RZ, 0xc0, !PT ;  /* 0x000000ff00007812 */ /* 0x000fce00078ec0ff */
.L_x_4337:
[----:B------:R-:W-:-:S04]  /*9840*/  SHF.R.U32.HI R3, RZ, 0x18, R18 ;  /* 0x00000018ff037819 */ /* 0x000fc80000011612 */
[----:B------:R-:W-:-:S04]  /*9850*/  LOP3.LUT R0, R0, 0x80, R3, 0xf8, !PT ;  /* 0x0000008000007812 */ /* 0x000fc800078ef803 */
[----:B------:R-:W-:-:S07]  /*9860*/  PRMT R4, R0, 0x7610, R4 ;  /* 0x0000761000047816 */ /* 0x000fce0000000004 */
.L_x_4335:
[----:B------:R-:W-:Y:S05]  /*9870*/  BSYNC.RECONVERGENT B0 ;  /* 0x0000000000007941 */ /* 0x000fea0003800200 */
.L_x_4334:
[----:B------:R0:W-:Y:S01]  /*9880*/  STG.E.U8 desc[UR36][R8.64], R4 ;  /* 0x0000000408007986 */ /* 0x0001e2000c101124 */
[----:B------:R-:W-:Y:S01]  /*9890*/  IMAD.MOV.U32 R27, RZ, RZ, R23 ;  /* 0x000000ffff1b7224 */ /* 0x000fe200078e0017 */
[----:B------:R-:W-:Y:S06]  /*98a0*/  BRA `(.L_x_4311) ;  /* 0x0000000000bc7947 */ /* 0x000fec0003800000 */
.L_x_4327:
[----:B------:R-:W-:-:S13]  /*98b0*/  ISETP.NE.AND P0, PT, R0, 0x1c, PT ;  /* 0x0000001c0000780c */ /* 0x000fda0003f05270 */
[----:B------:R-:W-:Y:S05]  /*98c0*/  @!P0 BRA `(.L_x_4338) ;  /* 0x0000000000a88947 */ /* 0x000fea0003800000 */
[----:B------:R-:W-:-:S13]  /*98d0*/  ISETP.NE.AND P0, PT, R0, 0x1d, PT ;  /* 0x0000001d0000780c */ /* 0x000fda0003f05270 */
[----:B------:R-:W-:Y:S05]  /*98e0*/  @!P0 BRA `(.L_x_4339) ;  /* 0x0000000000908947 */ /* 0x000fea0003800000 */
[----:B------:R-:W-:-:S13]  /*98f0*/  ISETP.NE.AND P0, PT, R0, 0x2c, PT ;  /* 0x0000002c0000780c */ /* 0x000fda0003f05270 */
[----:B------:R-:W-:Y:S05]  /*9900*/  @!P0 BRA `(.L_x_4340) ;  /* 0x0000000000488947 */ /* 0x000fea0003800000 */
.L_x_4310:
[----:B------:R-:W-:Y:S01]  /*9910*/  MOV R14, 0x0 ;  /* 0x00000000000e7802 */ /* 0x000fe20000000f00 */
[----:B------:R-:W0:Y:S01]  /*9920*/  LDCU.64 UR6, c[0x4][0x310] ;  /* 0x01006200ff0677ac */ /* 0x000e220008000a00 */
[----:B------:R-:W-:Y:S02]  /*9930*/  IMAD.MOV.U32 R8, RZ, RZ, 0x65 ;  /* 0x00000065ff087424 */ /* 0x000fe400078e00ff */
[----:B------:R-:W-:Y:S01]  /*9940*/  IMAD.MOV.U32 R12, RZ, RZ, 0x1 ;  /* 0x00000001ff0c7424 */ /* 0x000fe200078e00ff */
[----:B------:R-:W1:Y:S01]  /*9950*/  LDCU.64 UR8, c[0x4][0x318] ;  /* 0x01006300ff0877ac */ /* 0x000e620008000a00 */
[----:B------:R-:W2:Y:S01]  /*9960*/  LDC.64 R14, c[0x4][R14] ;  /* 0x010000000e0e7b82 */ /* 0x000ea20000000a00 */
[----:B------:R-:W-:Y:S01]  /*9970*/  IMAD.MOV.U32 R13, RZ, RZ, RZ ;  /* 0x000000ffff0d7224 */ /* 0x000fe200078e00ff */
[----:B------:R-:W4:Y:S01]  /*9980*/  LDCU.64 UR4, c[0x4][0x40] ;  /* 0x01000800ff0477ac */ /* 0x000f220008000a00 */
[----:B0-----:R-:W-:Y:S02]  /*9990*/  IMAD.U32 R4, RZ, RZ, UR6 ;  /* 0x00000006ff047e24 */ /* 0x001fe4000f8e00ff */
[----:B------:R-:W-:-:S02]  /*99a0*/  IMAD.U32 R5, RZ, RZ, UR7 ;  /* 0x00000007ff057e24 */ /* 0x000fc4000f8e00ff */
[----:B-1----:R-:W-:Y:S02]  /*99b0*/  IMAD.U32 R6, RZ, RZ, UR8 ;  /* 0x00000008ff067e24 */ /* 0x002fe4000f8e00ff */
[----:B------:R-:W-:Y:S02]  /*99c0*/  IMAD.U32 R7, RZ, RZ, UR9 ;  /* 0x00000009ff077e24 */ /* 0x000fe4000f8e00ff */
[----:B----4-:R-:W-:Y:S02]  /*99d0*/  IMAD.U32 R10, RZ, RZ, UR4 ;  /* 0x00000004ff0a7e24 */ /* 0x010fe4000f8e00ff */
[----:B------:R-:W-:-:S07]  /*99e0*/  IMAD.U32 R11, RZ, RZ, UR5 ;  /* 0x00000005ff0b7e24 */ /* 0x000fce000f8e00ff */
[----:B------:R-:W-:-:S07]  /*99f0*/  LEPC R20, `(.L_x_4341) ;  /* 0x000000001014794e */ /* 0x000fce0000000000 */
[----:B--23--:R-:W-:Y:S05]  /*9a00*/  CALL.ABS.NOINC R14 ;  /* 0x000000000e007343 */ /* 0x00cfea0003c00000 */
.L_x_4341:
[----:B------:R-:W-:Y:S01]  /*9a10*/  IMAD.MOV.U32 R27, RZ, RZ, R23 ;  /* 0x000000ffff1b7224 */ /* 0x000fe200078e0017 */
[----:B------:R-:W-:Y:S06]  /*9a20*/  BRA `(.L_x_4311) ;  /* 0x00000000005c7947 */ /* 0x000fec0003800000 */
.L_x_4340:
[----:B------:R-:W-:Y:S01]  /*9a30*/  SHF.R.U32.HI R4, RZ, 0x17, R18 ;  /* 0x00000017ff047819 */ /* 0x000fe20000011612 */
[----:B------:R-:W-:-:S03]  /*9a40*/  IMAD.MOV.U32 R27, RZ, RZ, R23 ;  /* 0x000000ffff1b7224 */ /* 0x000fc600078e0017 */
        /* <DEDUP_REMOVED lines=14> */
.L_x_4339:
[----:B------:R-:W0:Y:S01]  /*9b30*/  F2I.U64.TRUNC R18, R18 ;  /* 0x0000001200127311 */ /* 0x000e22000020d800 */
[----:B------:R-:W-:Y:S01]  /*9b40*/  IMAD.MOV.U32 R27, RZ, RZ, R23 ;  /* 0x000000ffff1b7224 */ /* 0x000fe200078e0017 */
[----:B0-----:R0:W-:Y:S01]  /*9b50*/  STG.E.64 desc[UR36][R8.64], R18 ;  /* 0x0000001208007986 */ /* 0x0011e2000c101b24 */
[----:B------:R-:W-:Y:S05]  /*9b60*/  BRA `(.L_x_4311) ;  /* 0x00000000000c7947 */ /* 0x000fea0003800000 */
.L_x_4338:
[----:B------:R-:W0:Y:S01]  /*9b70*/  F2I.FTZ.U32.TRUNC.NTZ R3, R18 ;  /* 0x0000001200037305 */ /* 0x000e22000021f000 */
[----:B------:R-:W-:Y:S01]  /*9b80*/  IMAD.MOV.U32 R27, RZ, RZ, R23 ;  /* 0x000000ffff1b7224 */ /* 0x000fe200078e0017 */
[----:B0-----:R0:W-:Y:S06]  /*9b90*/  STG.E desc[UR36][R8.64], R3 ;  /* 0x0000000308007986 */ /* 0x0011ec000c101924 */
.L_x_4311:
[----:B------:R-:W-:-:S13]  /*9ba0*/  ISETP.GE.AND P0, PT, R27, R26, PT ;  /* 0x0000001a1b00720c */ /* 0x000fda0003f06270 */
[----:B------:R-:W-:Y:S05]  /*9bb0*/  @P0 BREAK.RELIABLE B6 ;  /* 0x0000000000060942 */ /* 0x000fea0003800100 */
[----:B------:R-:W-:Y:S05]  /*9bc0*/  @P0 BRA `(.L_x_4342) ;  /* 0x0000001c00300947 */ /* 0x000fea0003800000 */
[----:B------:R-:W5:Y:S01]  /*9bd0*/  LDCU UR4, c[0x0][0x3b4] ;  /* 0x00007680ff0477ac */ /* 0x000f620008000800 */
[----:B012-4-:R-:W0:Y:S01]  /*9be0*/  LDC.64 R8, c[0x0][0x388] ;  /* 0x0000e200ff087b82 */ /* 0x017e220000000a00 */
        /* <DEDUP_REMOVED lines=16> */
[----:B------:R-:W0:Y:S02]  /*9cf0*/  F2I.FTZ.TRUNC.NTZ R3, R22 ;  /* 0x0000001600037305 */ /* 0x000e24000021f100 */
[----:B0-----:R0:W-:Y:S01]  /*9d00*/  STG.E.U8 desc[UR36][R8.64], R3 ;  /* 0x0000000308007986 */ /* 0x0011e2000c101124 */
[----:B------:R-:W-:Y:S05]  /*9d10*/  BRA `(.L_x_4348) ;  /* 0x0000000c00387947 */ /* 0x000fea0003800000 */
.L_x_4346:
[----:B------:R-:W0:Y:S02]  /*9d20*/  F2I.S64.TRUNC R22, R22 ;  /* 0x0000001600167311 */ /* 0x000e24000020d900 */
[----:B0-----:R-:W-:-:S05]  /*9d30*/  IMAD.MOV.U32 R3, RZ, RZ, R22 ;  /* 0x000000ffff037224 */ /* 0x001fca00078e0016 */
[----:B------:R0:W-:Y:S01]  /*9d40*/  STG.E.U8 desc[UR36][R8.64], R3 ;  /* 0x0000000308007986 */ /* 0x0001e2000c101124 */
[----:B------:R-:W-:Y:S05]  /*9d50*/  BRA `(.L_x_4348) ;  /* 0x0000000c00287947 */ /* 0x000fea0003800000 */
.L_x_4345:
[----:B------:R-:W-:-:S13]  /*9d60*/  ISETP.NE.AND P0, PT, R0, 0x2, PT ;  /* 0x000000020000780c */ /* 0x000fda0003f05270 */
[----:B------:R-:W-:Y:S05]  /*9d70*/  @!P0 BRA `(.L_x_4349) ;  /* 0x0000000000288947 */ /* 0x000fea0003800000 */
[----:B------:R-:W-:-:S13]  /*9d80*/  ISETP.NE.AND P0, PT, R0, 0x3, PT ;  /* 0x000000030000780c */ /* 0x000fda0003f05270 */
[----:B------:R-:W-:Y:S05]  /*9d90*/  @!P0 BRA `(.L_x_4350) ;  /* 0x0000000000148947 */ /* 0x000fea0003800000 */
[----:B------:R-:W-:-:S13]  /*9da0*/  ISETP.NE.AND P0, PT, R0, 0x4, PT ;  /* 0x000000040000780c */ /* 0x000fda0003f05270 */
[----:B------:R-:W-:Y:S05]  /*9db0*/  @P0 BRA `(.L_x_4347) ;  /* 0x0000000800380947 */ /* 0x000fea0003800000 */
[----:B------:R-:W0:Y:S02]  /*9dc0*/  F2I.S64.TRUNC R22, R22 ;  /* 0x0000001600167311 */ /* 0x000e24000020d900 */
[----:B0-----:R0:W-:Y:S01]  /*9dd0*/  STG.E.64 desc[UR36][R8.64], R22 ;  /* 0x0000001608007986 */ /* 0x0011e2000c101b24 */
[----:B------:R-:W-:Y:S05]  /*9de0*/  BRA `(.L_x_4348) ;  /* 0x0000000c00047947 */ /* 0x000fea0003800000 */
.L_x_4350:
[----:B------:R-:W0:Y:S02]  /*9df0*/  F2I.FTZ.TRUNC.NTZ R3, R22 ;  /* 0x0000001600037305 */ /* 0x000e24000021f100 */
[----:B0-----:R0:W-:Y:S01]  /*9e00*/  STG.E desc[UR36][R8.64], R3 ;  /* 0x0000000308007986 */ /* 0x0011e2000c101924 */
[----:B------:R-:W-:Y:S05]  /*9e10*/  BRA `(.L_x_4348) ;  /* 0x0000000800f87947 */ /* 0x000fea0003800000 */
.L_x_4349:
[----:B------:R-:W0:Y:S02]  /*9e20*/  F2I.FTZ.TRUNC.NTZ R3, R22 ;  /* 0x0000001600037305 */ /* 0x000e24000021f100 */
[----:B0-----:R0:W-:Y:S01]  /*9e30*/  STG.E.U16 desc[UR36][R8.64], R3 ;  /* 0x0000000308007986 */ /* 0x0011e2000c101524 */
[----:B------:R-:W-:Y:S05]  /*9e40*/  BRA `(.L_x_4348) ;  /* 0x0000000800ec7947 */ /* 0x000fea0003800000 */
.L_x_4344:
[----:B------:R-:W-:-:S13]  /*9e50*/  ISETP.GT.AND P0, PT, R0, 0x6, PT ;  /* 0x000000060000780c */ /* 0x000fda0003f04270 */
[----:B------:R-:W-:Y:S05]  /*9e60*/  @P0 BRA `(.L_x_4351) ;  /* 0x0000000000240947 */ /* 0x000fea0003800000 */
[----:B------:R-:W-:-:S13]  /*9e70*/  ISETP.NE.AND P0, PT, R0, 0x5, PT ;  /* 0x000000050000780c */ /* 0x000fda0003f05270 */
[----:B------:R-:W-:Y:S05]  /*9e80*/  @!P0 BRA `(.L_x_4352) ;  /* 0x0000000000108947 */ /* 0x000fea0003800000 */
[----:B------:R-:W-:-:S13]  /*9e90*/  ISETP.NE.AND P0, PT, R0, 0x6, PT ;  /* 0x000000060000780c */ /* 0x000fda0003f05270 */
[----:B------:R-:W-:Y:S05]  /*9ea0*/  @P0 BRA `(.L_x_4347) ;  /* 0x0000000400fc0947 */ /* 0x000fea0003800000 */
[----:B------:R0:W-:Y:S01]  /*9eb0*/  STG.E desc[UR36][R8.64], R22 ;  /* 0x0000001608007986 */ /* 0x0001e2000c101924 */
[----:B------:R-:W-:Y:S05]  /*9ec0*/  BRA `(.L_x_4348) ;  /* 0x0000000800cc7947 */ /* 0x000fea0003800000 */
.L_x_4352:
[----:B------:R-:W-:-:S05]  /*9ed0*/  F2FP.F16.F32.PACK_AB R22, RZ, R22 ;  /* 0x00000016ff16723e */ /* 0x000fca00000000ff */
[----:B------:R1:W-:Y:S01]  /*9ee0*/  STG.E.U16 desc[UR36][R8.64], R22 ;  /* 0x0000001608007986 */ /* 0x0003e2000c101524 */
[----:B------:R-:W-:Y:S05]  /*9ef0*/  BRA `(.L_x_4348) ;  /* 0x0000000800c07947 */ /* 0x000fea0003800000 */
.L_x_4351:
[----:B------:R-:W-:-:S13]  /*9f00*/  ISETP.NE.AND P0, PT, R0, 0x7, PT ;  /* 0x000000070000780c */ /* 0x000fda0003f05270 */
[----:B------:R-:W-:Y:S05]  /*9f10*/  @!P0 BRA `(.L_x_4353) ;  /* 0x00000000002c8947 */ /* 0x000fea0003800000 */
[----:B------:R-:W-:-:S13]  /*9f20*/  ISETP.NE.AND P0, PT, R0, 0x8, PT ;  /* 0x000000080000780c */ /* 0x000fda0003f05270 */
[----:B------:R-:W-:Y:S05]  /*9f30*/  @!P0 BRA `(.L_x_4354) ;  /* 0x0000000000148947 */ /* 0x000fea0003800000 */
[----:B------:R-:W-:-:S13]  /*9f40*/  ISETP.NE.AND P0, PT, R0, 0x9, PT ;  /* 0x000000090000780c */ /* 0x000fda0003f05270 */
[----:B------:R-:W-:Y:S05]  /*9f50*/  @P0 BRA `(.L_x_4347) ;  /* 0x0000000400d00947 */ /* 0x000fea0003800000 */
[----:B------:R-:W-:-:S05]  /*9f60*/  IMAD.MOV.U32 R23, RZ, RZ, RZ ;  /* 0x000000ffff177224 */ /* 0x000fca00078e00ff */
[----:B------:R4:W-:Y:S01]  /*9f70*/  STG.E.64 desc[UR36][R8.64], R22 ;  /* 0x0000001608007986 */ /* 0x0009e2000c101b24 */
[----:B------:R-:W-:Y:S05]  /*9f80*/  BRA `(.L_x_4348) ;  /* 0x00000008009c7947 */ /* 0x000fea0003800000 */
.L_x_4354:
[----:B------:R-:W-:-:S04]  /*9f90*/  F2FP.F16.F32.PACK_AB R3, RZ, R22 ;  /* 0x00000016ff03723e */ /* 0x000fc800000000ff */
[----:B------:R-:W-:-:S05]  /*9fa0*/  PRMT R3, R3, 0x5410, RZ ;  /* 0x0000541003037816 */ /* 0x000fca00000000ff */
[----:B------:R0:W-:Y:S01]  /*9fb0*/  STG.E desc[UR36][R8.64], R3 ;  /* 0x0000000308007986 */ /* 0x0001e2000c101924 */
[----:B------:R-:W-:Y:S05]  /*9fc0*/  BRA `(.L_x_4348) ;  /* 0x00000008008c7947 */ /* 0x000fea0003800000 */
.L_x_4353:
[----:B------:R-:W-:-:S06]  /*9fd0*/  FMUL.FTZ R4, R22, 1 ;  /* 0x3f80000016047820 */ /* 0x000fcc0000410000 */
[----:B------:R-:W0:Y:S02]  /*9fe0*/  F2F.F64.F32 R4, R4 ;  /* 0x0000000400047310 */ /* 0x000e240000201800 */
[----:B0-----:R2:W-:Y:S01]  /*9ff0*/  STG.E.64 desc[UR36][R8.64], R4 ;  /* 0x0000000408007986 */ /* 0x0015e2000c101b24 */
[----:B------:R-:W-:Y:S05]  /*a000*/  BRA `(.L_x_4348) ;  /* 0x00000008007c7947 */ /* 0x000fea0003800000 */
.L_x_4343:
        /* <DEDUP_REMOVED lines=10> */
[----:B------:R-:W0:Y:S02]  /*a0b0*/  F2I.FTZ.U32.TRUNC.NTZ R3, R22 ;  /* 0x0000001600037305 */ /* 0x000e24000021f000 */
[----:B0-----:R0:W-:Y:S01]  /*a0c0*/  STG.E.U16 desc[UR36][R8.64], R3 ;  /* 0x0000000308007986 */ /* 0x0011e2000c101524 */
[----:B------:R-:W-:Y:S05]  /*a0d0*/  BRA `(.L_x_4348) ;  /* 0x0000000800487947 */ /* 0x000fea0003800000 */
.L_x_4358:
        /* <DEDUP_REMOVED lines=16> */
.L_x_4361:
[----:B------:R-:W-:-:S04]  /*a1e0*/  SHF.R.U32.HI R22, RZ, 0x18, R22 ;  /* 0x00000018ff167819 */ /* 0x000fc80000011616 */
[----:B------:R-:W-:-:S04]  /*a1f0*/  LOP3.LUT R3, R3, 0x80, R22, 0xf8, !PT ;  /* 0x0000008003037812 */ /* 0x000fc800078ef816 */
[----:B------:R-:W-:-:S07]  /*a200*/  PRMT R4, R3, 0x7610, R4 ;  /* 0x0000761003047816 */ /* 0x000fce0000000004 */
.L_x_4360:
[----:B------:R-:W-:Y:S05]  /*a210*/  BSYNC.RECONVERGENT B0 ;  /* 0x0000000000007941 */ /* 0x000fea0003800200 */
.L_x_4359:
[----:B------:R0:W-:Y:S01]  /*a220*/  STG.E.U8 desc[UR36][R8.64], R4 ;  /* 0x0000000408007986 */ /* 0x0001e2000c101124 */
[----:B------:R-:W-:Y:S05]  /*a230*/  BRA `(.L_x_4348) ;  /* 0x0000000400f07947 */ /* 0x000fea0003800000 */
.L_x_4357:
        /* <DEDUP_REMOVED lines=16> */
.L_x_4364:
[----:B------:R-:W-:-:S04]  /*a340*/  SHF.R.U32.HI R22, RZ, 0x18, R22 ;  /* 0x00000018ff167819 */ /* 0x000fc80000011616 */
[----:B------:R-:W-:-:S04]  /*a350*/  LOP3.LUT R3, R3, 0x80, R22, 0xf8, !PT ;  /* 0x0000008003037812 */ /* 0x000fc800078ef816 */
[----:B------:R-:W-:-:S07]  /*a360*/  PRMT R4, R3, 0x7610, R4 ;  /* 0x0000761003047816 */ /* 0x000fce0000000004 */
.L_x_4363:
[----:B------:R-:W-:Y:S05]  /*a370*/  BSYNC.RECONVERGENT B0 ;  /* 0x0000000000007941 */ /* 0x000fea0003800200 */
.L_x_4362:
[----:B------:R0:W-:Y:S01]  /*a380*/  STG.E.U8 desc[UR36][R8.64], R4 ;  /* 0x0000000408007986 */ /* 0x0001e2000c101124 */
[----:B------:R-:W-:Y:S05]  /*a390*/  BRA `(.L_x_4348) ;  /* 0x0000000400987947 */ /* 0x000fea0003800000 */
.L_x_4356:
[----:B------:R-:W-:-:S13]  /*a3a0*/  ISETP.NE.AND P0, PT, R0, 0x1c, PT ;  /* 0x0000001c0000780c */ /* 0x000fda0003f05270 */
[----:B------:R-:W-:Y:S05]  /*a3b0*/  @!P0 BRA `(.L_x_4365) ;  /* 0x0000000000588947 */ /* 0x000fea0003800000 */
[----:B------:R-:W-:-:S13]  /*a3c0*/  ISETP.NE.AND P0, PT, R0, 0x1d, PT ;  /* 0x0000001d0000780c */ /* 0x000fda0003f05270 */
[----:B------:R-:W-:Y:S05]  /*a3d0*/  @!P0 BRA `(.L_x_4366) ;  /* 0x0000000000448947 */ /* 0x000fea0003800000 */
[----:B------:R-:W-:-:S13]  /*a3e0*/  ISETP.NE.AND P0, PT, R0, 0x2c, PT ;  /* 0x0000002c0000780c */ /* 0x000fda0003f05270 */
[----:B------:R-:W-:Y:S05]  /*a3f0*/  @P0 BRA `(.L_x_4347) ;  /* 0x0000000000a80947 */ /* 0x000fea0003800000 */
        /* <DEDUP_REMOVED lines=15> */
.L_x_4366:
[----:B------:R-:W0:Y:S02]  /*a4f0*/  F2I.U64.TRUNC R22, R22 ;  /* 0x0000001600167311 */ /* 0x000e24000020d800 */
[----:B0-----:R0:W-:Y:S01]  /*a500*/  STG.E.64 desc[UR36][R8.64], R22 ;  /* 0x0000001608007986 */ /* 0x0011e2000c101b24 */
[----:B------:R-:W-:Y:S05]  /*a510*/  BRA `(.L_x_4348) ;  /* 0x0000000400387947 */ /* 0x000fea0003800000 */
.L_x_4365:
[----:B------:R-:W0:Y:S02]  /*a520*/  F2I.FTZ.U32.TRUNC.NTZ R3, R22 ;  /* 0x0000001600037305 */ /* 0x000e24000021f000 */
[----:B0-----:R0:W-:Y:S01]  /*a530*/  STG.E desc[UR36][R8.64], R3 ;  /* 0x0000000308007986 */ /* 0x0011e2000c101924 */
[----:B------:R-:W-:Y:S05]  /*a540*/  BRA `(.L_x_4348) ;  /* 0x00000004002c7947 */ /* 0x000fea0003800000 */
.L_x_4355:
[----:B------:R-:W-:-:S13]  /*a550*/  ISETP.GT.AND P0, PT, R0, 0xe, PT ;  /* 0x0000000e0000780c */ /* 0x000fda0003f04270 */
[----:B------:R-:W-:Y:S05]  /*a560*/  @P0 BRA `(.L_x_4367) ;  /* 0x0000000000340947 */ /* 0x000fea0003800000 */
[----:B------:R-:W-:-:S13]  /*a570*/  ISETP.NE.AND P0, PT, R0, 0xa, PT ;  /* 0x0000000a0000780c */ /* 0x000fda0003f05270 */
[----:B------:R-:W-:Y:S05]  /*a580*/  @!P0 BRA `(.L_x_4368) ;  /* 0x0000000000188947 */ /* 0x000fea0003800000 */
[----:B------:R-:W-:-:S13]  /*a590*/  ISETP.NE.AND P0, PT, R0, 0xb, PT ;  /* 0x0000000b0000780c */ /* 0x000fda0003f05270 */
[----:B------:R-:W-:Y:S05]  /*a5a0*/  @P0 BRA `(.L_x_4347) ;  /* 0x00000000003c0947 */ /* 0x000fea0003800000 */
[----:B------:R-:W-:-:S04]  /*a5b0*/  FSETP.NEU.FTZ.AND P0, PT, R22, RZ, PT ;  /* 0x000000ff1600720b */ /* 0x000fc80003f1d000 */
[----:B------:R-:W-:-:S05]  /*a5c0*/  SEL R3, RZ, 0x1, !P0 ;  /* 0x00000001ff037807 */ /* 0x000fca0004000000 */
[----:B------:R0:W-:Y:S01]  /*a5d0*/  STG.E.U8 desc[UR36][R8.64], R3 ;  /* 0x0000000308007986 */ /* 0x0001e2000c101124 */
[----:B------:R-:W-:Y:S05]  /*a5e0*/  BRA `(.L_x_4348) ;  /* 0x0000000400047947 */ /* 0x000fea0003800000 */
.L_x_4368:
[----:B------:R-:W-:Y:S01]  /*a5f0*/  FMUL.FTZ R4, R22, 1 ;  /* 0x3f80000016047820 */ /* 0x000fe20000410000 */
[----:B------:R-:W-:-:S05]  /*a600*/  CS2R R6, SRZ ;  /* 0x0000000000067805 */ /* 0x000fca000001ff00 */
[----:B------:R-:W0:Y:S02]  /*a610*/  F2F.F64.F32 R4, R4 ;  /* 0x0000000400047310 */ /* 0x000e240000201800 */
[----:B0-----:R0:W-:Y:S01]  /*a620*/  STG.E.128 desc[UR36][R8.64], R4 ;  /* 0x0000000408007986 */ /* 0x0011e2000c101d24 */
[----:B------:R-:W-:Y:S05]  /*a630*/  BRA `(.L_x_4348) ;  /* 0x0000000000f07947 */ /* 0x000fea0003800000 */
.L_x_4367:
[----:B------:R-:W-:-:S13]  /*a640*/  ISETP.NE.AND P0, PT, R0, 0xf, PT ;  /* 0x0000000f0000780c */ /* 0x000fda0003f05270 */
[----:B------:R-:W-:Y:S05]  /*a650*/  @!P0 BRA `(.L_x_4369) ;  /* 0x0000000000e08947 */ /* 0x000fea0003800000 */
[----:B------:R-:W-:-:S13]  /*a660*/  ISETP.NE.AND P0, PT, R0, 0x17, PT ;  /* 0x000000170000780c */ /* 0x000fda0003f05270 */
[----:B------:R-:W-:Y:S05]  /*a670*/  @!P0 BRA `(.L_x_4370) ;  /* 0x00000000008c8947 */ /* 0x000fea0003800000 */
[----:B------:R-:W-:-:S13]  /*a680*/  ISETP.NE.AND P0, PT, R0, 0x18, PT ;  /* 0x000000180000780c */ /* 0x000fda0003f05270 */
[----:B------:R-:W-:Y:S05]  /*a690*/  @!P0 BRA `(.L_x_4371) ;  /* 0x0000000000448947 */ /* 0x000fea0003800000 */
.L_x_4347:
        /* <DEDUP_REMOVED lines=16> */
.L_x_4372:
[----:B------:R-:W-:Y:S05]  /*a7a0*/  BRA `(.L_x_4348) ;  /* 0x0000000000947947 */ /* 0x000fea0003800000 */
.L_x_4371:
        /* <DEDUP_REMOVED lines=12> */
.L_x_4374:
[----:B------:R-:W-:Y:S05]  /*a870*/  BSYNC.RECONVERGENT B0 ;  /* 0x0000000000007941 */ /* 0x000fea0003800200 */
.L_x_4373:
[----:B------:R-:W-:-:S05]  /*a880*/  LOP3.LUT R3, R0, 0x80, R5, 0xf8, !PT ;  /* 0x0000008000037812 */ /* 0x000fca00078ef805 */
[----:B------:R0:W-:Y:S01]  /*a890*/  STG.E.U8 desc[UR36][R8.64], R3 ;  /* 0x0000000308007986 */ /* 0x0001e2000c101124 */
[----:B------:R-:W-:Y:S05]  /*a8a0*/  BRA `(.L_x_4348) ;  /* 0x0000000000547947 */ /* 0x000fea0003800000 */
.L_x_4370:
        /* <DEDUP_REMOVED lines=11> */
.L_x_4376:
[----:B------:R-:W-:Y:S01]  /*a960*/  IMAD.MOV.U32 R0, RZ, RZ, 0x7f ;  /* 0x0000007fff007424 */ /* 0x000fe200078e00ff */
[----:B------:R-:W-:-:S04]  /*a970*/  ISETP.GT.U32.AND P0, PT, R4, 0x7f800000, PT ;  /* 0x7f8000000400780c */ /* 0x000fc80003f04070 */
[----:B------:R-:W-:-:S09]  /*a980*/  SEL R0, R0, 0x7c, P0 ;  /* 0x0000007c00007807 */ /* 0x000fd20000000000 */
.L_x_4377:
[----:B------:R-:W-:Y:S05]  /*a990*/  BSYNC.RECONVERGENT B0 ;  /* 0x0000000000007941 */ /* 0x000fea0003800200 */
.L_x_4375:
[----:B------:R-:W-:-:S04]  /*a9a0*/  SHF.R.U32.HI R3, RZ, 0x18, R22 ;  /* 0x00000018ff037819 */ /* 0x000fc80000011616 */
[----:B------:R-:W-:-:S05]  /*a9b0*/  LOP3.LUT R3, R0, 0x80, R3, 0xf8, !PT ;  /* 0x0000008000037812 */ /* 0x000fca00078ef803 */
[----:B------:R0:W-:Y:S01]  /*a9c0*/  STG.E.U8 desc[UR36][R8.64], R3 ;  /* 0x0000000308007986 */ /* 0x0001e2000c101124 */
[----:B------:R-:W-:Y:S05]  /*a9d0*/  BRA `(.L_x_4348) ;  /* 0x0000000000087947 */ /* 0x000fea0003800000 */
.L_x_4369:
[----:B------:R-:W-:-:S05]  /*a9e0*/  F2FP.BF16.F32.PACK_AB R22, RZ, R22 ;  /* 0x00000016ff16723e */ /* 0x000fca00000010ff */
[----:B------:R0:W-:Y:S02]  /*a9f0*/  STG.E.U16 desc[UR36][R8.64], R22 ;  /* 0x0000001608007986 */ /* 0x0001e4000c101524 */
.L_x_4348:
[----:B------:R-:W-:-:S07]  /*aa00*/  VIADD R27, R27, 0x80 ;  /* 0x000000801b1b7836 */ /* 0x000fce0000000000 */
.L_x_4305:
[----:B------:R-:W-:-:S13]  /*aa10*/  ISETP.GE.AND P0, PT, R27, R26, PT ;  /* 0x0000001a1b00720c */ /* 0x000fda0003f06270 */
[----:B------:R-:W-:Y:S05]  /*aa20*/  @P0 BREAK.RELIABLE B6 ;  /* 0x0000000000060942 */ /* 0x000fea0003800100 */
[----:B------:R-:W-:Y:S05]  /*aa30*/  @P0 BRA `(.L_x_4342) ;  /* 0x0000000c00940947 */ /* 0x000fea0003800000 */
[----:B------:R-:W-:Y:S05]  /*aa40*/  BSYNC.RELIABLE B6 ;  /* 0x0000000000067941 */ /* 0x000fea0003800100 */
.L_x_4304:
        /* <DEDUP_REMOVED lines=21> */
.L_x_4381:
[----:B------:R-:W0:Y:S02]  /*aba0*/  F2I.S64.TRUNC R24, R24 ;  /* 0x0000001800187311 */ /* 0x000e24000020d900 */
[----:B0-----:R-:W-:-:S05]  /*abb0*/  IMAD.MOV.U32 R3, RZ, RZ, R24 ;  /* 0x000000ffff037224 */ /* 0x001fca00078e0018 */
[----:B------:R0:W-:Y:S01]  /*abc0*/  STG.E.U8 desc[UR36][R8.64], R3 ;  /* 0x0000000308007986 */ /* 0x0001e2000c101124 */
[----:B------:R-:W-:Y:S05]  /*abd0*/  BRA `(.L_x_4383) ;  /* 0x0000000c00287947 */ /* 0x000fea0003800000 */
.L_x_4380:
        /* <DEDUP_REMOVED lines=9> */
.L_x_4385:
[----:B------:R-:W0:Y:S02]  /*ac70*/  F2I.FTZ.TRUNC.NTZ R3, R24 ;  /* 0x0000001800037305 */ /* 0x000e24000021f100 */
[----:B0-----:R0:W-:Y:S01]  /*ac80*/  STG.E desc[UR36][R8.64], R3 ;  /* 0x0000000308007986 */ /* 0x0011e2000c101924 */
[----:B------:R-:W-:Y:S05]  /*ac90*/  BRA `(.L_x_4383) ;  /* 0x0000000800f87947 */ /* 0x000fea0003800000 */
.L_x_4384:
[----:B------:R-:W0:Y:S02]  /*aca0*/  F2I.FTZ.TRUNC.NTZ R3, R24 ;  /* 0x0000001800037305 */ /* 0x000e24000021f100 */
[----:B0-----:R0:W-:Y:S01]  /*acb0*/  STG.E.U16 desc[UR36][R8.64], R3 ;  /* 0x0000000308007986 */ /* 0x0011e2000c101524 */
[----:B------:R-:W-:Y:S05]  /*acc0*/  BRA `(.L_x_4383) ;  /* 0x0000000800ec7947 */ /* 0x000fea0003800000 */
.L_x_4379:
        /* <DEDUP_REMOVED lines=8> */
.L_x_4387:
[----:B------:R-:W-:-:S05]  /*ad50*/  F2FP.F16.F32.PACK_AB R24, RZ, R24 ;  /* 0x00000018ff18723e */ /* 0x000fca00000000ff */
[----:B------:R0:W-:Y:S01]  /*ad60*/  STG.E.U16 desc[UR36][R8.64], R24 ;  /* 0x0000001808007986 */ /* 0x0001e2000c101524 */
[----:B------:R-:W-:Y:S05]  /*ad70*/  BRA `(.L_x_4383) ;  /* 0x0000000800c07947 */ /* 0x000fea0003800000 */
.L_x_4386:
        /* <DEDUP_REMOVED lines=9> */
.L_x_4389:
[----:B------:R-:W-:-:S04]  /*ae10*/  F2FP.F16.F32.PACK_AB R3, RZ, R24 ;  /* 0x00000018ff03723e */ /* 0x000fc800000000ff */
[----:B------:R-:W-:-:S05]  /*ae20*/  PRMT R3, R3, 0x5410, RZ ;  /* 0x0000541003037816 */ /* 0x000fca00000000ff */
[----:B------:R0:W-:Y:S01]  /*ae30*/  STG.E desc[UR36][R8.64], R3 ;  /* 0x0000000308007986 */ /* 0x0001e2000c101924 */
[----:B------:R-:W-:Y:S05]  /*ae40*/  BRA `(.L_x_4383) ;  /* 0x00000008008c7947 */ /* 0x000fea0003800000 */
.L_x_4388:
[----:B------:R-:W-:-:S06]  /*ae50*/  FMUL.FTZ R4, R24, 1 ;  /* 0x3f80000018047820 */ /* 0x000fcc0000410000 */
[----:B------:R-:W0:Y:S02]  /*ae60*/  F2F.F64.F32 R4, R4 ;  /* 0x0000000400047310 */ /* 0x000e240000201800 */
[----:B0-----:R0:W-:Y:S01]  /*ae70*/  STG.E.64 desc[UR36][R8.64], R4 ;  /* 0x0000000408007986 */ /* 0x0011e2000c101b24 */
[----:B------:R-:W-:Y:S05]  /*ae80*/  BRA `(.L_x_4383) ;  /* 0x00000008007c7947 */ /* 0x000fea0003800000 */
.L_x_4378:
        /* <DEDUP_REMOVED lines=13> */
.L_x_4393:
        /* <DEDUP_REMOVED lines=16> */
.L_x_4396:
[----:B------:R-:W-:-:S04]  /*b060*/  SHF.R.U32.HI R24, RZ, 0x18, R24 ;  /* 0x00000018ff187819 */ /* 0x000fc80000011618 */
[----:B------:R-:W-:-:S04]  /*b070*/  LOP3.LUT R3, R3, 0x80, R24, 0xf8, !PT ;  /* 0x0000008003037812 */ /* 0x000fc800078ef818 */
[----:B------:R-:W-:-:S07]  /*b080*/  PRMT R4, R3, 0x7610, R4 ;  /* 0x0000761003047816 */ /* 0x000fce0000000004 */
.L_x_4395:
[----:B------:R-:W-:Y:S05]  /*b090*/  BSYNC.RECONVERGENT B0 ;  /* 0x0000000000007941 */ /* 0x000fea0003800200 */
.L_x_4394:
[----:B------:R0:W-:Y:S01]  /*b0a0*/  STG.E.U8 desc[UR36][R8.64], R4 ;  /* 0x0000000408007986 */ /* 0x0001e2000c101124 */
[----:B------:R-:W-:Y:S05]  /*b0b0*/  BRA `(.L_x_4383) ;  /* 0x0000000400f07947 */ /* 0x000fea0003800000 */
.L_x_4392:
        /* <DEDUP_REMOVED lines=16> */
.L_x_4399:
[----:B------:R-:W-:-:S04]  /*b1c0*/  SHF.R.U32.HI R24, RZ, 0x18, R24 ;  /* 0x00000018ff187819 */ /* 0x000fc80000011618 */
[----:B------:R-:W-:-:S04]  /*b1d0*/  LOP3.LUT R3, R3, 0x80, R24, 0xf8, !PT ;  /* 0x0000008003037812 */ /* 0x000fc800078ef818 */
[----:B------:R-:W-:-:S07]  /*b1e0*/  PRMT R4, R3, 0x7610, R4 ;  /* 0x0000761003047816 */ /* 0x000fce0000000004 */
.L_x_4398:
[----:B------:R-:W-:Y:S05]  /*b1f0*/  BSYNC.RECONVERGENT B0 ;  /* 0x0000000000007941 */ /* 0x000fea0003800200 */
.L_x_4397:
[----:B------:R0:W-:Y:S01]  /*b200*/  STG.E.U8 desc[UR36][R8.64], R4 ;  /* 0x0000000408007986 */ /* 0x0001e2000c101124 */
[----:B------:R-:W-:Y:S05]  /*b210*/  BRA `(.L_x_4383) ;  /* 0x0000000400987947 */ /* 0x000fea0003800000 */
.L_x_4391:
        /* <DEDUP_REMOVED lines=21> */
.L_x_4401:
[----:B------:R-:W0:Y:S02]  /*b370*/  F2I.U64.TRUNC R24, R24 ;  /* 0x0000001800187311 */ /* 0x000e24000020d800 */
[----:B0-----:R0:W-:Y:S01]  /*b380*/  STG.E.64 desc[UR36][R8.64], R24 ;  /* 0x0000001808007986 */ /* 0x0011e2000c101b24 */
[----:B------:R-:W-:Y:S05]  /*b390*/  BRA `(.L_x_4383) ;  /* 0x0000000400387947 */ /* 0x000fea0003800000 */
.L_x_4400:
[----:B------:R-:W0:Y:S02]  /*b3a0*/  F2I.FTZ.U32.TRUNC.NTZ R3, R24 ;  /* 0x0000001800037305 */ /* 0x000e24000021f000 */
[----:B0-----:R0:W-:Y:S01]  /*b3b0*/  STG.E desc[UR36][R8.64], R3 ;  /* 0x0000000308007986 */ /* 0x0011e2000c101924 */
[----:B------:R-:W-:Y:S05]  /*b3c0*/  BRA `(.L_x_4383) ;  /* 0x00000004002c7947 */ /* 0x000fea0003800000 */
.L_x_4390:
        /* <DEDUP_REMOVED lines=10> */
.L_x_4403:
[----:B------:R-:W-:Y:S01]  /*b470*/  FMUL.FTZ R4, R24, 1 ;  /* 0x3f80000018047820 */ /* 0x000fe20000410000 */
[----:B------:R-:W-:-:S05]  /*b480*/  CS2R R6, SRZ ;  /* 0x0000000000067805 */ /* 0x000fca000001ff00 */
[----:B------:R-:W0:Y:S02]  /*b490*/  F2F.F64.F32 R4, R4 ;  /* 0x0000000400047310 */ /* 0x000e240000201800 */
[----:B0-----:R4:W-:Y:S01]  /*b4a0*/  STG.E.128 desc[UR36][R8.64], R4 ;  /* 0x0000000408007986 */ /* 0x0019e2000c101d24 */
[----:B------:R-:W-:Y:S05]  /*b4b0*/  BRA `(.L_x_4383) ;  /* 0x0000000000f07947 */ /* 0x000fea0003800000 */
.L_x_4402:
[----:B------:R-:W-:-:S13]  /*b4c0*/  ISETP.NE.AND P0, PT, R0, 0xf, PT ;  /* 0x0000000f0000780c */ /* 0x000fda0003f05270 */
[----:B------:R-:W-:Y:S05]  /*b4d0*/  @!P0 BRA `(.L_x_4404) ;  /* 0x0000000000e08947 */ /* 0x000fea0003800000 */
[----:B------:R-:W-:-:S13]  /*b4e0*/  ISETP.NE.AND P0, PT, R0, 0x17, PT ;  /* 0x000000170000780c */ /* 0x000fda0003f05270 */
[----:B------:R-:W-:Y:S05]  /*b4f0*/  @!P0 BRA `(.L_x_4405) ;  /* 0x00000000008c8947 */ /* 0x000fea0003800000 */
[----:B------:R-:W-:-:S13]  /*b500*/  ISETP.NE.AND P0, PT, R0, 0x18, PT ;  /* 0x000000180000780c */ /* 0x000fda0003f05270 */
[----:B------:R-:W-:Y:S05]  /*b510*/  @!P0 BRA `(.L_x_4406) ;  /* 0x0000000000448947 */ /* 0x000fea0003800000 */
.L_x_4382:
        /* <DEDUP_REMOVED lines=16> */
.L_x_4407:
[----:B------:R-:W-:Y:S05]  /*b620*/  BRA `(.L_x_4383) ;  /* 0x0000000000947947 */ /* 0x000fea0003800000 */
.L_x_4406:
        /* <DEDUP_REMOVED lines=12> */
.L_x_4409:
[----:B------:R-:W-:Y:S05]  /*b6f0*/  BSYNC.RECONVERGENT B0 ;  /* 0x0000000000007941 */ /* 0x000fea0003800200 */
.L_x_4408:
[----:B------:R-:W-:-:S05]  /*b700*/  LOP3.LUT R3, R0, 0x80, R5, 0xf8, !PT ;  /* 0x0000008000037812 */ /* 0x000fca00078ef805 */
[----:B------:R1:W-:Y:S01]  /*b710*/  STG.E.U8 desc[UR36][R8.64], R3 ;  /* 0x0000000308007986 */ /* 0x0003e2000c101124 */
[----:B------:R-:W-:Y:S05]  /*b720*/  BRA `(.L_x_4383) ;  /* 0x0000000000547947 */ /* 0x000fea0003800000 */
.L_x_4405:
        /* <DEDUP_REMOVED lines=11> */
.L_x_4411:
[----:B------:R-:W-:Y:S01]  /*b7e0*/  IMAD.MOV.U32 R0, RZ, RZ, 0x7f ;  /* 0x0000007fff007424 */ /* 0x000fe200078e00ff */
[----:B------:R-:W-:-:S04]  /*b7f0*/  ISETP.GT.U32.AND P0, PT, R4, 0x7f800000, PT ;  /* 0x7f8000000400780c */ /* 0x000fc80003f04070 */
[----:B------:R-:W-:-:S09]  /*b800*/  SEL R0, R0, 0x7c, P0 ;  /* 0x0000007c00007807 */ /* 0x000fd20000000000 */
.L_x_4412:
[----:B------:R-:W-:Y:S05]  /*b810*/  BSYNC.RECONVERGENT B0 ;  /* 0x0000000000007941 */ /* 0x000fea0003800200 */
.L_x_4410:
[----:B------:R-:W-:-:S04]  /*b820*/  SHF.R.U32.HI R3, RZ, 0x18, R24 ;  /* 0x00000018ff037819 */ /* 0x000fc80000011618 */
[----:B------:R-:W-:-:S05]  /*b830*/  LOP3.LUT R3, R0, 0x80, R3, 0xf8, !PT ;  /* 0x0000008000037812 */ /* 0x000fca00078ef803 */
[----:B------:R2:W-:Y:S01]  /*b840*/  STG.E.U8 desc[UR36][R8.64], R3 ;  /* 0x0000000308007986 */ /* 0x0005e2000c101124 */
[----:B------:R-:W-:Y:S05]  /*b850*/  BRA `(.L_x_4383) ;  /* 0x0000000000087947 */ /* 0x000fea0003800000 */
.L_x_4404:
[----:B------:R-:W-:-:S05]  /*b860*/  F2FP.BF16.F32.PACK_AB R24, RZ, R24 ;  /* 0x00000018ff18723e */ /* 0x000fca00000010ff */
[----:B------:R0:W-:Y:S02]  /*b870*/  STG.E.U16 desc[UR36][R8.64], R24 ;  /* 0x0000001808007986 */ /* 0x0001e4000c101524 */
.L_x_4383:
[----:B------:R-:W-:-:S07]  /*b880*/  VIADD R27, R27, 0x80 ;  /* 0x000000801b1b7836 */ /* 0x000fce0000000000 */
.L_x_4342:
[----:B------:R-:W-:Y:S05]  /*b890*/  BSYNC.RECONVERGENT B7 ;  /* 0x0000000000077941 */ /* 0x000fea0003800200 */
.L_x_4303:
[----:B------:R-:W-:-:S13]  /*b8a0*/  ISETP.GE.AND P0, PT, R27, R26, PT ;  /* 0x0000001a1b00720c */ /* 0x000fda0003f06270 */
[----:B------:R-:W-:Y:S05]  /*b8b0*/  @P0 EXIT ;  /* 0x000000000000094d */ /* 0x000fea0003800000 */
[----:B0-2-4-:R-:W0:Y:S01]  /*b8c0*/  LDC.64 R4, c[0x0][0x388] ;  /* 0x0000e200ff047b82 */ /* 0x015e220000000a00 */
        /* <DEDUP_REMOVED lines=17> */
[----:B0-----:R-:W-:Y:S01]  /*b9e0*/  STG.E.U8 desc[UR36][R2.64], R5 ;  /* 0x0000000502007986 */ /* 0x001fe2000c101124 */
[----:B------:R-:W-:Y:S05]  /*b9f0*/  EXIT ;  /* 0x000000000000794d */ /* 0x000fea0003800000 */
.L_x_4416:
[----:B------:R-:W0:Y:S02]  /*ba00*/  F2I.S64.TRUNC R16, R16 ;  /* 0x0000001000107311 */ /* 0x000e24000020d900 */
[----:B0-----:R-:W-:-:S05]  /*ba10*/  IMAD.MOV.U32 R5, RZ, RZ, R16 ;  /* 0x000000ffff057224 */ /* 0x001fca00078e0010 */
[----:B------:R-:W-:Y:S01]  /*ba20*/  STG.E.U8 desc[UR36][R2.64], R5 ;  /* 0x0000000502007986 */ /* 0x000fe2000c101124 */
[----:B------:R-:W-:Y:S05]  /*ba30*/  EXIT ;  /* 0x000000000000794d */ /* 0x000fea0003800000 */
.L_x_4415:
[----:B------:R-:W-:-:S13]  /*ba40*/  ISETP.NE.AND P0, PT, R0, 0x2, PT ;  /* 0x000000020000780c */ /* 0x000fda0003f05270 */
[----:B------:R-:W-:Y:S05]  /*ba50*/  @!P0 BRA `(.L_x_4418) ;  /* 0x0000000000288947 */ /* 0x000fea0003800000 */
[----:B------:R-:W-:-:S13]  /*ba60*/  ISETP.NE.AND P0, PT, R0, 0x3, PT ;  /* 0x000000030000780c */ /* 0x000fda0003f05270 */
[----:B------:R-:W-:Y:S05]  /*ba70*/  @!P0 BRA `(.L_x_4419) ;  /* 0x0000000000148947 */ /* 0x000fea0003800000 */
[----:B------:R-:W-:-:S13]  /*ba80*/  ISETP.NE.AND P0, PT, R0, 0x4, PT ;  /* 0x000000040000780c */ /* 0x000fda0003f05270 */
[----:B------:R-:W-:Y:S05]  /*ba90*/  @P0 BRA `(.L_x_4417) ;  /* 0x0000000800380947 */ /* 0x000fea0003800000 */
[----:B------:R-:W0:Y:S02]  /*baa0*/  F2I.S64.TRUNC R16, R16 ;  /* 0x0000001000107311 */ /* 0x000e24000020d900 */
[----:B0-----:R-:W-:Y:S01]  /*bab0*/  STG.E.64 desc[UR36][R2.64], R16 ;  /* 0x0000001002007986 */ /* 0x001fe2000c101b24 */
[----:B------:R-:W-:Y:S05]  /*bac0*/  EXIT ;  /* 0x000000000000794d */ /* 0x000fea0003800000 */
.L_x_4419:
[----:B------:R-:W0:Y:S02]  /*bad0*/  F2I.FTZ.TRUNC.NTZ R5, R16 ;  /* 0x0000001000057305 */ /* 0x000e24000021f100 */
[----:B0-----:R-:W-:Y:S01]  /*bae0*/  STG.E desc[UR36][R2.64], R5 ;  /* 0x0000000502007986 */ /* 0x001fe2000c101924 */
[----:B------:R-:W-:Y:S05]  /*baf0*/  EXIT ;  /* 0x000000000000794d */ /* 0x000fea0003800000 */
.L_x_4418:
[----:B------:R-:W0:Y:S02]  /*bb00*/  F2I.FTZ.TRUNC.NTZ R5, R16 ;  /* 0x0000001000057305 */ /* 0x000e24000021f100 */
[----:B0-----:R-:W-:Y:S01]  /*bb10*/  STG.E.U16 desc[UR36][R2.64], R5 ;  /* 0x0000000502007986 */ /* 0x001fe2000c101524 */
[----:B------:R-:W-:Y:S05]  /*bb20*/  EXIT ;  /* 0x000000000000794d */ /* 0x000fea0003800000 */
.L_x_4414:
[----:B------:R-:W-:-:S13]  /*bb30*/  ISETP.GT.AND P0, PT, R0, 0x6, PT ;  /* 0x000000060000780c */ /* 0x000fda0003f04270 */
[----:B------:R-:W-:Y:S05]  /*bb40*/  @P0 BRA `(.L_x_4420) ;  /* 0x0000000000240947 */ /* 0x000fea0003800000 */
[----:B------:R-:W-:-:S13]  /*bb50*/  ISETP.NE.AND P0, PT, R0, 0x5, PT ;  /* 0x000000050000780c */ /* 0x000fda0003f05270 */
[----:B------:R-:W-:Y:S05]  /*bb60*/  @!P0 BRA `(.L_x_4421) ;  /* 0x0000000000108947 */ /* 0x000fea0003800000 */
[----:B------:R-:W-:-:S13]  /*bb70*/  ISETP.NE.AND P0, PT, R0, 0x6, PT ;  /* 0x000000060000780c */ /* 0x000fda0003f05270 */
[----:B------:R-:W-:Y:S05]  /*bb80*/  @P0 BRA `(.L_x_4417) ;  /* 0x0000000400fc0947 */ /* 0x000fea0003800000 */
[----:B------:R-:W-:Y:S01]  /*bb90*/  STG.E desc[UR36][R2.64], R16 ;  /* 0x0000001002007986 */ /* 0x000fe2000c101924 */
[----:B------:R-:W-:Y:S05]  /*bba0*/  EXIT ;  /* 0x000000000000794d */ /* 0x000fea0003800000 */
.L_x_4421:
[----:B------:R-:W-:-:S05]  /*bbb0*/  F2FP.F16.F32.PACK_AB R16, RZ, R16 ;  /* 0x00000010ff10723e */ /* 0x000fca00000000ff */
[----:B------:R-:W-:Y:S01]  /*bbc0*/  STG.E.U16 desc[UR36][R2.64], R16 ;  /* 0x0000001002007986 */ /* 0x000fe2000c101524 */
[----:B------:R-:W-:Y:S05]  /*bbd0*/  EXIT ;  /* 0x000000000000794d */ /* 0x000fea0003800000 */
.L_x_4420:
[----:B------:R-:W-:-:S13]  /*bbe0*/  ISETP.NE.AND P0, PT, R0, 0x7, PT ;  /* 0x000000070000780c */ /* 0x000fda0003f05270 */
[----:B------:R-:W-:Y:S05]  /*bbf0*/  @!P0 BRA `(.L_x_4422) ;  /* 0x00000000002c8947 */ /* 0x000fea0003800000 */
[----:B------:R-:W-:-:S13]  /*bc00*/  ISETP.NE.AND P0, PT, R0, 0x8, PT ;  /* 0x000000080000780c */ /* 0x000fda0003f05270 */
[----:B------:R-:W-:Y:S05]  /*bc10*/  @!P0 BRA `(.L_x_4423) ;  /* 0x0000000000148947 */ /* 0x000fea0003800000 */
[----:B------:R-:W-:-:S13]  /*bc20*/  ISETP.NE.AND P0, PT, R0, 0x9, PT ;  /* 0x000000090000780c */ /* 0x000fda0003f05270 */
[----:B------:R-:W-:Y:S05]  /*bc30*/  @P0 BRA `(.L_x_4417) ;  /* 0x0000000400d00947 */ /* 0x000fea0003800000 */
[----:B------:R-:W-:-:S05]  /*bc40*/  IMAD.MOV.U32 R17, RZ, RZ, RZ ;  /* 0x000000ffff117224 */ /* 0x000fca00078e00ff */
[----:B------:R-:W-:Y:S01]  /*bc50*/  STG.E.64 desc[UR36][R2.64], R16 ;  /* 0x0000001002007986 */ /* 0x000fe2000c101b24 */
[----:B------:R-:W-:Y:S05]  /*bc60*/  EXIT ;  /* 0x000000000000794d */ /* 0x000fea0003800000 */
.L_x_4423:
[----:B------:R-:W-:-:S04]  /*bc70*/  F2FP.F16.F32.PACK_AB R5, RZ, R16 ;  /* 0x00000010ff05723e */ /* 0x000fc800000000ff */
[----:B------:R-:W-:-:S05]  /*bc80*/  PRMT R5, R5, 0x5410, RZ ;  /* 0x0000541005057816 */ /* 0x000fca00000000ff */
[----:B------:R-:W-:Y:S01]  /*bc90*/  STG.E desc[UR36][R2.64], R5 ;  /* 0x0000000502007986 */ /* 0x000fe2000c101924 */
[----:B------:R-:W-:Y:S05]  /*bca0*/  EXIT ;  /* 0x000000000000794d */ /* 0x000fea0003800000 */
.L_x_4422:
[----:B------:R-:W-:-:S06]  /*bcb0*/  FMUL.FTZ R4, R16, 1 ;  /* 0x3f80000010047820 */ /* 0x000fcc0000410000 */
[----:B------:R-:W0:Y:S02]  /*bcc0*/  F2F.F64.F32 R4, R4 ;  /* 0x0000000400047310 */ /* 0x000e240000201800 */
[----:B0-----:R-:W-:Y:S01]  /*bcd0*/  STG.E.64 desc[UR36][R2.64], R4 ;  /* 0x0000000402007986 */ /* 0x001fe2000c101b24 */
[----:B------:R-:W-:Y:S05]  /*bce0*/  EXIT ;  /* 0x000000000000794d */ /* 0x000fea0003800000 */
.L_x_4413:
        /* <DEDUP_REMOVED lines=11> */
[----:B0-----:R-:W-:Y:S01]  /*bda0*/  STG.E.U16 desc[UR36][R2.64], R5 ;  /* 0x0000000502007986 */ /* 0x001fe2000c101524 */
[----:B------:R-:W-:Y:S05]  /*bdb0*/  EXIT ;  /* 0x000000000000794d */ /* 0x000fea0003800000 */
.L_x_4427:
        /* <DEDUP_REMOVED lines=16> */
.L_x_4430:
[----:B------:R-:W-:-:S04]  /*bec0*/  SHF.R.U32.HI R16, RZ, 0x18, R16 ;  /* 0x00000018ff107819 */ /* 0x000fc80000011610 */
[----:B------:R-:W-:-:S04]  /*bed0*/  LOP3.LUT R5, R5, 0x80, R16, 0xf8, !PT ;  /* 0x0000008005057812 */ /* 0x000fc800078ef810 */
[----:B------:R-:W-:-:S07]  /*bee0*/  PRMT R0, R5, 0x7610, R0 ;  /* 0x0000761005007816 */ /* 0x000fce0000000000 */
.L_x_4429:
[----:B------:R-:W-:Y:S05]  /*bef0*/  BSYNC.RECONVERGENT B0 ;  /* 0x0000000000007941 */ /* 0x000fea0003800200 */
.L_x_4428:
[----:B------:R-:W-:Y:S01]  /*bf00*/  STG.E.U8 desc[UR36][R2.64], R0 ;  /* 0x0000000002007986 */ /* 0x000fe2000c101124 */
[----:B------:R-:W-:Y:S05]  /*bf10*/  EXIT ;  /* 0x000000000000794d */ /* 0x000fea0003800000 */
.L_x_4426:
        /* <DEDUP_REMOVED lines=16> */
.L_x_4433:
[----:B------:R-:W-:-:S04]  /*c020*/  SHF.R.U32.HI R16, RZ, 0x18, R16 ;  /* 0x00000018ff107819 */ /* 0x000fc80000011610 */
[----:B------:R-:W-:-:S04]  /*c030*/  LOP3.LUT R5, R5, 0x80, R16, 0xf8, !PT ;  /* 0x0000008005057812 */ /* 0x000fc800078ef810 */
[----:B------:R-:W-:-:S07]  /*c040*/  PRMT R0, R5, 0x7610, R0 ;  /* 0x0000761005007816 */ /* 0x000fce0000000000 */
.L_x_4432:
[----:B------:R-:W-:Y:S05]  /*c050*/  BSYNC.RECONVERGENT B0 ;  /* 0x0000000000007941 */ /* 0x000fea0003800200 */
.L_x_4431:
[----:B------:R-:W-:Y:S01]  /*c060*/  STG.E.U8 desc[UR36][R2.64], R0 ;  /* 0x0000000002007986 */ /* 0x000fe2000c101124 */
[----:B------:R-:W-:Y:S05]  /*c070*/  EXIT ;  /* 0x000000000000794d */ /* 0x000fea0003800000 */
.L_x_4425:
        /* <DEDUP_REMOVED lines=21> */
.L_x_4435:
[----:B------:R-:W0:Y:S02]  /*c1d0*/  F2I.U64.TRUNC R16, R16 ;  /* 0x0000001000107311 */ /* 0x000e24000020d800 */
[----:B0-----:R-:W-:Y:S01]  /*c1e0*/  STG.E.64 desc[UR36][R2.64], R16 ;  /* 0x0000001002007986 */ /* 0x001fe2000c101b24 */
[----:B------:R-:W-:Y:S05]  /*c1f0*/  EXIT ;  /* 0x000000000000794d */ /* 0x000fea0003800000 */
.L_x_4434:
[----:B------:R-:W0:Y:S02]  /*c200*/  F2I.FTZ.U32.TRUNC.NTZ R5, R16 ;  /* 0x0000001000057305 */ /* 0x000e24000021f000 */
[----:B0-----:R-:W-:Y:S01]  /*c210*/  STG.E desc[UR36][R2.64], R5 ;  /* 0x0000000502007986 */ /* 0x001fe2000c101924 */
[----:B------:R-:W-:Y:S05]  /*c220*/  EXIT ;  /* 0x000000000000794d */ /* 0x000fea0003800000 */
.L_x_4424:
        /* <DEDUP_REMOVED lines=8> */
[----:B------:R-:W-:Y:S01]  /*c2b0*/  STG.E.U8 desc[UR36][R2.64], R5 ;  /* 0x0000000502007986 */ /* 0x000fe2000c101124 */
[----:B------:R-:W-:Y:S05]  /*c2c0*/  EXIT ;  /* 0x000000000000794d */ /* 0x000fea0003800000 */
.L_x_4437:
[----:B------:R-:W-:Y:S01]  /*c2d0*/  FMUL.FTZ R4, R16, 1 ;  /* 0x3f80000010047820 */ /* 0x000fe20000410000 */
[----:B------:R-:W-:-:S05]  /*c2e0*/  CS2R R6, SRZ ;  /* 0x0000000000067805 */ /* 0x000fca000001ff00 */
[----:B------:R-:W0:Y:S02]  /*c2f0*/  F2F.F64.F32 R4, R4 ;  /* 0x0000000400047310 */ /* 0x000e240000201800 */
[----:B0-----:R-:W-:Y:S01]  /*c300*/  STG.E.128 desc[UR36][R2.64], R4 ;  /* 0x0000000402007986 */ /* 0x001fe2000c101d24 */
[----:B------:R-:W-:Y:S05]  /*c310*/  EXIT ;  /* 0x000000000000794d */ /* 0x000fea0003800000 */
.L_x_4436:
[----:B------:R-:W-:-:S13]  /*c320*/  ISETP.NE.AND P0, PT, R0, 0xf, PT ;  /* 0x0000000f0000780c */ /* 0x000fda0003f05270 */
[----:B------:R-:W-:Y:S05]  /*c330*/  @!P0 BRA `(.L_x_4438) ;  /* 0x0000000000e08947 */ /* 0x000fea0003800000 */
[----:B------:R-:W-:-:S13]  /*c340*/  ISETP.NE.AND P0, PT, R0, 0x17, PT ;  /* 0x000000170000780c */ /* 0x000fda0003f05270 */
[----:B------:R-:W-:Y:S05]  /*c350*/  @!P0 BRA `(.L_x_4439) ;  /* 0x00000000008c8947 */ /* 0x000fea0003800000 */
[----:B------:R-:W-:-:S13]  /*c360*/  ISETP.NE.AND P0, PT, R0, 0x18, PT ;  /* 0x000000180000780c */ /* 0x000fda0003f05270 */
[----:B------:R-:W-:Y:S05]  /*c370*/  @!P0 BRA `(.L_x_4440) ;  /* 0x0000000000448947 */ /* 0x000fea0003800000 */
.L_x_4417:
[----:B------:R-:W-:Y:S01]  /*c380*/  MOV R0, 0x0 ;  /* 0x0000000000007802 */ /* 0x000fe20000000f00 */
[----:B------:R-:W0:Y:S01]  /*c390*/  LDCU.64 UR4, c[0x4][0x310] ;  /* 0x01006200ff0477ac */ /* 0x000e220008000a00 */
[----:B------:R-:W-:Y:S02]  /*c3a0*/  IMAD.MOV.U32 R8, RZ, RZ, 0x65 ;  /* 0x00000065ff087424 */ /* 0x000fe400078e00ff */
[----:B------:R1:W2:Y:S01]  /*c3b0*/  LDC.64 R2, c[0x4][R0] ;  /* 0x0100000000027b82 */ /* 0x0002a20000000a00 */
[----:B------:R-:W4:Y:S01]  /*c3c0*/  LDCU.64 UR6, c[0x4][0x318] ;  /* 0x01006300ff0677ac */ /* 0x000f220008000a00 */
[----:B------:R-:W-:Y:S02]  /*c3d0*/  IMAD.MOV.U32 R12, RZ, RZ, 0x1 ;  /* 0x00000001ff0c7424 */ /* 0x000fe400078e00ff */
[----:B------:R-:W-:Y:S01]  /*c3e0*/  IMAD.MOV.U32 R13, RZ, RZ, RZ ;  /* 0x000000ffff0d7224 */ /* 0x000fe200078e00ff */
[----:B------:R-:W5:Y:S01]  /*c3f0*/  LDCU.64 UR8, c[0x4][0x40] ;  /* 0x01000800ff0877ac */ /* 0x000f620008000a00 */
[----:B0-----:R-:W-:-:S02]  /*c400*/  IMAD.U32 R4, RZ, RZ, UR4 ;  /* 0x00000004ff047e24 */ /* 0x001fc4000f8e00ff */
[----:B------:R-:W-:Y:S02]  /*c410*/  IMAD.U32 R5, RZ, RZ, UR5 ;  /* 0x00000005ff057e24 */ /* 0x000fe4000f8e00ff */
[----:B----4-:R-:W-:Y:S02]  /*c420*/  IMAD.U32 R6, RZ, RZ, UR6 ;  /* 0x00000006ff067e24 */ /* 0x010fe4000f8e00ff */
[----:B------:R-:W-:Y:S02]  /*c430*/  IMAD.U32 R7, RZ, RZ, UR7 ;  /* 0x00000007ff077e24 */ /* 0x000fe4000f8e00ff */
[----:B-----5:R-:W-:Y:S02]  /*c440*/  IMAD.U32 R10, RZ, RZ, UR8 ;  /* 0x00000008ff0a7e24 */ /* 0x020fe4000f8e00ff */
[----:B-1----:R-:W-:-:S07]  /*c450*/  IMAD.U32 R11, RZ, RZ, UR9 ;  /* 0x00000009ff0b7e24 */ /* 0x002fce000f8e00ff */
[----:B------:R-:W-:-:S07]  /*c460*/  LEPC R20, `(.L_x_4441) ;  /* 0x000000001014794e */ /* 0x000fce0000000000 */
[----:B--23--:R-:W-:Y:S05]  /*c470*/  CALL.ABS.NOINC R2 ;  /* 0x0000000002007343 */ /* 0x00cfea0003c00000 */
.L_x_4441:
[----:B------:R-:W-:Y:S05]  /*c480*/  EXIT ;  /* 0x000000000000794d */ /* 0x000fea0003800000 */
.L_x_4440:
        /* <DEDUP_REMOVED lines=12> */
.L_x_4443:
[----:B------:R-:W-:Y:S05]  /*c550*/  BSYNC.RECONVERGENT B0 ;  /* 0x0000000000007941 */ /* 0x000fea0003800200 */
.L_x_4442:
[----:B------:R-:W-:-:S05]  /*c560*/  LOP3.LUT R5, R0, 0x80, R7, 0xf8, !PT ;  /* 0x0000008000057812 */ /* 0x000fca00078ef807 */
[----:B------:R-:W-:Y:S01]  /*c570*/  STG.E.U8 desc[UR36][R2.64], R5 ;  /* 0x0000000502007986 */ /* 0x000fe2000c101124 */
[----:B------:R-:W-:Y:S05]  /*c580*/  EXIT ;  /* 0x000000000000794d */ /* 0x000fea0003800000 */
.L_x_4439:
        /* <DEDUP_REMOVED lines=11> */
.L_x_4445:
[----:B------:R-:W-:Y:S01]  /*c640*/  IMAD.MOV.U32 R0, RZ, RZ, 0x7f ;  /* 0x0000007fff007424 */ /* 0x000fe200078e00ff */
[----:B------:R-:W-:-:S04]  /*c650*/  ISETP.GT.U32.AND P0, PT, R4, 0x7f800000, PT ;  /* 0x7f8000000400780c */ /* 0x000fc80003f04070 */
[----:B------:R-:W-:-:S09]  /*c660*/  SEL R0, R0, 0x7c, P0 ;  /* 0x0000007c00007807 */ /* 0x000fd20000000000 */
.L_x_4446:
[----:B------:R-:W-:Y:S05]  /*c670*/  BSYNC.RECONVERGENT B0 ;  /* 0x0000000000007941 */ /* 0x000fea0003800200 */
.L_x_4444:
[----:B------:R-:W-:-:S04]  /*c680*/  SHF.R.U32.HI R5, RZ, 0x18, R16 ;  /* 0x00000018ff057819 */ /* 0x000fc80000011610 */
[----:B------:R-:W-:-:S05]  /*c690*/  LOP3.LUT R5, R0, 0x80, R5, 0xf8, !PT ;  /* 0x0000008000057812 */ /* 0x000fca00078ef805 */
[----:B------:R-:W-:Y:S01]  /*c6a0*/  STG.E.U8 desc[UR36][R2.64], R5 ;  /* 0x0000000502007986 */ /* 0x000fe2000c101124 */
[----:B------:R-:W-:Y:S05]  /*c6b0*/  EXIT ;  /* 0x000000000000794d */ /* 0x000fea0003800000 */
.L_x_4438:
[----:B------:R-:W-:-:S05]  /*c6c0*/  F2FP.BF16.F32.PACK_AB R16, RZ, R16 ;  /* 0x00000010ff10723e */ /* 0x000fca00000010ff */
[----:B------:R-:W-:Y:S01]  /*c6d0*/  STG.E.U16 desc[UR36][R2.64], R16 ;  /* 0x0000001002007986 */ /* 0x000fe2000c101524 */
[----:B------:R-:W-:Y:S05]  /*c6e0*/  EXIT ;  /* 0x000000000000794d */ /* 0x000fea0003800000 */
.L_x_4447:
        /* <DEDUP_REMOVED lines=9> */
.L_x_10675:


//--------------------- .text._ZN2at6native18elementwise_kernelILi128ELi2EZNS0_22gpu_kernel_impl_nocastIZZZNS0_29binary_cross_entropy_out_cudaERKNS_6TensorES5_RKSt8optionalIS3_ElRS3_ENKUlvE_clEvENKUlvE0_clEvEUlffE_EEvRNS_18TensorIteratorBaseERKT_EUliE_EEviT1_ --------------------------
	.section	.text._ZN2at6native18elementwise_kernelILi128ELi2EZNS0_22gpu_kernel_impl_nocastIZZZNS0_29binary_cross_entropy_out_cudaERKNS_6TensorES5_RKSt8optionalIS3_ElRS3_ENKUlvE_clEvENKUlvE0_clEvEUlffE_EEvRNS_18TensorIteratorBaseERKT_EUliE_EEviT1_,"ax",@progbits
	.align	128
        .global         _ZN2at6native18elementwise_kernelILi128ELi2EZNS0_22gpu_kernel_impl_nocastIZZZNS0_29binary_cross_entropy_out_cudaERKNS_6TensorES5_RKSt8optionalIS3_ElRS3_ENKUlvE_clEvENKUlvE0_clEvEUlffE_EEvRNS_18TensorIteratorBaseERKT_EUliE_EEviT1_
        .type           _ZN2at6native18elementwise_kernelILi128ELi2EZNS0_22gpu_kernel_impl_nocastIZZZNS0_29binary_cross_entropy_out_cudaERKNS_6TensorES5_RKSt8optionalIS3_ElRS3_ENKUlvE_clEvENKUlvE0_clEvEUlffE_EEvRNS_18TensorIteratorBaseERKT_EUliE_EEviT1_,@function
        .size           _ZN2at6native18elementwise_kernelILi128ELi2EZNS0_22gpu_kernel_impl_nocastIZZZNS0_29binary_cross_entropy_out_cudaERKNS_6TensorES5_RKSt8optionalIS3_ElRS3_ENKUlvE_clEvENKUlvE0_clEvEUlffE_EEvRNS_18TensorIteratorBaseERKT_EUliE_EEviT1_,(.L_x_10676 - _ZN2at6native18elementwise_kernelILi128ELi2EZNS0_22gpu_kernel_impl_nocastIZZZNS0_29binary_cross_entropy_out_cudaERKNS_6TensorES5_RKSt8optionalIS3_ElRS3_ENKUlvE_clEvENKUlvE0_clEvEUlffE_EEvRNS_18TensorIteratorBaseERKT_EUliE_EEviT1_)
        .other          _ZN2at6native18elementwise_kernelILi128ELi2EZNS0_22gpu_kernel_impl_nocastIZZZNS0_29binary_cross_entropy_out_cudaERKNS_6TensorES5_RKSt8optionalIS3_ElRS3_ENKUlvE_clEvENKUlvE0_clEvEUlffE_EEvRNS_18TensorIteratorBaseERKT_EUliE_EEviT1_,@"STO_CUDA_ENTRY STV_DEFAULT"
_ZN2at6native18elementwise_kernelILi128ELi2EZNS0_22gpu_kernel_impl_nocastIZZZNS0_29binary_cross_entropy_out_cudaERKNS_6TensorES5_RKSt8optionalIS3_ElRS3_ENKUlvE_clEvENKUlvE0_clEvEUlffE_EEvRNS_18TensorIteratorBaseERKT_EUliE_EEviT1_:
.text._ZN2at6native18elementwise_kernelILi128ELi2EZNS0_22gpu_kernel_impl_nocastIZZZNS0_29binary_cross_entropy_out_cudaERKNS_6TensorES5_RKSt8optionalIS3_ElRS3_ENKUlvE_clEvENKUlvE0_clEvEUlffE_EEvRNS_18TensorIteratorBaseERKT_EUliE_EEviT1_:
        /* <DEDUP_REMOVED lines=15> */
[----:B0-----:R-:W2:Y:S04]  /*00f0*/  LDG.E R16, desc[UR36][R2.64] ;  /* 0x0000002402107981 */ /* 0x001ea8000c1e1900 */
[----:B-1----:R0:W5:Y:S01]  /*0100*/  LDG.E R18, desc[UR36][R18.64] ;  /* 0x0000002412127981 */ /* 0x002162000c1e1900 */
[----:B--2---:R-:W-:-:S02]  /*0110*/  FSETP.GE.FTZ.AND P1, PT, R16, RZ, PT ;  /* 0x000000ff1000720b */ /* 0x004fc40003f36000 */
        /* <DEDUP_REMOVED lines=18> */
.L_x_4451:
[C---:B-----5:R-:W-:Y:S02]  /*0240*/  FSETP.GE.FTZ.AND P1, PT, R18.reuse, RZ, PT ;  /* 0x000000ff1200720b */ /* 0x060fe40003f36000 */
        /* <DEDUP_REMOVED lines=18> */
.L_x_4452:
[----:B------:R-:W-:Y:S01]  /*0370*/  FADD.FTZ R0, -R16, -RZ ;  /* 0x800000ff10007221 */ /* 0x000fe20000010100 */
[----:B------:R-:W-:Y:S01]  /*0380*/  HFMA2 R5, -RZ, RZ, 1.625, 0 ;  /* 0x3e800000ff057431 */ /* 0x000fe200000001ff */
[----:B------:R-:W-:Y:S01]  /*0390*/  MOV R7, 0x3d39bf78 ;  /* 0x3d39bf7800077802 */ /* 0x000fe20000000f00 */
[----:B------:R-:W-:Y:S02]  /*03a0*/  VIADD R17, R17, 0x80 ;  /* 0x0000008011117836 */ /* 0x000fe40000000000 */
        /* <DEDUP_REMOVED lines=8> */
[----:B------:R-:W-:Y:S02]  /*0430*/  FFMA.FTZ R5, R4, R5, -1 ;  /* 0xbf80000004057423 */ /* 0x000fe40000010005 */
[----:B------:R-:W0:Y:S02]  /*0440*/  MUFU.LG2 R4, R16 ;  /* 0x0000001000047308 */ /* 0x000e240000000c00 */
[----:B------:R-:W-:Y:S01]  /*0450*/  FADD.FTZ R2, R2, R5 ;  /* 0x0000000502027221 */ /* 0x000fe20000010000 */
[----:B------:R-:W-:-:S03]  /*0460*/  FMUL.FTZ R0, R3, 1.1920928955078125e-07 ;  /* 0x3400000003007820 */ /* 0x000fc60000410000 */
[----:B------:R-:W-:Y:S01]  /*0470*/  FFMA.FTZ R5, R2, -R7, 0.10546888411045074463 ;  /* 0x3dd8001202057423 */ /* 0x000fe20000010807 */
[----:B------:R-:W-:-:S03]  /*0480*/  @P0 MOV R7, 0x7f800000 ;  /* 0x7f80000000070802 */ /* 0x000fc60000000f00 */
        /* <DEDUP_REMOVED lines=9> */
[----:B------:R-:W-:Y:S02]  /*0520*/  FFMA.FTZ R5, R2, R5, R2 ;  /* 0x0000000502057223 */ /* 0x000fe40000010002 */
[----:B------:R-:W0:Y:S02]  /*0530*/  LDC.64 R2, c[0x0][0x5e8] ;  /* 0x00017a00ff027b82 */ /* 0x000e240000000a00 */
[----:B------:R-:W-:Y:S01]  /*0540*/  FFMA.FTZ R0, R0, 0.69314718246459960938, R5 ;  /* 0x3f31721800007823 */ /* 0x000fe20000010005 */
[C---:B------:R-:W-:Y:S01]  /*0550*/  @P1 FFMA.FTZ R0, -R16.reuse, R7, +INF ;  /* 0x7f80000010001423 */ /* 0x040fe20000010107 */
[----:B------:R-:W-:Y:S02]  /*0560*/  @P0 FSETP.NEU.FTZ.AND P1, PT, R16, RZ, PT ;  /* 0x000000ff1000020b */ /* 0x000fe40003f3d000 */
[----:B------:R-:W-:Y:S02]  /*0570*/  FMNMX.NAN R5, R4, -100, !PT ;  /* 0xc2c8000004057809 */ /* 0x000fe40007820000 */
[----:B------:R-:W-:-:S03]  /*0580*/  @P0 FSEL R0, R0, -RZ, P1 ;  /* 0x800000ff00000208 */ /* 0x000fc60000800000 */
[----:B------:R-:W-:Y:S01]  /*0590*/  FMUL.FTZ R7, R18, R5 ;  /* 0x0000000512077220 */ /* 0x000fe20000410000 */
[----:B------:R-:W-:Y:S01]  /*05a0*/  FMNMX.NAN R0, R0, -100, !PT ;  /* 0xc2c8000000007809 */ /* 0x000fe20007820000 */
[----:B------:R-:W-:-:S04]  /*05b0*/  FADD.FTZ R5, R18, -1 ;  /* 0xbf80000012057421 */ /* 0x000fc80000010000 */
[----:B------:R-:W-:-:S05]  /*05c0*/  FFMA.FTZ R5, R0, R5, -R7 ;  /* 0x0000000500057223 */ /* 0x000fca0000010807 */
[----:B0-----:R0:W-:Y:S02]  /*05d0*/  STG.E desc[UR36][R2.64], R5 ;  /* 0x0000000502007986 */ /* 0x0011e4000c101924 */
.L_x_4450:
[----:B------:R-:W-:Y:S05]  /*05e0*/  BSYNC.RECONVERGENT B6 ;  /* 0x0000000000067941 */ /* 0x000fea0003800200 */
.L_x_4449:
[----:B------:R-:W1:Y:S02]  /*05f0*/  LDCU UR4, c[0x0][0x380] ;  /* 0x00007000ff0477ac */ /* 0x000e640008000800 */
[----:B-1----:R-:W-:-:S13]  /*0600*/  ISETP.GE.AND P0, PT, R17, UR4, PT ;  /* 0x0000000411007c0c */ /* 0x002fda000bf06270 */
[----:B------:R-:W-:Y:S05]  /*0610*/  @P0 EXIT ;  /* 0x000000000000094d */ /* 0x000fea0003800000 */
[----:B0-----:R-:W0:Y:S08]  /*0620*/  LDC.64 R2, c[0x0][0x5f0] ;  /* 0x00017c00ff027b82 */ /* 0x001e300000000a00 */
        /* <DEDUP_REMOVED lines=22> */
.L_x_4453:
        /* <DEDUP_REMOVED lines=19> */
.L_x_4454:
[----:B------:R-:W-:Y:S01]  /*08c0*/  FADD.FTZ R0, -R16, -RZ ;  /* 0x800000ff10007221 */ /* 0x000fe20000010100 */
[----:B------:R-:W-:Y:S01]  /*08d0*/  HFMA2 R5, -RZ, RZ, 1.625, 0 ;  /* 0x3e800000ff057431 */ /* 0x000fe200000001ff */
[----:B------:R-:W-:Y:S02]  /*08e0*/  MOV R7, 0x3d39bf78 ;  /* 0x3d39bf7800077802 */ /* 0x000fe40000000f00 */
        /* <DEDUP_REMOVED lines=28> */
[----:B------:R-:W-:Y:S01]  /*0ab0*/  @P0 FSETP.NEU.FTZ.AND P1, PT, R16, RZ, PT ;  /* 0x000000ff1000020b */ /* 0x000fe20003f3d000 */
[C---:B------:R-:W-:Y:S01]  /*0ac0*/  FMUL.FTZ R5, R17.reuse, R4 ;  /* 0x0000000411057220 */ /* 0x040fe20000410000 */
[----:B------:R-:W-:Y:S02]  /*0ad0*/  FADD.FTZ R17, R17, -1 ;  /* 0xbf80000011117421 */ /* 0x000fe40000010000 */
[----:B------:R-:W-:-:S04]  /*0ae0*/  @P0 FSEL R0, R0, -RZ, P1 ;  /* 0x800000ff00000208 */ /* 0x000fc80000800000 */
[----:B------:R-:W-:-:S05]  /*0af0*/  FMNMX.NAN R0, R0, -100, !PT ;  /* 0xc2c8000000007809 */ /* 0x000fca0007820000 */
[----:B------:R-:W-:-:S05]  /*0b00*/  FFMA.FTZ R5, R0, R17, -R5 ;  /* 0x0000001100057223 */ /* 0x000fca0000010805 */
[----:B0-----:R-:W-:Y:S01]  /*0b10*/  STG.E desc[UR36][R2.64], R5 ;  /* 0x0000000502007986 */ /* 0x001fe2000c101924 */
[----:B------:R-:W-:Y:S05]  /*0b20*/  EXIT ;  /* 0x000000000000794d */ /* 0x000fea0003800000 */
.L_x_4448:
[----:B------:R-:W0:Y:S01]  /*0b30*/  LDCU UR4, c[0x0][0x380] ;  /* 0x00007000ff0477ac */ /* 0x000e220008000800 */
[----:B------:R-:W-:Y:S01]  /*0b40*/  VIADD R22, R22, 0xffffffff ;  /* 0xffffffff16167836 */ /* 0x000fe20000000000 */
[----:B------:R-:W-:Y:S04]  /*0b50*/  BSSY.RECONVERGENT B7, `(.L_x_4455) ;  /* 0x00001ba000077945 */ /* 0x000fe80003800200 */
        /* <DEDUP_REMOVED lines=328> */
[----:B------:R-:W-:Y:S01]  /*1fe0*/  IMAD.MOV.U32 R4, RZ, RZ, RZ ;  /* 0x000000ffff047224 */ /* 0x000fe200078e00ff */
        /* <DEDUP_REMOVED lines=22> */
.L_x_4457:
[----:B------:R-:W0:Y:S02]  /*2150*/  LDCU.128 UR4, c[0x0][0x5f0] ;  /* 0x0000be00ff0477ac */ /* 0x000e240008000c00 */
[----:B0-----:R-:W-:-:S04]  /*2160*/  IADD3 R2, P0, PT, R2, UR4, RZ ;  /* 0x0000000402027c10 */ /* 0x001fc8000ff1e0ff */
[----:B------:R-:W-:-:S05]  /*2170*/  IADD3.X R3, PT, PT, RZ, UR5, RZ, P0, !PT ;  /* 0x00000005ff037c10 */ /* 0x000fca00087fe4ff */
[----:B------:R-:W2:Y:S01]  /*2180*/  LDG.E R16, desc[UR36][R2.64] ;  /* 0x0000002402107981 */ /* 0x000ea2000c1e1900 */
[----:B------:R-:W-:-:S04]  /*2190*/  IADD3 R4, P0, PT, R0, UR6, RZ ;  /* 0x0000000600047c10 */ /* 0x000fc8000ff1e0ff */
[----:B------:R-:W-:-:S05]  /*21a0*/  IADD3.X R5, PT, PT, RZ, UR7, RZ, P0, !PT ;  /* 0x00000007ff057c10 */ /* 0x000fca00087fe4ff */
[----:B------:R0:W5:Y:S01]  /*21b0*/  LDG.E R18, desc[UR36][R4.64] ;  /* 0x0000002404127981 */ /* 0x000162000c1e1900 */
[----:B------:R-:W-:Y:S01]  /*21c0*/  BSSY.RECONVERGENT B6, `(.L_x_4458) ;  /* 0x0000014000067945 */ /* 0x000fe20003800200 */
[C---:B--2---:R-:W-:Y:S02]  /*21d0*/  FSETP.GE.FTZ.AND P1, PT, R16.reuse, RZ, PT ;  /* 0x000000ff1000720b */ /* 0x044fe40003f36000 */
        /* <DEDUP_REMOVED lines=18> */
.L_x_4459:
[----:B------:R-:W-:Y:S05]  /*2300*/  BSYNC.RECONVERGENT B6 ;  /* 0x0000000000067941 */ /* 0x000fea0003800200 */
.L_x_4458:
[C---:B-----5:R-:W-:Y:S01]  /*2310*/  FSETP.GE.FTZ.AND P1, PT, R18.reuse, RZ, PT ;  /* 0x000000ff1200720b */ /* 0x060fe20003f36000 */
[----:B------:R-:W-:Y:S01]  /*2320*/  BSSY.RECONVERGENT B6, `(.L_x_4460) ;  /* 0x0000013000067945 */ /* 0x000fe20003800200 */
        /* <DEDUP_REMOVED lines=18> */
.L_x_4461:
[----:B------:R-:W-:Y:S05]  /*2450*/  BSYNC.RECONVERGENT B6 ;  /* 0x0000000000067941 */ /* 0x000fea0003800200 */
.L_x_4460:
[----:B------:R-:W-:Y:S01]  /*2460*/  FADD.FTZ R5, -R16, -RZ ;  /* 0x800000ff10057221 */ /* 0x000fe20000010100 */
[----:B------:R-:W-:Y:S01]  /*2470*/  MOV R4, 0x3e800000 ;  /* 0x3e80000000047802 */ /* 0x000fe20000000f00 */
[----:B------:R-:W-:Y:S01]  /*2480*/  HFMA2 R7, -RZ, RZ, 1.3056640625, -1.8671875 ;  /* 0x3d39bf78ff077431 */ /* 0x000fe200000001ff */
[----:B------:R-:W0:Y:S01]  /*2490*/  LDCU.64 UR4, c[0x0][0x5e8] ;  /* 0x0000bd00ff0477ac */ /* 0x000e220008000a00 */
[C---:B------:R-:W-:Y:S01]  /*24a0*/  FADD.FTZ.RZ R0, R5.reuse, 1 ;  /* 0x3f80000005007421 */ /* 0x040fe2000001c000 */
[----:B------:R-:W-:Y:S02]  /*24b0*/  ISETP.GE.U32.AND P0, PT, R5, 0x7f800000, PT ;  /* 0x7f8000000500780c */ /* 0x000fe40003f06070 */
[----:B------:R-:W-:Y:S02]  /*24c0*/  IADD3 R17, PT, PT, R17, 0x80, RZ ;  /* 0x0000008011117810 */ /* 0x000fe40007ffe0ff */
[----:B------:R-:W-:Y:S02]  /*24d0*/  IADD3 R0, PT, PT, R0, -0x3f400000, RZ ;  /* 0xc0c0000000007810 */ /* 0x000fe40007ffe0ff */
[----:B------:R-:W-:-:S02]  /*24e0*/  ISETP.GT.AND P1, PT, R5, -0x40800000, P0 ;  /* 0xbf8000000500780c */ /* 0x000fc40000724270 */
[----:B------:R-:W-:-:S04]  /*24f0*/  LOP3.LUT R0, R0, 0xff800000, RZ, 0xc0, !PT ;  /* 0xff80000000007812 */ /* 0x000fc800078ec0ff */
[----:B------:R-:W-:Y:S01]  /*2500*/  IADD3 R3, PT, PT, -R0, 0x40800000, RZ ;  /* 0x4080000000037810 */ /* 0x000fe20007ffe1ff */
[----:B------:R-:W-:Y:S01]  /*2510*/  IMAD.IADD R2, R5, 0x1, -R0 ;  /* 0x0000000105027824 */ /* 0x000fe200078e0a00 */
[----:B------:R-:W-:Y:S02]  /*2520*/  I2FP.F32.S32 R0, R0 ;  /* 0x0000000000007245 */ /* 0x000fe40000201400 */
[----:B------:R-:W-:Y:S01]  /*2530*/  @P0 MOV R5, 0x7f800000 ;  /* 0x7f80000000050802 */ /* 0x000fe20000000f00 */
[----:B------:R-:W-:Y:S02]  /*2540*/  FFMA.FTZ R3, R3, R4, -1 ;  /* 0xbf80000003037423 */ /* 0x000fe40000010004 */
        /* <DEDUP_REMOVED lines=8> */
[----:B------:R-:W-:-:S04]  /*25d0*/  FFMA.FTZ R3, R2, R3, 0.19988867640495300293 ;  /* 0x3e4caf9e02037423 */ /* 0x000fc80000010003 */
[----:B------:R-:W-:-:S04]  /*25e0*/  FFMA.FTZ R3, R2, R3, -0.25000196695327758789 ;  /* 0xbe80004202037423 */ /* 0x000fc80000010003 */
[----:B------:R-:W-:-:S04]  /*25f0*/  FFMA.FTZ R3, R2, R3, 0.33333510160446166992 ;  /* 0x3eaaaae602037423 */ /* 0x000fc80000010003 */
[----:B------:R-:W-:-:S04]  /*2600*/  FFMA.FTZ R3, R2, R3, -0.5 ;  /* 0xbf00000002037423 */ /* 0x000fc80000010003 */
[----:B------:R-:W-:-:S04]  /*2610*/  FMUL.FTZ R3, R2, R3 ;  /* 0x0000000302037220 */ /* 0x000fc80000410000 */
[----:B------:R-:W-:-:S04]  /*2620*/  FFMA.FTZ R3, R2, R3, R2 ;  /* 0x0000000302037223 */ /* 0x000fc80000010002 */
[----:B------:R-:W-:Y:S01]  /*2630*/  FFMA.FTZ R0, R0, 0.69314718246459960938, R3 ;  /* 0x3f31721800007823 */ /* 0x000fe20000010003 */
[C---:B------:R-:W-:Y:S01]  /*2640*/  @P1 FFMA.FTZ R0, -R16.reuse, R5, +INF ;  /* 0x7f80000010001423 */ /* 0x040fe20000010105 */
[----:B------:R-:W-:Y:S01]  /*2650*/  @P0 FSETP.NEU.FTZ.AND P1, PT, R16, RZ, PT ;  /* 0x000000ff1000020b */ /* 0x000fe20003f3d000 */
[----:B------:R-:W-:Y:S01]  /*2660*/  FADD.FTZ R5, R18, -1 ;  /* 0xbf80000012057421 */ /* 0x000fe20000010000 */
[----:B------:R-:W-:Y:S02]  /*2670*/  FMNMX.NAN R3, R4, -100, !PT ;  /* 0xc2c8000004037809 */ /* 0x000fe40007820000 */
[----:B------:R-:W-:Y:S02]  /*2680*/  @P0 FSEL R0, R0, -RZ, P1 ;  /* 0x800000ff00000208 */ /* 0x000fe40000800000 */
[----:B0-----:R-:W-:Y:S01]  /*2690*/  IADD3 R2, P0, PT, R19, UR4, RZ ;  /* 0x0000000413027c10 */ /* 0x001fe2000ff1e0ff */
[----:B------:R-:W-:Y:S01]  /*26a0*/  FMUL.FTZ R7, R18, R3 ;  /* 0x0000000312077220 */ /* 0x000fe20000410000 */
[----:B------:R-:W-:-:S02]  /*26b0*/  FMNMX.NAN R0, R0, -100, !PT ;  /* 0xc2c8000000007809 */ /* 0x000fc40007820000 */
[----:B------:R-:W-:-:S03]  /*26c0*/  IADD3.X R3, PT, PT, RZ, UR5, RZ, P0, !PT ;  /* 0x00000005ff037c10 */ /* 0x000fc600087fe4ff */
[----:B------:R-:W-:-:S05]  /*26d0*/  FFMA.FTZ R5, R0, R5, -R7 ;  /* 0x0000000500057223 */ /* 0x000fca0000010807 */
[----:B------:R0:W-:Y:S02]  /*26e0*/  STG.E desc[UR36][R2.64], R5 ;  /* 0x0000000502007986 */ /* 0x0001e4000c101924 */
.L_x_4456:
[----:B------:R-:W-:Y:S05]  /*26f0*/  BSYNC.RECONVERGENT B7 ;  /* 0x0000000000077941 */ /* 0x000fea0003800200 */
.L_x_4455:
[----:B------:R-:W1:Y:S02]  /*2700*/  LDCU UR4, c[0x0][0x380] ;  /* 0x00007000ff0477ac */ /* 0x000e640008000800 */
[----:B-1----:R-:W-:-:S13]  /*2710*/  ISETP.GE.AND P0, PT, R17, UR4, PT ;  /* 0x0000000411007c0c */ /* 0x002fda000bf06270 */
[----:B------:R-:W-:Y:S05]  /*2720*/  @P0 EXIT ;  /* 0x000000000000094d */ /* 0x000fea0003800000 */
[----:B------:R-:W1:Y:S01]  /*2730*/  LDCU.64 UR4, c[0x0][0x390] ;  /* 0x00007200ff0477ac */ /* 0x000e620008000a00 */
[----:B------:R-:W-:Y:S01]  /*2740*/  HFMA2 R16, -RZ, RZ, 0, 0 ;  /* 0x00000000ff107431 */ /* 0x000fe200000001ff */
[----:B------:R-:W-:Y:S01]  /*2750*/  ISETP.NE.AND P0, PT, R22, RZ, PT ;  /* 0x000000ff1600720c */ /* 0x000fe20003f05270 */
[----:B------:R-:W2:Y:S01]  /*2760*/  LDCU UR6, c[0x0][0x38c] ;  /* 0x00007180ff0677ac */ /* 0x000ea20008000800 */
[----:B------:R-:W3:Y:S02]  /*2770*/  LDCU.64 UR8, c[0x0][0x4b8] ;  /* 0x00009700ff0877ac */ /* 0x000ee40008000a00 */
[----:B-1----:R-:W-:Y:S01]  /*2780*/  IMAD.HI.U32 R4, R17, UR4, R16 ;  /* 0x0000000411047c27 */ /* 0x002fe2000f8e0010 */
[----:B------:R-:W1:Y:S04]  /*2790*/  LDCU UR4, c[0x0][0x4c0] ;  /* 0x00009800ff0477ac */ /* 0x000e680008000800 */
[----:B0-----:R-:W-:-:S04]  /*27a0*/  SHF.R.U32.HI R5, RZ, UR5, R4 ;  /* 0x00000005ff057c19 */ /* 0x001fc80008011604 */
[----:B------:R-:W-:-:S05]  /*27b0*/  IADD3 R0, PT, PT, -R5, RZ, RZ ;  /* 0x000000ff05007210 */ /* 0x000fca0007ffe1ff */
        /* <DEDUP_REMOVED lines=332> */
[----:B------:R-:W-:Y:S02]  /*3c80*/  IMAD R0, R5, UR9, R0 ;  /* 0x0000000905007c24 */ /* 0x000fe4000f8e0200 */
[----:B------:R-:W-:-:S04]  /*3c90*/  @P0 IMAD.MOV R8, RZ, RZ, -R4 ;  /* 0x000000ffff080224 */ /* 0x000fc800078e0a04 */
[----:B0-----:R-:W-:-:S04]  /*3ca0*/  @P0 IMAD R9, R13, R8, R9 ;  /* 0x000000080d090224 */ /* 0x001fc800078e0209 */
[C---:B-1----:R-:W-:Y:S02]  /*3cb0*/  @P0 IMAD R17, R9.reuse, R6, R17 ;  /* 0x0000000609110224 */ /* 0x042fe400078e0211 */
[C---:B------:R-:W-:Y:S02]  /*3cc0*/  @P0 IMAD R2, R9.reuse, R7, R2 ;  /* 0x0000000709020224 */ /* 0x040fe400078e0202 */
[----:B-----5:R-:W-:-:S07]  /*3cd0*/  @P0 IMAD R0, R9, R12, R0 ;  /* 0x0000000c09000224 */ /* 0x020fce00078e0200 */
.L_x_4462:
[----:B------:R-:W0:Y:S02]  /*3ce0*/  LDCU.128 UR4, c[0x0][0x5f0] ;  /* 0x0000be00ff0477ac */ /* 0x000e240008000c00 */
[----:B0-----:R-:W-:-:S04]  /*3cf0*/  IADD3 R2, P0, PT, R2, UR4, RZ ;  /* 0x0000000402027c10 */ /* 0x001fc8000ff1e0ff */
[----:B------:R-:W-:Y:S01]  /*3d00*/  IADD3.X R3, PT, PT, RZ, UR5, RZ, P0, !PT ;  /* 0x00000005ff037c10 */ /* 0x000fe200087fe4ff */
[----:B------:R-:W0:Y:S04]  /*3d10*/  LDCU.64 UR4, c[0x0][0x5e8] ;  /* 0x0000bd00ff0477ac */ /* 0x000e280008000a00 */
[----:B------:R-:W2:Y:S01]  /*3d20*/  LDG.E R18, desc[UR36][R2.64] ;  /* 0x0000002402127981 */ /* 0x000ea2000c1e1900 */
[----:B------:R-:W-:-:S04]  /*3d30*/  IADD3 R4, P0, PT, R0, UR6, RZ ;  /* 0x0000000600047c10 */ /* 0x000fc8000ff1e0ff */
[----:B------:R-:W-:-:S05]  /*3d40*/  IADD3.X R5, PT, PT, RZ, UR7, RZ, P0, !PT ;  /* 0x00000007ff057c10 */ /* 0x000fca00087fe4ff */
[----:B------:R1:W5:Y:S01]  /*3d50*/  LDG.E R19, desc[UR36][R4.64] ;  /* 0x0000002404137981 */ /* 0x000362000c1e1900 */
[----:B------:R-:W-:Y:S01]  /*3d60*/  BSSY.RECONVERGENT B6, `(.L_x_4463) ;  /* 0x0000016000067945 */ /* 0x000fe20003800200 */
[----:B0-----:R-:W-:-:S04]  /*3d70*/  IADD3 R16, P1, PT, R17, UR4, RZ ;  /* 0x0000000411107c10 */ /* 0x001fc8000ff3e0ff */
[----:B------:R-:W-:Y:S02]  /*3d80*/  IADD3.X R17, PT, PT, RZ, UR5, RZ, P1, !PT ;  /* 0x00000005ff117c10 */ /* 0x000fe40008ffe4ff */
[C---:B--2---:R-:W-:Y:S02]  /*3d90*/  FSETP.GE.FTZ.AND P2, PT, R18.reuse, RZ, PT ;  /* 0x000000ff1200720b */ /* 0x044fe40003f56000 */
        /* <DEDUP_REMOVED lines=18> */
.L_x_4464:
[----:B------:R-:W-:Y:S05]  /*3ec0*/  BSYNC.RECONVERGENT B6 ;  /* 0x0000000000067941 */ /* 0x000fea0003800200 */
.L_x_4463:
        /* <DEDUP_REMOVED lines=19> */
[----:B--2---:R-:W-:Y:S05]  /*4000*/  CALL.ABS.NOINC R2 ;  /* 0x0000000002007343 */ /* 0x004fea0003c00000 */
.L_x_4466:
[----:B------:R-:W-:Y:S05]  /*4010*/  BSYNC.RECONVERGENT B6 ;  /* 0x0000000000067941 */ /* 0x000fea0003800200 */
.L_x_4465:
[----:B------:R-:W-:Y:S01]  /*4020*/  FADD.FTZ R5, -R18, -RZ ;  /* 0x800000ff12057221 */ /* 0x000fe20000010100 */
[----:B------:R-:W-:Y:S01]  /*4030*/  MOV R4, 0x3e800000 ;  /* 0x3e80000000047802 */ /* 0x000fe20000000f00 */
[----:B------:R-:W-:Y:S02]  /*4040*/  HFMA2 R7, -RZ, RZ, 1.3056640625, -1.8671875 ;  /* 0x3d39bf78ff077431 */ /* 0x000fe400000001ff */
        /* <DEDUP_REMOVED lines=9> */
[----:B------:R-:W-:Y:S01]  /*40e0*/  @P0 MOV R5, 0x7f800000 ;  /* 0x7f80000000050802 */ /* 0x000fe20000000f00 */
[----:B------:R-:W0:Y:S02]  /*40f0*/  MUFU.LG2 R4, R18 ;  /* 0x0000001200047308 */ /* 0x000e240000000c00 */
[----:B------:R-:W-:Y:S01]  /*4100*/  FADD.FTZ R2, R2, R3 ;  /* 0x0000000302027221 */ /* 0x000fe20000010000 */
[----:B------:R-:W-:-:S03]  /*4110*/  FMUL.FTZ R0, R0, 1.1920928955078125e-07 ;  /* 0x3400000000007820 */ /* 0x000fc60000410000 */
        /* <DEDUP_REMOVED lines=15> */
[C---:B------:R-:W-:Y:S01]  /*4210*/  FADD.FTZ R3, R19.reuse, -1 ;  /* 0xbf80000013037421 */ /* 0x040fe20000010000 */
[----:B------:R-:W-:Y:S02]  /*4220*/  FMUL.FTZ R19, R19, R4 ;  /* 0x0000000413137220 */ /* 0x000fe40000410000 */
[----:B------:R-:W-:-:S04]  /*4230*/  @P0 FSEL R0, R0, -RZ, P1 ;  /* 0x800000ff00000208 */ /* 0x000fc80000800000 */
[----:B------:R-:W-:-:S05]  /*4240*/  FMNMX.NAN R0, R0, -100, !PT ;  /* 0xc2c8000000007809 */ /* 0x000fca0007820000 */
[----:B------:R-:W-:-:S05]  /*4250*/  FFMA.FTZ R3, R0, R3, -R19 ;  /* 0x0000000300037223 */ /* 0x000fca0000010813 */
[----:B------:R-:W-:Y:S01]  /*4260*/  STG.E desc[UR36][R16.64], R3 ;  /* 0x0000000310007986 */ /* 0x000fe2000c101924 */
[----:B------:R-:W-:Y:S05]  /*4270*/  EXIT ;  /* 0x000000000000794d */ /* 0x000fea0003800000 */
.L_x_4467:
        /* <DEDUP_REMOVED lines=16> */
.L_x_10676:


//--------------------- .text._ZN2at6native27unrolled_elementwise_kernelIZZZNS0_29binary_cross_entropy_out_cudaERKNS_6TensorES4_RKSt8optionalIS2_ElRS2_ENKUlvE_clEvENKUlvE0_clEvEUlffE_St5arrayIPcLm3EELi4E23TrivialOffsetCalculatorILi2EjESG_ILi1EjENS0_6memory15LoadWithoutCastENSJ_16StoreWithoutCastEEEviT_T0_T2_T3_T4_T5_ --------------------------
	.section	.text._ZN2at6native27unrolled_elementwise_kernelIZZZNS0_29binary_cross_entropy_out_cudaERKNS_6TensorES4_RKSt8optionalIS2_ElRS2_ENKUlvE_clEvENKUlvE0_clEvEUlffE_St5arrayIPcLm3EELi4E23TrivialOffsetCalculatorILi2EjESG_ILi1EjENS0_6memory15LoadWithoutCastENSJ_16StoreWithoutCastEEEviT_T0_T2_T3_T4_T5_,"ax",@progbits
	.align	128
        .global         _ZN2at6native27unrolled_elementwise_kernelIZZZNS0_29binary_cross_entropy_out_cudaERKNS_6TensorES4_RKSt8optionalIS2_ElRS2_ENKUlvE_clEvENKUlvE0_clEvEUlffE_St5arrayIPcLm3EELi4E23TrivialOffsetCalculatorILi2EjESG_ILi1EjENS0_6memory15LoadWithoutCastENSJ_16StoreWithoutCastEEEviT_T0_T2_T3_T4_T5_
        .type           _ZN2at6native27unrolled_elementwise_kernelIZZZNS0_29binary_cross_entropy_out_cudaERKNS_6TensorES4_RKSt8optionalIS2_ElRS2_ENKUlvE_clEvENKUlvE0_clEvEUlffE_St5arrayIPcLm3EELi4E23TrivialOffsetCalculatorILi2EjESG_ILi1EjENS0_6memory15LoadWithoutCastENSJ_16StoreWithoutCastEEEviT_T0_T2_T3_T4_T5_,@function
        .size           _ZN2at6native27unrolled_elementwise_kernelIZZZNS0_29binary_cross_entropy_out_cudaERKNS_6TensorES4_RKSt8optionalIS2_ElRS2_ENKUlvE_clEvENKUlvE0_clEvEUlffE_St5arrayIPcLm3EELi4E23TrivialOffsetCalculatorILi2EjESG_ILi1EjENS0_6memory15LoadWithoutCastENSJ_16StoreWithoutCastEEEviT_T0_T2_T3_T4_T5_,(.L_x_10677 - _ZN2at6native27unrolled_elementwise_kernelIZZZNS0_29binary_cross_entropy_out_cudaERKNS_6TensorES4_RKSt8optionalIS2_ElRS2_ENKUlvE_clEvENKUlvE0_clEvEUlffE_St5arrayIPcLm3EELi4E23TrivialOffsetCalculatorILi2EjESG_ILi1EjENS0_6memory15LoadWithoutCastENSJ_16StoreWithoutCastEEEviT_T0_T2_T3_T4_T5_)
        .other          _ZN2at6native27unrolled_elementwise_kernelIZZZNS0_29binary_cross_entropy_out_cudaERKNS_6TensorES4_RKSt8optionalIS2_ElRS2_ENKUlvE_clEvENKUlvE0_clEvEUlffE_St5arrayIPcLm3EELi4E23TrivialOffsetCalculatorILi2EjESG_ILi1EjENS0_6memory15LoadWithoutCastENSJ_16StoreWithoutCastEEEviT_T0_T2_T3_T4_T5_,@"STO_CUDA_ENTRY STV_DEFAULT"
_ZN2at6native27unrolled_elementwise_kernelIZZZNS0_29binary_cross_entropy_out_cudaERKNS_6TensorES4_RKSt8optionalIS2_ElRS2_ENKUlvE_clEvENKUlvE0_clEvEUlffE_St5arrayIPcLm3EELi4E23TrivialOffsetCalculatorILi2EjESG_ILi1EjENS0_6memory15LoadWithoutCastENSJ_16StoreWithoutCastEEEviT_T0_T2_T3_T4_T5_:
.text._ZN2at6native27unrolled_elementwise_kernelIZZZNS0_29binary_cross_entropy_out_cudaERKNS_6TensorES4_RKSt8optionalIS2_ElRS2_ENKUlvE_clEvENKUlvE0_clEvEUlffE_St5arrayIPcLm3EELi4E23TrivialOffsetCalculatorILi2EjESG_ILi1EjENS0_6memory15LoadWithoutCastENSJ_16StoreWithoutCastEEEviT_T0_T2_T3_T4_T5_:
[----:B------:R-:W0:Y:S01]  /*0000*/  LDC R1, c[0x0][0x37c] ;  /* 0x0000df00ff017b82 */ /* 0x000e220000000800 */
[----:B------:R-:W1:Y:S07]  /*0010*/  S2R R28, SR_CTAID.X ;  /* 0x00000000001c7919 */ /* 0x000e6e0000002500 */
[----:B------:R-:W1:Y:S01]  /*0020*/  LDC R3, c[0x0][0x380] ;  /* 0x0000e000ff037b82 */ /* 0x000e620000000800 */
[----:B------:R-:W2:Y:S01]  /*0030*/  LDCU.64 UR36, c[0x0][0x358] ;  /* 0x00006b00ff2477ac */ /* 0x000ea20008000a00 */
[----:B------:R-:W-:Y:S01]  /*0040*/  IMAD.MOV.U32 R24, RZ, RZ, RZ ;  /* 0x000000ffff187224 */ /* 0x000fe200078e00ff */
[----:B------:R-:W3:Y:S01]  /*0050*/  S2R R17, SR_TID.X ;  /* 0x0000000000117919 */ /* 0x000ee20000002100 */
[----:B------:R-:W-:-:S02]  /*0060*/  IMAD.MOV.U32 R16, RZ, RZ, RZ ;  /* 0x000000ffff107224 */ /* 0x000fc400078e00ff */
[----:B------:R-:W-:Y:S02]  /*0070*/  HFMA2 R2, -RZ, RZ, 0, 0 ;  /* 0x00000000ff027431 */ /* 0x000fe400000001ff */
        /* <DEDUP_REMOVED lines=19> */
[----:B------:R2:W5:Y:S03]  /*01b0*/  @!P1 LDG.E R24, desc[UR36][R18.64] ;  /* 0x0000002412189981 */ /* 0x000566000c1e1900 */
[----:B-1----:R-:W-:-:S06]  /*01c0*/  @!P0 IMAD.WIDE.U32 R14, R27, 0x4, R14 ;  /* 0x000000041b0e8825 */ /* 0x002fcc00078e000e */
[C---:B------:R-:W-:Y:S01]  /*01d0*/  @!P3 LEA R3, R28.reuse, R17, 0x9 ;  /* 0x000000111c03b211 */ /* 0x040fe200078e48ff */
[----:B------:R-:W-:Y:S01]  /*01e0*/  @!P3 VIADD R17, R17, 0x80 ;  /* 0x000000801111b836 */ /* 0x000fe20000000000 */
[----:B------:R-:W-:Y:S02]  /*01f0*/  CS2R R22, SRZ ;  /* 0x0000000000167805 */ /* 0x000fe4000001ff00 */
[----:B--2---:R-:W-:Y:S01]  /*0200*/  CS2R R18, SRZ ;  /* 0x0000000000127805 */ /* 0x004fe2000001ff00 */
[----:B---3--:R-:W-:Y:S01]  /*0210*/  @!P0 IMAD.WIDE.U32 R20, R27, 0x4, R20 ;  /* 0x000000041b148825 */ /* 0x008fe200078e0014 */
[----:B------:R1:W5:Y:S01]  /*0220*/  @!P0 LDG.E R16, desc[UR36][R14.64] ;  /* 0x000000240e108981 */ /* 0x000362000c1e1900 */
[----:B------:R-:W-:Y:S02]  /*0230*/  ISETP.GE.AND P2, PT, R17, R26, PT ;  /* 0x0000001a1100720c */ /* 0x000fe40003f46270 */
[C---:B------:R-:W-:Y:S01]  /*0240*/  @!P3 IMAD.WIDE.U32 R6, R3.reuse, 0x4, R6 ;  /* 0x000000040306b825 */ /* 0x040fe200078e0006 */
[----:B------:R1:W5:Y:S03]  /*0250*/  @!P1 LDG.E R23, desc[UR36][R12.64] ;  /* 0x000000240c179981 */ /* 0x000366000c1e1900 */
[----:B0-----:R-:W-:Y:S01]  /*0260*/  @!P3 IMAD.WIDE.U32 R4, R3, 0x4, R4 ;  /* 0x000000040304b825 */ /* 0x001fe200078e0004 */
[----:B------:R1:W5:Y:S04]  /*0270*/  @!P3 LDG.E R22, desc[UR36][R6.64] ;  /* 0x000000240616b981 */ /* 0x000368000c1e1900 */
[----:B------:R1:W5:Y:S02]  /*0280*/  @!P3 LDG.E R19, desc[UR36][R4.64] ;  /* 0x000000240413b981 */ /* 0x000364000c1e1900 */
[----:B------:R-:W-:-:S02]  /*0290*/  @!P2 LEA R17, R28, R17, 0x9 ;  /* 0x000000111c11a211 */ /* 0x000fc400078e48ff */
[----:B------:R1:W5:Y:S03]  /*02a0*/  @!P0 LDG.E R2, desc[UR36][R20.64] ;  /* 0x0000002414028981 */ /* 0x000366000c1e1900 */
[----:B------:R-:W-:-:S04]  /*02b0*/  @!P2 IMAD.WIDE.U32 R10, R17, 0x4, R10 ;  /* 0x00000004110aa825 */ /* 0x000fc800078e000a */
[----:B------:R-:W-:Y:S01]  /*02c0*/  @!P2 IMAD.WIDE.U32 R8, R17, 0x4, R8 ;  /* 0x000000041108a825 */ /* 0x000fe200078e0008 */
[----:B------:R1:W5:Y:S03]  /*02d0*/  @!P2 LDG.E R18, desc[UR36][R10.64] ;  /* 0x000000240a12a981 */ /* 0x000366000c1e1900 */
[----:B------:R-:W-:-:S06]  /*02e0*/  IMAD.MOV.U32 R17, RZ, RZ, RZ ;  /* 0x000000ffff117224 */ /* 0x000fcc00078e00ff */
[----:B------:R1:W5:Y:S01]  /*02f0*/  @!P2 LDG.E R17, desc[UR36][R8.64] ;  /* 0x000000240811a981 */ /* 0x000362000c1e1900 */
[----:B------:R-:W-:Y:S01]  /*0300*/  ISETP.GE.AND P0, PT, R25, R26, PT ;  /* 0x0000001a1900720c */ /* 0x000fe20003f06270 */
[----:B------:R-:W-:-:S12]  /*0310*/  BSSY.RECONVERGENT B7, `(.L_x_4468) ;  /* 0x0000050000077945 */ /* 0x000fd80003800200 */
[----:B-1----:R-:W-:Y:S05]  /*0320*/  @P0 BRA `(.L_x_4469) ;  /* 0x0000000400380947 */ /* 0x002fea0003800000 */
[C---:B-----5:R-:W-:Y:S01]  /*0330*/  FSETP.GE.FTZ.AND P1, PT, R16.reuse, RZ, PT ;  /* 0x000000ff1000720b */ /* 0x060fe20003f36000 */
[----:B------:R-:W-:Y:S01]  /*0340*/  BSSY.RECONVERGENT B6, `(.L_x_4470) ;  /* 0x0000013000067945 */ /* 0x000fe20003800200 */
        /* <DEDUP_REMOVED lines=18> */
.L_x_4471:
[----:B------:R-:W-:Y:S05]  /*0470*/  BSYNC.RECONVERGENT B6 ;  /* 0x0000000000067941 */ /* 0x000fea0003800200 */
.L_x_4470:
[C---:B------:R-:W-:Y:S01]  /*0480*/  FSETP.GE.FTZ.AND P1, PT, R2.reuse, RZ, PT ;  /* 0x000000ff0200720b */ /* 0x040fe20003f36000 */
[----:B------:R-:W-:Y:S01]  /*0490*/  BSSY.RECONVERGENT B6, `(.L_x_4472) ;  /* 0x0000013000067945 */ /* 0x000fe20003800200 */
        /* <DEDUP_REMOVED lines=18> */
.L_x_4473:
[----:B------:R-:W-:Y:S05]  /*05c0*/  BSYNC.RECONVERGENT B6 ;  /* 0x0000000000067941 */ /* 0x000fea0003800200 */
.L_x_4472:
[----:B------:R-:W-:Y:S01]  /*05d0*/  FADD.FTZ R0, -R16, -RZ ;  /* 0x800000ff10007221 */ /* 0x000fe20000010100 */
[----:B------:R-:W-:Y:S02]  /*05e0*/  IMAD.MOV.U32 R6, RZ, RZ, 0x3e800000 ;  /* 0x3e800000ff067424 */ /* 0x000fe400078e00ff */
[----:B------:R-:W-:Y:S02]  /*05f0*/  IMAD.MOV.U32 R7, RZ, RZ, 0x3d39bf78 ;  /* 0x3d39bf78ff077424 */ /* 0x000fe400078e00ff */
        /* <DEDUP_REMOVED lines=13> */
[----:B------:R-:W-:-:S03]  /*06d0*/  FADD.FTZ R7, R2, -1 ;  /* 0xbf80000002077421 */ /* 0x000fc60000010000 */
        /* <DEDUP_REMOVED lines=12> */
[C---:B------:R-:W-:Y:S01]  /*07a0*/  @P1 FFMA.FTZ R3, -R16.reuse, R5, +INF ;  /* 0x7f80000010031423 */ /* 0x040fe20000010105 */
[----:B------:R-:W-:Y:S02]  /*07b0*/  @P0 FSETP.NEU.FTZ.AND P1, PT, R16, RZ, PT ;  /* 0x000000ff1000020b */ /* 0x000fe40003f3d000 */
[----:B------:R-:W-:Y:S02]  /*07c0*/  FMNMX.NAN R5, R6, -100, !PT ;  /* 0xc2c8000006057809 */ /* 0x000fe40007820000 */
[----:B------:R-:W-:-:S03]  /*07d0*/  @P0 FSEL R3, R3, -RZ, P1 ;  /* 0x800000ff03030208 */ /* 0x000fc60000800000 */
[----:B------:R-:W-:Y:S01]  /*07e0*/  FMUL.FTZ R5, R5, R2 ;  /* 0x0000000205057220 */ /* 0x000fe20000410000 */
[----:B------:R-:W-:-:S05]  /*07f0*/  FMNMX.NAN R16, R3, -100, !PT ;  /* 0xc2c8000003107809 */ /* 0x000fca0007820000 */
[----:B------:R-:W-:-:S07]  /*0800*/  FFMA.FTZ R16, R16, R7, -R5 ;  /* 0x0000000710107223 */ /* 0x000fce0000010805 */
.L_x_4469:
[----:B------:R-:W-:Y:S05]  /*0810*/  BSYNC.RECONVERGENT B7 ;  /* 0x0000000000077941 */ /* 0x000fea0003800200 */
.L_x_4468:
[----:B-----5:R-:W-:Y:S01]  /*0820*/  VIADD R2, R25, 0x80 ;  /* 0x0000008019027836 */ /* 0x020fe20000000000 */
[----:B------:R-:W-:Y:S04]  /*0830*/  BSSY.RECONVERGENT B7, `(.L_x_4474) ;  /* 0x0000051000077945 */ /* 0x000fe80003800200 */
[----:B------:R-:W-:-:S13]  /*0840*/  ISETP.GE.AND P0, PT, R2, R26, PT ;  /* 0x0000001a0200720c */ /* 0x000fda0003f06270 */
[----:B------:R-:W-:Y:S05]  /*0850*/  @P0 BRA `(.L_x_4475) ;  /* 0x0000000400380947 */ /* 0x000fea0003800000 */
[C---:B------:R-:W-:Y:S01]  /*0860*/  FSETP.GE.FTZ.AND P1, PT, R24.reuse, RZ, PT ;  /* 0x000000ff1800720b */ /* 0x040fe20003f36000 */
        /* <DEDUP_REMOVED lines=19> */
.L_x_4477:
[----:B------:R-:W-:Y:S05]  /*09a0*/  BSYNC.RECONVERGENT B6 ;  /* 0x0000000000067941 */ /* 0x000fea0003800200 */
.L_x_4476:
        /* <DEDUP_REMOVED lines=20> */
.L_x_4479:
[----:B------:R-:W-:Y:S05]  /*0af0*/  BSYNC.RECONVERGENT B6 ;  /* 0x0000000000067941 */ /* 0x000fea0003800200 */
.L_x_4478:
        /* <DEDUP_REMOVED lines=9> */
[-C--:B------:R-:W-:Y:S01]  /*0b90*/  IADD3 R4, PT, PT, R0, -R3.reuse, RZ ;  /* 0x8000000300047210 */ /* 0x080fe20007ffe0ff */
[----:B------:R-:W-:Y:S01]  /*0ba0*/  FADD.FTZ R0, R23, -1 ;  /* 0xbf80000017007421 */ /* 0x000fe20000010000 */
[----:B------:R-:W-:Y:S01]  /*0bb0*/  I2FP.F32.S32 R3, R3 ;  /* 0x0000000300037245 */ /* 0x000fe20000201400 */
[----:B------:R-:W-:Y:S02]  /*0bc0*/  FFMA.FTZ R5, R5, R6, -1 ;  /* 0xbf80000005057423 */ /* 0x000fe40000010006 */
        /* <DEDUP_REMOVED lines=16> */
[----:B------:R-:W-:-:S03]  /*0cd0*/  @P0 MOV R5, 0x7f800000 ;  /* 0x7f80000000050802 */ /* 0x000fc60000000f00 */
[----:B------:R-:W-:Y:S02]  /*0ce0*/  FFMA.FTZ R3, R3, 0.69314718246459960938, R4 ;  /* 0x3f31721803037823 */ /* 0x000fe40000010004 */
[C---:B------:R-:W-:Y:S01]  /*0cf0*/  @P1 FFMA.FTZ R3, -R24.reuse, R5, +INF ;  /* 0x7f80000018031423 */ /* 0x040fe20000010105 */
[----:B------:R-:W-:-:S04]  /*0d00*/  @P0 FSETP.NEU.FTZ.AND P1, PT, R24, RZ, PT ;  /* 0x000000ff1800020b */ /* 0x000fc80003f3d000 */
[----:B------:R-:W-:-:S04]  /*0d10*/  @P0 FSEL R3, R3, -RZ, P1 ;  /* 0x800000ff03030208 */ /* 0x000fc80000800000 */
[----:B------:R-:W-:-:S05]  /*0d20*/  FMNMX.NAN R3, R3, -100, !PT ;  /* 0xc2c8000003037809 */ /* 0x000fca0007820000 */
[----:B------:R-:W-:-:S07]  /*0d30*/  FFMA.FTZ R23, R3, R0, -R6 ;  /* 0x0000000003177223 */ /* 0x000fce0000010806 */
.L_x_4475:
[----:B------:R-:W-:Y:S05]  /*0d40*/  BSYNC.RECONVERGENT B7 ;  /* 0x0000000000077941 */ /* 0x000fea0003800200 */
.L_x_4474:
[----:B------:R-:W-:Y:S01]  /*0d50*/  VIADD R3, R25, 0x100 ;  /* 0x0000010019037836 */ /* 0x000fe20000000000 */
        /* <DEDUP_REMOVED lines=23> */
.L_x_4483:
[----:B------:R-:W-:Y:S05]  /*0ed0*/  BSYNC.RECONVERGENT B6 ;  /* 0x0000000000067941 */ /* 0x000fea0003800200 */
.L_x_4482:
        /* <DEDUP_REMOVED lines=20> */
.L_x_4485:
[----:B------:R-:W-:Y:S05]  /*1020*/  BSYNC.RECONVERGENT B6 ;  /* 0x0000000000067941 */ /* 0x000fea0003800200 */
.L_x_4484:
[----:B------:R-:W-:Y:S01]  /*1030*/  FADD.FTZ R7, -R22, -RZ ;  /* 0x800000ff16077221 */ /* 0x000fe20000010100 */
[----:B------:R-:W-:Y:S02]  /*1040*/  HFMA2 R5, -RZ, RZ, 1.625, 0 ;  /* 0x3e800000ff057431 */ /* 0x000fe400000001ff */
[----:B------:R-:W-:Y:S02]  /*1050*/  IMAD.MOV.U32 R6, RZ, RZ, 0x3d39bf78 ;  /* 0x3d39bf78ff067424 */ /* 0x000fe400078e00ff */
        /* <DEDUP_REMOVED lines=24> */
[----:B------:R-:W-:-:S03]  /*11e0*/  FMNMX.NAN R4, R5, -100, !PT ;  /* 0xc2c8000005047809 */ /* 0x000fc60007820000 */
        /* <DEDUP_REMOVED lines=8> */
.L_x_4481:
[----:B------:R-:W-:Y:S05]  /*1270*/  BSYNC.RECONVERGENT B7 ;  /* 0x0000000000077941 */ /* 0x000fea0003800200 */
.L_x_4480:
[----:B------:R-:W-:Y:S01]  /*1280*/  IADD3 R3, PT, PT, R25, 0x180, RZ ;  /* 0x0000018019037810 */ /* 0x000fe20007ffe0ff */
[----:B------:R-:W-:Y:S03]  /*1290*/  BSSY.RECONVERGENT B7, `(.L_x_4486) ;  /* 0x0000051000077945 */ /* 0x000fe60003800200 */
        /* <DEDUP_REMOVED lines=22> */
.L_x_4489:
[----:B------:R-:W-:Y:S05]  /*1400*/  BSYNC.RECONVERGENT B6 ;  /* 0x0000000000067941 */ /* 0x000fea0003800200 */
.L_x_4488:
        /* <DEDUP_REMOVED lines=20> */
.L_x_4491:
[----:B------:R-:W-:Y:S05]  /*1550*/  BSYNC.RECONVERGENT B6 ;  /* 0x0000000000067941 */ /* 0x000fea0003800200 */
.L_x_4490:
        /* <DEDUP_REMOVED lines=36> */
.L_x_4487:
[----:B------:R-:W-:Y:S05]  /*17a0*/  BSYNC.RECONVERGENT B7 ;  /* 0x0000000000077941 */ /* 0x000fea0003800200 */
.L_x_4486:
[----:B------:R-:W-:Y:S01]  /*17b0*/  ISETP.GE.AND P0, PT, R25, R26, PT ;  /* 0x0000001a1900720c */ /* 0x000fe20003f06270 */
[----:B------:R-:W-:Y:S04]  /*17c0*/  BSSY.RECONVERGENT B0, `(.L_x_4492) ;  /* 0x0000017000007945 */ /* 0x000fe80003800200 */
[----:B------:R-:W-:Y:S08]  /*17d0*/  BSSY.RELIABLE B1, `(.L_x_4493) ;  /* 0x000000f000017945 */ /* 0x000ff00003800100 */
[----:B------:R-:W-:Y:S05]  /*17e0*/  @P0 BRA `(.L_x_4494) ;  /* 0x0000000000340947 */ /* 0x000fea0003800000 */
[----:B------:R-:W0:Y:S01]  /*17f0*/  LDC.64 R4, c[0x0][0x388] ;  /* 0x0000e200ff047b82 */ /* 0x000e220000000a00 */
[----:B------:R-:W-:Y:S01]  /*1800*/  LEA R3, R28, R25, 0x9 ;  /* 0x000000191c037211 */ /* 0x000fe200078e48ff */
[----:B------:R-:W-:-:S05]  /*1810*/  IMAD.MOV.U32 R25, RZ, RZ, R2 ;  /* 0x000000ffff197224 */ /* 0x000fca00078e0002 */
[----:B------:R-:W-:-:S13]  /*1820*/  ISETP.GE.AND P0, PT, R25, R26, PT ;  /* 0x0000001a1900720c */ /* 0x000fda0003f06270 */
[----:B------:R-:W-:Y:S05]  /*1830*/  @P0 BREAK.RELIABLE B1 ;  /* 0x0000000000010942 */ /* 0x000fea0003800100 */
[----:B0-----:R-:W-:-:S05]  /*1840*/  IMAD.WIDE.U32 R4, R3, 0x4, R4 ;  /* 0x0000000403047825 */ /* 0x001fca00078e0004 */
[----:B------:R0:W-:Y:S01]  /*1850*/  STG.E desc[UR36][R4.64], R16 ;  /* 0x0000001004007986 */ /* 0x0001e2000c101924 */
[----:B------:R-:W-:Y:S05]  /*1860*/  @P0 BRA `(.L_x_4495) ;  /* 0x0000000000300947 */ /* 0x000fea0003800000 */
[----:B------:R-:W1:Y:S01]  /*1870*/  LDC.64 R2, c[0x0][0x388] ;  /* 0x0000e200ff027b82 */ /* 0x000e620000000a00 */
[----:B0-----:R-:W-:Y:S02]  /*1880*/  LEA R5, R28, R25, 0x9 ;  /* 0x000000191c057211 */ /* 0x001fe400078e48ff */
[----:B------:R-:W-:-:S03]  /*1890*/  IADD3 R25, PT, PT, R25, 0x80, RZ ;  /* 0x0000008019197810 */ /* 0x000fc60007ffe0ff */
[----:B-1----:R-:W-:-:S05]  /*18a0*/  IMAD.WIDE.U32 R2, R5, 0x4, R2 ;  /* 0x0000000405027825 */ /* 0x002fca00078e0002 */
[----:B------:R0:W-:Y:S02]  /*18b0*/  STG.E desc[UR36][R2.64], R23 ;  /* 0x0000001702007986 */ /* 0x0001e4000c101924 */
.L_x_4494:
[----:B------:R-:W-:Y:S05]  /*18c0*/  BSYNC.RELIABLE B1 ;  /* 0x0000000000017941 */ /* 0x000fea0003800100 */
.L_x_4493:
[----:B------:R-:W-:-:S13]  /*18d0*/  ISETP.GE.AND P0, PT, R25, R26, PT ;  /* 0x0000001a1900720c */ /* 0x000fda0003f06270 */
[----:B0-----:R-:W0:Y:S01]  /*18e0*/  @!P0 LDC.64 R2, c[0x0][0x388] ;  /* 0x0000e200ff028b82 */ /* 0x001e220000000a00 */
[----:B------:R-:W-:Y:S01]  /*18f0*/  @!P0 IMAD R5, R28, 0x200, R25 ;  /* 0x000002001c058824 */ /* 0x000fe200078e0219 */
[----:B------:R-:W-:-:S03]  /*1900*/  @!P0 IADD3 R25, PT, PT, R25, 0x80, RZ ;  /* 0x0000008019198810 */ /* 0x000fc60007ffe0ff */
[----:B0-----:R-:W-:-:S05]  /*1910*/  @!P0 IMAD.WIDE.U32 R2, R5, 0x4, R2 ;  /* 0x0000000405028825 */ /* 0x001fca00078e0002 */
[----:B------:R1:W-:Y:S02]  /*1920*/  @!P0 STG.E desc[UR36][R2.64], R19 ;  /* 0x0000001302008986 */ /* 0x0003e4000c101924 */
.L_x_4495:
[----:B------:R-:W-:Y:S05]  /*1930*/  BSYNC.RECONVERGENT B0 ;  /* 0x0000000000007941 */ /* 0x000fea0003800200 */
.L_x_4492:
[----:B------:R-:W-:-:S13]  /*1940*/  ISETP.GE.AND P0, PT, R25, R26, PT ;  /* 0x0000001a1900720c */ /* 0x000fda0003f06270 */
[----:B------:R-:W-:Y:S05]  /*1950*/  @P0 EXIT ;  /* 0x000000000000094d */ /* 0x000fea0003800000 */
[----:B-1----:R-:W1:Y:S01]  /*1960*/  LDC.64 R2, c[0x0][0x388] ;  /* 0x0000e200ff027b82 */ /* 0x002e620000000a00 */
[----:B------:R-:W-:-:S05]  /*1970*/  LEA R25, R28, R25, 0x9 ;  /* 0x000000191c197211 */ /* 0x000fca00078e48ff */
[----:B-1----:R-:W-:-:S05]  /*1980*/  IMAD.WIDE.U32 R2, R25, 0x4, R2 ;  /* 0x0000000419027825 */ /* 0x002fca00078e0002 */
[----:B------:R-:W-:Y:S01]  /*1990*/  STG.E desc[UR36][R2.64], R17 ;  /* 0x0000001102007986 */ /* 0x000fe2000c101924 */
[----:B------:R-:W-:Y:S05]  /*19a0*/  EXIT ;  /* 0x000000000000794d */ /* 0x000fea0003800000 */
.L_x_4496:
        /* <DEDUP_REMOVED lines=13> */
.L_x_10677:


//--------------------- .text._ZN2at6native29vectorized_elementwise_kernelILi2EZZZNS0_29binary_cross_entropy_out_cudaERKNS_6TensorES4_RKSt8optionalIS2_ElRS2_ENKUlvE_clEvENKUlvE0_clEvEUlffE_St5arrayIPcLm3EEEEviT0_T1_ --------------------------
	.section	.text._ZN2at6native29vectorized_elementwise_kernelILi2EZZZNS0_29binary_cross_entropy_out_cudaERKNS_6TensorES4_RKSt8optionalIS2_ElRS2_ENKUlvE_clEvENKUlvE0_clEvEUlffE_St5arrayIPcLm3EEEEviT0_T1_,"ax",@progbits
	.align	128
        .global         _ZN2at6native29vectorized_elementwise_kernelILi2EZZZNS0_29binary_cross_entropy_out_cudaERKNS_6TensorES4_RKSt8optionalIS2_ElRS2_ENKUlvE_clEvENKUlvE0_clEvEUlffE_St5arrayIPcLm3EEEEviT0_T1_
        .type           _ZN2at6native29vectorized_elementwise_kernelILi2EZZZNS0_29binary_cross_entropy_out_cudaERKNS_6TensorES4_RKSt8optionalIS2_ElRS2_ENKUlvE_clEvENKUlvE0_clEvEUlffE_St5arrayIPcLm3EEEEviT0_T1_,@function
        .size           _ZN2at6native29vectorized_elementwise_kernelILi2EZZZNS0_29binary_cross_entropy_out_cudaERKNS_6TensorES4_RKSt8optionalIS2_ElRS2_ENKUlvE_clEvENKUlvE0_clEvEUlffE_St5arrayIPcLm3EEEEviT0_T1_,(.L_x_10678 - _ZN2at6native29vectorized_elementwise_kernelILi2EZZZNS0_29binary_cross_entropy_out_cudaERKNS_6TensorES4_RKSt8optionalIS2_ElRS2_ENKUlvE_clEvENKUlvE0_clEvEUlffE_St5arrayIPcLm3EEEEviT0_T1_)
        .other          _ZN2at6native29vectorized_elementwise_kernelILi2EZZZNS0_29binary_cross_entropy_out_cudaERKNS_6TensorES4_RKSt8optionalIS2_ElRS2_ENKUlvE_clEvENKUlvE0_clEvEUlffE_St5arrayIPcLm3EEEEviT0_T1_,@"STO_CUDA_ENTRY STV_DEFAULT"
_ZN2at6native29vectorized_elementwise_kernelILi2EZZZNS0_29binary_cross_entropy_out_cudaERKNS_6TensorES4_RKSt8optionalIS2_ElRS2_ENKUlvE_clEvENKUlvE0_clEvEUlffE_St5arrayIPcLm3EEEEviT0_T1_:
.text._ZN2at6native29vectorized_elementwise_kernelILi2EZZZNS0_29binary_cross_entropy_out_cudaERKNS_6TensorES4_RKSt8optionalIS2_ElRS2_ENKUlvE_clEvENKUlvE0_clEvEUlffE_St5arrayIPcLm3EEEEviT0_T1_:
        /* <DEDUP_REMOVED lines=10> */
[----:B------:R-:W-:Y:S02]  /*00a0*/  HFMA2 R16, -RZ, RZ, 0, 0 ;  /* 0x00000000ff107431 */ /* 0x000fe400000001ff */
[----:B------:R-:W-:Y:S01]  /*00b0*/  IMAD.MOV.U32 R2, RZ, RZ, RZ ;  /* 0x000000ffff027224 */ /* 0x000fe200078e00ff */
[----:B------:R-:W-:Y:S02]  /*00c0*/  CS2R R30, SRZ ;  /* 0x00000000001e7805 */ /* 0x000fe4000001ff00 */
[----:B------:R-:W-:Y:S02]  /*00d0*/  MOV R32, RZ ;  /* 0x000000ff00207202 */ /* 0x000fe40000000f00 */
        /* <DEDUP_REMOVED lines=13> */
[----:B------:R1:W5:Y:S02]  /*01b0*/  @!P4 LDG.E R16, desc[UR36][R12.64] ;  /* 0x000000240c10c981 */ /* 0x000364000c1e1900 */
[----:B------:R-:W2:Y:S02]  /*01c0*/  LDC.64 R4, c[0x0][0x398] ;  /* 0x0000e600ff047b82 */ /* 0x000ea40000000a00 */
[----:B------:R4:W5:Y:S01]  /*01d0*/  @!P4 LDG.E R2, desc[UR36][R14.64] ;  /* 0x000000240e02c981 */ /* 0x000962000c1e1900 */
[----:B------:R-:W-:Y:S01]  /*01e0*/  @!P5 IMAD.IADD R29, R36, 0x1, R17 ;  /* 0x00000001241dd824 */ /* 0x000fe200078e0211 */
[----:B------:R-:W-:-:S03]  /*01f0*/  @!P5 IADD3 R17, PT, PT, R17, 0x80, RZ ;  /* 0x000000801111d810 */ /* 0x000fc60007ffe0ff */
[----:B---3--:R-:W-:Y:S01]  /*0200*/  @!P5 IMAD.WIDE.U32 R26, R29, 0x4, R26 ;  /* 0x000000041d1ad825 */ /* 0x008fe200078e001a */
[----:B------:R-:W-:Y:S01]  /*0210*/  ISETP.GE.U32.AND P3, PT, R17, R34, PT ;  /* 0x000000221100720c */ /* 0x000fe20003f66070 */
[----:B-1----:R-:W1:Y:S02]  /*0220*/  LDC.64 R12, c[0x0][0x390] ;  /* 0x0000e400ff0c7b82 */ /* 0x002e640000000a00 */
[----:B----4-:R-:W-:Y:S01]  /*0230*/  @!P5 IMAD.WIDE.U32 R20, R29, 0x4, R20 ;  /* 0x000000041d14d825 */ /* 0x010fe200078e0014 */
[----:B------:R3:W5:Y:S05]  /*0240*/  @!P5 LDG.E R31, desc[UR36][R26.64] ;  /* 0x000000241a1fd981 */ /* 0x00076a000c1e1900 */
[----:B------:R-:W4:Y:S04]  /*0250*/  LDC.64 R14, c[0x0][0x390] ;  /* 0x0000e400ff0e7b82 */ /* 0x000f280000000a00 */
[----:B------:R-:W-:Y:S01]  /*0260*/  @!P3 IMAD.IADD R19, R36, 0x1, R17 ;  /* 0x000000012413b824 */ /* 0x000fe200078e0211 */
[----:B------:R-:W-:-:S02]  /*0270*/  @!P3 IADD3 R17, PT, PT, R17, 0x80, RZ ;  /* 0x000000801111b810 */ /* 0x000fc40007ffe0ff */
[----:B------:R-:W-:Y:S01]  /*0280*/  CS2R R28, SRZ ;  /* 0x00000000001c7805 */ /* 0x000fe2000001ff00 */
[----:B------:R2:W5:Y:S01]  /*0290*/  @!P5 LDG.E R32, desc[UR36][R20.64] ;  /* 0x000000241420d981 */ /* 0x000562000c1e1900 */
[----:B------:R-:W-:Y:S01]  /*02a0*/  ISETP.GE.U32.AND P2, PT, R17, R34, PT ;  /* 0x000000221100720c */ /* 0x000fe20003f46070 */
[----:B0-----:R-:W-:Y:S01]  /*02b0*/  @!P3 IMAD.WIDE.U32 R10, R19, 0x4, R10 ;  /* 0x00000004130ab825 */ /* 0x001fe200078e000a */
[----:B---3--:R-:W-:-:S03]  /*02c0*/  CS2R R26, SRZ ;  /* 0x00000000001a7805 */ /* 0x008fc6000001ff00 */
[----:B------:R-:W-:Y:S01]  /*02d0*/  @!P3 IMAD.WIDE.U32 R8, R19, 0x4, R8 ;  /* 0x000000041308b825 */ /* 0x000fe200078e0008 */
[----:B------:R-:W5:Y:S01]  /*02e0*/  @!P3 LDG.E R30, desc[UR36][R10.64] ;  /* 0x000000240a1eb981 */ /* 0x000f62000c1e1900 */
[----:B------:R-:W0:Y:S03]  /*02f0*/  LDC.64 R18, c[0x0][0x390] ;  /* 0x0000e400ff127b82 */ /* 0x000e260000000a00 */
[----:B------:R3:W5:Y:S03]  /*0300*/  @!P3 LDG.E R29, desc[UR36][R8.64] ;  /* 0x00000024081db981 */ /* 0x000766000c1e1900 */
[----:B------:R-:W-:Y:S01]  /*0310*/  @!P2 IMAD.IADD R3, R36, 0x1, R17 ;  /* 0x000000012403a824 */ /* 0x000fe200078e0211 */
[----:B------:R-:W-:Y:S01]  /*0320*/  @!P2 IADD3 R17, PT, PT, R17, 0x80, RZ ;  /* 0x000000801111a810 */ /* 0x000fe20007ffe0ff */
[----:B--2---:R-:W2:Y:S03]  /*0330*/  LDC.64 R20, c[0x0][0x398] ;  /* 0x0000e600ff147b82 */ /* 0x004ea60000000a00 */
[----:B------:R-:W-:-:S05]  /*0340*/  ISETP.GE.U32.AND P1, PT, R17, R34, PT ;  /* 0x000000221100720c */ /* 0x000fca0003f26070 */
[----:B---3--:R-:W3:Y:S08]  /*0350*/  LDC.64 R8, c[0x0][0x398] ;  /* 0x0000e600ff087b82 */ /* 0x008ef00000000a00 */
[----:B------:R-:W-:Y:S01]  /*0360*/  @!P1 IADD3 R25, PT, PT, R36, R17, RZ ;  /* 0x0000001124199210 */ /* 0x000fe20007ffe0ff */
[----:B------:R-:W-:Y:S01]  /*0370*/  @!P1 VIADD R17, R17, 0x80 ;  /* 0x0000008011119836 */ /* 0x000fe20000000000 */
[----:B------:R-:W1:Y:S04]  /*0380*/  LDC.64 R10, c[0x0][0x398] ;  /* 0x0000e600ff0a7b82 */ /* 0x000e680000000a00 */
[----:B------:R-:W-:Y:S01]  /*0390*/  ISETP.GE.U32.AND P0, PT, R17, R34, PT ;  /* 0x000000221100720c */ /* 0x000fe20003f06070 */
[----:B------:R-:W-:-:S04]  /*03a0*/  @!P2 IMAD.WIDE.U32 R6, R3, 0x4, R6 ;  /* 0x000000040306a825 */ /* 0x000fc800078e0006 */
[----:B------:R-:W-:Y:S01]  /*03b0*/  @!P2 IMAD.WIDE.U32 R4, R3, 0x4, R4 ;  /* 0x000000040304a825 */ /* 0x000fe200078e0004 */
[----:B------:R4:W5:Y:S04]  /*03c0*/  @!P2 LDG.E R28, desc[UR36][R6.64] ;  /* 0x00000024061ca981 */ /* 0x000968000c1e1900 */
[----:B------:R0:W5:Y:S03]  /*03d0*/  @!P2 LDG.E R27, desc[UR36][R4.64] ;  /* 0x00000024041ba981 */ /* 0x000166000c1e1900 */
[----:B------:R-:W-:Y:S01]  /*03e0*/  @!P0 IMAD.IADD R23, R36, 0x1, R17 ;  /* 0x0000000124178824 */ /* 0x000fe200078e0211 */
[----:B------:R-:W-:Y:S01]  /*03f0*/  @!P0 IADD3 R17, PT, PT, R17, 0x80, RZ ;  /* 0x0000008011118810 */ /* 0x000fe20007ffe0ff */
[----:B----4-:R-:W4:Y:S03]  /*0400*/  LDC.64 R6, c[0x0][0x390] ;  /* 0x0000e400ff067b82 */ /* 0x010f260000000a00 */
[----:B------:R-:W-:-:S05]  /*0410*/  ISETP.GE.U32.AND P4, PT, R17, R34, PT ;  /* 0x000000221100720c */ /* 0x000fca0003f86070 */
[----:B0-----:R-:W0:Y:S08]  /*0420*/  LDC.64 R4, c[0x0][0x398] ;  /* 0x0000e600ff047b82 */ /* 0x001e300000000a00 */
[----:B------:R-:W-:Y:S01]  /*0430*/  @!P4 IMAD.IADD R3, R36, 0x1, R17 ;  /* 0x000000012403c824 */ /* 0x000fe200078e0211 */
[----:B------:R-:W-:-:S04]  /*0440*/  @!P4 IADD3 R17, PT, PT, R17, 0x80, RZ ;  /* 0x000000801111c810 */ /* 0x000fc80007ffe0ff */
[----:B------:R-:W-:Y:S01]  /*0450*/  ISETP.GE.U32.AND P2, PT, R17, R34, PT ;  /* 0x000000221100720c */ /* 0x000fe20003f46070 */
[----:B------:R-:W-:-:S04]  /*0460*/  @!P1 IMAD.WIDE.U32 R18, R25, 0x4, R18 ;  /* 0x0000000419129825 */ /* 0x000fc800078e0012 */
[----:B--2---:R-:W-:Y:S01]  /*0470*/  @!P1 IMAD.WIDE.U32 R20, R25, 0x4, R20 ;  /* 0x0000000419149825 */ /* 0x004fe200078e0014 */
[----:B------:R2:W5:Y:S01]  /*0480*/  @!P1 LDG.E R26, desc[UR36][R18.64] ;  /* 0x00000024121a9981 */ /* 0x000562000c1e1900 */
[----:B------:R-:W-:Y:S02]  /*0490*/  CS2R R24, SRZ ;  /* 0x0000000000187805 */ /* 0x000fe4000001ff00 */
[----:B------:R-:W-:-:S04]  /*04a0*/  @!P0 IMAD.WIDE.U32 R14, R23, 0x4, R14 ;  /* 0x00000004170e8825 */ /* 0x000fc800078e000e */
[----:B------:R-:W-:Y:S01]  /*04b0*/  @!P2 IMAD.IADD R17, R36, 0x1, R17 ;  /* 0x000000012411a824 */ /* 0x000fe200078e0211 */
[----:B------:R0:W5:Y:S01]  /*04c0*/  @!P1 LDG.E R25, desc[UR36][R20.64] ;  /* 0x0000002414199981 */ /* 0x000162000c1e1900 */
[----:B---3--:R-:W-:Y:S01]  /*04d0*/  @!P0 IMAD.WIDE.U32 R8, R23, 0x4, R8 ;  /* 0x0000000417088825 */ /* 0x008fe200078e0008 */
[----:B------:R-:W-:Y:S02]  /*04e0*/  CS2R R22, SRZ ;  /* 0x0000000000167805 */ /* 0x000fe4000001ff00 */
[----:B--2---:R-:W-:Y:S01]  /*04f0*/  CS2R R18, SRZ ;  /* 0x0000000000127805 */ /* 0x004fe2000001ff00 */
[----:B------:R2:W5:Y:S01]  /*0500*/  @!P0 LDG.E R24, desc[UR36][R14.64] ;  /* 0x000000240e188981 */ /* 0x000562000c1e1900 */
[----:B-1----:R-:W-:-:S03]  /*0510*/  @!P2 IMAD.WIDE.U32 R12, R17, 0x4, R12 ;  /* 0x00000004110ca825 */ /* 0x002fc600078e000c */
[----:B------:R2:W5:Y:S01]  /*0520*/  @!P0 LDG.E R23, desc[UR36][R8.64] ;  /* 0x0000002408178981 */ /* 0x000562000c1e1900 */
[----:B------:R-:W-:-:S04]  /*0530*/  @!P2 IMAD.WIDE.U32 R10, R17, 0x4, R10 ;  /* 0x00000004110aa825 */ /* 0x000fc800078e000a */
[----:B------:R-:W-:Y:S01]  /*0540*/  HFMA2 R17, -RZ, RZ, 0, 0 ;  /* 0x00000000ff117431 */ /* 0x000fe200000001ff */
[----:B------:R2:W5:Y:S01]  /*0550*/  @!P2 LDG.E R18, desc[UR36][R12.64] ;  /* 0x000000240c12a981 */ /* 0x000562000c1e1900 */
[----:B----4-:R-:W-:-:S04]  /*0560*/  @!P4 IMAD.WIDE.U32 R6, R3, 0x4, R6 ;  /* 0x000000040306c825 */ /* 0x010fc800078e0006 */
[----:B------:R2:W5:Y:S01]  /*0570*/  @!P2 LDG.E R17, desc[UR36][R10.64] ;  /* 0x000000240a11a981 */ /* 0x000562000c1e1900 */
[----:B0-----:R-:W-:-:S03]  /*0580*/  @!P4 IMAD.WIDE.U32 R4, R3, 0x4, R4 ;  /* 0x000000040304c825 */ /* 0x001fc600078e0004 */
[----:B------:R2:W5:Y:S04]  /*0590*/  @!P4 LDG.E R22, desc[UR36][R6.64] ;  /* 0x000000240616c981 */ /* 0x000568000c1e1900 */
[----:B------:R2:W5:Y:S01]  /*05a0*/  @!P4 LDG.E R19, desc[UR36][R4.64] ;  /* 0x000000240413c981 */ /* 0x000562000c1e1900 */
[----:B------:R-:W-:Y:S01]  /*05b0*/  ISETP.GE.U32.AND P0, PT, R33, R34, PT ;  /* 0x000000222100720c */ /* 0x000fe20003f06070 */
[----:B------:R-:W-:-:S12]  /*05c0*/  BSSY.RECONVERGENT B7, `(.L_x_4498) ;  /* 0x0000050000077945 */ /* 0x000fd80003800200 */
[----:B--2---:R-:W-:Y:S05]  /*05d0*/  @P0 BRA `(.L_x_4499) ;  /* 0x0000000400380947 */ /* 0x004fea0003800000 */
[C---:B-----5:R-:W-:Y:S01]  /*05e0*/  FSETP.GE.FTZ.AND P1, PT, R16.reuse, RZ, PT ;  /* 0x000000ff1000720b */ /* 0x060fe20003f36000 */
        /* <DEDUP_REMOVED lines=19> */
.L_x_4501:
[----:B------:R-:W-:Y:S05]  /*0720*/  BSYNC.RECONVERGENT B6 ;  /* 0x0000000000067941 */ /* 0x000fea0003800200 */
.L_x_4500:
[C---:B------:R-:W-:Y:S01]  /*0730*/  FSETP.GE.FTZ.AND P1, PT, R2.reuse, RZ, PT ;  /* 0x000000ff0200720b */ /* 0x040fe20003f36000 */
[----:B------:R-:W-:Y:S01]  /*0740*/  BSSY.RECONVERGENT B6, `(.L_x_4502) ;  /* 0x0000013000067945 */ /* 0x000fe20003800200 */
        /* <DEDUP_REMOVED lines=18> */
.L_x_4503:
[----:B------:R-:W-:Y:S05]  /*0870*/  BSYNC.RECONVERGENT B6 ;  /* 0x0000000000067941 */ /* 0x000fea0003800200 */
.L_x_4502:
[----:B------:R-:W-:Y:S01]  /*0880*/  FADD.FTZ R0, -R16, -RZ ;  /* 0x800000ff10007221 */ /* 0x000fe20000010100 */
[----:B------:R-:W-:Y:S01]  /*0890*/  HFMA2 R6, -RZ, RZ, 1.625, 0 ;  /* 0x3e800000ff067431 */ /* 0x000fe200000001ff */
[----:B------:R-:W-:Y:S02]  /*08a0*/  MOV R7, 0x3d39bf78 ;  /* 0x3d39bf7800077802 */ /* 0x000fe40000000f00 */
        /* <DEDUP_REMOVED lines=33> */
.L_x_4499:
[----:B------:R-:W-:Y:S05]  /*0ac0*/  BSYNC.RECONVERGENT B7 ;  /* 0x0000000000077941 */ /* 0x000fea0003800200 */
.L_x_4498:
[----:B-----5:R-:W-:Y:S01]  /*0ad0*/  IADD3 R2, PT, PT, R33, 0x80, RZ ;  /* 0x0000008021027810 */ /* 0x020fe20007ffe0ff */
[----:B------:R-:W-:Y:S03]  /*0ae0*/  BSSY.RECONVERGENT B7, `(.L_x_4504) ;  /* 0x0000051000077945 */ /* 0x000fe60003800200 */
[----:B------:R-:W-:-:S13]  /*0af0*/  ISETP.GE.U32.AND P0, PT, R2, R34, PT ;  /* 0x000000220200720c */ /* 0x000fda0003f06070 */
        /* <DEDUP_REMOVED lines=21> */
.L_x_4507:
[----:B------:R-:W-:Y:S05]  /*0c50*/  BSYNC.RECONVERGENT B6 ;  /* 0x0000000000067941 */ /* 0x000fea0003800200 */
.L_x_4506:
        /* <DEDUP_REMOVED lines=20> */
.L_x_4509:
[----:B------:R-:W-:Y:S05]  /*0da0*/  BSYNC.RECONVERGENT B6 ;  /* 0x0000000000067941 */ /* 0x000fea0003800200 */
.L_x_4508:
        /* <DEDUP_REMOVED lines=32> */
[----:B------:R-:W-:-:S04]  /*0fb0*/  @P0 FSETP.NEU.FTZ.AND P1, PT, R32, RZ, PT ;  /* 0x000000ff2000020b */ /* 0x000fc80003f3d000 */
[----:B------:R-:W-:-:S04]  /*0fc0*/  @P0 FSEL R3, R3, -RZ, P1 ;  /* 0x800000ff03030208 */ /* 0x000fc80000800000 */
[----:B------:R-:W-:-:S05]  /*0fd0*/  FMNMX.NAN R3, R3, -100, !PT ;  /* 0xc2c8000003037809 */ /* 0x000fca0007820000 */
[----:B------:R-:W-:-:S07]  /*0fe0*/  FFMA.FTZ R31, R3, R0, -R6 ;  /* 0x00000000031f7223 */ /* 0x000fce0000010806 */
.L_x_4505:
[----:B------:R-:W-:Y:S05]  /*0ff0*/  BSYNC.RECONVERGENT B7 ;  /* 0x0000000000077941 */ /* 0x000fea0003800200 */
.L_x_4504:
[----:B------:R-:W-:Y:S01]  /*1000*/  IADD3 R3, PT, PT, R33, 0x100, RZ ;  /* 0x0000010021037810 */ /* 0x000fe20007ffe0ff */
        /* <DEDUP_REMOVED lines=23> */
.L_x_4513:
[----:B------:R-:W-:Y:S05]  /*1180*/  BSYNC.RECONVERGENT B6 ;  /* 0x0000000000067941 */ /* 0x000fea0003800200 */
.L_x_4512:
        /* <DEDUP_REMOVED lines=20> */
.L_x_4515:
[----:B------:R-:W-:Y:S05]  /*12d0*/  BSYNC.RECONVERGENT B6 ;  /* 0x0000000000067941 */ /* 0x000fea0003800200 */
.L_x_4514:
        /* <DEDUP_REMOVED lines=11> */
[----:B------:R-:W-:Y:S02]  /*1390*/  @P0 IMAD.MOV.U32 R7, RZ, RZ, 0x7f800000 ;  /* 0x7f800000ff070424 */ /* 0x000fe400078e00ff */
        /* <DEDUP_REMOVED lines=24> */
.L_x_4511:
[----:B------:R-:W-:Y:S05]  /*1520*/  BSYNC.RECONVERGENT B7 ;  /* 0x0000000000077941 */ /* 0x000fea0003800200 */
.L_x_4510:
        /* <DEDUP_REMOVED lines=24> */
.L_x_4519:
[----:B------:R-:W-:Y:S05]  /*16b0*/  BSYNC.RECONVERGENT B6 ;  /* 0x0000000000067941 */ /* 0x000fea0003800200 */
.L_x_4518:
        /* <DEDUP_REMOVED lines=20> */
.L_x_4521:
[----:B------:R-:W-:Y:S05]  /*1800*/  BSYNC.RECONVERGENT B6 ;  /* 0x0000000000067941 */ /* 0x000fea0003800200 */
.L_x_4520:
        /* <DEDUP_REMOVED lines=36> */
.L_x_4517:
[----:B------:R-:W-:Y:S05]  /*1a50*/  BSYNC.RECONVERGENT B7 ;  /* 0x0000000000077941 */ /* 0x000fea0003800200 */
.L_x_4516:
        /* <DEDUP_REMOVED lines=24> */
.L_x_4525:
[----:B------:R-:W-:Y:S05]  /*1be0*/  BSYNC.RECONVERGENT B6 ;  /* 0x0000000000067941 */ /* 0x000fea0003800200 */
.L_x_4524:
        /* <DEDUP_REMOVED lines=20> */
.L_x_4527:
[----:B------:R-:W-:Y:S05]  /*1d30*/  BSYNC.RECONVERGENT B6 ;  /* 0x0000000000067941 */ /* 0x000fea0003800200 */
.L_x_4526:
        /* <DEDUP_REMOVED lines=36> */
.L_x_4523:
[----:B------:R-:W-:Y:S05]  /*1f80*/  BSYNC.RECONVERGENT B7 ;  /* 0x0000000000077941 */ /* 0x000fea0003800200 */
.L_x_4522:
        /* <DEDUP_REMOVED lines=24> */
.L_x_4531:
[----:B------:R-:W-:Y:S05]  /*2110*/  BSYNC.RECONVERGENT B6 ;  /* 0x0000000000067941 */ /* 0x000fea0003800200 */
.L_x_4530:
        /* <DEDUP_REMOVED lines=20> */
.L_x_4533:
[----:B------:R-:W-:Y:S05]  /*2260*/  BSYNC.RECONVERGENT B6 ;  /* 0x0000000000067941 */ /* 0x000fea0003800200 */
.L_x_4532:
        /* <DEDUP_REMOVED lines=36> */
.L_x_4529:
[----:B------:R-:W-:Y:S05]  /*24b0*/  BSYNC.RECONVERGENT B7 ;  /* 0x0000000000077941 */ /* 0x000fea0003800200 */
.L_x_4528:
        /* <DEDUP_REMOVED lines=24> */
.L_x_4537:
[----:B------:R-:W-:Y:S05]  /*2640*/  BSYNC.RECONVERGENT B6 ;  /* 0x0000000000067941 */ /* 0x000fea0003800200 */
.L_x_4536:
        /* <DEDUP_REMOVED lines=20> */
.L_x_4539:
[----:B------:R-:W-:Y:S05]  /*2790*/  BSYNC.RECONVERGENT B6 ;  /* 0x0000000000067941 */ /* 0x000fea0003800200 */
.L_x_4538:
        /* <DEDUP_REMOVED lines=36> */
.L_x_4535:
[----:B------:R-:W-:Y:S05]  /*29e0*/  BSYNC.RECONVERGENT B7 ;  /* 0x0000000000077941 */ /* 0x000fea0003800200 */
.L_x_4534:
        /* <DEDUP_REMOVED lines=24> */
.L_x_4543:
[----:B------:R-:W-:Y:S05]  /*2b70*/  BSYNC.RECONVERGENT B6 ;  /* 0x0000000000067941 */ /* 0x000fea0003800200 */
.L_x_4542:
        /* <DEDUP_REMOVED lines=20> */
.L_x_4545:
[----:B------:R-:W-:Y:S05]  /*2cc0*/  BSYNC.RECONVERGENT B6 ;  /* 0x0000000000067941 */ /* 0x000fea0003800200 */
.L_x_4544:
        /* <DEDUP_REMOVED lines=36> */
.L_x_4541:
[----:B------:R-:W-:Y:S05]  /*2f10*/  BSYNC.RECONVERGENT B7 ;  /* 0x0000000000077941 */ /* 0x000fea0003800200 */
.L_x_4540:
[----:B------:R-:W-:Y:S01]  /*2f20*/  ISETP.GE.U32.AND P0, PT, R33, R34, PT ;  /* 0x000000222100720c */ /* 0x000fe20003f06070 */
[----:B------:R-:W-:Y:S04]  /*2f30*/  BSSY.RECONVERGENT B0, `(.L_x_4546) ;  /* 0x0000033000007945 */ /* 0x000fe80003800200 */
[----:B------:R-:W-:Y:S08]  /*2f40*/  BSSY.RELIABLE B1, `(.L_x_4547) ;  /* 0x000002b000017945 */ /* 0x000ff00003800100 */
[----:B------:R-:W-:Y:S05]  /*2f50*/  @P0 BRA `(.L_x_4548) ;  /* 0x0000000000300947 */ /* 0x000fea0003800000 */
[----:B------:R-:W0:Y:S01]  /*2f60*/  LDC.64 R4, c[0x0][0x388] ;  /* 0x0000e200ff047b82 */ /* 0x000e220000000a00 */
[----:B------:R-:W-:Y:S01]  /*2f70*/  IADD3 R3, PT, PT, R36, R33, RZ ;  /* 0x0000002124037210 */ /* 0x000fe20007ffe0ff */
[----:B------:R-:W-:-:S05]  /*2f80*/  IMAD.MOV.U32 R33, RZ, RZ, R2 ;  /* 0x000000ffff217224 */ /* 0x000fca00078e0002 */
[----:B------:R-:W-:Y:S01]  /*2f90*/  ISETP.GE.U32.AND P0, PT, R33, R34, PT ;  /* 0x000000222100720c */ /* 0x000fe20003f06070 */
[----:B0-----:R-:W-:-:S05]  /*2fa0*/  IMAD.WIDE.U32 R4, R3, 0x4, R4 ;  /* 0x0000000403047825 */ /* 0x001fca00078e0004 */
[----:B------:R0:W-:Y:S07]  /*2fb0*/  STG.E desc[UR36][R4.64], R16 ;  /* 0x0000001004007986 */ /* 0x0001ee000c101924 */
[----:B------:R-:W-:Y:S05]  /*2fc0*/  @P0 BRA `(.L_x_4549) ;  /* 0x0000000000300947 */ /* 0x000fea0003800000 */
[----:B------:R-:W1:Y:S01]  /*2fd0*/  LDC.64 R2, c[0x0][0x388] ;  /* 0x0000e200ff027b82 */ /* 0x000e620000000a00 */
[----:B0-----:R-:W-:Y:S01]  /*2fe0*/  IADD3 R5, PT, PT, R36, R33, RZ ;  /* 0x0000002124057210 */ /* 0x001fe20007ffe0ff */
[----:B------:R-:W-:-:S04]  /*2ff0*/  VIADD R33, R33, 0x80 ;  /* 0x0000008021217836 */ /* 0x000fc80000000000 */
[----:B-1----:R-:W-:-:S05]  /*3000*/  IMAD.WIDE.U32 R2, R5, 0x4, R2 ;  /* 0x0000000405027825 */ /* 0x002fca00078e0002 */
[----:B------:R0:W-:Y:S02]  /*3010*/  STG.E desc[UR36][R2.64], R31 ;  /* 0x0000001f02007986 */ /* 0x0001e4000c101924 */
.L_x_4548:
[----:B------:R-:W-:-:S13]  /*3020*/  ISETP.GE.U32.AND P0, PT, R33, R34, PT ;  /* 0x000000222100720c */ /* 0x000fda0003f06070 */
[----:B------:R-:W-:Y:S05]  /*3030*/  @P0 BRA `(.L_x_4550) ;  /* 0x0000000000300947 */ /* 0x000fea0003800000 */
[----:B0-----:R-:W0:Y:S01]  /*3040*/  LDC.64 R2, c[0x0][0x388] ;  /* 0x0000e200ff027b82 */ /* 0x001e220000000a00 */
[----:B------:R-:W-:Y:S01]  /*3050*/  IADD3 R5, PT, PT, R36, R33, RZ ;  /* 0x0000002124057210 */ /* 0x000fe20007ffe0ff */
[----:B------:R-:W-:-:S04]  /*3060*/  VIADD R33, R33, 0x80 ;  /* 0x0000008021217836 */ /* 0x000fc80000000000 */
[----:B0-----:R-:W-:-:S05]  /*3070*/  IMAD.WIDE.U32 R2, R5, 0x4, R2 ;  /* 0x0000000405027825 */ /* 0x001fca00078e0002 */
[----:B------:R1:W-:Y:S02]  /*3080*/  STG.E desc[UR36][R2.64], R29 ;  /* 0x0000001d02007986 */ /* 0x0003e4000c101924 */
.L_x_4549:
[----:B------:R-:W-:-:S13]  /*3090*/  ISETP.GE.U32.AND P0, PT, R33, R34, PT ;  /* 0x000000222100720c */ /* 0x000fda0003f06070 */
[----:B------:R-:W-:Y:S05]  /*30a0*/  @P0 BRA `(.L_x_4551) ;  /* 0x0000000000300947 */ /* 0x000fea0003800000 */
[----:B-1----:R-:W1:Y:S01]  /*30b0*/  LDC.64 R2, c[0x0][0x388] ;  /* 0x0000e200ff027b82 */ /* 0x002e620000000a00 */
[----:B0-----:R-:W-:Y:S01]  /*30c0*/  IADD3 R5, PT, PT, R36, R33, RZ ;  /* 0x0000002124057210 */ /* 0x001fe20007ffe0ff */
[----:B------:R-:W-:-:S04]  /*30d0*/  VIADD R33, R33, 0x80 ;  /* 0x0000008021217836 */ /* 0x000fc80000000000 */
[----:B-1----:R-:W-:-:S05]  /*30e0*/  IMAD.WIDE.U32 R2, R5, 0x4, R2 ;  /* 0x0000000405027825 */ /* 0x002fca00078e0002 */
[----:B------:R1:W-:Y:S02]  /*30f0*/  STG.E desc[UR36][R2.64], R27 ;  /* 0x0000001b02007986 */ /* 0x0003e4000c101924 */
.L_x_4550:
[----:B------:R-:W-:-:S13]  /*3100*/  ISETP.GE.U32.AND P0, PT, R33, R34, PT ;  /* 0x000000222100720c */ /* 0x000fda0003f06070 */
[----:B------:R-:W-:Y:S05]  /*3110*/  @P0 BRA `(.L_x_4552) ;  /* 0x0000000000340947 */ /* 0x000fea0003800000 */
[----:B01----:R-:W0:Y:S01]  /*3120*/  LDC.64 R2, c[0x0][0x388] ;  /* 0x0000e200ff027b82 */ /* 0x003e220000000a00 */
[----:B------:R-:W-:Y:S01]  /*3130*/  IADD3 R5, PT, PT, R36, R33, RZ ;  /* 0x0000002124057210 */ /* 0x000fe20007ffe0ff */
[----:B------:R-:W-:-:S04]  /*3140*/  VIADD R33, R33, 0x80 ;  /* 0x0000008021217836 */ /* 0x000fc80000000000 */
[----:B0-----:R-:W-:-:S05]  /*3150*/  IMAD.WIDE.U32 R2, R5, 0x4, R2 ;  /* 0x0000000405027825 */ /* 0x001fca00078e0002 */
[----:B------:R2:W-:Y:S02]  /*3160*/  STG.E desc[UR36][R2.64], R25 ;  /* 0x0000001902007986 */ /* 0x0005e4000c101924 */
.L_x_4551:
[----:B------:R-:W-:-:S13]  /*3170*/  ISETP.GE.U32.AND P0, PT, R33, R34, PT ;  /* 0x000000222100720c */ /* 0x000fda0003f06070 */
[----:B------:R-:W-:Y:S05]  /*3180*/  @P0 BREAK.RELIABLE B1 ;  /* 0x0000000000010942 */ /* 0x000fea0003800100 */
[----:B------:R-:W-:Y:S05]  /*3190*/  @P0 BRA `(.L_x_4553) ;  /* 0x0000000000300947 */ /* 0x000fea0003800000 */
[----:B-12---:R-:W1:Y:S01]  /*31a0*/  LDC.64 R2, c[0x0][0x388] ;  /* 0x0000e200ff027b82 */ /* 0x006e620000000a00 */
[----:B0-----:R-:W-:Y:S01]  /*31b0*/  IADD3 R5, PT, PT, R36, R33, RZ ;  /* 0x0000002124057210 */ /* 0x001fe20007ffe0ff */
[----:B------:R-:W-:-:S04]  /*31c0*/  VIADD R33, R33, 0x80 ;  /* 0x0000008021217836 */ /* 0x000fc80000000000 */
[----:B-1----:R-:W-:-:S05]  /*31d0*/  IMAD.WIDE.U32 R2, R5, 0x4, R2 ;  /* 0x0000000405027825 */ /* 0x002fca00078e0002 */
[----:B------:R2:W-:Y:S02]  /*31e0*/  STG.E desc[UR36][R2.64], R23 ;  /* 0x0000001702007986 */ /* 0x0005e4000c101924 */
.L_x_4552:
[----:B------:R-:W-:Y:S05]  /*31f0*/  BSYNC.RELIABLE B1 ;  /* 0x0000000000017941 */ /* 0x000fea0003800100 */
.L_x_4547:
[----:B------:R-:W-:-:S13]  /*3200*/  ISETP.GE.U32.AND P0, PT, R33, R34, PT ;  /* 0x000000222100720c */ /* 0x000fda0003f06070 */
[----:B012---:R-:W0:Y:S01]  /*3210*/  @!P0 LDC.64 R2, c[0x0][0x388] ;  /* 0x0000e200ff028b82 */ /* 0x007e220000000a00 */
[----:B------:R-:W-:Y:S01]  /*3220*/  @!P0 IADD3 R5, PT, PT, R36, R33, RZ ;  /* 0x0000002124058210 */ /* 0x000fe20007ffe0ff */
[----:B------:R-:W-:-:S04]  /*3230*/  @!P0 VIADD R33, R33, 0x80 ;  /* 0x0000008021218836 */ /* 0x000fc80000000000 */
[----:B0-----:R-:W-:-:S05]  /*3240*/  @!P0 IMAD.WIDE.U32 R2, R5, 0x4, R2 ;  /* 0x0000000405028825 */ /* 0x001fca00078e0002 */
[----:B------:R3:W-:Y:S02]  /*3250*/  @!P0 STG.E desc[UR36][R2.64], R19 ;  /* 0x0000001302008986 */ /* 0x0007e4000c101924 */
.L_x_4553:
[----:B------:R-:W-:Y:S05]  /*3260*/  BSYNC.RECONVERGENT B0 ;  /* 0x0000000000007941 */ /* 0x000fea0003800200 */
.L_x_4546:
[----:B------:R-:W-:-:S13]  /*3270*/  ISETP.GE.U32.AND P0, PT, R33, R34, PT ;  /* 0x000000222100720c */ /* 0x000fda0003f06070 */
[----:B------:R-:W-:Y:S05]  /*3280*/  @P0 EXIT ;  /* 0x000000000000094d */ /* 0x000fea0003800000 */
[----:B-123--:R-:W1:Y:S01]  /*3290*/  LDC.64 R2, c[0x0][0x388] ;  /* 0x0000e200ff027b82 */ /* 0x00ee620000000a00 */
[----:B------:R-:W-:-:S05]  /*32a0*/  IADD3 R33, PT, PT, R36, R33, RZ ;  /* 0x0000002124217210 */ /* 0x000fca0007ffe0ff */
[----:B-1----:R-:W-:-:S05]  /*32b0*/  IMAD.WIDE.U32 R2, R33, 0x4, R2 ;  /* 0x0000000421027825 */ /* 0x002fca00078e0002 */
[----:B------:R-:W-:Y:S01]  /*32c0*/  STG.E desc[UR36][R2.64], R0 ;  /* 0x0000000002007986 */ /* 0x000fe2000c101924 */
[----:B------:R-:W-:Y:S05]  /*32d0*/  EXIT ;  /* 0x000000000000794d */ /* 0x000fea0003800000 */
.L_x_4497:
[----:B------:R-:W0:Y:S01]  /*32e0*/  S2R R2, SR_TID.X ;  /* 0x0000000000027919 */ /* 0x000e220000002100 */
[----:B------:R-:W1:Y:S08]  /*32f0*/  LDC.64 R4, c[0x0][0x390] ;  /* 0x0000e400ff047b82 */ /* 0x000e700000000a00 */
[----:B------:R-:W2:Y:S01]  /*3300*/  LDC.64 R6, c[0x0][0x398] ;  /* 0x0000e600ff067b82 */ /* 0x000ea20000000a00 */
[----:B-1----:R-:W-:-:S04]  /*3310*/  IMAD.WIDE.U32 R4, R36, 0x4, R4 ;  /* 0x0000000424047825 */ /* 0x002fc800078e0004 */
[----:B0-----:R-:W-:-:S04]  /*3320*/  IMAD.WIDE.U32 R4, R2, 0x8, R4 ;  /* 0x0000000802047825 */ /* 0x001fc800078e0004 */
[----:B--2---:R-:W-:Y:S01]  /*3330*/  IMAD.WIDE.U32 R6, R36, 0x4, R6 ;  /* 0x0000000424067825 */ /* 0x004fe200078e0006 */
[----:B------:R-:W2:Y:S04]  /*3340*/  LDG.E.64 R16, desc[UR36][R4.64] ;  /* 0x0000002404107981 */ /* 0x000ea8000c1e1b00 */
[----:B------:R0:W5:Y:S01]  /*3350*/  LDG.E.64 R18, desc[UR36][R4.64+0x400] ;  /* 0x0004002404127981 */ /* 0x000162000c1e1b00 */
[----:B------:R-:W-:-:S03]  /*3360*/  IMAD.WIDE.U32 R6, R2, 0x8, R6 ;  /* 0x0000000802067825 */ /* 0x000fc600078e0006 */
[----:B------:R0:W5:Y:S04]  /*3370*/  LDG.E.64 R22, desc[UR36][R4.64+0x800] ;  /* 0x0008002404167981 */ /* 0x000168000c1e1b00 */
[----:B------:R0:W5:Y:S04]  /*3380*/  LDG.E.64 R24, desc[UR36][R4.64+0xc00] ;  /* 0x000c002404187981 */ /* 0x000168000c1e1b00 */
[----:B------:R0:W5:Y:S04]  /*3390*/  LDG.E.64 R26, desc[UR36][R6.64] ;  /* 0x00000024061a7981 */ /* 0x000168000c1e1b00 */
[----:B------:R0:W5:Y:S04]  /*33a0*/  LDG.E.64 R28, desc[UR36][R6.64+0x400] ;  /* 0x00040024061c7981 */ /* 0x000168000c1e1b00 */
[----:B------:R0:W5:Y:S04]  /*33b0*/  LDG.E.64 R30, desc[UR36][R6.64+0x800] ;  /* 0x00080024061e7981 */ /* 0x000168000c1e1b00 */
[----:B------:R0:W5:Y:S01]  /*33c0*/  LDG.E.64 R32, desc[UR36][R6.64+0xc00] ;  /* 0x000c002406207981 */ /* 0x000162000c1e1b00 */
[----:B------:R-:W-:Y:S01]  /*33d0*/  BSSY.RECONVERGENT B6, `(.L_x_4554) ;  /* 0x0000014000067945 */ /* 0x000fe20003800200 */
        /* <DEDUP_REMOVED lines=19> */
.L_x_4555:
[----:B------:R-:W-:Y:S05]  /*3510*/  BSYNC.RECONVERGENT B6 ;  /* 0x0000000000067941 */ /* 0x000fea0003800200 */
.L_x_4554:
[C---:B-----5:R-:W-:Y:S01]  /*3520*/  FSETP.GE.FTZ.AND P1, PT, R26.reuse, RZ, PT ;  /* 0x000000ff1a00720b */ /* 0x060fe20003f36000 */
        /* <DEDUP_REMOVED lines=19> */
.L_x_4557:
[----:B------:R-:W-:Y:S05]  /*3660*/  BSYNC.RECONVERGENT B6 ;  /* 0x0000000000067941 */ /* 0x000fea0003800200 */
.L_x_4556:
[----:B------:R-:W-:Y:S01]  /*3670*/  FADD.FTZ R0, -R16, -RZ ;  /* 0x800000ff10007221 */ /* 0x000fe20000010100 */
[----:B------:R-:W-:Y:S02]  /*3680*/  IMAD.MOV.U32 R6, RZ, RZ, 0x3e800000 ;  /* 0x3e800000ff067424 */ /* 0x000fe400078e00ff */
[----:B------:R-:W-:Y:S01]  /*3690*/  HFMA2 R7, -RZ, RZ, 1.3056640625, -1.8671875 ;  /* 0x3d39bf78ff077431 */ /* 0x000fe200000001ff */
        /* <DEDUP_REMOVED lines=29> */
[----:B------:R-:W-:Y:S02]  /*3870*/  @P0 FSEL R3, R3, -RZ, P1 ;  /* 0x800000ff03030208 */ /* 0x000fe40000800000 */
[C---:B------:R-:W-:Y:S01]  /*3880*/  FSETP.GE.FTZ.AND P1, PT, R17.reuse, RZ, PT ;  /* 0x000000ff1100720b */ /* 0x040fe20003f36000 */
[----:B------:R-:W-:Y:S01]  /*3890*/  FMUL.FTZ R5, R26, R5 ;  /* 0x000000051a057220 */ /* 0x000fe20000410000 */
[----:B------:R-:W-:-:S02]  /*38a0*/  FSETP.GTU.FTZ.AND P0, PT, R17, 1, PT ;  /* 0x3f8000001100780b */ /* 0x000fc40003f1c000 */
[----:B------:R-:W-:Y:S01]  /*38b0*/  FMNMX.NAN R16, R3, -100, !PT ;  /* 0xc2c8000003107809 */ /* 0x000fe20007820000 */
[----:B------:R-:W-:-:S04]  /*38c0*/  FADD.FTZ R3, R26, -1 ;  /* 0xbf8000001a037421 */ /* 0x000fc80000010000 */
[----:B------:R-:W-:-:S06]  /*38d0*/  FFMA.FTZ R16, R16, R3, -R5 ;  /* 0x0000000310107223 */ /* 0x000fcc0000010805 */
[----:B------:R-:W-:Y:S05]  /*38e0*/  @!P0 BRA P1, `(.L_x_4559) ;  /* 0x0000000000408947 */ /* 0x000fea0000800000 */
        /* <DEDUP_REMOVED lines=16> */
.L_x_4559:
[----:B------:R-:W-:Y:S05]  /*39f0*/  BSYNC.RECONVERGENT B6 ;  /* 0x0000000000067941 */ /* 0x000fea0003800200 */
.L_x_4558:
[C---:B------:R-:W-:Y:S01]  /*3a00*/  FSETP.GE.FTZ.AND P1, PT, R27.reuse, RZ, PT ;  /* 0x000000ff1b00720b */ /* 0x040fe20003f36000 */
[----:B------:R-:W-:Y:S01]  /*3a10*/  BSSY.RECONVERGENT B6, `(.L_x_4560) ;  /* 0x0000013000067945 */ /* 0x000fe20003800200 */
        /* <DEDUP_REMOVED lines=18> */
.L_x_4561:
[----:B------:R-:W-:Y:S05]  /*3b40*/  BSYNC.RECONVERGENT B6 ;  /* 0x0000000000067941 */ /* 0x000fea0003800200 */
.L_x_4560:
[----:B------:R-:W-:Y:S01]  /*3b50*/  FADD.FTZ R0, -R17, -RZ ;  /* 0x800000ff11007221 */ /* 0x000fe20000010100 */
[----:B------:R-:W-:Y:S01]  /*3b60*/  HFMA2 R6, -RZ, RZ, 1.625, 0 ;  /* 0x3e800000ff067431 */ /* 0x000fe200000001ff */
[----:B------:R-:W-:Y:S01]  /*3b70*/  MOV R7, 0x3d39bf78 ;  /* 0x3d39bf7800077802 */ /* 0x000fe20000000f00 */
        /* <DEDUP_REMOVED lines=8> */
[----:B------:R-:W-:Y:S02]  /*3c00*/  I2FP.F32.S32 R3, R3 ;  /* 0x0000000300037245 */ /* 0x000fe40000201400 */
[----:B------:R-:W-:Y:S01]  /*3c10*/  @P0 MOV R0, 0x7f800000 ;  /* 0x7f80000000000802 */ /* 0x000fe20000000f00 */
        /* <DEDUP_REMOVED lines=16> */
[----:B------:R-:W-:-:S04]  /*3d20*/  FFMA.FTZ R4, R4, R5, R4 ;  /* 0x0000000504047223 */ /* 0x000fc80000010004 */
[----:B------:R-:W-:Y:S01]  /*3d30*/  FFMA.FTZ R3, R3, 0.69314718246459960938, R4 ;  /* 0x3f31721803037823 */ /* 0x000fe20000010004 */
[C---:B------:R-:W-:Y:S01]  /*3d40*/  @P1 FFMA.FTZ R3, -R17.reuse, R0, +INF ;  /* 0x7f80000011031423 */ /* 0x040fe20000010100 */
[----:B------:R-:W-:Y:S01]  /*3d50*/  @P0 FSETP.NEU.FTZ.AND P1, PT, R17, RZ, PT ;  /* 0x000000ff1100020b */ /* 0x000fe20003f3d000 */
[----:B------:R-:W-:-:S03]  /*3d60*/  FADD.FTZ R0, R27, -1 ;  /* 0xbf8000001b007421 */ /* 0x000fc60000010000 */
[----:B------:R-:W-:Y:S02]  /*3d70*/  @P0 FSEL R3, R3, -RZ, P1 ;  /* 0x800000ff03030208 */ /* 0x000fe40000800000 */
[C---:B------:R-:W-:Y:S02]  /*3d80*/  FSETP.GE.FTZ.AND P1, PT, R18.reuse, RZ, PT ;  /* 0x000000ff1200720b */ /* 0x040fe40003f36000 */
[----:B------:R-:W-:Y:S02]  /*3d90*/  FSETP.GTU.FTZ.AND P0, PT, R18, 1, PT ;  /* 0x3f8000001200780b */ /* 0x000fe40003f1c000 */
[----:B------:R-:W-:-:S05]  /*3da0*/  FMNMX.NAN R17, R3, -100, !PT ;  /* 0xc2c8000003117809 */ /* 0x000fca0007820000 */
[----:B------:R-:W-:-:S06]  /*3db0*/  FFMA.FTZ R17, R17, R0, -R6 ;  /* 0x0000000011117223 */ /* 0x000fcc0000010806 */
[----:B------:R-:W-:Y:S05]  /*3dc0*/  @!P0 BRA P1, `(.L_x_4563) ;  /* 0x0000000000408947 */ /* 0x000fea0000800000 */
        /* <DEDUP_REMOVED lines=16> */
.L_x_4563:
[----:B------:R-:W-:Y:S05]  /*3ed0*/  BSYNC.RECONVERGENT B6 ;  /* 0x0000000000067941 */ /* 0x000fea0003800200 */
.L_x_4562:
        /* <DEDUP_REMOVED lines=20> */
.L_x_4565:
[----:B------:R-:W-:Y:S05]  /*4020*/  BSYNC.RECONVERGENT B6 ;  /* 0x0000000000067941 */ /* 0x000fea0003800200 */
.L_x_4564:
[----:B------:R-:W-:Y:S01]  /*4030*/  FADD.FTZ R0, -R18, -RZ ;  /* 0x800000ff12007221 */ /* 0x000fe20000010100 */
[----:B------:R-:W-:Y:S02]  /*4040*/  HFMA2 R6, -RZ, RZ, 1.625, 0 ;  /* 0x3e800000ff067431 */ /* 0x000fe400000001ff */
[----:B------:R-:W-:Y:S01]  /*4050*/  IMAD.MOV.U32 R7, RZ, RZ, 0x3d39bf78 ;  /* 0x3d39bf78ff077424 */ /* 0x000fe200078e00ff */
        /* <DEDUP_REMOVED lines=53> */
.L_x_4567:
[----:B------:R-:W-:Y:S05]  /*43b0*/  BSYNC.RECONVERGENT B6 ;  /* 0x0000000000067941 */ /* 0x000fea0003800200 */
.L_x_4566:
        /* <DEDUP_REMOVED lines=20> */
.L_x_4569:
[----:B------:R-:W-:Y:S05]  /*4500*/  BSYNC.RECONVERGENT B6 ;  /* 0x0000000000067941 */ /* 0x000fea0003800200 */
.L_x_4568:
        /* <DEDUP_REMOVED lines=10> */
[-C--:B------:R-:W-:Y:S01]  /*45b0*/  IADD3 R4, PT, PT, R0, -R3.reuse, RZ ;  /* 0x8000000300047210 */ /* 0x080fe20007ffe0ff */
[----:B------:R-:W-:Y:S01]  /*45c0*/  @P0 IMAD.MOV.U32 R0, RZ, RZ, 0x7f800000 ;  /* 0x7f800000ff000424 */ /* 0x000fe200078e00ff */
        /* <DEDUP_REMOVED lines=44> */
.L_x_4571:
[----:B------:R-:W-:Y:S05]  /*4890*/  BSYNC.RECONVERGENT B6 ;  /* 0x0000000000067941 */ /* 0x000fea0003800200 */
.L_x_4570:
        /* <DEDUP_REMOVED lines=20> */
.L_x_4573:
[----:B------:R-:W-:Y:S05]  /*49e0*/  BSYNC.RECONVERGENT B6 ;  /* 0x0000000000067941 */ /* 0x000fea0003800200 */
.L_x_4572:
        /* <DEDUP_REMOVED lines=56> */
.L_x_4575:
[----:B------:R-:W-:Y:S05]  /*4d70*/  BSYNC.RECONVERGENT B6 ;  /* 0x0000000000067941 */ /* 0x000fea0003800200 */
.L_x_4574:
        /* <DEDUP_REMOVED lines=20> */
.L_x_4577:
[----:B------:R-:W-:Y:S05]  /*4ec0*/  BSYNC.RECONVERGENT B6 ;  /* 0x0000000000067941 */ /* 0x000fea0003800200 */
.L_x_4576:
        /* <DEDUP_REMOVED lines=56> */
.L_x_4579:
[----:B------:R-:W-:Y:S05]  /*5250*/  BSYNC.RECONVERGENT B6 ;  /* 0x0000000000067941 */ /* 0x000fea0003800200 */
.L_x_4578:
        /* <DEDUP_REMOVED lines=20> */
.L_x_4581:
[----:B------:R-:W-:Y:S05]  /*53a0*/  BSYNC.RECONVERGENT B6 ;  /* 0x0000000000067941 */ /* 0x000fea0003800200 */
.L_x_4580:
        /* <DEDUP_REMOVED lines=56> */
.L_x_4583:
[----:B------:R-:W-:Y:S05]  /*5730*/  BSYNC.RECONVERGENT B6 ;  /* 0x0000000000067941 */ /* 0x000fea0003800200 */
.L_x_4582:
        /* <DEDUP_REMOVED lines=20> */
.L_x_4585:
[----:B------:R-:W-:Y:S05]  /*5880*/  BSYNC.RECONVERGENT B6 ;  /* 0x0000000000067941 */ /* 0x000fea0003800200 */
.L_x_4584:
[----:B------:R-:W-:Y:S01]  /*5890*/  FADD.FTZ R0, -R25, -RZ ;  /* 0x800000ff19007221 */ /* 0x000fe20000010100 */
        /* <DEDUP_REMOVED lines=12> */
[----:B------:R-:W-:Y:S01]  /*5960*/  FFMA.FTZ R5, R5, R6, -1 ;  /* 0xbf80000005057423 */ /* 0x000fe20000010006 */
[----:B0-----:R-:W-:Y:S01]  /*5970*/  FMUL.FTZ R8, R8, 0.69314718246459960938 ;  /* 0x3f31721808087820 */ /* 0x001fe20000410000 */
[----:B------:R-:W-:Y:S02]  /*5980*/  FMUL.FTZ R3, R3, 1.1920928955078125e-07 ;  /* 0x3400000003037820 */ /* 0x000fe40000410000 */
[----:B------:R-:W-:Y:S02]  /*5990*/  FADD.FTZ R6, R4, R5 ;  /* 0x0000000504067221 */ /* 0x000fe40000010000 */
[----:B------:R-:W-:-:S02]  /*59a0*/  FMNMX.NAN R8, R8, -100, !PT ;  /* 0xc2c8000008087809 */ /* 0x000fc40007820000 */
[----:B------:R-:W-:-:S03]  /*59b0*/  FFMA.FTZ R5, R6, -R7, 0.10546888411045074463 ;  /* 0x3dd8001206057423 */ /* 0x000fc60000010807 */
[----:B------:R-:W-:Y:S01]  /*59c0*/  FMUL.FTZ R8, R33, R8 ;  /* 0x0000000821087220 */ /* 0x000fe20000410000 */
[----:B------:R-:W-:-:S04]  /*59d0*/  FFMA.FTZ R5, R6, R5, -0.13229703903198242188 ;  /* 0xbe0778e006057423 */ /* 0x000fc80000010005 */
[----:B------:R-:W-:-:S04]  /*59e0*/  FFMA.FTZ R5, R6, R5, 0.14491446316242218018 ;  /* 0x3e14647506057423 */ /* 0x000fc80000010005 */
[----:B------:R-:W-:-:S04]  /*59f0*/  FFMA.FTZ R5, R6, R5, -0.16641564667224884033 ;  /* 0xbe2a68dd06057423 */ /* 0x000fc80000010005 */
[----:B------:R-:W-:-:S04]  /*5a00*/  FFMA.FTZ R5, R6, R5, 0.19988867640495300293 ;  /* 0x3e4caf9e06057423 */ /* 0x000fc80000010005 */
[----:B------:R-:W-:-:S04]  /*5a10*/  FFMA.FTZ R5, R6, R5, -0.25000196695327758789 ;  /* 0xbe80004206057423 */ /* 0x000fc80000010005 */
[C---:B------:R-:W-:Y:S02]  /*5a20*/  FFMA.FTZ R7, R6.reuse, R5, 0.33333510160446166992 ;  /* 0x3eaaaae606077423 */ /* 0x040fe40000010005 */
[----:B------:R-:W0:Y:S02]  /*5a30*/  LDC.64 R4, c[0x0][0x388] ;  /* 0x0000e200ff047b82 */ /* 0x000e240000000a00 */
[----:B------:R-:W-:-:S04]  /*5a40*/  FFMA.FTZ R7, R6, R7, -0.5 ;  /* 0xbf00000006077423 */ /* 0x000fc80000010007 */
[----:B------:R-:W-:-:S04]  /*5a50*/  FMUL.FTZ R7, R6, R7 ;  /* 0x0000000706077220 */ /* 0x000fc80000410000 */
[----:B------:R-:W-:-:S04]  /*5a60*/  FFMA.FTZ R6, R6, R7, R6 ;  /* 0x0000000706067223 */ /* 0x000fc80000010006 */
[----:B------:R-:W-:Y:S01]  /*5a70*/  FFMA.FTZ R3, R3, 0.69314718246459960938, R6 ;  /* 0x3f31721803037823 */ /* 0x000fe20000010006 */
[C---:B------:R-:W-:Y:S01]  /*5a80*/  @P1 FFMA.FTZ R3, -R25.reuse, R0, +INF ;  /* 0x7f80000019031423 */ /* 0x040fe20000010100 */
[----:B------:R-:W-:Y:S01]  /*5a90*/  @P0 FSETP.NEU.FTZ.AND P1, PT, R25, RZ, PT ;  /* 0x000000ff1900020b */ /* 0x000fe20003f3d000 */
[----:B------:R-:W-:-:S03]  /*5aa0*/  FADD.FTZ R0, R33, -1 ;  /* 0xbf80000021007421 */ /* 0x000fc60000010000 */
[----:B------:R-:W-:Y:S01]  /*5ab0*/  @P0 FSEL R3, R3, -RZ, P1 ;  /* 0x800000ff03030208 */ /* 0x000fe20000800000 */
[----:B0-----:R-:W-:-:S03]  /*5ac0*/  IMAD.WIDE.U32 R4, R36, 0x4, R4 ;  /* 0x0000000424047825 */ /* 0x001fc600078e0004 */
[----:B------:R-:W-:Y:S01]  /*5ad0*/  FMNMX.NAN R25, R3, -100, !PT ;  /* 0xc2c8000003197809 */ /* 0x000fe20007820000 */
[----:B------:R-:W-:-:S04]  /*5ae0*/  IMAD.WIDE.U32 R4, R2, 0x8, R4 ;  /* 0x0000000802047825 */ /* 0x000fc800078e0004 */
[----:B------:R-:W-:Y:S01]  /*5af0*/  FFMA.FTZ R25, R25, R0, -R8 ;  /* 0x0000000019197223 */ /* 0x000fe20000010808 */
[----:B------:R-:W-:Y:S04]  /*5b00*/  STG.E.64 desc[UR36][R4.64], R16 ;  /* 0x0000001004007986 */ /* 0x000fe8000c101b24 */
[----:B------:R-:W-:Y:S04]  /*5b10*/  STG.E.64 desc[UR36][R4.64+0x400], R18 ;  /* 0x0004001204007986 */ /* 0x000fe8000c101b24 */
[----:B------:R-:W-:Y:S04]  /*5b20*/  STG.E.64 desc[UR36][R4.64+0x800], R22 ;  /* 0x0008001604007986 */ /* 0x000fe8000c101b24 */
[----:B------:R-:W-:Y:S01]  /*5b30*/  STG.E.64 desc[UR36][R4.64+0xc00], R24 ;  /* 0x000c001804007986 */ /* 0x000fe2000c101b24 */
[----:B------:R-:W-:Y:S05]  /*5b40*/  EXIT ;  /* 0x000000000000794d */ /* 0x000fea0003800000 */
.L_x_4586:
        /* <DEDUP_REMOVED lines=11> */
.L_x_10678:


//--------------------- .text._ZN2at6native29vectorized_elementwise_kernelILi4EZZZNS0_29binary_cross_entropy_out_cudaERKNS_6TensorES4_RKSt8optionalIS2_ElRS2_ENKUlvE_clEvENKUlvE0_clEvEUlffE_St5arrayIPcLm3EEEEviT0_T1_ --------------------------
	.section	.text._ZN2at6native29vectorized_elementwise_kernelILi4EZZZNS0_29binary_cross_entropy_out_cudaERKNS_6TensorES4_RKSt8optionalIS2_ElRS2_ENKUlvE_clEvENKUlvE0_clEvEUlffE_St5arrayIPcLm3EEEEviT0_T1_,"ax",@progbits
	.align	128
        .global         _ZN2at6native29vectorized_elementwise_kernelILi4EZZZNS0_29binary_cross_entropy_out_cudaERKNS_6TensorES4_RKSt8optionalIS2_ElRS2_ENKUlvE_clEvENKUlvE0_clEvEUlffE_St5arrayIPcLm3EEEEviT0_T1_
        .type           _ZN2at6native29vectorized_elementwise_kernelILi4EZZZNS0_29binary_cross_entropy_out_cudaERKNS_6TensorES4_RKSt8optionalIS2_ElRS2_ENKUlvE_clEvENKUlvE0_clEvEUlffE_St5arrayIPcLm3EEEEviT0_T1_,@function
        .size           _ZN2at6native29vectorized_elementwise_kernelILi4EZZZNS0_29binary_cross_entropy_out_cudaERKNS_6TensorES4_RKSt8optionalIS2_ElRS2_ENKUlvE_clEvENKUlvE0_clEvEUlffE_St5arrayIPcLm3EEEEviT0_T1_,(.L_x_10679 - _ZN2at6native29vectorized_elementwise_kernelILi4EZZZNS0_29binary_cross_entropy_out_cudaERKNS_6TensorES4_RKSt8optionalIS2_ElRS2_ENKUlvE_clEvENKUlvE0_clEvEUlffE_St5arrayIPcLm3EEEEviT0_T1_)
        .other          _ZN2at6native29vectorized_elementwise_kernelILi4EZZZNS0_29binary_cross_entropy_out_cudaERKNS_6TensorES4_RKSt8optionalIS2_ElRS2_ENKUlvE_clEvENKUlvE0_clEvEUlffE_St5arrayIPcLm3EEEEviT0_T1_,@"STO_CUDA_ENTRY STV_DEFAULT"
_ZN2at6native29vectorized_elementwise_kernelILi4EZZZNS0_29binary_cross_entropy_out_cudaERKNS_6TensorES4_RKSt8optionalIS2_ElRS2_ENKUlvE_clEvENKUlvE0_clEvEUlffE_St5arrayIPcLm3EEEEviT0_T1_:
.text._ZN2at6native29vectorized_elementwise_kernelILi4EZZZNS0_29binary_cross_entropy_out_cudaERKNS_6TensorES4_RKSt8optionalIS2_ElRS2_ENKUlvE_clEvENKUlvE0_clEvEUlffE_St5arrayIPcLm3EEEEviT0_T1_:
        /* <DEDUP_REMOVED lines=12> */
[----:B------:R-:W-:-:S04]  /*00c0*/  CS2R R32, SRZ ;  /* 0x0000000000207805 */ /* 0x000fc8000001ff00 */
        /* <DEDUP_REMOVED lines=11> */
[----:B---3--:R-:W-:-:S04]  /*0180*/  @!P4 IMAD.WIDE.U32 R8, R21, 0x4, R8 ;  /* 0x000000041508c825 */ /* 0x008fc800078e0008 */
[----:B----4-:R-:W-:Y:S01]  /*0190*/  @!P4 IMAD.WIDE.U32 R10, R21, 0x4, R10 ;  /* 0x00000004150ac825 */ /* 0x010fe200078e000a */
[----:B------:R3:W5:Y:S02]  /*01a0*/  @!P4 LDG.E R16, desc[UR36][R8.64] ;  /* 0x000000240810c981 */ /* 0x000764000c1e1900 */
[----:B------:R-:W4:Y:S02]  /*01b0*/  LDC.64 R36, c[0x0][0x398] ;  /* 0x0000e600ff247b82 */ /* 0x000f240000000a00 */
[----:B------:R-:W5:Y:S01]  /*01c0*/  @!P4 LDG.E R2, desc[UR36][R10.64] ;  /* 0x000000240a02c981 */ /* 0x000f62000c1e1900 */
[----:B------:R-:W-:Y:S01]  /*01d0*/  @!P5 IMAD.IADD R23, R22, 0x1, R17 ;  /* 0x000000011617d824 */ /* 0x000fe200078e0211 */
[----:B------:R-:W-:-:S03]  /*01e0*/  @!P5 IADD3 R17, PT, PT, R17, 0x80, RZ ;  /* 0x000000801111d810 */ /* 0x000fc60007ffe0ff */
[----:B-1----:R-:W-:Y:S01]  /*01f0*/  @!P5 IMAD.WIDE.U32 R12, R23, 0x4, R12 ;  /* 0x00000004170cd825 */ /* 0x002fe200078e000c */
[-C--:B------:R-:W-:Y:S02]  /*0200*/  ISETP.GE.U32.AND P3, PT, R17, R34.reuse, PT ;  /* 0x000000221100720c */ /* 0x080fe40003f66070 */
[----:B------:R-:W-:Y:S02]  /*0210*/  CS2R R30, SRZ ;  /* 0x00000000001e7805 */ /* 0x000fe4000001ff00 */
[----:B------:R-:W-:Y:S01]  /*0220*/  CS2R R28, SRZ ;  /* 0x00000000001c7805 */ /* 0x000fe2000001ff00 */
[----:B--2---:R-:W-:Y:S01]  /*0230*/  @!P5 IMAD.WIDE.U32 R14, R23, 0x4, R14 ;  /* 0x00000004170ed825 */ /* 0x004fe200078e000e */
[----:B------:R1:W5:Y:S01]  /*0240*/  @!P5 LDG.E R33, desc[UR36][R12.64] ;  /* 0x000000240c21d981 */ /* 0x000362000c1e1900 */
[----:B---3--:R-:W2:Y:S03]  /*0250*/  LDC.64 R8, c[0x0][0x398] ;  /* 0x0000e600ff087b82 */ /* 0x008ea60000000a00 */
[----:B------:R3:W5:Y:S03]  /*0260*/  @!P5 LDG.E R32, desc[UR36][R14.64] ;  /* 0x000000240e20d981 */ /* 0x000766000c1e1900 */
[----:B------:R-:W-:Y:S01]  /*0270*/  @!P3 IMAD.IADD R19, R22, 0x1, R17 ;  /* 0x000000011613b824 */ /* 0x000fe200078e0211 */
[----:B------:R-:W-:Y:S01]  /*0280*/  @!P3 IADD3 R17, PT, PT, R17, 0x80, RZ ;  /* 0x000000801111b810 */ /* 0x000fe20007ffe0ff */
[----:B-1----:R-:W1:Y:S03]  /*0290*/  LDC.64 R12, c[0x0][0x390] ;  /* 0x0000e400ff0c7b82 */ /* 0x002e660000000a00 */
[----:B------:R-:W-:-:S05]  /*02a0*/  ISETP.GE.U32.AND P2, PT, R17, R34, PT ;  /* 0x000000221100720c */ /* 0x000fca0003f46070 */
[----:B---3--:R-:W3:Y:S08]  /*02b0*/  LDC.64 R14, c[0x0][0x390] ;  /* 0x0000e400ff0e7b82 */ /* 0x008ef00000000a00 */
[----:B------:R-:W-:Y:S01]  /*02c0*/  @!P2 IMAD.IADD R3, R22, 0x1, R17 ;  /* 0x000000011603a824 */ /* 0x000fe200078e0211 */
[----:B------:R-:W-:Y:S01]  /*02d0*/  @!P2 IADD3 R17, PT, PT, R17, 0x80, RZ ;  /* 0x000000801111a810 */ /* 0x000fe20007ffe0ff */
[----:B------:R-:W1:Y:S03]  /*02e0*/  LDC.64 R10, c[0x0][0x398] ;  /* 0x0000e600ff0a7b82 */ /* 0x000e660000000a00 */
[----:B------:R-:W-:-:S05]  /*02f0*/  ISETP.GE.U32.AND P1, PT, R17, R34, PT ;  /* 0x000000221100720c */ /* 0x000fca0003f26070 */
[----:B------:R-:W1:Y:S08]  /*0300*/  LDC.64 R20, c[0x0][0x398] ;  /* 0x0000e600ff147b82 */ /* 0x000e700000000a00 */
[----:B------:R-:W-:Y:S01]  /*0310*/  @!P1 IADD3 R25, PT, PT, R22, R17, RZ ;  /* 0x0000001116199210 */ /* 0x000fe20007ffe0ff */
[----:B------:R-:W-:-:S05]  /*0320*/  @!P1 VIADD R17, R17, 0x80 ;  /* 0x0000008011119836 */ /* 0x000fca0000000000 */
[----:B------:R-:W-:-:S13]  /*0330*/  ISETP.GE.U32.AND P0, PT, R17, R34, PT ;  /* 0x000000221100720c */ /* 0x000fda0003f06070 */
[----:B------:R-:W-:Y:S01]  /*0340*/  @!P0 IADD3 R23, PT, PT, R22, R17, RZ ;  /* 0x0000001116178210 */ /* 0x000fe20007ffe0ff */
[----:B------:R-:W-:-:S05]  /*0350*/  @!P0 VIADD R17, R17, 0x80 ;  /* 0x0000008011118836 */ /* 0x000fca0000000000 */
[----:B------:R-:W-:Y:S01]  /*0360*/  ISETP.GE.U32.AND P4, PT, R17, R34, PT ;  /* 0x000000221100720c */ /* 0x000fe20003f86070 */
[----:B0-----:R-:W-:-:S04]  /*0370*/  @!P3 IMAD.WIDE.U32 R6, R19, 0x4, R6 ;  /* 0x000000041306b825 */ /* 0x001fc800078e0006 */
[----:B------:R-:W-:Y:S01]  /*0380*/  @!P3 IMAD.WIDE.U32 R4, R19, 0x4, R4 ;  /* 0x000000041304b825 */ /* 0x000fe200078e0004 */
[----:B------:R0:W5:Y:S01]  /*0390*/  @!P3 LDG.E R31, desc[UR36][R6.64] ;  /* 0x00000024061fb981 */ /* 0x000162000c1e1900 */
[----:B------:R-:W2:Y:S02]  /*03a0*/  LDC.64 R18, c[0x0][0x390] ;  /* 0x0000e400ff127b82 */ /* 0x000ea40000000a00 */
[C---:B------:R-:W-:Y:S01]  /*03b0*/  @!P2 IMAD.WIDE.U32 R26, R3.reuse, 0x4, R26 ;  /* 0x00000004031aa825 */ /* 0x040fe200078e001a */
[----:B------:R3:W5:Y:S03]  /*03c0*/  @!P3 LDG.E R30, desc[UR36][R4.64] ;  /* 0x00000024041eb981 */ /* 0x000766000c1e1900 */
[----:B----4-:R-:W-:Y:S01]  /*03d0*/  @!P2 IMAD.WIDE.U32 R36, R3, 0x4, R36 ;  /* 0x000000040324a825 */ /* 0x010fe200078e0024 */
[----:B------:R-:W-:Y:S01]  /*03e0*/  @!P4 IADD3 R3, PT, PT, R22, R17, RZ ;  /* 0x000000111603c210 */ /* 0x000fe20007ffe0ff */
[----:B------:R4:W5:Y:S01]  /*03f0*/  @!P2 LDG.E R29, desc[UR36][R26.64] ;  /* 0x000000241a1da981 */ /* 0x000962000c1e1900 */
[----:B0-----:R-:W0:Y:S01]  /*0400*/  LDC.64 R6, c[0x0][0x390] ;  /* 0x0000e400ff067b82 */ /* 0x001e220000000a00 */
[----:B------:R-:W-:-:S02]  /*0410*/  @!P4 VIADD R17, R17, 0x80 ;  /* 0x000000801111c836 */ /* 0x000fc40000000000 */
[----:B------:R-:W5:Y:S05]  /*0420*/  @!P2 LDG.E R28, desc[UR36][R36.64] ;  /* 0x00000024241ca981 */ /* 0x000f6a000c1e1900 */
[----:B---3--:R-:W3:Y:S01]  /*0430*/  LDC.64 R4, c[0x0][0x398] ;  /* 0x0000e600ff047b82 */ /* 0x008ee20000000a00 */
[----:B------:R-:W-:Y:S02]  /*0440*/  ISETP.GE.U32.AND P2, PT, R17, R34, PT ;  /* 0x000000221100720c */ /* 0x000fe40003f46070 */
[----:B----4-:R-:W-:Y:S01]  /*0450*/  CS2R R26, SRZ ;  /* 0x00000000001a7805 */ /* 0x010fe2000001ff00 */
[----:B--2---:R-:W-:-:S04]  /*0460*/  @!P1 IMAD.WIDE.U32 R18, R25, 0x4, R18 ;  /* 0x0000000419129825 */ /* 0x004fc800078e0012 */
[C---:B------:R-:W-:Y:S01]  /*0470*/  @!P0 IMAD.WIDE.U32 R14, R23.reuse, 0x4, R14 ;  /* 0x00000004170e8825 */ /* 0x040fe200078e000e */
[----:B------:R2:W5:Y:S05]  /*0480*/  @!P1 LDG.E R27, desc[UR36][R18.64] ;  /* 0x00000024121b9981 */ /* 0x00056a000c1e1900 */
[----:B------:R-:W-:Y:S01]  /*0490*/  @!P2 IADD3 R17, PT, PT, R22, R17, RZ ;  /* 0x000000111611a210 */ /* 0x000fe20007ffe0ff */
[----:B------:R-:W-:-:S04]  /*04a0*/  @!P0 IMAD.WIDE.U32 R8, R23, 0x4, R8 ;  /* 0x0000000417088825 */ /* 0x000fc800078e0008 */
[----:B-1----:R-:W-:Y:S01]  /*04b0*/  @!P2 IMAD.WIDE.U32 R12, R17, 0x4, R12 ;  /* 0x00000004110ca825 */ /* 0x002fe200078e000c */
[----:B--2---:R-:W-:-:S03]  /*04c0*/  CS2R R18, SRZ ;  /* 0x0000000000127805 */ /* 0x004fc6000001ff00 */
[----:B------:R-:W-:Y:S01]  /*04d0*/  @!P2 IMAD.WIDE.U32 R10, R17, 0x4, R10 ;  /* 0x00000004110aa825 */ /* 0x000fe200078e000a */
[----:B------:R-:W-:-:S03]  /*04e0*/  MOV R17, RZ ;  /* 0x000000ff00117202 */ /* 0x000fc60000000f00 */
[----:B------:R-:W-:Y:S01]  /*04f0*/  IMAD.MOV.U32 R23, RZ, RZ, RZ ;  /* 0x000000ffff177224 */ /* 0x000fe200078e00ff */
[----:B------:R1:W5:Y:S01]  /*0500*/  @!P2 LDG.E R18, desc[UR36][R12.64] ;  /* 0x000000240c12a981 */ /* 0x000362000c1e1900 */
[----:B------:R-:W-:-:S03]  /*0510*/  @!P1 IMAD.WIDE.U32 R20, R25, 0x4, R20 ;  /* 0x0000000419149825 */ /* 0x000fc600078e0014 */
[----:B------:R1:W5:Y:S01]  /*0520*/  @!P2 LDG.E R17, desc[UR36][R10.64] ;  /* 0x000000240a11a981 */ /* 0x000362000c1e1900 */
[----:B0-----:R-:W-:-:S03]  /*0530*/  @!P4 IMAD.WIDE.U32 R6, R3, 0x4, R6 ;  /* 0x000000040306c825 */ /* 0x001fc600078e0006 */
[----:B------:R1:W5:Y:S01]  /*0540*/  @!P1 LDG.E R26, desc[UR36][R20.64] ;  /* 0x00000024141a9981 */ /* 0x000362000c1e1900 */
[----:B---3--:R-:W-:-:S03]  /*0550*/  @!P4 IMAD.WIDE.U32 R4, R3, 0x4, R4 ;  /* 0x000000040304c825 */ /* 0x008fc600078e0004 */
[----:B------:R1:W5:Y:S04]  /*0560*/  @!P4 LDG.E R23, desc[UR36][R6.64] ;  /* 0x000000240617c981 */ /* 0x000368000c1e1900 */
[----:B------:R1:W5:Y:S01]  /*0570*/  @!P4 LDG.E R19, desc[UR36][R4.64] ;  /* 0x000000240413c981 */ /* 0x000362000c1e1900 */
[----:B------:R-:W-:-:S06]  /*0580*/  CS2R R24, SRZ ;  /* 0x0000000000187805 */ /* 0x000fcc000001ff00 */
[----:B------:R1:W5:Y:S04]  /*0590*/  @!P0 LDG.E R25, desc[UR36][R14.64] ;  /* 0x000000240e198981 */ /* 0x000368000c1e1900 */
[----:B------:R1:W5:Y:S01]  /*05a0*/  @!P0 LDG.E R24, desc[UR36][R8.64] ;  /* 0x0000002408188981 */ /* 0x000362000c1e1900 */
[----:B------:R-:W-:Y:S01]  /*05b0*/  ISETP.GE.U32.AND P0, PT, R35, R34, PT ;  /* 0x000000222300720c */ /* 0x000fe20003f06070 */
        /* <DEDUP_REMOVED lines=22> */
.L_x_4591:
[----:B------:R-:W-:Y:S05]  /*0720*/  BSYNC.RECONVERGENT B6 ;  /* 0x0000000000067941 */ /* 0x000fea0003800200 */
.L_x_4590:
        /* <DEDUP_REMOVED lines=20> */
.L_x_4593:
[----:B------:R-:W-:Y:S05]  /*0870*/  BSYNC.RECONVERGENT B6 ;  /* 0x0000000000067941 */ /* 0x000fea0003800200 */
.L_x_4592:
        /* <DEDUP_REMOVED lines=36> */
.L_x_4589:
[----:B------:R-:W-:Y:S05]  /*0ac0*/  BSYNC.RECONVERGENT B7 ;  /* 0x0000000000077941 */ /* 0x000fea0003800200 */
.L_x_4588:
        /* <DEDUP_REMOVED lines=24> */
.L_x_4597:
[----:B------:R-:W-:Y:S05]  /*0c50*/  BSYNC.RECONVERGENT B6 ;  /* 0x0000000000067941 */ /* 0x000fea0003800200 */
.L_x_4596:
        /* <DEDUP_REMOVED lines=20> */
.L_x_4599:
[----:B------:R-:W-:Y:S05]  /*0da0*/  BSYNC.RECONVERGENT B6 ;  /* 0x0000000000067941 */ /* 0x000fea0003800200 */
.L_x_4598:
        /* <DEDUP_REMOVED lines=36> */
.L_x_4595:
[----:B------:R-:W-:Y:S05]  /*0ff0*/  BSYNC.RECONVERGENT B7 ;  /* 0x0000000000077941 */ /* 0x000fea0003800200 */
.L_x_4594:
        /* <DEDUP_REMOVED lines=24> */
.L_x_4603:
[----:B------:R-:W-:Y:S05]  /*1180*/  BSYNC.RECONVERGENT B6 ;  /* 0x0000000000067941 */ /* 0x000fea0003800200 */
.L_x_4602:
        /* <DEDUP_REMOVED lines=20> */
.L_x_4605:
[----:B------:R-:W-:Y:S05]  /*12d0*/  BSYNC.RECONVERGENT B6 ;  /* 0x0000000000067941 */ /* 0x000fea0003800200 */
.L_x_4604:
        /* <DEDUP_REMOVED lines=36> */
.L_x_4601:
[----:B------:R-:W-:Y:S05]  /*1520*/  BSYNC.RECONVERGENT B7 ;  /* 0x0000000000077941 */ /* 0x000fea0003800200 */
.L_x_4600:
        /* <DEDUP_REMOVED lines=24> */
.L_x_4609:
[----:B------:R-:W-:Y:S05]  /*16b0*/  BSYNC.RECONVERGENT B6 ;  /* 0x0000000000067941 */ /* 0x000fea0003800200 */
.L_x_4608:
        /* <DEDUP_REMOVED lines=20> */
.L_x_4611:
[----:B------:R-:W-:Y:S05]  /*1800*/  BSYNC.RECONVERGENT B6 ;  /* 0x0000000000067941 */ /* 0x000fea0003800200 */
.L_x_4610:
        /* <DEDUP_REMOVED lines=36> */
.L_x_4607:
[----:B------:R-:W-:Y:S05]  /*1a50*/  BSYNC.RECONVERGENT B7 ;  /* 0x0000000000077941 */ /* 0x000fea0003800200 */
.L_x_4606:
        /* <DEDUP_REMOVED lines=24> */
.L_x_4615:
[----:B------:R-:W-:Y:S05]  /*1be0*/  BSYNC.RECONVERGENT B6 ;  /* 0x0000000000067941 */ /* 0x000fea0003800200 */
.L_x_4614:
        /* <DEDUP_REMOVED lines=20> */
.L_x_4617:
[----:B------:R-:W-:Y:S05]  /*1d30*/  BSYNC.RECONVERGENT B6 ;  /* 0x0000000000067941 */ /* 0x000fea0003800200 */
.L_x_4616:
        /* <DEDUP_REMOVED lines=36> */
.L_x_4613:
[----:B------:R-:W-:Y:S05]  /*1f80*/  BSYNC.RECONVERGENT B7 ;  /* 0x0000000000077941 */ /* 0x000fea0003800200 */
.L_x_4612:
        /* <DEDUP_REMOVED lines=24> */
.L_x_4621:
[----:B------:R-:W-:Y:S05]  /*2110*/  BSYNC.RECONVERGENT B6 ;  /* 0x0000000000067941 */ /* 0x000fea0003800200 */
.L_x_4620:
        /* <DEDUP_REMOVED lines=20> */
.L_x_4623:
[----:B------:R-:W-:Y:S05]  /*2260*/  BSYNC.RECONVERGENT B6 ;  /* 0x0000000000067941 */ /* 0x000fea0003800200 */
.L_x_4622:
        /* <DEDUP_REMOVED lines=36> */
.L_x_4619:
[----:B------:R-:W-:Y:S05]  /*24b0*/  BSYNC.RECONVERGENT B7 ;  /* 0x0000000000077941 */ /* 0x000fea0003800200 */
.L_x_4618:
        /* <DEDUP_REMOVED lines=24> */
.L_x_4627:
[----:B------:R-:W-:Y:S05]  /*2640*/  BSYNC.RECONVERGENT B6 ;  /* 0x0000000000067941 */ /* 0x000fea0003800200 */
.L_x_4626:
        /* <DEDUP_REMOVED lines=20> */
.L_x_4629:
[----:B------:R-:W-:Y:S05]  /*2790*/  BSYNC.RECONVERGENT B6 ;  /* 0x0000000000067941 */ /* 0x000fea0003800200 */
.L_x_4628:
        /* <DEDUP_REMOVED lines=31> */
[----:B------:R-:W-:Y:S02]  /*2990*/  FMNMX.NAN R4, R5, -100, !PT ;  /* 0xc2c8000005047809 */ /* 0x000fe40007820000 */
[----:B------:R-:W-:-:S03]  /*29a0*/  @P0 FSEL R0, R0, -RZ, P1 ;  /* 0x800000ff00000208 */ /* 0x000fc60000800000 */
[----:B------:R-:W-:Y:S01]  /*29b0*/  FMUL.FTZ R19, R4, R19 ;  /* 0x0000001304137220 */ /* 0x000fe20000410000 */
[----:B------:R-:W-:-:S05]  /*29c0*/  FMNMX.NAN R0, R0, -100, !PT ;  /* 0xc2c8000000007809 */ /* 0x000fca0007820000 */
[----:B------:R-:W-:-:S07]  /*29d0*/  FFMA.FTZ R19, R0, R3, -R19 ;  /* 0x0000000300137223 */ /* 0x000fce0000010813 */
.L_x_4625:
[----:B------:R-:W-:Y:S05]  /*29e0*/  BSYNC.RECONVERGENT B7 ;  /* 0x0000000000077941 */ /* 0x000fea0003800200 */
.L_x_4624:
        /* <DEDUP_REMOVED lines=24> */
.L_x_4633:
[----:B------:R-:W-:Y:S05]  /*2b70*/  BSYNC.RECONVERGENT B6 ;  /* 0x0000000000067941 */ /* 0x000fea0003800200 */
.L_x_4632:
        /* <DEDUP_REMOVED lines=20> */
.L_x_4635:
[----:B------:R-:W-:Y:S05]  /*2cc0*/  BSYNC.RECONVERGENT B6 ;  /* 0x0000000000067941 */ /* 0x000fea0003800200 */
.L_x_4634:
        /* <DEDUP_REMOVED lines=36> */
.L_x_4631:
[----:B------:R-:W-:Y:S05]  /*2f10*/  BSYNC.RECONVERGENT B7 ;  /* 0x0000000000077941 */ /* 0x000fea0003800200 */
.L_x_4630:
        /* <DEDUP_REMOVED lines=16> */
.L_x_4638:
[----:B------:R-:W-:-:S13]  /*3020*/  ISETP.GE.U32.AND P0, PT, R35, R34, PT ;  /* 0x000000222300720c */ /* 0x000fda0003f06070 */
[----:B------:R-:W-:Y:S05]  /*3030*/  @P0 BRA `(.L_x_4640) ;  /* 0x0000000000300947 */ /* 0x000fea0003800000 */
[----:B0-----:R-:W0:Y:S01]  /*3040*/  LDC.64 R2, c[0x0][0x388] ;  /* 0x0000e200ff027b82 */ /* 0x001e220000000a00 */
[----:B------:R-:W-:Y:S01]  /*3050*/  IADD3 R5, PT, PT, R22, R35, RZ ;  /* 0x0000002316057210 */ /* 0x000fe20007ffe0ff */
[----:B------:R-:W-:-:S04]  /*3060*/  VIADD R35, R35, 0x80 ;  /* 0x0000008023237836 */ /* 0x000fc80000000000 */
[----:B0-----:R-:W-:-:S05]  /*3070*/  IMAD.WIDE.U32 R2, R5, 0x4, R2 ;  /* 0x0000000405027825 */ /* 0x001fca00078e0002 */
[----:B------:R1:W-:Y:S02]  /*3080*/  STG.E desc[UR36][R2.64], R30 ;  /* 0x0000001e02007986 */ /* 0x0003e4000c101924 */
.L_x_4639:
[----:B------:R-:W-:-:S13]  /*3090*/  ISETP.GE.U32.AND P0, PT, R35, R34, PT ;  /* 0x000000222300720c */ /* 0x000fda0003f06070 */
[----:B------:R-:W-:Y:S05]  /*30a0*/  @P0 BRA `(.L_x_4641) ;  /* 0x0000000000300947 */ /* 0x000fea0003800000 */
[----:B-1----:R-:W1:Y:S01]  /*30b0*/  LDC.64 R2, c[0x0][0x388] ;  /* 0x0000e200ff027b82 */ /* 0x002e620000000a00 */
[----:B0-----:R-:W-:Y:S01]  /*30c0*/  IADD3 R5, PT, PT, R22, R35, RZ ;  /* 0x0000002316057210 */ /* 0x001fe20007ffe0ff */
[----:B------:R-:W-:-:S04]  /*30d0*/  VIADD R35, R35, 0x80 ;  /* 0x0000008023237836 */ /* 0x000fc80000000000 */
[----:B-1----:R-:W-:-:S05]  /*30e0*/  IMAD.WIDE.U32 R2, R5, 0x4, R2 ;  /* 0x0000000405027825 */ /* 0x002fca00078e0002 */
[----:B------:R1:W-:Y:S02]  /*30f0*/  STG.E desc[UR36][R2.64], R28 ;  /* 0x0000001c02007986 */ /* 0x0003e4000c101924 */
.L_x_4640:
[----:B------:R-:W-:-:S13]  /*3100*/  ISETP.GE.U32.AND P0, PT, R35, R34, PT ;  /* 0x000000222300720c */ /* 0x000fda0003f06070 */
[----:B------:R-:W-:Y:S05]  /*3110*/  @P0 BRA `(.L_x_4642) ;  /* 0x0000000000340947 */ /* 0x000fea0003800000 */
[----:B01----:R-:W0:Y:S01]  /*3120*/  LDC.64 R2, c[0x0][0x388] ;  /* 0x0000e200ff027b82 */ /* 0x003e220000000a00 */
[----:B------:R-:W-:Y:S01]  /*3130*/  IADD3 R5, PT, PT, R22, R35, RZ ;  /* 0x0000002316057210 */ /* 0x000fe20007ffe0ff */
[----:B------:R-:W-:-:S04]  /*3140*/  VIADD R35, R35, 0x80 ;  /* 0x0000008023237836 */ /* 0x000fc80000000000 */
[----:B0-----:R-:W-:-:S05]  /*3150*/  IMAD.WIDE.U32 R2, R5, 0x4, R2 ;  /* 0x0000000405027825 */ /* 0x001fca00078e0002 */
[----:B------:R2:W-:Y:S02]  /*3160*/  STG.E desc[UR36][R2.64], R26 ;  /* 0x0000001a02007986 */ /* 0x0005e4000c101924 */
.L_x_4641:
        /* <DEDUP_REMOVED lines=8> */
.L_x_4642:
[----:B------:R-:W-:Y:S05]  /*31f0*/  BSYNC.RELIABLE B1 ;  /* 0x0000000000017941 */ /* 0x000fea0003800100 */
.L_x_4637:
[----:B------:R-:W-:-:S13]  /*3200*/  ISETP.GE.U32.AND P0, PT, R35, R34, PT ;  /* 0x000000222300720c */ /* 0x000fda0003f06070 */
[----:B012---:R-:W0:Y:S01]  /*3210*/  @!P0 LDC.64 R2, c[0x0][0x388] ;  /* 0x0000e200ff028b82 */ /* 0x007e220000000a00 */
[----:B------:R-:W-:Y:S01]  /*3220*/  @!P0 IADD3 R5, PT, PT, R22, R35, RZ ;  /* 0x0000002316058210 */ /* 0x000fe20007ffe0ff */
[----:B------:R-:W-:-:S04]  /*3230*/  @!P0 VIADD R35, R35, 0x80 ;  /* 0x0000008023238836 */ /* 0x000fc80000000000 */
[----:B0-----:R-:W-:-:S05]  /*3240*/  @!P0 IMAD.WIDE.U32 R2, R5, 0x4, R2 ;  /* 0x0000000405028825 */ /* 0x001fca00078e0002 */
[----:B------:R3:W-:Y:S02]  /*3250*/  @!P0 STG.E desc[UR36][R2.64], R19 ;  /* 0x0000001302008986 */ /* 0x0007e4000c101924 */
.L_x_4643:
[----:B------:R-:W-:Y:S05]  /*3260*/  BSYNC.RECONVERGENT B0 ;  /* 0x0000000000007941 */ /* 0x000fea0003800200 */
.L_x_4636:
[----:B------:R-:W-:-:S13]  /*3270*/  ISETP.GE.U32.AND P0, PT, R35, R34, PT ;  /* 0x000000222300720c */ /* 0x000fda0003f06070 */
[----:B------:R-:W-:Y:S05]  /*3280*/  @P0 EXIT ;  /* 0x000000000000094d */ /* 0x000fea0003800000 */
[----:B-123--:R-:W1:Y:S01]  /*3290*/  LDC.64 R2, c[0x0][0x388] ;  /* 0x0000e200ff027b82 */ /* 0x00ee620000000a00 */
[----:B------:R-:W-:-:S05]  /*32a0*/  IADD3 R35, PT, PT, R22, R35, RZ ;  /* 0x0000002316237210 */ /* 0x000fca0007ffe0ff */
[----:B-1----:R-:W-:-:S05]  /*32b0*/  IMAD.WIDE.U32 R2, R35, 0x4, R2 ;  /* 0x0000000423027825 */ /* 0x002fca00078e0002 */
[----:B------:R-:W-:Y:S01]  /*32c0*/  STG.E desc[UR36][R2.64], R0 ;  /* 0x0000000002007986 */ /* 0x000fe2000c101924 */
[----:B------:R-:W-:Y:S05]  /*32d0*/  EXIT ;  /* 0x000000000000794d */ /* 0x000fea0003800000 */
.L_x_4587:
[----:B------:R-:W0:Y:S01]  /*32e0*/  S2R R2, SR_TID.X ;  /* 0x0000000000027919 */ /* 0x000e220000002100 */
[----:B------:R-:W1:Y:S08]  /*32f0*/  LDC.64 R4, c[0x0][0x390] ;  /* 0x0000e400ff047b82 */ /* 0x000e700000000a00 */
[----:B------:R-:W2:Y:S01]  /*3300*/  LDC.64 R6, c[0x0][0x398] ;  /* 0x0000e600ff067b82 */ /* 0x000ea20000000a00 */
[----:B-1----:R-:W-:-:S04]  /*3310*/  IMAD.WIDE.U32 R4, R22, 0x4, R4 ;  /* 0x0000000416047825 */ /* 0x002fc800078e0004 */
[----:B0-----:R-:W-:-:S05]  /*3320*/  IMAD.WIDE.U32 R4, R2, 0x10, R4 ;  /* 0x0000001002047825 */ /* 0x001fca00078e0004 */
[----:B------:R-:W3:Y:S01]  /*3330*/  LDG.E.128 R32, desc[UR36][R4.64] ;  /* 0x0000002404207981 */ /* 0x000ee2000c1e1d00 */
[----:B--2---:R-:W-:-:S03]  /*3340*/  IMAD.WIDE.U32 R6, R22, 0x4, R6 ;  /* 0x0000000416067825 */ /* 0x004fc600078e0006 */
[----:B------:R0:W5:Y:S01]  /*3350*/  LDG.E.128 R16, desc[UR36][R4.64+0x800] ;  /* 0x0008002404107981 */ /* 0x000162000c1e1d00 */
[----:B------:R-:W-:-:S05]  /*3360*/  IMAD.WIDE.U32 R6, R2, 0x10, R6 ;  /* 0x0000001002067825 */ /* 0x000fca00078e0006 */
[----:B------:R0:W5:Y:S04]  /*3370*/  LDG.E.128 R24, desc[UR36][R6.64] ;  /* 0x0000002406187981 */ /* 0x000168000c1e1d00 */
[----:B------:R0:W5:Y:S01]  /*3380*/  LDG.E.128 R28, desc[UR36][R6.64+0x800] ;  /* 0x00080024061c7981 */ /* 0x000162000c1e1d00 */
[----:B------:R-:W-:Y:S01]  /*3390*/  BSSY.RECONVERGENT B6, `(.L_x_4644) ;  /* 0x0000014000067945 */ /* 0x000fe20003800200 */
[C---:B---3--:R-:W-:Y:S02]  /*33a0*/  FSETP.GE.FTZ.AND P1, PT, R32.reuse, RZ, PT ;  /* 0x000000ff2000720b */ /* 0x048fe40003f36000 */
        /* <DEDUP_REMOVED lines=18> */
.L_x_4645:
[----:B------:R-:W-:Y:S05]  /*34d0*/  BSYNC.RECONVERGENT B6 ;  /* 0x0000000000067941 */ /* 0x000fea0003800200 */
.L_x_4644:
        /* <DEDUP_REMOVED lines=20> */
.L_x_4647:
[----:B------:R-:W-:Y:S05]  /*3620*/  BSYNC.RECONVERGENT B6 ;  /* 0x0000000000067941 */ /* 0x000fea0003800200 */
.L_x_4646:
        /* <DEDUP_REMOVED lines=34> */
[C---:B------:R-:W-:Y:S01]  /*3850*/  FMUL.FTZ R0, R24.reuse, R5 ;  /* 0x0000000518007220 */ /* 0x040fe20000410000 */
[----:B------:R-:W-:Y:S01]  /*3860*/  FSETP.GTU.FTZ.AND P0, PT, R33, 1, PT ;  /* 0x3f8000002100780b */ /* 0x000fe20003f1c000 */
[----:B------:R-:W-:Y:S01]  /*3870*/  FADD.FTZ R24, R24, -1 ;  /* 0xbf80000018187421 */ /* 0x000fe20000010000 */
        /* <DEDUP_REMOVED lines=19> */
.L_x_4649:
[----:B------:R-:W-:Y:S05]  /*39b0*/  BSYNC.RECONVERGENT B6 ;  /* 0x0000000000067941 */ /* 0x000fea0003800200 */
.L_x_4648:
        /* <DEDUP_REMOVED lines=20> */
.L_x_4651:
[----:B------:R-:W-:Y:S05]  /*3b00*/  BSYNC.RECONVERGENT B6 ;  /* 0x0000000000067941 */ /* 0x000fea0003800200 */
.L_x_4650:
        /* <DEDUP_REMOVED lines=56> */
.L_x_4653:
[----:B------:R-:W-:Y:S05]  /*3e90*/  BSYNC.RECONVERGENT B6 ;  /* 0x0000000000067941 */ /* 0x000fea0003800200 */
.L_x_4652:
        /* <DEDUP_REMOVED lines=20> */
.L_x_4655:
[----:B------:R-:W-:Y:S05]  /*3fe0*/  BSYNC.RECONVERGENT B6 ;  /* 0x0000000000067941 */ /* 0x000fea0003800200 */
.L_x_4654:
        /* <DEDUP_REMOVED lines=56> */
.L_x_4657:
[----:B------:R-:W-:Y:S05]  /*4370*/  BSYNC.RECONVERGENT B6 ;  /* 0x0000000000067941 */ /* 0x000fea0003800200 */
.L_x_4656:
        /* <DEDUP_REMOVED lines=20> */
.L_x_4659:
[----:B------:R-:W-:Y:S05]  /*44c0*/  BSYNC.RECONVERGENT B6 ;  /* 0x0000000000067941 */ /* 0x000fea0003800200 */
.L_x_4658:
        /* <DEDUP_REMOVED lines=56> */
.L_x_4661:
[----:B------:R-:W-:Y:S05]  /*4850*/  BSYNC.RECONVERGENT B6 ;  /* 0x0000000000067941 */ /* 0x000fea0003800200 */
.L_x_4660:
        /* <DEDUP_REMOVED lines=20> */
.L_x_4663:
[----:B------:R-:W-:Y:S05]  /*49a0*/  BSYNC.RECONVERGENT B6 ;  /* 0x0000000000067941 */ /* 0x000fea0003800200 */
.L_x_4662:
        /* <DEDUP_REMOVED lines=56> */
.L_x_4665:
[----:B------:R-:W-:Y:S05]  /*4d30*/  BSYNC.RECONVERGENT B6 ;  /* 0x0000000000067941 */ /* 0x000fea0003800200 */
.L_x_4664:
        /* <DEDUP_REMOVED lines=20> */
.L_x_4667:
[----:B------:R-:W-:Y:S05]  /*4e80*/  BSYNC.RECONVERGENT B6 ;  /* 0x0000000000067941 */ /* 0x000fea0003800200 */
.L_x_4666:
        /* <DEDUP_REMOVED lines=56> */
.L_x_4669:
[----:B------:R-:W-:Y:S05]  /*5210*/  BSYNC.RECONVERGENT B6 ;  /* 0x0000000000067941 */ /* 0x000fea0003800200 */
.L_x_4668:
        /* <DEDUP_REMOVED lines=20> */
.L_x_4671:
[----:B------:R-:W-:Y:S05]  /*5360*/  BSYNC.RECONVERGENT B6 ;  /* 0x0000000000067941 */ /* 0x000fea0003800200 */
.L_x_4670:
        /* <DEDUP_REMOVED lines=56> */
.L_x_4673:
[----:B------:R-:W-:Y:S05]  /*56f0*/  BSYNC.RECONVERGENT B6 ;  /* 0x0000000000067941 */ /* 0x000fea0003800200 */
.L_x_4672:
        /* <DEDUP_REMOVED lines=20> */
.L_x_4675:
[----:B------:R-:W-:Y:S05]  /*5840*/  BSYNC.RECONVERGENT B6 ;  /* 0x0000000000067941 */ /* 0x000fea0003800200 */
.L_x_4674:
        /* <DEDUP_REMOVED lines=39> */
[----:B------:R-:W-:Y:S04]  /*5ac0*/  STG.E.128 desc[UR36][R4.64], R24 ;  /* 0x0000001804007986 */ /* 0x000fe8000c101d24 */
[----:B------:R-:W-:Y:S01]  /*5ad0*/  STG.E.128 desc[UR36][R4.64+0x800], R16 ;  /* 0x0008001004007986 */ /* 0x000fe2000c101d24 */
[----:B------:R-:W-:Y:S05]  /*5ae0*/  EXIT ;  /* 0x000000000000794d */ /* 0x000fea0003800000 */
.L_x_4676:
        /* <DEDUP_REMOVED lines=9> */
.L_x_10679:


//--------------------- .text._ZN2at6native29vectorized_elementwise_kernelILi8EZZZNS0_29binary_cross_entropy_out_cudaERKNS_6TensorES4_RKSt8optionalIS2_ElRS2_ENKUlvE_clEvENKUlvE0_clEvEUlffE_St5arrayIPcLm3EEEEviT0_T1_ --------------------------
	.section	.text._ZN2at6native29vectorized_elementwise_kernelILi8EZZZNS0_29binary_cross_entropy_out_cudaERKNS_6TensorES4_RKSt8optionalIS2_ElRS2_ENKUlvE_clEvENKUlvE0_clEvEUlffE_St5arrayIPcLm3EEEEviT0_T1_,"ax",@progbits
	.align	128
        .global         _ZN2at6native29vectorized_elementwise_kernelILi8EZZZNS0_29binary_cross_entropy_out_cudaERKNS_6TensorES4_RKSt8optionalIS2_ElRS2_ENKUlvE_clEvENKUlvE0_clEvEUlffE_St5arrayIPcLm3EEEEviT0_T1_
        .type           _ZN2at6native29vectorized_elementwise_kernelILi8EZZZNS0_29binary_cross_entropy_out_cudaERKNS_6TensorES4_RKSt8optionalIS2_ElRS2_ENKUlvE_clEvENKUlvE0_clEvEUlffE_St5arrayIPcLm3EEEEviT0_T1_,@function
        .size           _ZN2at6native29vectorized_elementwise_kernelILi8EZZZNS0_29binary_cross_entropy_out_cudaERKNS_6TensorES4_RKSt8optionalIS2_ElRS2_ENKUlvE_clEvENKUlvE0_clEvEUlffE_St5arrayIPcLm3EEEEviT0_T1_,(.L_x_10680 - _ZN2at6native29vectorized_elementwise_kernelILi8EZZZNS0_29binary_cross_entropy_out_cudaERKNS_6TensorES4_RKSt8optionalIS2_ElRS2_ENKUlvE_clEvENKUlvE0_clEvEUlffE_St5arrayIPcLm3EEEEviT0_T1_)
        .other          _ZN2at6native29vectorized_elementwise_kernelILi8EZZZNS0_29binary_cross_entropy_out_cudaERKNS_6TensorES4_RKSt8optionalIS2_ElRS2_ENKUlvE_clEvENKUlvE0_clEvEUlffE_St5arrayIPcLm3EEEEviT0_T1_,@"STO_CUDA_ENTRY STV_DEFAULT"
_ZN2at6native29vectorized_elementwise_kernelILi8EZZZNS0_29binary_cross_entropy_out_cudaERKNS_6TensorES4_RKSt8optionalIS2_ElRS2_ENKUlvE_clEvENKUlvE0_clEvEUlffE_St5arrayIPcLm3EEEEviT0_T1_:
.text._ZN2at6native29vectorized_elementwise_kernelILi8EZZZNS0_29binary_cross_entropy_out_cudaERKNS_6TensorES4_RKSt8optionalIS2_ElRS2_ENKUlvE_clEvENKUlvE0_clEvEUlffE_St5arrayIPcLm3EEEEviT0_T1_:
[----:B------:R-:W-:Y:S01]  /*0000*/  LDC R1, c[0x0][0x37c] ;  /* 0x0000df00ff017b82 */ /* 0x000fe20000000800 */
[----:B------:R-:W-:Y:S05]  /*0010*/  EXIT ;  /* 0x000000000000794d */ /* 0x000fea0003800000 */
.L_x_4677:
        /* <DEDUP_REMOVED lines=14> */
.L_x_10680:


//--------------------- .text._ZN2at6native18elementwise_kernelILi128ELi4EZNS0_15gpu_kernel_implIZZZNS0_29binary_cross_entropy_out_cudaERKNS_6TensorES5_RKSt8optionalIS3_ElRS3_ENKUlvE_clEvENKUlvE_clEvEUlddE_EEvRNS_18TensorIteratorBaseERKT_EUliE_EEviT1_ --------------------------
	.section	.text._ZN2at6native18elementwise_kernelILi128ELi4EZNS0_15gpu_kernel_implIZZZNS0_29binary_cross_entropy_out_cudaERKNS_6TensorES5_RKSt8optionalIS3_ElRS3_ENKUlvE_clEvENKUlvE_clEvEUlddE_EEvRNS_18TensorIteratorBaseERKT_EUliE_EEviT1_,"ax",@progbits
	.align	128
        .global         _ZN2at6native18elementwise_kernelILi128ELi4EZNS0_15gpu_kernel_implIZZZNS0_29binary_cross_entropy_out_cudaERKNS_6TensorES5_RKSt8optionalIS3_ElRS3_ENKUlvE_clEvENKUlvE_clEvEUlddE_EEvRNS_18TensorIteratorBaseERKT_EUliE_EEviT1_
        .type           _ZN2at6native18elementwise_kernelILi128ELi4EZNS0_15gpu_kernel_implIZZZNS0_29binary_cross_entropy_out_cudaERKNS_6TensorES5_RKSt8optionalIS3_ElRS3_ENKUlvE_clEvENKUlvE_clEvEUlddE_EEvRNS_18TensorIteratorBaseERKT_EUliE_EEviT1_,@function
        .size           _ZN2at6native18elementwise_kernelILi128ELi4EZNS0_15gpu_kernel_implIZZZNS0_29binary_cross_entropy_out_cudaERKNS_6TensorES5_RKSt8optionalIS3_ElRS3_ENKUlvE_clEvENKUlvE_clEvEUlddE_EEvRNS_18TensorIteratorBaseERKT_EUliE_EEviT1_,(.L_x_10648 - _ZN2at6native18elementwise_kernelILi128ELi4EZNS0_15gpu_kernel_implIZZZNS0_29binary_cross_entropy_out_cudaERKNS_6TensorES5_RKSt8optionalIS3_ElRS3_ENKUlvE_clEvENKUlvE_clEvEUlddE_EEvRNS_18TensorIteratorBaseERKT_EUliE_EEviT1_)
        .other          _ZN2at6native18elementwise_kernelILi128ELi4EZNS0_15gpu_kernel_implIZZZNS0_29binary_cross_entropy_out_cudaERKNS_6TensorES5_RKSt8optionalIS3_ElRS3_ENKUlvE_clEvENKUlvE_clEvEUlddE_EEvRNS_18TensorIteratorBaseERKT_EUliE_EEviT1_,@"STO_CUDA_ENTRY STV_DEFAULT"
_ZN2at6native18elementwise_kernelILi128ELi4EZNS0_15gpu_kernel_implIZZZNS0_29binary_cross_entropy_out_cudaERKNS_6TensorES5_RKSt8optionalIS3_ElRS3_ENKUlvE_clEvENKUlvE_clEvEUlddE_EEvRNS_18TensorIteratorBaseERKT_EUliE_EEviT1_:
.text._ZN2at6native18elementwise_kernelILi128ELi4EZNS0_15gpu_kernel_implIZZZNS0_29binary_cross_entropy_out_cudaERKNS_6TensorES5_RKSt8optionalIS3_ElRS3_ENKUlvE_clEvENKUlvE_clEvEUlddE_EEvRNS_18TensorIteratorBaseERKT_EUliE_EEviT1_:
        /* <DEDUP_REMOVED lines=24> */
[----:B------:R-:W-:Y:S02]  /*0180*/  IMAD.MOV.U32 R4, RZ, RZ, RZ ;  /* 0x000000ffff047224 */ /* 0x000fe400078e00ff */
[----:B------:R-:W-:Y:S01]  /*0190*/  IMAD.MOV.U32 R5, RZ, RZ, R2 ;  /* 0x000000ffff057224 */ /* 0x000fe200078e0002 */
[----:B------:R-:W1:Y:S01]  /*01a0*/  LDCU UR6, c[0x0][0x38c] ;  /* 0x00007180ff0677ac */ /* 0x000e620008000800 */
[----:B------:R-:W2:Y:S01]  /*01b0*/  LDCU.64 UR8, c[0x0][0x4b8] ;  /* 0x00009700ff0877ac */ /* 0x000ea20008000a00 */
[----:B------:R-:W-:Y:S01]  /*01c0*/  UISETP.NE.AND UP0, UPT, UR41, URZ, UPT ;  /* 0x000000ff2900728c */ /* 0x000fe2000bf05270 */
        /* <DEDUP_REMOVED lines=343> */
.L_x_4680:
[----:B------:R-:W0:Y:S01]  /*1740*/  LDCU.64 UR6, c[0x0][0x5f0] ;  /* 0x0000be00ff0677ac */ /* 0x000e220008000a00 */
[----:B------:R-:W-:Y:S01]  /*1750*/  BSSY.RECONVERGENT B7, `(.L_x_4681) ;  /* 0x00000ed000077945 */ /* 0x000fe20003800200 */
        /* <DEDUP_REMOVED lines=14> */
[----:B--2---:R4:W0:Y:S02]  /*1840*/  I2F.F64.S16 R18, R4 ;  /* 0x0000000400127312 */ /* 0x0048240000101c00 */
[----:B0---4-:R-:W-:Y:S05]  /*1850*/  BRA `(.L_x_4687) ;  /* 0x0000000c00707947 */ /* 0x011fea0003800000 */
.L_x_4685:
[----:B------:R-:W2:Y:S02]  /*1860*/  LDG.E.U8 R4, desc[UR36][R4.64] ;  /* 0x0000002404047981 */ /* 0x000ea4000c1e1100 */
[----:B--2---:R4:W0:Y:S02]  /*1870*/  I2F.F64.U16 R18, R4 ;  /* 0x0000000400127312 */ /* 0x0048240000101800 */
[----:B0---4-:R-:W-:Y:S05]  /*1880*/  BRA `(.L_x_4687) ;  /* 0x0000000c00647947 */ /* 0x011fea0003800000 */
.L_x_4684:
[----:B------:R-:W-:-:S09]  /*1890*/  UISETP.NE.AND UP0, UPT, UR4, 0x2, UPT ;  /* 0x000000020400788c */ /* 0x000fd2000bf05270 */
[----:B------:R-:W-:Y:S05]  /*18a0*/  BRA.U !UP0, `(.L_x_4688) ;  /* 0x0000000108287547 */ /* 0x000fea000b800000 */
[----:B------:R-:W-:-:S09]  /*18b0*/  UISETP.NE.AND UP0, UPT, UR4, 0x3, UPT ;  /* 0x000000030400788c */ /* 0x000fd2000bf05270 */
[----:B------:R-:W-:Y:S05]  /*18c0*/  BRA.U !UP0, `(.L_x_4689) ;  /* 0x0000000108147547 */ /* 0x000fea000b800000 */
[----:B------:R-:W-:-:S09]  /*18d0*/  UISETP.NE.AND UP0, UPT, UR4, 0x4, UPT ;  /* 0x000000040400788c */ /* 0x000fd2000bf05270 */
[----:B------:R-:W-:Y:S05]  /*18e0*/  BRA.U UP0, `(.L_x_4686) ;  /* 0x0000000900c07547 */ /* 0x000fea000b800000 */
[----:B------:R-:W2:Y:S02]  /*18f0*/  LDG.E.64 R18, desc[UR36][R4.64] ;  /* 0x0000002404127981 */ /* 0x000ea4000c1e1b00 */
[----:B--2---:R-:W4:Y:S02]  /*1900*/  I2F.F64.S64 R18, R18 ;  /* 0x0000001200127312 */ /* 0x004f240000301c00 */
[----:B----4-:R-:W-:Y:S05]  /*1910*/  BRA `(.L_x_4687) ;  /* 0x0000000c00407947 */ /* 0x010fea0003800000 */
.L_x_4689:
[----:B------:R-:W2:Y:S02]  /*1920*/  LDG.E R4, desc[UR36][R4.64] ;  /* 0x0000002404047981 */ /* 0x000ea4000c1e1900 */
[----:B--2---:R4:W0:Y:S02]  /*1930*/  I2F.F64 R18, R4 ;  /* 0x0000000400127312 */ /* 0x0048240000201c00 */
[----:B0---4-:R-:W-:Y:S05]  /*1940*/  BRA `(.L_x_4687) ;  /* 0x0000000c00347947 */ /* 0x011fea0003800000 */
.L_x_4688:
[----:B------:R-:W2:Y:S02]  /*1950*/  LDG.E.U16 R4, desc[UR36][R4.64] ;  /* 0x0000002404047981 */ /* 0x000ea4000c1e1500 */
[----:B--2---:R4:W0:Y:S02]  /*1960*/  I2F.F64.S16 R18, R4 ;  /* 0x0000000400127312 */ /* 0x0048240000101c00 */
[----:B0---4-:R-:W-:Y:S05]  /*1970*/  BRA `(.L_x_4687) ;  /* 0x0000000c00287947 */ /* 0x011fea0003800000 */
.L_x_4683:
[----:B------:R-:W-:-:S09]  /*1980*/  UISETP.GT.AND UP0, UPT, UR4, 0x6, UPT ;  /* 0x000000060400788c */ /* 0x000fd2000bf04270 */
[----:B------:R-:W-:Y:S05]  /*1990*/  BRA.U UP0, `(.L_x_4690) ;  /* 0x0000000100347547 */ /* 0x000fea000b800000 */
[----:B------:R-:W-:-:S09]  /*19a0*/  UISETP.NE.AND UP0, UPT, UR4, 0x5, UPT ;  /* 0x000000050400788c */ /* 0x000fd2000bf05270 */
[----:B------:R-:W-:Y:S05]  /*19b0*/  BRA.U !UP0, `(.L_x_4691) ;  /* 0x0000000108187547 */ /* 0x000fea000b800000 */
[----:B------:R-:W-:-:S09]  /*19c0*/  UISETP.NE.AND UP0, UPT, UR4, 0x6, UPT ;  /* 0x000000060400788c */ /* 0x000fd2000bf05270 */
[----:B------:R-:W-:Y:S05]  /*19d0*/  BRA.U UP0, `(.L_x_4686) ;  /* 0x0000000900847547 */ /* 0x000fea000b800000 */
[----:B------:R-:W2:Y:S02]  /*19e0*/  LDG.E R18, desc[UR36][R4.64] ;  /* 0x0000002404127981 */ /* 0x000ea4000c1e1900 */
[----:B--2---:R-:W-:-:S06]  /*19f0*/  FMUL.FTZ R18, R18, 1 ;  /* 0x3f80000012127820 */ /* 0x004fcc0000410000 */
[----:B------:R-:W3:Y:S02]  /*1a00*/  F2F.F64.F32 R18, R18 ;  /* 0x0000001200127310 */ /* 0x000ee40000201800 */
[----:B---3--:R-:W-:Y:S05]  /*1a10*/  BRA `(.L_x_4687) ;  /* 0x0000000c00007947 */ /* 0x008fea0003800000 */
.L_x_4691:
[----:B------:R-:W2:Y:S02]  /*1a20*/  LDG.E.U16 R0, desc[UR36][R4.64] ;  /* 0x0000002404007981 */ /* 0x000ea4000c1e1500 */
[----:B--2---:R-:W-:-:S05]  /*1a30*/  HADD2.F32 R0, -RZ, R0.H0_H0 ;  /* 0x20000000ff007230 */ /* 0x004fca0000004100 */
[----:B------:R-:W-:-:S04]  /*1a40*/  FMUL.FTZ R0, R0, 1 ;  /* 0x3f80000000007820 */ /* 0x000fc80000410000 */
[----:B------:R3:W4:Y:S02]  /*1a50*/  F2F.F64.F32 R18, R0 ;  /* 0x0000000000127310 */ /* 0x0007240000201800 */
[----:B---34-:R-:W-:Y:S05]  /*1a60*/  BRA `(.L_x_4687) ;  /* 0x0000000800ec7947 */ /* 0x018fea0003800000 */
.L_x_4690:
[----:B------:R-:W-:-:S09]  /*1a70*/  UISETP.NE.AND UP0, UPT, UR4, 0x7, UPT ;  /* 0x000000070400788c */ /* 0x000fd2000bf05270 */
[----:B------:R-:W-:Y:S05]  /*1a80*/  BRA.U !UP0, `(.L_x_4692) ;  /* 0x0000000108347547 */ /* 0x000fea000b800000 */
[----:B------:R-:W-:-:S09]  /*1a90*/  UISETP.NE.AND UP0, UPT, UR4, 0x8, UPT ;  /* 0x000000080400788c */ /* 0x000fd2000bf05270 */
[----:B------:R-:W-:Y:S05]  /*1aa0*/  BRA.U !UP0, `(.L_x_4693) ;  /* 0x0000000108187547 */ /* 0x000fea000b800000 */
[----:B------:R-:W-:-:S09]  /*1ab0*/  UISETP.NE.AND UP0, UPT, UR4, 0x9, UPT ;  /* 0x000000090400788c */ /* 0x000fd2000bf05270 */
[----:B------:R-:W-:Y:S05]  /*1ac0*/  BRA.U UP0, `(.L_x_4686) ;  /* 0x0000000900487547 */ /* 0x000fea000b800000 */
[----:B------:R-:W2:Y:S02]  /*1ad0*/  LDG.E R4, desc[UR36][R4.64] ;  /* 0x0000002404047981 */ /* 0x000ea4000c1e1900 */
[----:B--2---:R-:W-:-:S06]  /*1ae0*/  FMUL.FTZ R18, R4, 1 ;  /* 0x3f80000004127820 */ /* 0x004fcc0000410000 */
[----:B------:R-:W4:Y:S02]  /*1af0*/  F2F.F64.F32 R18, R18 ;  /* 0x0000001200127310 */ /* 0x000f240000201800 */
[----:B----4-:R-:W-:Y:S05]  /*1b00*/  BRA `(.L_x_4687) ;  /* 0x0000000800c47947 */ /* 0x010fea0003800000 */
.L_x_4693:
[----:B------:R-:W2:Y:S02]  /*1b10*/  LDG.E.U16 R4, desc[UR36][R4.64] ;  /* 0x0000002404047981 */ /* 0x000ea4000c1e1500 */
[----:B--2---:R-:W-:-:S05]  /*1b20*/  HADD2.F32 R0, -RZ, R4.H0_H0 ;  /* 0x20000004ff007230 */ /* 0x004fca0000004100 */
[----:B------:R-:W-:-:S04]  /*1b30*/  FMUL.FTZ R0, R0, 1 ;  /* 0x3f80000000007820 */ /* 0x000fc80000410000 */
[----:B------:R4:W0:Y:S02]  /*1b40*/  F2F.F64.F32 R18, R0 ;  /* 0x0000000000127310 */ /* 0x0008240000201800 */
[----:B0---4-:R-:W-:Y:S05]  /*1b50*/  BRA `(.L_x_4687) ;  /* 0x0000000800b07947 */ /* 0x011fea0003800000 */
.L_x_4692:
[----:B------:R3:W5:Y:S01]  /*1b60*/  LDG.E.64 R18, desc[UR36][R4.64] ;  /* 0x0000002404127981 */ /* 0x000762000c1e1b00 */
[----:B------:R-:W-:Y:S05]  /*1b70*/  BRA `(.L_x_4687) ;  /* 0x0000000800a87947 */ /* 0x000fea0003800000 */
.L_x_4682:
        /* <DEDUP_REMOVED lines=8> */
[----:B------:R-:W2:Y:S01]  /*1c00*/  LDG.E.U8 R4, desc[UR36][R4.64] ;  /* 0x0000002404047981 */ /* 0x000ea2000c1e1100 */
[----:B------:R-:W-:Y:S01]  /*1c10*/  IMAD.MOV.U32 R18, RZ, RZ, RZ ;  /* 0x000000ffff127224 */ /* 0x000fe200078e00ff */
[----:B--2---:R-:W-:-:S04]  /*1c20*/  ISETP.NE.AND P0, PT, R4, RZ, PT ;  /* 0x000000ff0400720c */ /* 0x004fc80003f05270 */
[----:B------:R-:W-:Y:S01]  /*1c30*/  FSEL R19, RZ, 1.875, !P0 ;  /* 0x3ff00000ff137808 */ /* 0x000fe20004000000 */
[----:B------:R-:W-:Y:S08]  /*1c40*/  BRA `(.L_x_4687) ;  /* 0x0000000800747947 */ /* 0x000ff00003800000 */
.L_x_4696:
[----:B------:R2:W5:Y:S01]  /*1c50*/  LDG.E.64 R18, desc[UR36][R4.64] ;  /* 0x0000002404127981 */ /* 0x000562000c1e1b00 */
[----:B------:R-:W-:Y:S05]  /*1c60*/  BRA `(.L_x_4687) ;  /* 0x00000008006c7947 */ /* 0x000fea0003800000 */
.L_x_4695:
        /* <DEDUP_REMOVED lines=19> */
[----:B------:R-:W-:Y:S02]  /*1da0*/  SHF.R.S32.HI R6, RZ, 0x8, R6 ;  /* 0x00000008ff067819 */ /* 0x000fe40000011406 */
[----:B------:R-:W-:-:S04]  /*1db0*/  IADD3 R7, PT, PT, R7, 0x3c000000, RZ ;  /* 0x3c00000007077810 */ /* 0x000fc80007ffe0ff */
[----:B------:R-:W-:-:S04]  /*1dc0*/  LOP3.LUT R6, R7, 0x7f800000, R6, 0xf8, !PT ;  /* 0x7f80000007067812 */ /* 0x000fc800078ef806 */
[----:B------:R-:W-:-:S04]  /*1dd0*/  SEL R3, R6, RZ, P0 ;  /* 0x000000ff06037207 */ /* 0x000fc80000000000 */
[----:B------:R-:W-:-:S05]  /*1de0*/  LOP3.LUT R3, R3, 0x80000000, R0, 0xf8, !PT ;  /* 0x8000000003037812 */ /* 0x000fca00078ef800 */
[----:B------:R-:W-:-:S04]  /*1df0*/  FMUL.FTZ R3, R3, 1 ;  /* 0x3f80000003037820 */ /* 0x000fc80000410000 */
[----:B------:R2:W3:Y:S02]  /*1e00*/  F2F.F64.F32 R18, R3 ;  /* 0x0000000300127310 */ /* 0x0004e40000201800 */
[----:B--23--:R-:W-:Y:S05]  /*1e10*/  BRA `(.L_x_4687) ;  /* 0x0000000800007947 */ /* 0x00cfea0003800000 */
.L_x_4698:
        /* <DEDUP_REMOVED lines=10> */
[----:B------:R-:W-:-:S04]  /*1ec0*/  MOV R3, R6 ;  /* 0x0000000600037202 */ /* 0x000fc80000000f00 */
[----:B------:R-:W-:-:S05]  /*1ed0*/  LOP3.LUT R0, R0, 0x80000000, R3, 0xf8, !PT ;  /* 0x8000000000007812 */ /* 0x000fca00078ef803 */
[----:B------:R-:W-:-:S04]  /*1ee0*/  FMUL.FTZ R0, R0, 1 ;  /* 0x3f80000000007820 */ /* 0x000fc80000410000 */
[----:B------:R2:W3:Y:S02]  /*1ef0*/  F2F.F64.F32 R18, R0 ;  /* 0x0000000000127310 */ /* 0x0004e40000201800 */
[----:B--23--:R-:W-:Y:S05]  /*1f00*/  BRA `(.L_x_4687) ;  /* 0x0000000400c47947 */ /* 0x00cfea0003800000 */
.L_x_4697:
[----:B------:R-:W2:Y:S02]  /*1f10*/  LDG.E.U16 R0, desc[UR36][R4.64] ;  /* 0x0000002404007981 */ /* 0x000ea4000c1e1500 */
[----:B--2---:R-:W-:-:S04]  /*1f20*/  IMAD.U32 R0, R0, 0x10000, RZ ;  /* 0x0001000000007824 */ /* 0x004fc800078e00ff */
[----:B------:R-:W-:-:S04]  /*1f30*/  FMUL.FTZ R0, R0, 1 ;  /* 0x3f80000000007820 */ /* 0x000fc80000410000 */
[----:B------:R2:W3:Y:S02]  /*1f40*/  F2F.F64.F32 R18, R0 ;  /* 0x0000000000127310 */ /* 0x0004e40000201800 */
[----:B--23--:R-:W-:Y:S05]  /*1f50*/  BRA `(.L_x_4687) ;  /* 0x0000000400b07947 */ /* 0x00cfea0003800000 */
.L_x_4694:
        /* <DEDUP_REMOVED lines=9> */
[----:B--2---:R2:W3:Y:S02]  /*1ff0*/  I2F.F64.U16 R18, R4 ;  /* 0x0000000400127312 */ /* 0x0044e40000101800 */
[----:B--23--:R-:W-:Y:S05]  /*2000*/  BRA `(.L_x_4687) ;  /* 0x0000000400847947 */ /* 0x00cfea0003800000 */
.L_x_4701:
[----:B------:R-:W2:Y:S01]  /*2010*/  LDG.E.U8 R4, desc[UR36][R4.64] ;  /* 0x0000002404047981 */ /* 0x000ea2000c1e1100 */
[----:B------:R-:W-:Y:S02]  /*2020*/  CS2R R18, SRZ ;  /* 0x0000000000127805 */ /* 0x000fe4000001ff00 */
[----:B--2---:R-:W-:-:S13]  /*2030*/  ISETP.NE.AND P0, PT, R4, RZ, PT ;  /* 0x000000ff0400720c */ /* 0x004fda0003f05270 */
[----:B------:R-:W-:Y:S05]  /*2040*/  @!P0 BRA `(.L_x_4687) ;  /* 0x0000000400748947 */ /* 0x000fea0003800000 */
[----:B------:R-:W-:-:S13]  /*2050*/  ISETP.NE.AND P0, PT, R4, 0x80, PT ;  /* 0x000000800400780c */ /* 0x000fda0003f05270 */
[----:B------:R-:W-:Y:S01]  /*2060*/  @!P0 IMAD.MOV.U32 R18, RZ, RZ, 0x20000000 ;  /* 0x20000000ff128424 */ /* 0x000fe200078e00ff */
        /* <DEDUP_REMOVED lines=15> */
.L_x_4703:
[----:B------:R-:W-:Y:S05]  /*2160*/  BSYNC.RECONVERGENT B0 ;  /* 0x0000000000007941 */ /* 0x000fea0003800200 */
.L_x_4702:
[----:B------:R-:W-:Y:S02]  /*2170*/  SHF.L.U32 R0, R0, 0x14, RZ ;  /* 0x0000001400007819 */ /* 0x000fe400000006ff */
[----:B------:R-:W-:-:S04]  /*2180*/  LEA R3, R3, 0x3b800000, 0x17 ;  /* 0x3b80000003037811 */ /* 0x000fc800078eb8ff */
[----:B------:R-:W-:-:S05]  /*2190*/  LOP3.LUT R0, R3, R0, R7, 0xfe, !PT ;  /* 0x0000000003007212 */ /* 0x000fca00078efe07 */
[----:B------:R-:W-:-:S04]  /*21a0*/  FMUL.FTZ R0, R0, 1 ;  /* 0x3f80000000007820 */ /* 0x000fc80000410000 */
[----:B------:R2:W3:Y:S02]  /*21b0*/  F2F.F64.F32 R18, R0 ;  /* 0x0000000000127310 */ /* 0x0004e40000201800 */
[----:B--23--:R-:W-:Y:S05]  /*21c0*/  BRA `(.L_x_4687) ;  /* 0x0000000400147947 */ /* 0x00cfea0003800000 */
.L_x_4700:
[----:B------:R-:W2:Y:S01]  /*21d0*/  LDG.E.U8 R4, desc[UR36][R4.64] ;  /* 0x0000002404047981 */ /* 0x000ea2000c1e1100 */
[----:B------:R-:W-:Y:S02]  /*21e0*/  CS2R R18, SRZ ;  /* 0x0000000000127805 */ /* 0x000fe4000001ff00 */
[----:B--2---:R-:W-:-:S13]  /*21f0*/  ISETP.NE.AND P0, PT, R4, RZ, PT ;  /* 0x000000ff0400720c */ /* 0x004fda0003f05270 */
[----:B------:R-:W-:Y:S05]  /*2200*/  @!P0 BRA `(.L_x_4687) ;  /* 0x0000000400048947 */ /* 0x000fea0003800000 */
[----:B------:R-:W-:-:S13]  /*2210*/  ISETP.NE.AND P0, PT, R4, 0x80, PT ;  /* 0x000000800400780c */ /* 0x000fda0003f05270 */
[----:B------:R-:W-:Y:S02]  /*2220*/  @!P0 IMAD.MOV.U32 R18, RZ, RZ, 0x20000000 ;  /* 0x20000000ff128424 */ /* 0x000fe400078e00ff */
        /* <DEDUP_REMOVED lines=15> */
.L_x_4705:
[----:B------:R-:W-:Y:S05]  /*2320*/  BSYNC.RECONVERGENT B0 ;  /* 0x0000000000007941 */ /* 0x000fea0003800200 */
.L_x_4704:
[----:B------:R-:W-:Y:S01]  /*2330*/  IMAD.SHL.U32 R0, R0, 0x200000, RZ ;  /* 0x0020000000007824 */ /* 0x000fe200078e00ff */
[----:B------:R-:W-:-:S04]  /*2340*/  LEA R3, R3, 0x37800000, 0x17 ;  /* 0x3780000003037811 */ /* 0x000fc800078eb8ff */
[----:B------:R-:W-:-:S05]  /*2350*/  LOP3.LUT R0, R3, R0, R7, 0xfe, !PT ;  /* 0x0000000003007212 */ /* 0x000fca00078efe07 */
[----:B------:R-:W-:-:S04]  /*2360*/  FMUL.FTZ R0, R0, 1 ;  /* 0x3f80000000007820 */ /* 0x000fc80000410000 */
[----:B------:R2:W3:Y:S02]  /*2370*/  F2F.F64.F32 R18, R0 ;  /* 0x0000000000127310 */ /* 0x0004e40000201800 */
[----:B--23--:R-:W-:Y:S05]  /*2380*/  BRA `(.L_x_4687) ;  /* 0x0000000000a47947 */ /* 0x00cfea0003800000 */
.L_x_4699:
[----:B------:R-:W-:-:S09]  /*2390*/  UISETP.NE.AND UP0, UPT, UR4, 0x1c, UPT ;  /* 0x0000001c0400788c */ /* 0x000fd2000bf05270 */
[----:B------:R-:W-:Y:S05]  /*23a0*/  BRA.U !UP0, `(.L_x_4706) ;  /* 0x0000000108947547 */ /* 0x000fea000b800000 */
[----:B------:R-:W-:-:S09]  /*23b0*/  UISETP.NE.AND UP0, UPT, UR4, 0x1d, UPT ;  /* 0x0000001d0400788c */ /* 0x000fd2000bf05270 */
[----:B------:R-:W-:Y:S05]  /*23c0*/  BRA.U !UP0, `(.L_x_4707) ;  /* 0x0000000108807547 */ /* 0x000fea000b800000 */
[----:B------:R-:W-:-:S09]  /*23d0*/  UISETP.NE.AND UP0, UPT, UR4, 0x2c, UPT ;  /* 0x0000002c0400788c */ /* 0x000fd2000bf05270 */
[----:B------:R-:W-:Y:S05]  /*23e0*/  BRA.U !UP0, `(.L_x_4708) ;  /* 0x0000000108487547 */ /* 0x000fea000b800000 */
.L_x_4686:
        /* <DEDUP_REMOVED lines=16> */
.L_x_4709:
[----:B------:R-:W-:Y:S01]  /*24f0*/  CS2R R18, SRZ ;  /* 0x0000000000127805 */ /* 0x000fe2000001ff00 */
[----:B------:R-:W-:Y:S06]  /*2500*/  BRA `(.L_x_4687) ;  /* 0x0000000000447947 */ /* 0x000fec0003800000 */
.L_x_4708:
[----:B------:R-:W2:Y:S01]  /*2510*/  LDG.E.U8 R0, desc[UR36][R4.64] ;  /* 0x0000002404007981 */ /* 0x000ea2000c1e1100 */
[----:B------:R-:W-:Y:S01]  /*2520*/  MOV R18, 0x0 ;  /* 0x0000000000127802 */ /* 0x000fe20000000f00 */
[----:B------:R-:W-:Y:S01]  /*2530*/  IMAD.MOV.U32 R19, RZ, RZ, 0x38000000 ;  /* 0x38000000ff137424 */ /* 0x000fe200078e00ff */
[----:B--2---:R-:W-:-:S13]  /*2540*/  ISETP.NE.AND P0, PT, R0, RZ, PT ;  /* 0x000000ff0000720c */ /* 0x004fda0003f05270 */
[----:B------:R-:W-:Y:S05]  /*2550*/  @!P0 BRA `(.L_x_4687) ;  /* 0x0000000000308947 */ /* 0x000fea0003800000 */
[----:B------:R-:W-:-:S13]  /*2560*/  ISETP.NE.AND P0, PT, R0, 0xff, PT ;  /* 0x000000ff0000780c */ /* 0x000fda0003f05270 */
[----:B------:R-:W-:Y:S01]  /*2570*/  @P0 IMAD.SHL.U32 R0, R0, 0x800000, RZ ;  /* 0x0080000000000824 */ /* 0x000fe200078e00ff */
[----:B------:R-:W-:Y:S01]  /*2580*/  @!P0 MOV R18, 0x20000000 ;  /* 0x2000000000128802 */ /* 0x000fe20000000f00 */
[----:B------:R-:W-:Y:S02]  /*2590*/  @!P0 IMAD.MOV.U32 R19, RZ, RZ, 0x7ff80000 ;  /* 0x7ff80000ff138424 */ /* 0x000fe400078e00ff */
[----:B------:R-:W-:-:S04]  /*25a0*/  @P0 FMUL.FTZ R0, R0, 1 ;  /* 0x3f80000000000820 */ /* 0x000fc80000410000 */
[----:B------:R2:W3:Y:S02]  /*25b0*/  @P0 F2F.F64.F32 R18, R0 ;  /* 0x0000000000120310 */ /* 0x0004e40000201800 */
[----:B--23--:R-:W-:Y:S05]  /*25c0*/  BRA `(.L_x_4687) ;  /* 0x0000000000147947 */ /* 0x00cfea0003800000 */
.L_x_4707:
[----:B------:R-:W2:Y:S02]  /*25d0*/  LDG.E.64 R18, desc[UR36][R4.64] ;  /* 0x0000002404127981 */ /* 0x000ea4000c1e1b00 */
[----:B--2---:R-:W2:Y:S02]  /*25e0*/  I2F.F64.U64 R18, R18 ;  /* 0x0000001200127312 */ /* 0x004ea40000301800 */
[----:B--2---:R-:W-:Y:S05]  /*25f0*/  BRA `(.L_x_4687) ;  /* 0x0000000000087947 */ /* 0x004fea0003800000 */
.L_x_4706:
[----:B------:R-:W2:Y:S02]  /*2600*/  LDG.E R4, desc[UR36][R4.64] ;  /* 0x0000002404047981 */ /* 0x000ea4000c1e1900 */
[----:B--2---:R0:W1:Y:S02]  /*2610*/  I2F.F64.U32 R18, R4 ;  /* 0x0000000400127312 */ /* 0x0040640000201800 */
.L_x_4687:
[----:B------:R-:W-:Y:S05]  /*2620*/  BSYNC.RECONVERGENT B7 ;  /* 0x0000000000077941 */ /* 0x000fea0003800200 */
.L_x_4681:
[----:B------:R-:W0:Y:S01]  /*2630*/  LDCU.64 UR6, c[0x0][0x5f8] ;  /* 0x0000bf00ff0677ac */ /* 0x000e220008000a00 */
[----:B------:R-:W-:Y:S01]  /*2640*/  BSSY.RECONVERGENT B7, `(.L_x_4710) ;  /* 0x00000ed000077945 */ /* 0x000fe20003800200 */
[----:B------:R-:W-:-:S04]  /*2650*/  UPRMT UR4, UR42, 0x9910, URZ ;  /* 0x000099102a047896 */ /* 0x000fc800080000ff */
[----:B------:R-:W-:Y:S01]  /*2660*/  UISETP.GT.AND UP0, UPT, UR4, 0x9, UPT ;  /* 0x000000090400788c */ /* 0x000fe2000bf04270 */
[----:B0-23--:R-:W-:-:S05]  /*2670*/  IADD3 R4, P0, PT, R16, UR6, RZ ;  /* 0x0000000610047c10 */ /* 0x00dfca000ff1e0ff */
        /* <DEDUP_REMOVED lines=11> */
[----:B--2---:R0:W2:Y:S02]  /*2730*/  I2F.F64.S16 R16, R4 ;  /* 0x0000000400107312 */ /* 0x0040a40000101c00 */
[----:B0-2---:R-:W-:Y:S05]  /*2740*/  BRA `(.L_x_4716) ;  /* 0x0000000c00707947 */ /* 0x005fea0003800000 */
.L_x_4714:
[----:B------:R-:W2:Y:S02]  /*2750*/  LDG.E.U8 R4, desc[UR36][R4.64] ;  /* 0x0000002404047981 */ /* 0x000ea4000c1e1100 */
[----:B--2---:R0:W2:Y:S02]  /*2760*/  I2F.F64.U16 R16, R4 ;  /* 0x0000000400107312 */ /* 0x0040a40000101800 */
[----:B0-2---:R-:W-:Y:S05]  /*2770*/  BRA `(.L_x_4716) ;  /* 0x0000000c00647947 */ /* 0x005fea0003800000 */
.L_x_4713:
[----:B------:R-:W-:-:S09]  /*2780*/  UISETP.NE.AND UP0, UPT, UR4, 0x2, UPT ;  /* 0x000000020400788c */ /* 0x000fd2000bf05270 */
[----:B------:R-:W-:Y:S05]  /*2790*/  BRA.U !UP0, `(.L_x_4717) ;  /* 0x0000000108287547 */ /* 0x000fea000b800000 */
[----:B------:R-:W-:-:S09]  /*27a0*/  UISETP.NE.AND UP0, UPT, UR4, 0x3, UPT ;  /* 0x000000030400788c */ /* 0x000fd2000bf05270 */
[----:B------:R-:W-:Y:S05]  /*27b0*/  BRA.U !UP0, `(.L_x_4718) ;  /* 0x0000000108147547 */ /* 0x000fea000b800000 */
[----:B------:R-:W-:-:S09]  /*27c0*/  UISETP.NE.AND UP0, UPT, UR4, 0x4, UPT ;  /* 0x000000040400788c */ /* 0x000fd2000bf05270 */
[----:B------:R-:W-:Y:S05]  /*27d0*/  BRA.U UP0, `(.L_x_4715) ;  /* 0x0000000900c07547 */ /* 0x000fea000b800000 */
[----:B------:R-:W2:Y:S02]  /*27e0*/  LDG.E.64 R16, desc[UR36][R4.64] ;  /* 0x0000002404107981 */ /* 0x000ea4000c1e1b00 */
[----:B--2---:R-:W0:Y:S02]  /*27f0*/  I2F.F64.S64 R16, R16 ;  /* 0x0000001000107312 */ /* 0x004e240000301c00 */
[----:B0-----:R-:W-:Y:S05]  /*2800*/  BRA `(.L_x_4716) ;  /* 0x0000000c00407947 */ /* 0x001fea0003800000 */
.L_x_4718:
[----:B------:R-:W2:Y:S02]  /*2810*/  LDG.E R4, desc[UR36][R4.64] ;  /* 0x0000002404047981 */ /* 0x000ea4000c1e1900 */
[----:B--2---:R0:W2:Y:S02]  /*2820*/  I2F.F64 R16, R4 ;  /* 0x0000000400107312 */ /* 0x0040a40000201c00 */
[----:B0-2---:R-:W-:Y:S05]  /*2830*/  BRA `(.L_x_4716) ;  /* 0x0000000c00347947 */ /* 0x005fea0003800000 */
.L_x_4717:
[----:B------:R-:W2:Y:S02]  /*2840*/  LDG.E.U16 R4, desc[UR36][R4.64] ;  /* 0x0000002404047981 */ /* 0x000ea4000c1e1500 */
[----:B--2---:R0:W2:Y:S02]  /*2850*/  I2F.F64.S16 R16, R4 ;  /* 0x0000000400107312 */ /* 0x0040a40000101c00 */
[----:B0-2---:R-:W-:Y:S05]  /*2860*/  BRA `(.L_x_4716) ;  /* 0x0000000c00287947 */ /* 0x005fea0003800000 */
.L_x_4712:
        /* <DEDUP_REMOVED lines=10> */
.L_x_4720:
[----:B------:R-:W2:Y:S02]  /*2910*/  LDG.E.U16 R0, desc[UR36][R4.64] ;  /* 0x0000002404007981 */ /* 0x000ea4000c1e1500 */
[----:B--2---:R-:W-:-:S05]  /*2920*/  HADD2.F32 R0, -RZ, R0.H0_H0 ;  /* 0x20000000ff007230 */ /* 0x004fca0000004100 */
[----:B------:R-:W-:-:S04]  /*2930*/  FMUL.FTZ R0, R0, 1 ;  /* 0x3f80000000007820 */ /* 0x000fc80000410000 */
[----:B------:R4:W0:Y:S02]  /*2940*/  F2F.F64.F32 R16, R0 ;  /* 0x0000000000107310 */ /* 0x0008240000201800 */
[----:B0---4-:R-:W-:Y:S05]  /*2950*/  BRA `(.L_x_4716) ;  /* 0x0000000800ec7947 */ /* 0x011fea0003800000 */
.L_x_4719:
        /* <DEDUP_REMOVED lines=8> */
[----:B------:R-:W0:Y:S02]  /*29e0*/  F2F.F64.F32 R16, R16 ;  /* 0x0000001000107310 */ /* 0x000e240000201800 */
[----:B0-----:R-:W-:Y:S05]  /*29f0*/  BRA `(.L_x_4716) ;  /* 0x0000000800c47947 */ /* 0x001fea0003800000 */
.L_x_4722:
[----:B------:R-:W2:Y:S02]  /*2a00*/  LDG.E.U16 R4, desc[UR36][R4.64] ;  /* 0x0000002404047981 */ /* 0x000ea4000c1e1500 */
[----:B--2---:R-:W-:-:S05]  /*2a10*/  HADD2.F32 R0, -RZ, R4.H0_H0 ;  /* 0x20000004ff007230 */ /* 0x004fca0000004100 */
[----:B------:R-:W-:-:S04]  /*2a20*/  FMUL.FTZ R0, R0, 1 ;  /* 0x3f80000000007820 */ /* 0x000fc80000410000 */
[----:B------:R0:W2:Y:S02]  /*2a30*/  F2F.F64.F32 R16, R0 ;  /* 0x0000000000107310 */ /* 0x0000a40000201800 */
[----:B0-2---:R-:W-:Y:S05]  /*2a40*/  BRA `(.L_x_4716) ;  /* 0x0000000800b07947 */ /* 0x005fea0003800000 */
.L_x_4721:
[----:B------:R4:W5:Y:S01]  /*2a50*/  LDG.E.64 R16, desc[UR36][R4.64] ;  /* 0x0000002404107981 */ /* 0x000962000c1e1b00 */
[----:B------:R-:W-:Y:S05]  /*2a60*/  BRA `(.L_x_4716) ;  /* 0x0000000800a87947 */ /* 0x000fea0003800000 */
.L_x_4711:
        /* <DEDUP_REMOVED lines=9> */
[----:B------:R-:W-:Y:S01]  /*2b00*/  HFMA2 R16, -RZ, RZ, 0, 0 ;  /* 0x00000000ff107431 */ /* 0x000fe200000001ff */
[----:B--2---:R-:W-:-:S04]  /*2b10*/  ISETP.NE.AND P0, PT, R4, RZ, PT ;  /* 0x000000ff0400720c */ /* 0x004fc80003f05270 */
[----:B------:R-:W-:Y:S01]  /*2b20*/  FSEL R17, RZ, 1.875, !P0 ;  /* 0x3ff00000ff117808 */ /* 0x000fe20004000000 */
[----:B------:R-:W-:Y:S08]  /*2b30*/  BRA `(.L_x_4716) ;  /* 0x0000000800747947 */ /* 0x000ff00003800000 */
.L_x_4725:
[----:B------:R3:W5:Y:S01]  /*2b40*/  LDG.E.64 R16, desc[UR36][R4.64] ;  /* 0x0000002404107981 */ /* 0x000762000c1e1b00 */
[----:B------:R-:W-:Y:S05]  /*2b50*/  BRA `(.L_x_4716) ;  /* 0x00000008006c7947 */ /* 0x000fea0003800000 */
.L_x_4724:
        /* <DEDUP_REMOVED lines=23> */
[----:B------:R-:W-:-:S05]  /*2cd0*/  LOP3.LUT R3, R3, 0x80000000, R0, 0xf8, !PT ;  /* 0x8000000003037812 */ /* 0x000fca00078ef800 */
[----:B------:R-:W-:-:S04]  /*2ce0*/  FMUL.FTZ R3, R3, 1 ;  /* 0x3f80000003037820 */ /* 0x000fc80000410000 */
[----:B------:R3:W4:Y:S02]  /*2cf0*/  F2F.F64.F32 R16, R3 ;  /* 0x0000000300107310 */ /* 0x0007240000201800 */
[----:B---34-:R-:W-:Y:S05]  /*2d00*/  BRA `(.L_x_4716) ;  /* 0x0000000800007947 */ /* 0x018fea0003800000 */
.L_x_4727:
[----:B------:R-:W2:Y:S02]  /*2d10*/  LDG.E.U8 R4, desc[UR36][R4.64] ;  /* 0x0000002404047981 */ /* 0x000ea4000c1e1100 */
[C---:B--2---:R-:W-:Y:S01]  /*2d20*/  IMAD.SHL.U32 R3, R4.reuse, 0x2000000, RZ ;  /* 0x0200000004037824 */ /* 0x044fe200078e00ff */
[----:B------:R-:W-:-:S04]  /*2d30*/  SHF.L.U32 R6, R4, 0x8, RZ ;  /* 0x0000000804067819 */ /* 0x000fc800000006ff */
        /* <DEDUP_REMOVED lines=8> */
[----:B------:R-:W-:-:S05]  /*2dc0*/  LOP3.LUT R0, R0, 0x80000000, R3, 0xf8, !PT ;  /* 0x8000000000007812 */ /* 0x000fca00078ef803 */
[----:B------:R-:W-:-:S04]  /*2dd0*/  FMUL.FTZ R0, R0, 1 ;  /* 0x3f80000000007820 */ /* 0x000fc80000410000 */
[----:B------:R3:W4:Y:S02]  /*2de0*/  F2F.F64.F32 R16, R0 ;  /* 0x0000000000107310 */ /* 0x0007240000201800 */
[----:B---34-:R-:W-:Y:S05]  /*2df0*/  BRA `(.L_x_4716) ;  /* 0x0000000400c47947 */ /* 0x018fea0003800000 */
.L_x_4726:
[----:B------:R-:W2:Y:S02]  /*2e00*/  LDG.E.U16 R0, desc[UR36][R4.64] ;  /* 0x0000002404007981 */ /* 0x000ea4000c1e1500 */
[----:B--2---:R-:W-:-:S04]  /*2e10*/  IMAD.U32 R0, R0, 0x10000, RZ ;  /* 0x0001000000007824 */ /* 0x004fc800078e00ff */
[----:B------:R-:W-:-:S04]  /*2e20*/  FMUL.FTZ R0, R0, 1 ;  /* 0x3f80000000007820 */ /* 0x000fc80000410000 */
[----:B------:R3:W4:Y:S02]  /*2e30*/  F2F.F64.F32 R16, R0 ;  /* 0x0000000000107310 */ /* 0x0007240000201800 */
[----:B---34-:R-:W-:Y:S05]  /*2e40*/  BRA `(.L_x_4716) ;  /* 0x0000000400b07947 */ /* 0x018fea0003800000 */
.L_x_4723:
        /* <DEDUP_REMOVED lines=9> */
[----:B--2---:R3:W4:Y:S02]  /*2ee0*/  I2F.F64.U16 R16, R4 ;  /* 0x0000000400107312 */ /* 0x0047240000101800 */
[----:B---34-:R-:W-:Y:S05]  /*2ef0*/  BRA `(.L_x_4716) ;  /* 0x0000000400847947 */ /* 0x018fea0003800000 */
.L_x_4730:
[----:B------:R-:W2:Y:S01]  /*2f00*/  LDG.E.U8 R4, desc[UR36][R4.64] ;  /* 0x0000002404047981 */ /* 0x000ea2000c1e1100 */
[----:B------:R-:W-:Y:S02]  /*2f10*/  CS2R R16, SRZ ;  /* 0x0000000000107805 */ /* 0x000fe4000001ff00 */
[----:B--2---:R-:W-:-:S13]  /*2f20*/  ISETP.NE.AND P0, PT, R4, RZ, PT ;  /* 0x000000ff0400720c */ /* 0x004fda0003f05270 */
[----:B------:R-:W-:Y:S05]  /*2f30*/  @!P0 BRA `(.L_x_4716) ;  /* 0x0000000400748947 */ /* 0x000fea0003800000 */
[----:B------:R-:W-:-:S13]  /*2f40*/  ISETP.NE.AND P0, PT, R4, 0x80, PT ;  /* 0x000000800400780c */ /* 0x000fda0003f05270 */
[----:B------:R-:W-:Y:S01]  /*2f50*/  @!P0 MOV R16, 0x20000000 ;  /* 0x2000000000108802 */ /* 0x000fe20000000f00 */
        /* <DEDUP_REMOVED lines=15> */
.L_x_4732:
[----:B------:R-:W-:Y:S05]  /*3050*/  BSYNC.RECONVERGENT B0 ;  /* 0x0000000000007941 */ /* 0x000fea0003800200 */
.L_x_4731:
[----:B------:R-:W-:Y:S01]  /*3060*/  IMAD.SHL.U32 R0, R0, 0x100000, RZ ;  /* 0x0010000000007824 */ /* 0x000fe200078e00ff */
[----:B------:R-:W-:-:S04]  /*3070*/  LEA R3, R3, 0x3b800000, 0x17 ;  /* 0x3b80000003037811 */ /* 0x000fc800078eb8ff */
[----:B------:R-:W-:-:S05]  /*3080*/  LOP3.LUT R0, R3, R0, R7, 0xfe, !PT ;  /* 0x0000000003007212 */ /* 0x000fca00078efe07 */
[----:B------:R-:W-:-:S04]  /*3090*/  FMUL.FTZ R0, R0, 1 ;  /* 0x3f80000000007820 */ /* 0x000fc80000410000 */
[----:B------:R3:W4:Y:S02]  /*30a0*/  F2F.F64.F32 R16, R0 ;  /* 0x0000000000107310 */ /* 0x0007240000201800 */
[----:B---34-:R-:W-:Y:S05]  /*30b0*/  BRA `(.L_x_4716) ;  /* 0x0000000400147947 */ /* 0x018fea0003800000 */
.L_x_4729:
        /* <DEDUP_REMOVED lines=21> */
.L_x_4734:
[----:B------:R-:W-:Y:S05]  /*3210*/  BSYNC.RECONVERGENT B0 ;  /* 0x0000000000007941 */ /* 0x000fea0003800200 */
.L_x_4733:
[----:B------:R-:W-:Y:S02]  /*3220*/  SHF.L.U32 R0, R0, 0x15, RZ ;  /* 0x0000001500007819 */ /* 0x000fe400000006ff */
[----:B------:R-:W-:-:S04]  /*3230*/  LEA R3, R3, 0x37800000, 0x17 ;  /* 0x3780000003037811 */ /* 0x000fc800078eb8ff */
[----:B------:R-:W-:-:S05]  /*3240*/  LOP3.LUT R0, R3, R0, R7, 0xfe, !PT ;  /* 0x0000000003007212 */ /* 0x000fca00078efe07 */
[----:B------:R-:W-:-:S04]  /*3250*/  FMUL.FTZ R0, R0, 1 ;  /* 0x3f80000000007820 */ /* 0x000fc80000410000 */
[----:B------:R3:W4:Y:S02]  /*3260*/  F2F.F64.F32 R16, R0 ;  /* 0x0000000000107310 */ /* 0x0007240000201800 */
[----:B---34-:R-:W-:Y:S05]  /*3270*/  BRA `(.L_x_4716) ;  /* 0x0000000000a47947 */ /* 0x018fea0003800000 */
.L_x_4728:
[----:B------:R-:W-:-:S09]  /*3280*/  UISETP.NE.AND UP0, UPT, UR4, 0x1c, UPT ;  /* 0x0000001c0400788c */ /* 0x000fd2000bf05270 */
[----:B------:R-:W-:Y:S05]  /*3290*/  BRA.U !UP0, `(.L_x_4735) ;  /* 0x0000000108947547 */ /* 0x000fea000b800000 */
[----:B------:R-:W-:-:S09]  /*32a0*/  UISETP.NE.AND UP0, UPT, UR4, 0x1d, UPT ;  /* 0x0000001d0400788c */ /* 0x000fd2000bf05270 */
[----:B------:R-:W-:Y:S05]  /*32b0*/  BRA.U !UP0, `(.L_x_4736) ;  /* 0x0000000108807547 */ /* 0x000fea000b800000 */
[----:B------:R-:W-:-:S09]  /*32c0*/  UISETP.NE.AND UP0, UPT, UR4, 0x2c, UPT ;  /* 0x0000002c0400788c */ /* 0x000fd2000bf05270 */
[----:B------:R-:W-:Y:S05]  /*32d0*/  BRA.U !UP0, `(.L_x_4737) ;  /* 0x0000000108487547 */ /* 0x000fea000b800000 */
.L_x_4715:
        /* <DEDUP_REMOVED lines=8> */
[----:B0-----:R-:W-:Y:S02]  /*3360*/  IMAD.U32 R4, RZ, RZ, UR4 ;  /* 0x00000004ff047e24 */ /* 0x001fe4000f8e00ff */
[----:B------:R-:W-:Y:S01]  /*3370*/  IMAD.U32 R5, RZ, RZ, UR5 ;  /* 0x00000005ff057e24 */ /* 0x000fe2000f8e00ff */
[----:B--2---:R-:W-:Y:S01]  /*3380*/  MOV R6, UR6 ;  /* 0x0000000600067c02 */ /* 0x004fe20008000f00 */
[----:B------:R-:W-:-:S02]  /*3390*/  IMAD.U32 R7, RZ, RZ, UR7 ;  /* 0x00000007ff077e24 */ /* 0x000fc4000f8e00ff */
[----:B----4-:R-:W-:Y:S01]  /*33a0*/  IMAD.U32 R10, RZ, RZ, UR8 ;  /* 0x00000008ff0a7e24 */ /* 0x010fe2000f8e00ff */
[----:B------:R-:W-:-:S07]  /*33b0*/  MOV R11, UR9 ;  /* 0x00000009000b7c02 */ /* 0x000fce0008000f00 */
[----:B------:R-:W-:-:S07]  /*33c0*/  LEPC R20, `(.L_x_4738) ;  /* 0x000000001014794e */ /* 0x000fce0000000000 */
[----:B-1-3-5:R-:W-:Y:S05]  /*33d0*/  CALL.ABS.NOINC R14 ;  /* 0x000000000e007343 */ /* 0x02afea0003c00000 */
.L_x_4738:
[----:B------:R-:W-:Y:S01]  /*33e0*/  CS2R R16, SRZ ;  /* 0x0000000000107805 */ /* 0x000fe2000001ff00 */
[----:B------:R-:W-:Y:S06]  /*33f0*/  BRA `(.L_x_4716) ;  /* 0x0000000000447947 */ /* 0x000fec0003800000 */
.L_x_4737:
[----:B------:R-:W2:Y:S01]  /*3400*/  LDG.E.U8 R0, desc[UR36][R4.64] ;  /* 0x0000002404007981 */ /* 0x000ea2000c1e1100 */
[----:B------:R-:W-:Y:S02]  /*3410*/  IMAD.MOV.U32 R16, RZ, RZ, 0x0 ;  /* 0x00000000ff107424 */ /* 0x000fe400078e00ff */
[----:B------:R-:W-:Y:S01]  /*3420*/  IMAD.MOV.U32 R17, RZ, RZ, 0x38000000 ;  /* 0x38000000ff117424 */ /* 0x000fe200078e00ff */
[----:B--2---:R-:W-:-:S13]  /*3430*/  ISETP.NE.AND P0, PT, R0, RZ, PT ;  /* 0x000000ff0000720c */ /* 0x004fda0003f05270 */
[----:B------:R-:W-:Y:S05]  /*3440*/  @!P0 BRA `(.L_x_4716) ;  /* 0x0000000000308947 */ /* 0x000fea0003800000 */
[----:B------:R-:W-:-:S13]  /*3450*/  ISETP.NE.AND P0, PT, R0, 0xff, PT ;  /* 0x000000ff0000780c */ /* 0x000fda0003f05270 */
[----:B------:R-:W-:Y:S01]  /*3460*/  @P0 SHF.L.U32 R0, R0, 0x17, RZ ;  /* 0x0000001700000819 */ /* 0x000fe200000006ff */
[----:B------:R-:W-:Y:S02]  /*3470*/  @!P0 IMAD.MOV.U32 R16, RZ, RZ, 0x20000000 ;  /* 0x20000000ff108424 */ /* 0x000fe400078e00ff */
[----:B------:R-:W-:Y:S02]  /*3480*/  @!P0 IMAD.MOV.U32 R17, RZ, RZ, 0x7ff80000 ;  /* 0x7ff80000ff118424 */ /* 0x000fe400078e00ff */
[----:B------:R-:W-:-:S04]  /*3490*/  @P0 FMUL.FTZ R0, R0, 1 ;  /* 0x3f80000000000820 */ /* 0x000fc80000410000 */
[----:B------:R0:W2:Y:S02]  /*34a0*/  @P0 F2F.F64.F32 R16, R0 ;  /* 0x0000000000100310 */ /* 0x0000a40000201800 */
[----:B0-2---:R-:W-:Y:S05]  /*34b0*/  BRA `(.L_x_4716) ;  /* 0x0000000000147947 */ /* 0x005fea0003800000 */
.L_x_4736:
[----:B------:R-:W2:Y:S02]  /*34c0*/  LDG.E.64 R16, desc[UR36][R4.64] ;  /* 0x0000002404107981 */ /* 0x000ea4000c1e1b00 */
[----:B--2---:R-:W0:Y:S02]  /*34d0*/  I2F.F64.U64 R16, R16 ;  /* 0x0000001000107312 */ /* 0x004e240000301800 */
[----:B0-----:R-:W-:Y:S05]  /*34e0*/  BRA `(.L_x_4716) ;  /* 0x0000000000087947 */ /* 0x001fea0003800000 */
.L_x_4735:
[----:B------:R-:W2:Y:S02]  /*34f0*/  LDG.E R4, desc[UR36][R4.64] ;  /* 0x0000002404047981 */ /* 0x000ea4000c1e1900 */
[----:B--2---:R0:W2:Y:S02]  /*3500*/  I2F.F64.U32 R16, R4 ;  /* 0x0000000400107312 */ /* 0x0040a40000201800 */
.L_x_4716:
[----:B------:R-:W-:Y:S05]  /*3510*/  BSYNC.RECONVERGENT B7 ;  /* 0x0000000000077941 */ /* 0x000fea0003800200 */
.L_x_4710:
[----:B-1---5:R-:W-:Y:S01]  /*3520*/  DSETP.GTU.AND P0, PT, R18, 1, PT ;  /* 0x3ff000001200742a */ /* 0x022fe20003f0c000 */
[----:B------:R-:W-:-:S15]  /*3530*/  BSSY.RECONVERGENT B7, `(.L_x_4739) ;  /* 0x0000017000077945 */ /* 0x000fde0003800200 */
[----:B------:R-:W-:-:S15]  /*3540*/  NOP ;  /* 0x0000000000007918 */ /* 0x000fde0000000000 */
[----:B------:R-:W-:-:S15]  /*3550*/  NOP ;  /* 0x0000000000007918 */ /* 0x000fde0000000000 */
[----:B------:R-:W-:-:S15]  /*3560*/  NOP ;  /* 0x0000000000007918 */ /* 0x000fde0000000000 */
[----:B------:R-:W-:-:S03]  /*3570*/  NOP ;  /* 0x0000000000007918 */ /* 0x000fc60000000000 */
[----:B------:R-:W1:Y:S02]  /*3580*/  DSETP.GE.AND P1, PT, R18, RZ, PT ;  /* 0x000000ff1200722a */ /* 0x000e640003f26000 */
[----:B-1----:R-:W-:Y:S05]  /*3590*/  @!P0 BRA P1, `(.L_x_4740) ;  /* 0x0000000000408947 */ /* 0x002fea0000800000 */
[----:B------:R-:W-:Y:S01]  /*35a0*/  MOV R14, 0x0 ;  /* 0x00000000000e7802 */ /* 0x000fe20000000f00 */
[----:B------:R-:W0:Y:S01]  /*35b0*/  LDCU.64 UR4, c[0x4][0x300] ;  /* 0x01006000ff0477ac */ /* 0x000e220008000a00 */
[----:B------:R-:W-:Y:S01]  /*35c0*/  MOV R8, 0x5a ;  /* 0x0000005a00087802 */ /* 0x000fe20000000f00 */
[----:B------:R-:W-:Y:S01]  /*35d0*/  IMAD.MOV.U32 R12, RZ, RZ, 0x1 ;  /* 0x00000001ff0c7424 */ /* 0x000fe200078e00ff */
[----:B------:R-:W1:Y:S02]  /*35e0*/  LDCU.64 UR6, c[0x4][0x2d0] ;  /* 0x01005a00ff0677ac */ /* 0x000e640008000a00 */
[----:B------:R-:W2:Y:S01]  /*35f0*/  LDC.64 R14, c[0x4][R14] ;  /* 0x010000000e0e7b82 */ /* 0x000ea20000000a00 */
[----:B------:R-:W-:Y:S01]  /*3600*/  IMAD.MOV.U32 R13, RZ, RZ, RZ ;  /* 0x000000ffff0d7224 */ /* 0x000fe200078e00ff */
[----:B------:R-:W5:Y:S01]  /*3610*/  LDCU.64 UR8, c[0x4][0x8] ;  /* 0x01000100ff0877ac */ /* 0x000f620008000a00 */
[----:B0--34-:R-:W-:Y:S01]  /*3620*/  MOV R4, UR4 ;  /* 0x0000000400047c02 */ /* 0x019fe20008000f00 */
[----:B------:R-:W-:-:S02]  /*3630*/  IMAD.U32 R5, RZ, RZ, UR5 ;  /* 0x00000005ff057e24 */ /* 0x000fc4000f8e00ff */
[----:B-1----:R-:W-:Y:S01]  /*3640*/  IMAD.U32 R6, RZ, RZ, UR6 ;  /* 0x00000006ff067e24 */ /* 0x002fe2000f8e00ff */
[----:B------:R-:W-:Y:S01]  /*3650*/  MOV R7, UR7 ;  /* 0x0000000700077c02 */ /* 0x000fe20008000f00 */
[----:B-----5:R-:W-:Y:S02]  /*3660*/  IMAD.U32 R10, RZ, RZ, UR8 ;  /* 0x00000008ff0a7e24 */ /* 0x020fe4000f8e00ff */
[----:B------:R-:W-:-:S07]  /*3670*/  IMAD.U32 R11, RZ, RZ, UR9 ;  /* 0x00000009ff0b7e24 */ /* 0x000fce000f8e00ff */
[----:B------:R-:W-:-:S07]  /*3680*/  LEPC R20, `(.L_x_4740) ;  /* 0x000000001014794e */ /* 0x000fce0000000000 */
[----:B--2---:R-:W-:Y:S05]  /*3690*/  CALL.ABS.NOINC R14 ;  /* 0x000000000e007343 */ /* 0x004fea0003c00000 */
.L_x_4740:
[----:B------:R-:W-:Y:S05]  /*36a0*/  BSYNC.RECONVERGENT B7 ;  /* 0x0000000000077941 */ /* 0x000fea0003800200 */
.L_x_4739:
[----:B--2---:R-:W-:Y:S01]  /*36b0*/  DSETP.GTU.AND P0, PT, R16, 1, PT ;  /* 0x3ff000001000742a */ /* 0x004fe20003f0c000 */
        /* <DEDUP_REMOVED lines=23> */
.L_x_4742:
[----:B------:R-:W-:Y:S05]  /*3830*/  BSYNC.RECONVERGENT B7 ;  /* 0x0000000000077941 */ /* 0x000fea0003800200 */
.L_x_4741:
[----:B------:R-:W-:Y:S01]  /*3840*/  ISETP.GT.AND P0, PT, R19, 0xfffff, PT ;  /* 0x000fffff1300780c */ /* 0x000fe20003f04270 */
[--C-:B---34-:R-:W-:Y:S01]  /*3850*/  IMAD.MOV.U32 R5, RZ, RZ, R19.reuse ;  /* 0x000000ffff057224 */ /* 0x118fe200078e0013 */
[----:B0-----:R-:W-:Y:S01]  /*3860*/  MOV R4, R18 ;  /* 0x0000001200047202 */ /* 0x001fe20000000f00 */
[----:B------:R-:W-:Y:S01]  /*3870*/  IMAD.MOV.U32 R0, RZ, RZ, R19 ;  /* 0x000000ffff007224 */ /* 0x000fe200078e0013 */
[----:B------:R-:W-:Y:S01]  /*3880*/  BSSY.RECONVERGENT B0, `(.L_x_4743) ;  /* 0x00000bc000007945 */ /* 0x000fe20003800200 */
[----:B------:R-:W-:-:S08]  /*3890*/  IMAD.MOV.U32 R9, RZ, RZ, -0x3ff ;  /* 0xfffffc01ff097424 */ /* 0x000fd000078e00ff */
[----:B------:R-:W0:Y:S01]  /*38a0*/  @!P0 DMUL R4, R18, 1.80143985094819840000e+16 ;  /* 0x4350000012048828 */ /* 0x000e220000000000 */
[----:B------:R-:W-:Y:S01]  /*38b0*/  @!P0 IMAD.MOV.U32 R9, RZ, RZ, -0x435 ;  /* 0xfffffbcbff098424 */ /* 0x000fe200078e00ff */
[----:B0-----:R-:W-:-:S05]  /*38c0*/  @!P0 MOV R0, R5 ;  /* 0x0000000500008202 */ /* 0x001fca0000000f00 */
[----:B------:R-:W-:-:S05]  /*38d0*/  VIADD R3, R0, 0xffffffff ;  /* 0xffffffff00037836 */ /* 0x000fca0000000000 */
[----:B------:R-:W-:Y:S02]  /*38e0*/  ISETP.GT.U32.AND P1, PT, R3, 0x7feffffe, PT ;  /* 0x7feffffe0300780c */ /* 0x000fe40003f24070 */
[----:B------:R-:W-:Y:S01]  /*38f0*/  MOV R3, R18 ;  /* 0x0000001200037202 */ /* 0x000fe20000000f00 */
[----:B------:R-:W-:-:S10]  /*3900*/  @!P0 IMAD.MOV.U32 R3, RZ, RZ, R4 ;  /* 0x000000ffff038224 */ /* 0x000fd400078e0004 */
[----:B------:R-:W-:Y:S05]  /*3910*/  @P1 BRA `(.L_x_4744) ;  /* 0x0000000800b01947 */ /* 0x000fea0003800000 */
[----:B------:R-:W-:Y:S01]  /*3920*/  LOP3.LUT R4, R0, 0xfffff, RZ, 0xc0, !PT ;  /* 0x000fffff00047812 */ /* 0x000fe200078ec0ff */
[----:B------:R-:W-:Y:S01]  /*3930*/  IMAD.MOV.U32 R12, RZ, RZ, RZ ;  /* 0x000000ffff0c7224 */ /* 0x000fe200078e00ff */
[----:B------:R-:W-:Y:S01]  /*3940*/  UMOV UR4, 0x80000000 ;  /* 0x8000000000047882 */ /* 0x000fe20000000000 */
[----:B------:R-:W-:Y:S01]  /*3950*/  UMOV UR5, 0x43300000 ;  /* 0x4330000000057882 */ /* 0x000fe20000000000 */
[----:B------:R-:W-:Y:S02]  /*3960*/  LOP3.LUT R5, R4, 0x3ff00000, RZ, 0xfc, !PT ;  /* 0x3ff0000004057812 */ /* 0x000fe400078efcff */
[----:B------:R-:W-:Y:S02]  /*3970*/  MOV R4, R3 ;  /* 0x0000000300047202 */ /* 0x000fe40000000f00 */
[----:B------:R-:W-:-:S13]  /*3980*/  ISETP.GE.U32.AND P0, PT, R5, 0x3ff6a09f, PT ;  /* 0x3ff6a09f0500780c */ /* 0x000fda0003f06070 */
[----:B------:R-:W-:-:S04]  /*3990*/  @P0 VIADD R3, R5, 0xfff00000 ;  /* 0xfff0000005030836 */ /* 0x000fc80000000000 */
[----:B------:R-:W-:-:S06]  /*39a0*/  @P0 IMAD.MOV.U32 R5, RZ, RZ, R3 ;  /* 0x000000ffff050224 */ /* 0x000fcc00078e0003 */
[----:B------:R-:W0:Y:S02]  /*39b0*/  DADD R14, R4, 1 ;  /* 0x3ff00000040e7429 */ /* 0x000e240000000000 */
[----:B0-----:R-:W0:-:S15]  /*39c0*/  MUFU.RCP64H R13, R15 ;  /* 0x0000000f000d7308 */ /* 0x001e1e0000001800 */
[----:B------:R-:W-:-:S15]  /*39d0*/  NOP ;  /* 0x0000000000007918 */ /* 0x000fde0000000000 */
[----:B------:R-:W-:-:S15]  /*39e0*/  NOP ;  /* 0x0000000000007918 */ /* 0x000fde0000000000 */
[----:B------:R-:W-:-:S15]  /*39f0*/  NOP ;  /* 0x0000000000007918 */ /* 0x000fde0000000000 */
[----:B------:R-:W-:-:S02]  /*3a00*/  NOP ;  /* 0x0000000000007918 */ /* 0x000fc40000000000 */
[----:B------:R1:W-:Y:S02]  /*3a10*/  DADD R6, R4, -1 ;  /* 0xbff0000004067429 */ /* 0x0003e40000000000 */
[----:B-1----:R-:W-:Y:S01]  /*3a20*/  LEA.HI R4, R0, R9, RZ, 0xc ;  /* 0x0000000900047211 */ /* 0x002fe200078f60ff */
[----:B------:R-:W-:-:S03]  /*3a30*/  IMAD.MOV.U32 R5, RZ, RZ, 0x43300000 ;  /* 0x43300000ff057424 */ /* 0x000fc600078e00ff */
[----:B------:R-:W-:-:S04]  /*3a40*/  @P0 IADD3 R4, PT, PT, R4, 0x1, RZ ;  /* 0x0000000104040810 */ /* 0x000fc80007ffe0ff */
[----:B------:R-:W-:-:S15]  /*3a50*/  LOP3.LUT R4, R4, 0x80000000, RZ, 0x3c, !PT ;  /* 0x8000000004047812 */ /* 0x000fde00078e3cff */
[----:B------:R-:W-:-:S15]  /*3a60*/  NOP ;  /* 0x0000000000007918 */ /* 0x000fde0000000000 */
[----:B------:R-:W-:-:S15]  /*3a70*/  NOP ;  /* 0x0000000000007918 */ /* 0x000fde0000000000 */
[----:B------:R-:W-:-:S09]  /*3a80*/  NOP ;  /* 0x0000000000007918 */ /* 0x000fd20000000000 */
        /* <DEDUP_REMOVED lines=25> */
[----:B0-----:R-:W0:-:S15]  /*3c20*/  DADD R20, R6, -R8 ;  /* 0x0000000006147229 */ /* 0x001e1e0000000808 */
[----:B------:R-:W-:-:S15]  /*3c30*/  NOP ;  /* 0x0000000000007918 */ /* 0x000fde0000000000 */
[----:B------:R-:W-:-:S15]  /*3c40*/  NOP ;  /* 0x0000000000007918 */ /* 0x000fde0000000000 */
[----:B------:R-:W-:-:S15]  /*3c50*/  NOP ;  /* 0x0000000000007918 */ /* 0x000fde0000000000 */
[----:B------:R-:W-:-:S04]  /*3c60*/  NOP ;  /* 0x0000000000007918 */ /* 0x000fc80000000000 */
[----:B0-----:R0:W-:Y:S02]  /*3c70*/  DADD R26, R20, R20 ;  /* 0x00000000141a7229 */ /* 0x0011e40000000014 */
[----:B0-----:R-:W-:Y:S01]  /*3c80*/  MOV R20, 0x8b7a8b04 ;  /* 0x8b7a8b0400147802 */ /* 0x001fe20000000f00 */
[----:B------:R-:W-:-:S15]  /*3c90*/  IMAD.MOV.U32 R21, RZ, RZ, 0x3ed0ee25 ;  /* 0x3ed0ee25ff157424 */ /* 0x000fde00078e00ff */
[----:B------:R-:W-:-:S15]  /*3ca0*/  NOP ;  /* 0x0000000000007918 */ /* 0x000fde0000000000 */
[----:B------:R-:W-:-:S15]  /*3cb0*/  NOP ;  /* 0x0000000000007918 */ /* 0x000fde0000000000 */
[----:B------:R-:W-:-:S15]  /*3cc0*/  NOP ;  /* 0x0000000000007918 */ /* 0x000fde0000000000 */
[----:B------:R-:W-:-:S01]  /*3cd0*/  NOP ;  /* 0x0000000000007918 */ /* 0x000fc20000000000 */
[----:B------:R-:W0:Y:S01]  /*3ce0*/  DADD R4, R4, -UR4 ;  /* 0x8000000404047e29 */ /* 0x000e220008000000 */
[----:B------:R-:W-:Y:S01]  /*3cf0*/  UMOV UR4, 0xfefa39ef ;  /* 0xfefa39ef00047882 */ /* 0x000fe20000000000 */
[----:B------:R-:W-:-:S15]  /*3d00*/  UMOV UR5, 0x3fe62e42 ;  /* 0x3fe62e4200057882 */ /* 0x000fde0000000000 */
[----:B------:R-:W-:-:S15]  /*3d10*/  NOP ;  /* 0x0000000000007918 */ /* 0x000fde0000000000 */
[----:B------:R-:W-:-:S15]  /*3d20*/  NOP ;  /* 0x0000000000007918 */ /* 0x000fde0000000000 */
[----:B------:R-:W-:-:S15]  /*3d30*/  NOP ;  /* 0x0000000000007918 */ /* 0x000fde0000000000 */
[----:B------:R-:W-:-:S02]  /*3d40*/  NOP ;  /* 0x0000000000007918 */ /* 0x000fc40000000000 */
[----:B0-----:R-:W-:Y:S01]  /*3d50*/  DFMA R24, R4, UR4, R8 ;  /* 0x0000000404187c2b */ /* 0x001fe20008000008 */
[----:B------:R-:W-:Y:S01]  /*3d60*/  UMOV UR4, 0x3ae80f1e ;  /* 0x3ae80f1e00047882 */ /* 0x000fe20000000000 */
[----:B------:R-:W-:-:S15]  /*3d70*/  UMOV UR5, 0x3eb1380b ;  /* 0x3eb1380b00057882 */ /* 0x000fde0000000000 */
[----:B------:R-:W-:-:S15]  /*3d80*/  NOP ;  /* 0x0000000000007918 */ /* 0x000fde0000000000 */
[----:B------:R-:W-:-:S15]  /*3d90*/  NOP ;  /* 0x0000000000007918 */ /* 0x000fde0000000000 */
[----:B------:R-:W-:-:S15]  /*3da0*/  NOP ;  /* 0x0000000000007918 */ /* 0x000fde0000000000 */
[----:B------:R-:W-:-:S02]  /*3db0*/  NOP ;  /* 0x0000000000007918 */ /* 0x000fc40000000000 */
[----:B------:R-:W0:-:S15]  /*3dc0*/  DMUL R10, R8, R8 ;  /* 0x00000008080a7228 */ /* 0x000e1e0000000000 */
[----:B------:R-:W-:-:S15]  /*3dd0*/  NOP ;  /* 0x0000000000007918 */ /* 0x000fde0000000000 */
[----:B------:R-:W-:-:S15]  /*3de0*/  NOP ;  /* 0x0000000000007918 */ /* 0x000fde0000000000 */
[----:B------:R-:W-:-:S15]  /*3df0*/  NOP ;  /* 0x0000000000007918 */ /* 0x000fde0000000000 */
[----:B------:R-:W-:-:S04]  /*3e00*/  NOP ;  /* 0x0000000000007918 */ /* 0x000fc80000000000 */
[----:B0-----:R-:W0:Y:S01]  /*3e10*/  DFMA R20, R10, UR4, R20 ;  /* 0x000000040a147c2b */ /* 0x001e220008000014 */
[----:B------:R-:W-:Y:S01]  /*3e20*/  UMOV UR4, 0xfefa39ef ;  /* 0xfefa39ef00047882 */ /* 0x000fe20000000000 */
[----:B------:R-:W-:-:S15]  /*3e30*/  UMOV UR5, 0x3fe62e42 ;  /* 0x3fe62e4200057882 */ /* 0x000fde0000000000 */
[----:B------:R-:W-:-:S15]  /*3e40*/  NOP ;  /* 0x0000000000007918 */ /* 0x000fde0000000000 */
[----:B------:R-:W-:-:S15]  /*3e50*/  NOP ;  /* 0x0000000000007918 */ /* 0x000fde0000000000 */
[----:B------:R-:W-:-:S15]  /*3e60*/  NOP ;  /* 0x0000000000007918 */ /* 0x000fde0000000000 */
[----:B------:R-:W-:-:S02]  /*3e70*/  NOP ;  /* 0x0000000000007918 */ /* 0x000fc40000000000 */
[----:B------:R-:W-:Y:S01]  /*3e80*/  DFMA R14, R4, -UR4, R24 ;  /* 0x80000004040e7c2b */ /* 0x000fe20008000018 */
[----:B------:R-:W-:Y:S01]  /*3e90*/  UMOV UR4, 0x9f02676f ;  /* 0x9f02676f00047882 */ /* 0x000fe20000000000 */
[----:B------:R-:W-:-:S15]  /*3ea0*/  UMOV UR5, 0x3ef3b266 ;  /* 0x3ef3b26600057882 */ /* 0x000fde0000000000 */
[----:B------:R-:W-:-:S15]  /*3eb0*/  NOP ;  /* 0x0000000000007918 */ /* 0x000fde0000000000 */
[----:B------:R-:W-:-:S15]  /*3ec0*/  NOP ;  /* 0x0000000000007918 */ /* 0x000fde0000000000 */
[----:B------:R-:W-:-:S15]  /*3ed0*/  NOP ;  /* 0x0000000000007918 */ /* 0x000fde0000000000 */
[----:B------:R-:W-:-:S02]  /*3ee0*/  NOP ;  /* 0x0000000000007918 */ /* 0x000fc40000000000 */
[----:B0-----:R-:W0:Y:S01]  /*3ef0*/  DFMA R20, R10, R20, UR4 ;  /* 0x000000040a147e2b */ /* 0x001e220008000014 */
        /* <DEDUP_REMOVED lines=34> */
[----:B------:R-:W1:-:S15]  /*4120*/  DFMA R26, R6, -R8, R26 ;  /* 0x80000008061a722b */ /* 0x000e5e000000001a */
[----:B------:R-:W-:-:S15]  /*4130*/  NOP ;  /* 0x0000000000007918 */ /* 0x000fde0000000000 */
[----:B------:R-:W-:-:S15]  /*4140*/  NOP ;  /* 0x0000000000007918 */ /* 0x000fde0000000000 */
[----:B------:R-:W-:-:S15]  /*4150*/  NOP ;  /* 0x0000000000007918 */ /* 0x000fde0000000000 */
[----:B------:R-:W-:-:S04]  /*4160*/  NOP ;  /* 0x0000000000007918 */ /* 0x000fc80000000000 */
[----:B0-----:R-:W0:Y:S01]  /*4170*/  DFMA R20, R10, R20, UR4 ;  /* 0x000000040a147e2b */ /* 0x001e220008000014 */
[----:B------:R-:W-:Y:S01]  /*4180*/  UMOV UR4, 0x3b39803f ;  /* 0x3b39803f00047882 */ /* 0x000fe20000000000 */
[----:B------:R-:W-:-:S15]  /*4190*/  UMOV UR5, 0x3c7abc9e ;  /* 0x3c7abc9e00057882 */ /* 0x000fde0000000000 */
[----:B------:R-:W-:-:S15]  /*41a0*/  NOP ;  /* 0x0000000000007918 */ /* 0x000fde0000000000 */
[----:B------:R-:W-:-:S15]  /*41b0*/  NOP ;  /* 0x0000000000007918 */ /* 0x000fde0000000000 */
[----:B------:R-:W-:-:S15]  /*41c0*/  NOP ;  /* 0x0000000000007918 */ /* 0x000fde0000000000 */
[----:B------:R-:W-:-:S02]  /*41d0*/  NOP ;  /* 0x0000000000007918 */ /* 0x000fc40000000000 */
[----:B-1----:R-:W-:-:S15]  /*41e0*/  DMUL R12, R12, R26 ;  /* 0x0000001a0c0c7228 */ /* 0x002fde0000000000 */
        /* <DEDUP_REMOVED lines=9> */
[----:B------:R-:W-:-:S15]  /*4280*/  DADD R6, -R8, R14 ;  /* 0x0000000008067229 */ /* 0x000fde000000010e */
        /* <DEDUP_REMOVED lines=14> */
[----:B0-----:R-:W0:-:S15]  /*4370*/  DFMA R6, R4, UR4, R6 ;  /* 0x0000000404067c2b */ /* 0x001e1e0008000006 */
[----:B------:R-:W-:-:S15]  /*4380*/  NOP ;  /* 0x0000000000007918 */ /* 0x000fde0000000000 */
[----:B------:R-:W-:-:S15]  /*4390*/  NOP ;  /* 0x0000000000007918 */ /* 0x000fde0000000000 */
[----:B------:R-:W-:-:S15]  /*43a0*/  NOP ;  /* 0x0000000000007918 */ /* 0x000fde0000000000 */
[----:B------:R-:W-:-:S04]  /*43b0*/  NOP ;  /* 0x0000000000007918 */ /* 0x000fc80000000000 */
[----:B0-----:R0:W1:Y:S02]  /*43c0*/  DADD R24, R24, R6 ;  /* 0x0000000018187229 */ /* 0x0010640000000006 */
[----:B01----:R-:W-:Y:S05]  /*43d0*/  BRA `(.L_x_4745) ;  /* 0x0000000000187947 */ /* 0x003fea0003800000 */
.L_x_4744:
[----:B------:R-:W-:Y:S01]  /*43e0*/  IMAD.MOV.U32 R6, RZ, RZ, 0x0 ;  /* 0x00000000ff067424 */ /* 0x000fe200078e00ff */
[----:B------:R-:W-:Y:S02]  /*43f0*/  MOV R7, 0x7ff00000 ;  /* 0x7ff0000000077802 */ /* 0x000fe40000000f00 */
[----:B------:R-:W-:-:S04]  /*4400*/  LOP3.LUT P0, RZ, R5, 0x7fffffff, RZ, 0xc0, !PT ;  /* 0x7fffffff05ff7812 */ /* 0x000fc8000780c0ff */
[----:B------:R-:W0:Y:S02]  /*4410*/  DFMA R4, R4, R6, +INF ;  /* 0x7ff000000404742b */ /* 0x000e240000000006 */
[----:B0-----:R-:W-:Y:S02]  /*4420*/  FSEL R24, R4, RZ, P0 ;  /* 0x000000ff04187208 */ /* 0x001fe40000000000 */
[----:B------:R-:W-:-:S07]  /*4430*/  FSEL R25, R5, -QNAN , P0 ;  /* 0xfff0000005197808 */ /* 0x000fce0000000000 */
.L_x_4745:
[----:B------:R-:W-:Y:S05]  /*4440*/  BSYNC.RECONVERGENT B0 ;  /* 0x0000000000007941 */ /* 0x000fea0003800200 */
.L_x_4743:
[----:B------:R-:W0:Y:S01]  /*4450*/  DADD R6, -RZ, -R18 ;  /* 0x00000000ff067229 */ /* 0x000e220000000912 */
[----:B------:R-:W-:Y:S01]  /*4460*/  BSSY.RECONVERGENT B0, `(.L_x_4746) ;  /* 0x000014c000007945 */ /* 0x000fe20003800200 */
[C---:B0-----:R-:W-:Y:S02]  /*4470*/  FSETP.GEU.FTZ.AND P0, PT, R7.reuse, 1.7916666269302368164, PT ;  /* 0x3fe555550700780b */ /* 0x041fe40003f1e000 */
[----:B------:R-:W-:-:S04]  /*4480*/  FSETP.GT.FTZ.AND P1, PT, R7, -1.6999999284744262695, PT ;  /* 0xbfd999990700780b */ /* 0x000fc80003f34000 */
[----:B------:R-:W-:-:S13]  /*4490*/  PLOP3.LUT P0, PT, P0, P1, PT, 0xf2, 0x2f ;  /* 0x00000000002f781c */ /* 0x000fda0000703e72 */
[----:B------:R-:W-:Y:S05]  /*44a0*/  @P0 BRA `(.L_x_4747) ;  /* 0x0000000800140947 */ /* 0x000fea0003800000 */
[----:B------:R-:W0:Y:S01]  /*44b0*/  DADD R8, -R18, 2 ;  /* 0x4000000012087429 */ /* 0x000e220000000100 */
[----:B------:R-:W-:Y:S01]  /*44c0*/  IMAD.MOV.U32 R4, RZ, RZ, 0x1 ;  /* 0x00000001ff047424 */ /* 0x000fe200078e00ff */
[----:B0-----:R-:W0:Y:S01]  /*44d0*/  MUFU.RCP64H R5, R9 ;  /* 0x0000000900057308 */ /* 0x001e220000001800 */
[----:B------:R-:W-:Y:S01]  /*44e0*/  FSETP.GEU.AND P1, PT, |R7|, 6.5827683646048100446e-37, PT ;  /* 0x036000000700780b */ /* 0x000fe20003f2e200 */
[----:B------:R-:W-:-:S15]  /*44f0*/  BSSY.RECONVERGENT B1, `(.L_x_4748) ;  /* 0x0000032000017945 */ /* 0x000fde0003800200 */
[----:B------:R-:W-:-:S15]  /*4500*/  NOP ;  /* 0x0000000000007918 */ /* 0x000fde0000000000 */
[----:B------:R-:W-:-:S15]  /*4510*/  NOP ;  /* 0x0000000000007918 */ /* 0x000fde0000000000 */
[----:B------:R-:W-:-:S15]  /*4520*/  NOP ;  /* 0x0000000000007918 */ /* 0x000fde0000000000 */
        /* <DEDUP_REMOVED lines=25> */
[----:B0-----:R-:W0:-:S15]  /*46c0*/  DMUL R10, R4, -R18 ;  /* 0x80000012040a7228 */ /* 0x001e1e0000000000 */
[----:B------:R-:W-:-:S15]  /*46d0*/  NOP ;  /* 0x0000000000007918 */ /* 0x000fde0000000000 */
[----:B------:R-:W-:-:S15]  /*46e0*/  NOP ;  /* 0x0000000000007918 */ /* 0x000fde0000000000 */
[----:B------:R-:W-:-:S15]  /*46f0*/  NOP ;  /* 0x0000000000007918 */ /* 0x000fde0000000000 */
[----:B------:R-:W-:-:S04]  /*4700*/  NOP ;  /* 0x0000000000007918 */ /* 0x000fc80000000000 */
[----:B0-----:R-:W0:-:S15]  /*4710*/  DFMA R12, -R8, R10, -R18 ;  /* 0x0000000a080c722b */ /* 0x001e1e0000000912 */
        /* <DEDUP_REMOVED lines=8> */
[----:B------:R-:W-:Y:S01]  /*47a0*/  IMAD.MOV.U32 R5, RZ, RZ, R7 ;  /* 0x000000ffff057224 */ /* 0x000fe200078e0007 */
[----:B------:R-:W-:Y:S01]  /*47b0*/  MOV R3, R8 ;  /* 0x0000000800037202 */ /* 0x000fe20000000f00 */
[----:B------:R-:W-:Y:S01]  /*47c0*/  IMAD.MOV.U32 R0, RZ, RZ, R9 ;  /* 0x000000ffff007224 */ /* 0x000fe200078e0009 */
[----:B------:R-:W-:-:S07]  /*47d0*/  MOV R4, 0x47f0 ;  /* 0x000047f000047802 */ /* 0x000fce0000000f00 */
[----:B------:R-:W-:Y:S05]  /*47e0*/  CALL.REL.NOINC `($__internal_22_$__cuda_sm20_div_rn_f64_full) ;  /* 0x0000016c00a87944 */ /* 0x000fea0003c00000 */
[----:B------:R-:W-:Y:S01]  /*47f0*/  IMAD.MOV.U32 R4, RZ, RZ, R3 ;  /* 0x000000ffff047224 */ /* 0x000fe200078e0003 */
[----:B------:R-:W-:-:S07]  /*4800*/  MOV R5, R0 ;  /* 0x0000000000057202 */ /* 0x000fce0000000f00 */
.L_x_4749:
[----:B------:R-:W-:Y:S05]  /*4810*/  BSYNC.RECONVERGENT B1 ;  /* 0x0000000000017941 */ /* 0x000fea0003800200 */
.L_x_4748:
[----:B------:R-:W-:Y:S01]  /*4820*/  IMAD.MOV.U32 R10, RZ, RZ, -0x314d23bc ;  /* 0xceb2dc44ff0a7424 */ /* 0x000fe200078e00ff */
[----:B------:R-:W0:Y:S01]  /*4830*/  DMUL R6, R4, R18 ;  /* 0x0000001204067228 */ /* 0x000e220000000000 */
[----:B------:R-:W-:Y:S01]  /*4840*/  IMAD.MOV.U32 R11, RZ, RZ, 0x3ed087ff ;  /* 0x3ed087ffff0b7424 */ /* 0x000fe200078e00ff */
[----:B------:R-:W-:Y:S01]  /*4850*/  UMOV UR4, 0x2fbe14b5 ;  /* 0x2fbe14b500047882 */ /* 0x000fe20000000000 */
[----:B------:R-:W-:-:S15]  /*4860*/  UMOV UR5, 0x3eb372fb ;  /* 0x3eb372fb00057882 */ /* 0x000fde0000000000 */
[----:B------:R-:W-:-:S15]  /*4870*/  NOP ;  /* 0x0000000000007918 */ /* 0x000fde0000000000 */
[----:B------:R-:W-:-:S15]  /*4880*/  NOP ;  /* 0x0000000000007918 */ /* 0x000fde0000000000 */
[----:B------:R-:W-:-:S15]  /*4890*/  NOP ;  /* 0x0000000000007918 */ /* 0x000fde0000000000 */
[----:B------:R-:W-:-:S01]  /*48a0*/  NOP ;  /* 0x0000000000007918 */ /* 0x000fc20000000000 */
[----:B0-----:R-:W0:-:S15]  /*48b0*/  DADD R4, R6, -R18 ;  /* 0x0000000006047229 */ /* 0x001e1e0000000812 */
        /* <DEDUP_REMOVED lines=51> */
[----:B0-----:R-:W0:-:S15]  /*4bf0*/  DFMA R10, R8, R10, UR4 ;  /* 0x00000004080a7e2b */ /* 0x001e1e000800000a */
        /* <DEDUP_REMOVED lines=14> */
[----:B0-----:R0:W1:Y:S02]  /*4ce0*/  DADD R8, R10, -R18 ;  /* 0x000000000a087229 */ /* 0x0010640000000812 */
[----:B01----:R-:W-:Y:S05]  /*4cf0*/  BRA `(.L_x_4750) ;  /* 0x0000000c00087947 */ /* 0x003fea0003800000 */
.L_x_4747:
[----:B------:R-:W0:Y:S02]  /*4d00*/  DADD R18, -R18, 1 ;  /* 0x3ff0000012127429 */ /* 0x000e240000000100 */
[----:B0-----:R-:W-:Y:S01]  /*4d10*/  ISETP.GT.AND P0, PT, R19, 0xfffff, PT ;  /* 0x000fffff1300780c */ /* 0x001fe20003f04270 */
[--C-:B------:R-:W-:Y:S01]  /*4d20*/  IMAD.MOV.U32 R5, RZ, RZ, R19.reuse ;  /* 0x000000ffff057224 */ /* 0x100fe200078e0013 */
[----:B------:R-:W-:Y:S01]  /*4d30*/  MOV R4, R18 ;  /* 0x0000001200047202 */ /* 0x000fe20000000f00 */
[----:B------:R-:W-:-:S15]  /*4d40*/  IMAD.MOV.U32 R0, RZ, RZ, R19 ;  /* 0x000000ffff007224 */ /* 0x000fde00078e0013 */
[----:B------:R-:W-:-:S15]  /*4d50*/  NOP ;  /* 0x0000000000007918 */ /* 0x000fde0000000000 */
[----:B------:R-:W-:-:S15]  /*4d60*/  NOP ;  /* 0x0000000000007918 */ /* 0x000fde0000000000 */
[----:B------:R-:W-:-:S14]  /*4d70*/  NOP ;  /* 0x0000000000007918 */ /* 0x000fdc0000000000 */
[----:B------:R-:W0:Y:S02]  /*4d80*/  @!P0 DMUL R4, R4, 1.80143985094819840000e+16 ;  /* 0x4350000004048828 */ /* 0x000e240000000000 */
[----:B0-----:R-:W-:Y:S01]  /*4d90*/  @!P0 MOV R0, R5 ;  /* 0x0000000500008202 */ /* 0x001fe20000000f00 */
[----:B------:R-:W-:-:S04]  /*4da0*/  @!P0 IMAD.MOV.U32 R18, RZ, RZ, R4 ;  /* 0x000000ffff128224 */ /* 0x000fc800078e0004 */
[----:B------:R-:W-:-:S05]  /*4db0*/  VIADD R3, R0, 0xffffffff ;  /* 0xffffffff00037836 */ /* 0x000fca0000000000 */
[----:B------:R-:W-:Y:S01]  /*4dc0*/  ISETP.GT.U32.AND P1, PT, R3, 0x7feffffe, PT ;  /* 0x7feffffe0300780c */ /* 0x000fe20003f24070 */
[----:B------:R-:W-:Y:S01]  /*4dd0*/  IMAD.MOV.U32 R3, RZ, RZ, -0x3ff ;  /* 0xfffffc01ff037424 */ /* 0x000fe200078e00ff */
[----:B------:R-:W-:-:S11]  /*4de0*/  @!P0 MOV R3, 0xfffffbcb ;  /* 0xfffffbcb00038802 */ /* 0x000fd60000000f00 */
[----:B------:R-:W-:Y:S05]  /*4df0*/  @P1 BRA `(.L_x_4751) ;  /* 0x0000000800b01947 */ /* 0x000fea0003800000 */
[C---:B------:R-:W-:Y:S01]  /*4e00*/  LOP3.LUT R4, R0.reuse, 0xfffff, RZ, 0xc0, !PT ;  /* 0x000fffff00047812 */ /* 0x040fe200078ec0ff */
[----:B------:R-:W-:Y:S01]  /*4e10*/  IMAD.MOV.U32 R14, RZ, RZ, RZ ;  /* 0x000000ffff0e7224 */ /* 0x000fe200078e00ff */
[----:B------:R-:W-:Y:S01]  /*4e20*/  LEA.HI R0, R0, R3, RZ, 0xc ;  /* 0x0000000300007211 */ /* 0x000fe200078f60ff */
[----:B------:R-:W-:Y:S01]  /*4e30*/  UMOV UR4, 0x80000000 ;  /* 0x8000000000047882 */ /* 0x000fe20000000000 */
[----:B------:R-:W-:Y:S01]  /*4e40*/  LOP3.LUT R5, R4, 0x3ff00000, RZ, 0xfc, !PT ;  /* 0x3ff0000004057812 */ /* 0x000fe200078efcff */
[----:B------:R-:W-:Y:S01]  /*4e50*/  IMAD.MOV.U32 R4, RZ, RZ, R18 ;  /* 0x000000ffff047224 */ /* 0x000fe200078e0012 */
[----:B------:R-:W-:Y:S02]  /*4e60*/  UMOV UR5, 0x43300000 ;  /* 0x4330000000057882 */ /* 0x000fe40000000000 */
[----:B------:R-:W-:-:S13]  /*4e70*/  ISETP.GE.U32.AND P0, PT, R5, 0x3ff6a09f, PT ;  /* 0x3ff6a09f0500780c */ /* 0x000fda0003f06070 */
[----:B------:R-:W-:Y:S01]  /*4e80*/  @P0 IADD3 R7, PT, PT, R5, -0x100000, RZ ;  /* 0xfff0000005070810 */ /* 0x000fe20007ffe0ff */
        /* <DEDUP_REMOVED lines=9> */
[----:B-1----:R-:W-:Y:S02]  /*4f20*/  LOP3.LUT R4, R0, 0x80000000, RZ, 0x3c, !PT ;  /* 0x8000000000047812 */ /* 0x002fe400078e3cff */
[----:B------:R-:W-:-:S15]  /*4f30*/  MOV R5, 0x43300000 ;  /* 0x4330000000057802 */ /* 0x000fde0000000f00 */
        /* <DEDUP_REMOVED lines=34> */
[----:B0-----:R-:W-:Y:S01]  /*5160*/  IMAD.MOV.U32 R20, RZ, RZ, -0x748574fc ;  /* 0x8b7a8b04ff147424 */ /* 0x001fe200078e00ff */
[----:B------:R-:W-:-:S15]  /*5170*/  MOV R21, 0x3ed0ee25 ;  /* 0x3ed0ee2500157802 */ /* 0x000fde0000000f00 */
        /* <DEDUP_REMOVED lines=116> */
.L_x_4751:
[----:B------:R-:W-:Y:S01]  /*58c0*/  IMAD.MOV.U32 R6, RZ, RZ, 0x0 ;  /* 0x00000000ff067424 */ /* 0x000fe200078e00ff */
[----:B------:R-:W-:Y:S01]  /*58d0*/  LOP3.LUT P0, RZ, R5, 0x7fffffff, RZ, 0xc0, !PT ;  /* 0x7fffffff05ff7812 */ /* 0x000fe2000780c0ff */
[----:B------:R-:W-:-:S06]  /*58e0*/  IMAD.MOV.U32 R7, RZ, RZ, 0x7ff00000 ;  /* 0x7ff00000ff077424 */ /* 0x000fcc00078e00ff */
[----:B------:R-:W0:Y:S02]  /*58f0*/  DFMA R4, R4, R6, +INF ;  /* 0x7ff000000404742b */ /* 0x000e240000000006 */
[----:B0-----:R-:W-:Y:S02]  /*5900*/  FSEL R8, R4, RZ, P0 ;  /* 0x000000ff04087208 */ /* 0x001fe40000000000 */
[----:B------:R-:W-:-:S07]  /*5910*/  FSEL R9, R5, -QNAN , P0 ;  /* 0xfff0000005097808 */ /* 0x000fce0000000000 */
.L_x_4750:
[----:B------:R-:W-:Y:S05]  /*5920*/  BSYNC.RECONVERGENT B0 ;  /* 0x0000000000007941 */ /* 0x000fea0003800200 */
.L_x_4746:
[----:B------:R-:W0:Y:S01]  /*5930*/  LDCU.64 UR6, c[0x0][0x5e8] ;  /* 0x0000bd00ff0677ac */ /* 0x000e220008000a00 */
[----:B------:R-:W1:Y:S02]  /*5940*/  DSETP.GEU.AND P0, PT, R24, -100, PT ;  /* 0xc05900001800742a */ /* 0x000e640003f0e000 */
[----:B-1----:R-:W-:Y:S01]  /*5950*/  FSEL R6, R24, RZ, P0 ;  /* 0x000000ff18067208 */ /* 0x002fe20000000000 */
[----:B------:R-:W-:Y:S01]  /*5960*/  UPRMT UR4, UR43, 0x9910, URZ ;  /* 0x000099102b047896 */ /* 0x000fe200080000ff */
[----:B------:R-:W-:-:S03]  /*5970*/  FSEL R7, R25, -3.390625, P0 ;  /* 0xc059000019077808 */ /* 0x000fc60000000000 */
[----:B------:R-:W-:Y:S01]  /*5980*/  UISETP.GT.AND UP0, UPT, UR4, 0x9, UPT ;  /* 0x000000090400788c */ /* 0x000fe2000bf04270 */
[----:B0-----:R-:W-:-:S04]  /*5990*/  IADD3 R22, P0, PT, R22, UR6, RZ ;  /* 0x0000000616167c10 */ /* 0x001fc8000ff1e0ff */
[----:B------:R-:W-:-:S15]  /*59a0*/  IADD3.X R23, PT, PT, RZ, UR7, RZ, P0, !PT ;  /* 0x00000007ff177c10 */ /* 0x000fde00087fe4ff */
[----:B------:R-:W-:-:S15]  /*59b0*/  NOP ;  /* 0x0000000000007918 */ /* 0x000fde0000000000 */
[----:B------:R-:W-:-:S15]  /*59c0*/  NOP ;  /* 0x0000000000007918 */ /* 0x000fde0000000000 */
[----:B------:R-:W-:-:S07]  /*59d0*/  NOP ;  /* 0x0000000000007918 */ /* 0x000fce0000000000 */
[----:B------:R-:W0:-:S15]  /*59e0*/  DSETP.GEU.AND P1, PT, R8, -100, PT ;  /* 0xc05900000800742a */ /* 0x000e1e0003f2e000 */
[----:B------:R-:W-:-:S15]  /*59f0*/  NOP ;  /* 0x0000000000007918 */ /* 0x000fde0000000000 */
[----:B------:R-:W-:-:S15]  /*5a00*/  NOP ;  /* 0x0000000000007918 */ /* 0x000fde0000000000 */
[----:B------:R-:W-:-:S15]  /*5a10*/  NOP ;  /* 0x0000000000007918 */ /* 0x000fde0000000000 */
[----:B------:R-:W-:-:S04]  /*5a20*/  NOP ;  /* 0x0000000000007918 */ /* 0x000fc80000000000 */
[----:B------:R-:W-:-:S15]  /*5a30*/  DADD R4, R16, -1 ;  /* 0xbff0000010047429 */ /* 0x000fde0000000000 */
[----:B------:R-:W-:-:S15]  /*5a40*/  NOP ;  /* 0x0000000000007918 */ /* 0x000fde0000000000 */
[----:B------:R-:W-:-:S15]  /*5a50*/  NOP ;  /* 0x0000000000007918 */ /* 0x000fde0000000000 */
[----:B------:R-:W-:-:S15]  /*5a60*/  NOP ;  /* 0x0000000000007918 */ /* 0x000fde0000000000 */
[----:B------:R-:W-:-:S04]  /*5a70*/  NOP ;  /* 0x0000000000007918 */ /* 0x000fc80000000000 */
[----:B------:R0:W1:Y:S02]  /*5a80*/  DMUL R16, R16, R6 ;  /* 0x0000000610107228 */ /* 0x0000640000000000 */
[----:B0-----:R-:W-:Y:S02]  /*5a90*/  FSEL R6, R8, RZ, P1 ;  /* 0x000000ff08067208 */ /* 0x001fe40000800000 */
[----:B------:R-:W-:-:S15]  /*5aa0*/  FSEL R7, R9, -3.390625, P1 ;  /* 0xc059000009077808 */ /* 0x000fde0000800000 */
[----:B------:R-:W-:-:S15]  /*5ab0*/  NOP ;  /* 0x0000000000007918 */ /* 0x000fde0000000000 */
[----:B------:R-:W-:-:S15]  /*5ac0*/  NOP ;  /* 0x0000000000007918 */ /* 0x000fde0000000000 */
[----:B------:R-:W-:-:S15]  /*5ad0*/  NOP ;  /* 0x0000000000007918 */ /* 0x000fde0000000000 */
[----:B-1----:R0:W1:Y:S02]  /*5ae0*/  DFMA R4, R4, R6, -R16 ;  /* 0x000000060404722b */ /* 0x0020640000000810 */
[----:B01----:R-:W-:Y:S05]  /*5af0*/  BRA.U UP0, `(.L_x_4752) ;  /* 0x0000000500707547 */ /* 0x003fea000b800000 */
        /* <DEDUP_REMOVED lines=8> */
[----:B------:R-:W0:Y:S02]  /*5b80*/  F2I.F64.TRUNC R5, R4 ;  /* 0x0000000400057311 */ /* 0x000e24000030d100 */
[----:B0-----:R0:W-:Y:S01]  /*5b90*/  STG.E.U8 desc[UR36][R22.64], R5 ;  /* 0x0000000516007986 */ /* 0x0011e2000c101124 */
[----:B------:R-:W-:Y:S05]  /*5ba0*/  BRA `(.L_x_4757) ;  /* 0x0000001000947947 */ /* 0x000fea0003800000 */
.L_x_4755:
[----:B------:R-:W0:Y:S02]  /*5bb0*/  F2I.S64.F64.TRUNC R4, R4 ;  /* 0x0000000400047311 */ /* 0x000e24000030d900 */
[----:B0-----:R-:W-:-:S05]  /*5bc0*/  IMAD.MOV.U32 R3, RZ, RZ, R4 ;  /* 0x000000ffff037224 */ /* 0x001fca00078e0004 */
[----:B------:R0:W-:Y:S01]  /*5bd0*/  STG.E.U8 desc[UR36][R22.64], R3 ;  /* 0x0000000316007986 */ /* 0x0001e2000c101124 */
[----:B------:R-:W-:Y:S05]  /*5be0*/  BRA `(.L_x_4757) ;  /* 0x0000001000847947 */ /* 0x000fea0003800000 */
.L_x_4754:
[----:B------:R-:W-:-:S09]  /*5bf0*/  UISETP.NE.AND UP0, UPT, UR4, 0x2, UPT ;  /* 0x000000020400788c */ /* 0x000fd2000bf05270 */
[----:B------:R-:W-:Y:S05]  /*5c00*/  BRA.U !UP0, `(.L_x_4758) ;  /* 0x0000000108287547 */ /* 0x000fea000b800000 */
[----:B------:R-:W-:-:S09]  /*5c10*/  UISETP.NE.AND UP0, UPT, UR4, 0x3, UPT ;  /* 0x000000030400788c */ /* 0x000fd2000bf05270 */
[----:B------:R-:W-:Y:S05]  /*5c20*/  BRA.U !UP0, `(.L_x_4759) ;  /* 0x0000000108147547 */ /* 0x000fea000b800000 */
[----:B------:R-:W-:-:S09]  /*5c30*/  UISETP.NE.AND UP0, UPT, UR4, 0x4, UPT ;  /* 0x000000040400788c */ /* 0x000fd2000bf05270 */
[----:B------:R-:W-:Y:S05]  /*5c40*/  BRA.U UP0, `(.L_x_4756) ;  /* 0x0000000d00b47547 */ /* 0x000fea000b800000 */
[----:B------:R-:W0:Y:S02]  /*5c50*/  F2I.S64.F64.TRUNC R4, R4 ;  /* 0x0000000400047311 */ /* 0x000e24000030d900 */
[----:B0-----:R0:W-:Y:S01]  /*5c60*/  STG.E.64 desc[UR36][R22.64], R4 ;  /* 0x0000000416007986 */ /* 0x0011e2000c101b24 */
[----:B------:R-:W-:Y:S05]  /*5c70*/  BRA `(.L_x_4757) ;  /* 0x0000001000607947 */ /* 0x000fea0003800000 */
.L_x_4759:
[----:B------:R-:W0:Y:S02]  /*5c80*/  F2I.F64.TRUNC R5, R4 ;  /* 0x0000000400057311 */ /* 0x000e24000030d100 */
[----:B0-----:R0:W-:Y:S01]  /*5c90*/  STG.E desc[UR36][R22.64], R5 ;  /* 0x0000000516007986 */ /* 0x0011e2000c101924 */
[----:B------:R-:W-:Y:S05]  /*5ca0*/  BRA `(.L_x_4757) ;  /* 0x0000001000547947 */ /* 0x000fea0003800000 */
.L_x_4758:
[----:B------:R-:W0:Y:S02]  /*5cb0*/  F2I.F64.TRUNC R5, R4 ;  /* 0x0000000400057311 */ /* 0x000e24000030d100 */
[----:B0-----:R0:W-:Y:S01]  /*5cc0*/  STG.E.U16 desc[UR36][R22.64], R5 ;  /* 0x0000000516007986 */ /* 0x0011e2000c101524 */
[----:B------:R-:W-:Y:S05]  /*5cd0*/  BRA `(.L_x_4757) ;  /* 0x0000001000487947 */ /* 0x000fea0003800000 */
.L_x_4753:
[----:B------:R-:W-:-:S09]  /*5ce0*/  UISETP.GT.AND UP0, UPT, UR4, 0x6, UPT ;  /* 0x000000060400788c */ /* 0x000fd2000bf04270 */
[----:B------:R-:W-:Y:S05]  /*5cf0*/  BRA.U UP0, `(.L_x_4760) ;  /* 0x00000001006c7547 */ /* 0x000fea000b800000 */
[----:B------:R-:W-:-:S09]  /*5d00*/  UISETP.NE.AND UP0, UPT, UR4, 0x5, UPT ;  /* 0x000000050400788c */ /* 0x000fd2000bf05270 */
[----:B------:R-:W-:Y:S05]  /*5d10*/  BRA.U !UP0, `(.L_x_4761) ;  /* 0x0000000108347547 */ /* 0x000fea000b800000 */
[----:B------:R-:W-:-:S09]  /*5d20*/  UISETP.NE.AND UP0, UPT, UR4, 0x6, UPT ;  /* 0x000000060400788c */ /* 0x000fd2000bf05270 */
[----:B------:R-:W-:Y:S05]  /*5d30*/  BRA.U UP0, `(.L_x_4756) ;  /* 0x0000000d00787547 */ /* 0x000fea000b800000 */
[----:B------:R-:W-:Y:S01]  /*5d40*/  UMOV UR4, 0xf0000000 ;  /* 0xf000000000047882 */ /* 0x000fe20000000000 */
[----:B------:R-:W-:Y:S01]  /*5d50*/  UMOV UR5, 0x380fffff ;  /* 0x380fffff00057882 */ /* 0x000fe20000000000 */
[----:B------:R-:W0:-:S15]  /*5d60*/  F2F.F32.F64 R3, R4 ;  /* 0x0000000400037310 */ /* 0x000e1e0000301000 */
[----:B------:R-:W-:-:S15]  /*5d70*/  NOP ;  /* 0x0000000000007918 */ /* 0x000fde0000000000 */
[----:B------:R-:W-:-:S15]  /*5d80*/  NOP ;  /* 0x0000000000007918 */ /* 0x000fde0000000000 */
[----:B------:R-:W-:-:S15]  /*5d90*/  NOP ;  /* 0x0000000000007918 */ /* 0x000fde0000000000 */
[----:B------:R-:W-:-:S04]  /*5da0*/  NOP ;  /* 0x0000000000007918 */ /* 0x000fc80000000000 */
[----:B------:R-:W0:Y:S02]  /*5db0*/  DSETP.GEU.AND P0, PT, |R4|, UR4, PT ;  /* 0x0000000404007e2a */ /* 0x000e24000bf0e200 */
[----:B0-----:R-:W-:-:S05]  /*5dc0*/  @!P0 FMUL R3, R3, 1.175494350822287508e-38 ;  /* 0x0080000003038820 */ /* 0x001fca0000400000 */
[----:B------:R0:W-:Y:S01]  /*5dd0*/  STG.E desc[UR36][R22.64], R3 ;  /* 0x0000000316007986 */ /* 0x0001e2000c101924 */
[----:B------:R-:W-:Y:S05]  /*5de0*/  BRA `(.L_x_4757) ;  /* 0x0000001000047947 */ /* 0x000fea0003800000 */
.L_x_4761:
        /* <DEDUP_REMOVED lines=9> */
[----:B------:R-:W-:-:S05]  /*5e80*/  F2FP.F16.F32.PACK_AB R0, RZ, R0 ;  /* 0x00000000ff00723e */ /* 0x000fca00000000ff */
[----:B------:R0:W-:Y:S01]  /*5e90*/  STG.E.U16 desc[UR36][R22.64], R0 ;  /* 0x0000000016007986 */ /* 0x0001e2000c101524 */
[----:B------:R-:W-:Y:S05]  /*5ea0*/  BRA `(.L_x_4757) ;  /* 0x0000000c00d47947 */ /* 0x000fea0003800000 */
.L_x_4760:
[----:B------:R-:W-:-:S09]  /*5eb0*/  UISETP.NE.AND UP0, UPT, UR4, 0x7, UPT ;  /* 0x000000070400788c */ /* 0x000fd2000bf05270 */
[----:B------:R-:W-:Y:S05]  /*5ec0*/  BRA.U !UP0, `(.L_x_4762) ;  /* 0x0000000108747547 */ /* 0x000fea000b800000 */
        /* <DEDUP_REMOVED lines=11> */
[----:B------:R-:W0:Y:S01]  /*5f80*/  DSETP.GEU.AND P0, PT, |R4|, UR4, PT ;  /* 0x0000000404007e2a */ /* 0x000e22000bf0e200 */
[----:B------:R-:W-:Y:S02]  /*5f90*/  IMAD.MOV.U32 R7, RZ, RZ, RZ ;  /* 0x000000ffff077224 */ /* 0x000fe400078e00ff */
[----:B0-----:R-:W-:-:S05]  /*5fa0*/  @!P0 FMUL R6, R6, 1.175494350822287508e-38 ;  /* 0x0080000006068820 */ /* 0x001fca0000400000 */
[----:B------:R0:W-:Y:S01]  /*5fb0*/  STG.E.64 desc[UR36][R22.64], R6 ;  /* 0x0000000616007986 */ /* 0x0001e2000c101b24 */
[----:B------:R-:W-:Y:S05]  /*5fc0*/  BRA `(.L_x_4757) ;  /* 0x0000000c008c7947 */ /* 0x000fea0003800000 */
.L_x_4763:
        /* <DEDUP_REMOVED lines=9> */
[----:B------:R-:W-:-:S04]  /*6060*/  F2FP.F16.F32.PACK_AB R3, RZ, R0 ;  /* 0x00000000ff03723e */ /* 0x000fc800000000ff */
[----:B------:R-:W-:-:S05]  /*6070*/  PRMT R3, R3, 0x5410, RZ ;  /* 0x0000541003037816 */ /* 0x000fca00000000ff */
[----:B------:R0:W-:Y:S01]  /*6080*/  STG.E desc[UR36][R22.64], R3 ;  /* 0x0000000316007986 */ /* 0x0001e2000c101924 */
[----:B------:R-:W-:Y:S05]  /*6090*/  BRA `(.L_x_4757) ;  /* 0x0000000c00587947 */ /* 0x000fea0003800000 */
.L_x_4762:
[----:B------:R0:W-:Y:S01]  /*60a0*/  STG.E.64 desc[UR36][R22.64], R4 ;  /* 0x0000000416007986 */ /* 0x0001e2000c101b24 */
[----:B------:R-:W-:Y:S05]  /*60b0*/  BRA `(.L_x_4757) ;  /* 0x0000000c00507947 */ /* 0x000fea0003800000 */
.L_x_4752:
        /* <DEDUP_REMOVED lines=8> */
[----:B------:R-:W0:Y:S02]  /*6140*/  DSETP.NEU.AND P0, PT, R4, RZ, PT ;  /* 0x000000ff0400722a */ /* 0x000e240003f0d000 */
[----:B0-----:R-:W-:-:S05]  /*6150*/  SEL R3, RZ, 0x1, !P0 ;  /* 0x00000001ff037807 */ /* 0x001fca0004000000 */
[----:B------:R0:W-:Y:S01]  /*6160*/  STG.E.U8 desc[UR36][R22.64], R3 ;  /* 0x0000000316007986 */ /* 0x0001e2000c101124 */
[----:B------:R-:W-:Y:S05]  /*6170*/  BRA `(.L_x_4757) ;  /* 0x0000000c00207947 */ /* 0x000fea0003800000 */
.L_x_4766:
[----:B------:R-:W-:-:S05]  /*6180*/  CS2R R6, SRZ ;  /* 0x0000000000067805 */ /* 0x000fca000001ff00 */
[----:B------:R0:W-:Y:S01]  /*6190*/  STG.E.128 desc[UR36][R22.64], R4 ;  /* 0x0000000416007986 */ /* 0x0001e2000c101d24 */
[----:B------:R-:W-:Y:S05]  /*61a0*/  BRA `(.L_x_4757) ;  /* 0x0000000c00147947 */ /* 0x000fea0003800000 */
.L_x_4765:
        /* <DEDUP_REMOVED lines=14> */
[----:B------:R-:W-:Y:S01]  /*6290*/  BSSY.RECONVERGENT B0, `(.L_x_4769) ;  /* 0x000000d000007945 */ /* 0x000fe20003800200 */
[----:B0-----:R-:W-:Y:S01]  /*62a0*/  @!P0 FMUL R8, R8, 1.175494350822287508e-38 ;  /* 0x0080000008088820 */ /* 0x001fe20000400000 */
[----:B------:R-:W-:-:S04]  /*62b0*/  MOV R0, 0x7f ;  /* 0x0000007f00007802 */ /* 0x000fc80000000f00 */
        /* <DEDUP_REMOVED lines=10> */
.L_x_4770:
[----:B------:R-:W-:Y:S05]  /*6360*/  BSYNC.RECONVERGENT B0 ;  /* 0x0000000000007941 */ /* 0x000fea0003800200 */
.L_x_4769:
[----:B------:R-:W-:-:S05]  /*6370*/  LOP3.LUT R7, R0, 0x80, R7, 0xf8, !PT ;  /* 0x0000008000077812 */ /* 0x000fca00078ef807 */
[----:B------:R0:W-:Y:S01]  /*6380*/  STG.E.U8 desc[UR36][R22.64], R7 ;  /* 0x0000000716007986 */ /* 0x0001e2000c101124 */
[----:B------:R-:W-:Y:S05]  /*6390*/  BRA `(.L_x_4757) ;  /* 0x0000000800987947 */ /* 0x000fea0003800000 */
.L_x_4768:
        /* <DEDUP_REMOVED lines=9> */
[----:B0-----:R-:W-:-:S05]  /*6430*/  @!P0 FMUL R8, R8, 1.175494350822287508e-38 ;  /* 0x0080000008088820 */ /* 0x001fca0000400000 */
        /* <DEDUP_REMOVED lines=13> */
.L_x_4772:
[----:B------:R-:W-:Y:S05]  /*6510*/  BSYNC.RECONVERGENT B0 ;  /* 0x0000000000007941 */ /* 0x000fea0003800200 */
.L_x_4771:
[----:B------:R-:W-:-:S05]  /*6520*/  LOP3.LUT R7, R0, 0x80, R7, 0xf8, !PT ;  /* 0x0000008000077812 */ /* 0x000fca00078ef807 */
[----:B------:R0:W-:Y:S01]  /*6530*/  STG.E.U8 desc[UR36][R22.64], R7 ;  /* 0x0000000716007986 */ /* 0x0001e2000c101124 */
[----:B------:R-:W-:Y:S05]  /*6540*/  BRA `(.L_x_4757) ;  /* 0x00000008002c7947 */ /* 0x000fea0003800000 */
.L_x_4767:
        /* <DEDUP_REMOVED lines=9> */
[----:B------:R-:W-:-:S05]  /*65e0*/  F2FP.BF16.F32.PACK_AB R0, RZ, R0 ;  /* 0x00000000ff00723e */ /* 0x000fca00000010ff */
[----:B------:R0:W-:Y:S01]  /*65f0*/  STG.E.U16 desc[UR36][R22.64], R0 ;  /* 0x0000000016007986 */ /* 0x0001e2000c101524 */
[----:B------:R-:W-:Y:S05]  /*6600*/  BRA `(.L_x_4757) ;  /* 0x0000000400fc7947 */ /* 0x000fea0003800000 */
.L_x_4764:
        /* <DEDUP_REMOVED lines=8> */
[----:B------:R-:W0:Y:S02]  /*6690*/  F2I.U32.F64.TRUNC R5, R4 ;  /* 0x0000000400057311 */ /* 0x000e24000030d000 */
[----:B0-----:R0:W-:Y:S01]  /*66a0*/  STG.E.U16 desc[UR36][R22.64], R5 ;  /* 0x0000000516007986 */ /* 0x0011e2000c101524 */
[----:B------:R-:W-:Y:S05]  /*66b0*/  BRA `(.L_x_4757) ;  /* 0x0000000400d07947 */ /* 0x000fea0003800000 */
.L_x_4775:
        /* <DEDUP_REMOVED lines=10> */
[----:B------:R-:W-:-:S04]  /*6760*/  IMAD.MOV.U32 R11, RZ, RZ, 0x80 ;  /* 0x00000080ff0b7424 */ /* 0x000fc800078e00ff */
        /* <DEDUP_REMOVED lines=10> */
.L_x_4778:
[----:B------:R-:W-:-:S04]  /*6810*/  SHF.R.U32.HI R0, RZ, 0x14, R3 ;  /* 0x00000014ff007819 */ /* 0x000fc80000011603 */
[----:B------:R-:W-:-:S04]  /*6820*/  LOP3.LUT R0, R0, 0x1, RZ, 0xc0, !PT ;  /* 0x0000000100007812 */ /* 0x000fc800078ec0ff */
[----:B------:R-:W-:-:S04]  /*6830*/  IADD3 R0, PT, PT, R3, 0x487ffff, R0 ;  /* 0x0487ffff03007810 */ /* 0x000fc80007ffe000 */
[----:B------:R-:W-:-:S04]  /*6840*/  SHF.R.U32.HI R0, RZ, 0x14, R0 ;  /* 0x00000014ff007819 */ /* 0x000fc80000011600 */
[----:B------:R-:W-:-:S07]  /*6850*/  LOP3.LUT R0, R0, 0xff, RZ, 0xc0, !PT ;  /* 0x000000ff00007812 */ /* 0x000fce00078ec0ff */
.L_x_4779:
[----:B------:R-:W-:-:S04]  /*6860*/  SHF.R.U32.HI R3, RZ, 0x18, R3 ;  /* 0x00000018ff037819 */ /* 0x000fc80000011603 */
[----:B------:R-:W-:-:S04]  /*6870*/  LOP3.LUT R0, R0, 0x80, R3, 0xf8, !PT ;  /* 0x0000008000007812 */ /* 0x000fc800078ef803 */
[----:B------:R-:W-:-:S07]  /*6880*/  PRMT R11, R0, 0x7610, R11 ;  /* 0x00007610000b7816 */ /* 0x000fce000000000b */
.L_x_4777:
[----:B------:R-:W-:Y:S05]  /*6890*/  BSYNC.RECONVERGENT B0 ;  /* 0x0000000000007941 */ /* 0x000fea0003800200 */
.L_x_4776:
[----:B------:R1:W-:Y:S01]  /*68a0*/  STG.E.U8 desc[UR36][R22.64], R11 ;  /* 0x0000000b16007986 */ /* 0x0003e2000c101124 */
[----:B------:R-:W-:Y:S05]  /*68b0*/  BRA `(.L_x_4757) ;  /* 0x0000000400507947 */ /* 0x000fea0003800000 */
.L_x_4774:
        /* <DEDUP_REMOVED lines=21> */
.L_x_4782:
[----:B------:R-:W-:-:S04]  /*6a10*/  SHF.R.U32.HI R0, RZ, 0x15, R3 ;  /* 0x00000015ff007819 */ /* 0x000fc80000011603 */
[----:B------:R-:W-:-:S04]  /*6a20*/  LOP3.LUT R0, R0, 0x1, RZ, 0xc0, !PT ;  /* 0x0000000100007812 */ /* 0x000fc800078ec0ff */
[----:B------:R-:W-:-:S04]  /*6a30*/  IADD3 R0, PT, PT, R3, 0x88fffff, R0 ;  /* 0x088fffff03007810 */ /* 0x000fc80007ffe000 */
[----:B------:R-:W-:-:S04]  /*6a40*/  SHF.R.U32.HI R0, RZ, 0x15, R0 ;  /* 0x00000015ff007819 */ /* 0x000fc80000011600 */
[----:B------:R-:W-:-:S07]  /*6a50*/  LOP3.LUT R0, R0, 0xff, RZ, 0xc0, !PT ;  /* 0x000000ff00007812 */ /* 0x000fce00078ec0ff */
.L_x_4783:
[----:B------:R-:W-:-:S04]  /*6a60*/  SHF.R.U32.HI R3, RZ, 0x18, R3 ;  /* 0x00000018ff037819 */ /* 0x000fc80000011603 */
[----:B------:R-:W-:-:S04]  /*6a70*/  LOP3.LUT R0, R0, 0x80, R3, 0xf8, !PT ;  /* 0x0000008000007812 */ /* 0x000fc800078ef803 */
[----:B------:R-:W-:-:S07]  /*6a80*/  PRMT R11, R0, 0x7610, R11 ;  /* 0x00007610000b7816 */ /* 0x000fce000000000b */
.L_x_4781:
[----:B------:R-:W-:Y:S05]  /*6a90*/  BSYNC.RECONVERGENT B0 ;  /* 0x0000000000007941 */ /* 0x000fea0003800200 */
.L_x_4780:
[----:B------:R2:W-:Y:S01]  /*6aa0*/  STG.E.U8 desc[UR36][R22.64], R11 ;  /* 0x0000000b16007986 */ /* 0x0005e2000c101124 */
[----:B------:R-:W-:Y:S05]  /*6ab0*/  BRA `(.L_x_4757) ;  /* 0x0000000000d07947 */ /* 0x000fea0003800000 */
.L_x_4773:
[----:B------:R-:W-:-:S09]  /*6ac0*/  UISETP.NE.AND UP0, UPT, UR4, 0x1c, UPT ;  /* 0x0000001c0400788c */ /* 0x000fd2000bf05270 */
[----:B------:R-:W-:Y:S05]  /*6ad0*/  BRA.U !UP0, `(.L_x_4784) ;  /* 0x0000000108c07547 */ /* 0x000fea000b800000 */
[----:B------:R-:W-:-:S09]  /*6ae0*/  UISETP.NE.AND UP0, UPT, UR4, 0x1d, UPT ;  /* 0x0000001d0400788c */ /* 0x000fd2000bf05270 */
[----:B------:R-:W-:Y:S05]  /*6af0*/  BRA.U !UP0, `(.L_x_4785) ;  /* 0x0000000108ac7547 */ /* 0x000fea000b800000 */
[----:B------:R-:W-:-:S09]  /*6b00*/  UISETP.NE.AND UP0, UPT, UR4, 0x2c, UPT ;  /* 0x0000002c0400788c */ /* 0x000fd2000bf05270 */
[----:B------:R-:W-:Y:S05]  /*6b10*/  BRA.U !UP0, `(.L_x_4786) ;  /* 0x0000000108447547 */ /* 0x000fea000b800000 */
.L_x_4756:
        /* <DEDUP_REMOVED lines=16> */
.L_x_4787:
[----:B------:R-:W-:Y:S05]  /*6c20*/  BRA `(.L_x_4757) ;  /* 0x0000000000747947 */ /* 0x000fea0003800000 */
.L_x_4786:
        /* <DEDUP_REMOVED lines=24> */
.L_x_4785:
[----:B------:R-:W0:Y:S02]  /*6db0*/  F2I.U64.F64.TRUNC R4, R4 ;  /* 0x0000000400047311 */ /* 0x000e24000030d800 */
[----:B0-----:R0:W-:Y:S01]  /*6dc0*/  STG.E.64 desc[UR36][R22.64], R4 ;  /* 0x0000000416007986 */ /* 0x0011e2000c101b24 */
[----:B------:R-:W-:Y:S05]  /*6dd0*/  BRA `(.L_x_4757) ;  /* 0x0000000000087947 */ /* 0x000fea0003800000 */
.L_x_4784:
[----:B------:R-:W0:Y:S02]  /*6de0*/  F2I.U32.F64.TRUNC R5, R4 ;  /* 0x0000000400057311 */ /* 0x000e24000030d000 */
[----:B0-----:R3:W-:Y:S02]  /*6df0*/  STG.E desc[UR36][R22.64], R5 ;  /* 0x0000000516007986 */ /* 0x0017e4000c101924 */
.L_x_4757:
[----:B------:R-:W-:-:S07]  /*6e00*/  VIADD R2, R2, 0x80 ;  /* 0x0000008002027836 */ /* 0x000fce0000000000 */
.L_x_4679:
[----:B------:R-:W-:Y:S05]  /*6e10*/  BSYNC.RECONVERGENT B6 ;  /* 0x0000000000067941 */ /* 0x000fea0003800200 */
.L_x_4678:
[----:B------:R-:W5:Y:S01]  /*6e20*/  LDCU UR4, c[0x0][0x380] ;  /* 0x00007000ff0477ac */ /* 0x000f620008000800 */
[----:B------:R-:W-:Y:S01]  /*6e30*/  BSSY.RECONVERGENT B6, `(.L_x_4788) ;  /* 0x00006d7000067945 */ /* 0x000fe20003800200 */
[----:B-----5:R-:W-:-:S13]  /*6e40*/  ISETP.GE.AND P0, PT, R2, UR4, PT ;  /* 0x0000000402007c0c */ /* 0x020fda000bf06270 */
[----:B------:R-:W-:Y:S05]  /*6e50*/  @P0 BRA `(.L_x_4789) ;  /* 0x0000006c00500947 */ /* 0x000fea0003800000 */
[----:B------:R-:W5:Y:S01]  /*6e60*/  LDCU UR4, c[0x0][0x388] ;  /* 0x00007100ff0477ac */ /* 0x000f620008000800 */
[----:B------:R-:W-:Y:S02]  /*6e70*/  HFMA2 R16, -RZ, RZ, 0, 0 ;  /* 0x00000000ff107431 */ /* 0x000fe400000001ff */
[----:B0-----:R-:W-:Y:S02]  /*6e80*/  IMAD.MOV.U32 R0, RZ, RZ, RZ ;  /* 0x000000ffff007224 */ /* 0x001fe400078e00ff */
[----:B-1234-:R-:W-:Y:S01]  /*6e90*/  IMAD.MOV.U32 R22, RZ, RZ, RZ ;  /* 0x000000ffff167224 */ /* 0x01efe200078e00ff */
[----:B-----5:R-:W-:-:S09]  /*6ea0*/  UISETP.NE.AND UP0, UPT, UR4, URZ, UPT ;  /* 0x000000ff0400728c */ /* 0x020fd2000bf05270 */
[----:B------:R-:W-:Y:S05]  /*6eb0*/  BRA.U !UP0, `(.L_x_4790) ;  /* 0x0000001508747547 */ /* 0x000fea000b800000 */
[----:B------:R-:W0:Y:S01]  /*6ec0*/  LDCU.64 UR4, c[0x0][0x390] ;  /* 0x00007200ff0477ac */ /* 0x000e220008000a00 */
[----:B------:R-:W-:Y:S01]  /*6ed0*/  MOV R4, RZ ;  /* 0x000000ff00047202 */ /* 0x000fe20000000f00 */
[----:B------:R-:W-:Y:S01]  /*6ee0*/  IMAD.MOV.U32 R5, RZ, RZ, R2 ;  /* 0x000000ffff057224 */ /* 0x000fe200078e0002 */
        /* <DEDUP_REMOVED lines=346> */
.L_x_4790:
        /* <DEDUP_REMOVED lines=18> */
.L_x_4795:
[----:B------:R-:W2:Y:S02]  /*85b0*/  LDG.E.U8 R4, desc[UR36][R4.64] ;  /* 0x0000002404047981 */ /* 0x000ea4000c1e1100 */
[----:B--2---:R4:W0:Y:S02]  /*85c0*/  I2F.F64.U16 R18, R4 ;  /* 0x0000000400127312 */ /* 0x0048240000101800 */
[----:B0---4-:R-:W-:Y:S05]  /*85d0*/  BRA `(.L_x_4797) ;  /* 0x0000000c00647947 */ /* 0x011fea0003800000 */
.L_x_4794:
        /* <DEDUP_REMOVED lines=9> */
.L_x_4799:
[----:B------:R-:W2:Y:S02]  /*8670*/  LDG.E R4, desc[UR36][R4.64] ;  /* 0x0000002404047981 */ /* 0x000ea4000c1e1900 */
[----:B--2---:R4:W0:Y:S02]  /*8680*/  I2F.F64 R18, R4 ;  /* 0x0000000400127312 */ /* 0x0048240000201c00 */
[----:B0---4-:R-:W-:Y:S05]  /*8690*/  BRA `(.L_x_4797) ;  /* 0x0000000c00347947 */ /* 0x011fea0003800000 */
.L_x_4798:
[----:B------:R-:W2:Y:S02]  /*86a0*/  LDG.E.U16 R4, desc[UR36][R4.64] ;  /* 0x0000002404047981 */ /* 0x000ea4000c1e1500 */
[----:B--2---:R4:W0:Y:S02]  /*86b0*/  I2F.F64.S16 R18, R4 ;  /* 0x0000000400127312 */ /* 0x0048240000101c00 */
[----:B0---4-:R-:W-:Y:S05]  /*86c0*/  BRA `(.L_x_4797) ;  /* 0x0000000c00287947 */ /* 0x011fea0003800000 */
.L_x_4793:
        /* <DEDUP_REMOVED lines=10> */
.L_x_4801:
[----:B------:R-:W2:Y:S02]  /*8770*/  LDG.E.U16 R0, desc[UR36][R4.64] ;  /* 0x0000002404007981 */ /* 0x000ea4000c1e1500 */
[----:B--2---:R-:W-:-:S05]  /*8780*/  HADD2.F32 R0, -RZ, R0.H0_H0 ;  /* 0x20000000ff007230 */ /* 0x004fca0000004100 */
[----:B------:R-:W-:-:S04]  /*8790*/  FMUL.FTZ R0, R0, 1 ;  /* 0x3f80000000007820 */ /* 0x000fc80000410000 */
[----:B------:R3:W4:Y:S02]  /*87a0*/  F2F.F64.F32 R18, R0 ;  /* 0x0000000000127310 */ /* 0x0007240000201800 */
[----:B---34-:R-:W-:Y:S05]  /*87b0*/  BRA `(.L_x_4797) ;  /* 0x0000000800ec7947 */ /* 0x018fea0003800000 */
.L_x_4800:
        /* <DEDUP_REMOVED lines=10> */
.L_x_4803:
[----:B------:R-:W2:Y:S02]  /*8860*/  LDG.E.U16 R4, desc[UR36][R4.64] ;  /* 0x0000002404047981 */ /* 0x000ea4000c1e1500 */
[----:B--2---:R-:W-:-:S05]  /*8870*/  HADD2.F32 R0, -RZ, R4.H0_H0 ;  /* 0x20000004ff007230 */ /* 0x004fca0000004100 */
[----:B------:R-:W-:-:S04]  /*8880*/  FMUL.FTZ R0, R0, 1 ;  /* 0x3f80000000007820 */ /* 0x000fc80000410000 */
[----:B------:R3:W4:Y:S02]  /*8890*/  F2F.F64.F32 R18, R0 ;  /* 0x0000000000127310 */ /* 0x0007240000201800 */
[----:B---34-:R-:W-:Y:S05]  /*88a0*/  BRA `(.L_x_4797) ;  /* 0x0000000800b07947 */ /* 0x018fea0003800000 */
.L_x_4802:
[----:B------:R3:W5:Y:S01]  /*88b0*/  LDG.E.64 R18, desc[UR36][R4.64] ;  /* 0x0000002404127981 */ /* 0x000762000c1e1b00 */
[----:B------:R-:W-:Y:S05]  /*88c0*/  BRA `(.L_x_4797) ;  /* 0x0000000800a87947 */ /* 0x000fea0003800000 */
.L_x_4792:
        /* <DEDUP_REMOVED lines=13> */
.L_x_4806:
[----:B------:R0:W5:Y:S01]  /*89a0*/  LDG.E.64 R18, desc[UR36][R4.64] ;  /* 0x0000002404127981 */ /* 0x000162000c1e1b00 */
[----:B------:R-:W-:Y:S05]  /*89b0*/  BRA `(.L_x_4797) ;  /* 0x00000008006c7947 */ /* 0x000fea0003800000 */
.L_x_4805:
        /* <DEDUP_REMOVED lines=23> */
[----:B------:R-:W-:-:S05]  /*8b30*/  LOP3.LUT R3, R3, 0x80000000, R0, 0xf8, !PT ;  /* 0x8000000003037812 */ /* 0x000fca00078ef800 */
[----:B------:R-:W-:-:S04]  /*8b40*/  FMUL.FTZ R3, R3, 1 ;  /* 0x3f80000003037820 */ /* 0x000fc80000410000 */
[----:B------:R0:W1:Y:S02]  /*8b50*/  F2F.F64.F32 R18, R3 ;  /* 0x0000000300127310 */ /* 0x0000640000201800 */
[----:B01----:R-:W-:Y:S05]  /*8b60*/  BRA `(.L_x_4797) ;  /* 0x0000000800007947 */ /* 0x003fea0003800000 */
.L_x_4808:
[----:B------:R-:W2:Y:S02]  /*8b70*/  LDG.E.U8 R4, desc[UR36][R4.64] ;  /* 0x0000002404047981 */ /* 0x000ea4000c1e1100 */
[C---:B--2---:R-:W-:Y:S01]  /*8b80*/  SHF.L.U32 R0, R4.reuse, 0x19, RZ ;  /* 0x0000001904007819 */ /* 0x044fe200000006ff */
        /* <DEDUP_REMOVED lines=9> */
[----:B------:R-:W-:-:S05]  /*8c20*/  LOP3.LUT R0, R0, 0x80000000, R3, 0xf8, !PT ;  /* 0x8000000000007812 */ /* 0x000fca00078ef803 */
[----:B------:R-:W-:-:S04]  /*8c30*/  FMUL.FTZ R0, R0, 1 ;  /* 0x3f80000000007820 */ /* 0x000fc80000410000 */
[----:B------:R0:W1:Y:S02]  /*8c40*/  F2F.F64.F32 R18, R0 ;  /* 0x0000000000127310 */ /* 0x0000640000201800 */
[----:B01----:R-:W-:Y:S05]  /*8c50*/  BRA `(.L_x_4797) ;  /* 0x0000000400c47947 */ /* 0x003fea0003800000 */
.L_x_4807:
[----:B------:R-:W2:Y:S02]  /*8c60*/  LDG.E.U16 R0, desc[UR36][R4.64] ;  /* 0x0000002404007981 */ /* 0x000ea4000c1e1500 */
[----:B--2---:R-:W-:-:S05]  /*8c70*/  SHF.L.U32 R0, R0, 0x10, RZ ;  /* 0x0000001000007819 */ /* 0x004fca00000006ff */
[----:B------:R-:W-:-:S04]  /*8c80*/  FMUL.FTZ R0, R0, 1 ;  /* 0x3f80000000007820 */ /* 0x000fc80000410000 */
[----:B------:R0:W1:Y:S02]  /*8c90*/  F2F.F64.F32 R18, R0 ;  /* 0x0000000000127310 */ /* 0x0000640000201800 */
[----:B01----:R-:W-:Y:S05]  /*8ca0*/  BRA `(.L_x_4797) ;  /* 0x0000000400b07947 */ /* 0x003fea0003800000 */
.L_x_4804:
        /* <DEDUP_REMOVED lines=11> */
.L_x_4811:
        /* <DEDUP_REMOVED lines=21> */
.L_x_4813:
[----:B------:R-:W-:Y:S05]  /*8eb0*/  BSYNC.RECONVERGENT B0 ;  /* 0x0000000000007941 */ /* 0x000fea0003800200 */
.L_x_4812:
[----:B------:R-:W-:Y:S01]  /*8ec0*/  IMAD.SHL.U32 R0, R0, 0x100000, RZ ;  /* 0x0010000000007824 */ /* 0x000fe200078e00ff */
[----:B------:R-:W-:-:S04]  /*8ed0*/  LEA R3, R3, 0x3b800000, 0x17 ;  /* 0x3b80000003037811 */ /* 0x000fc800078eb8ff */
[----:B------:R-:W-:-:S05]  /*8ee0*/  LOP3.LUT R0, R3, R0, R7, 0xfe, !PT ;  /* 0x0000000003007212 */ /* 0x000fca00078efe07 */
[----:B------:R-:W-:-:S04]  /*8ef0*/  FMUL.FTZ R0, R0, 1 ;  /* 0x3f80000000007820 */ /* 0x000fc80000410000 */
[----:B------:R3:W4:Y:S02]  /*8f00*/  F2F.F64.F32 R18, R0 ;  /* 0x0000000000127310 */ /* 0x0007240000201800 */
[----:B---34-:R-:W-:Y:S05]  /*8f10*/  BRA `(.L_x_4797) ;  /* 0x0000000400147947 */ /* 0x018fea0003800000 */
.L_x_4810:
        /* <DEDUP_REMOVED lines=21> */
.L_x_4815:
[----:B------:R-:W-:Y:S05]  /*9070*/  BSYNC.RECONVERGENT B0 ;  /* 0x0000000000007941 */ /* 0x000fea0003800200 */
.L_x_4814:
[----:B------:R-:W-:Y:S01]  /*9080*/  IMAD.SHL.U32 R0, R0, 0x200000, RZ ;  /* 0x0020000000007824 */ /* 0x000fe200078e00ff */
[----:B------:R-:W-:-:S04]  /*9090*/  LEA R3, R3, 0x37800000, 0x17 ;  /* 0x3780000003037811 */ /* 0x000fc800078eb8ff */
[----:B------:R-:W-:-:S05]  /*90a0*/  LOP3.LUT R0, R3, R0, R7, 0xfe, !PT ;  /* 0x0000000003007212 */ /* 0x000fca00078efe07 */
[----:B------:R-:W-:-:S04]  /*90b0*/  FMUL.FTZ R0, R0, 1 ;  /* 0x3f80000000007820 */ /* 0x000fc80000410000 */
[----:B------:R3:W4:Y:S02]  /*90c0*/  F2F.F64.F32 R18, R0 ;  /* 0x0000000000127310 */ /* 0x0007240000201800 */
[----:B---34-:R-:W-:Y:S05]  /*90d0*/  BRA `(.L_x_4797) ;  /* 0x0000000000a47947 */ /* 0x018fea0003800000 */
.L_x_4809:
[----:B------:R-:W-:-:S09]  /*90e0*/  UISETP.NE.AND UP0, UPT, UR4, 0x1c, UPT ;  /* 0x0000001c0400788c */ /* 0x000fd2000bf05270 */
[----:B------:R-:W-:Y:S05]  /*90f0*/  BRA.U !UP0, `(.L_x_4816) ;  /* 0x0000000108947547 */ /* 0x000fea000b800000 */
[----:B------:R-:W-:-:S09]  /*9100*/  UISETP.NE.AND UP0, UPT, UR4, 0x1d, UPT ;  /* 0x0000001d0400788c */ /* 0x000fd2000bf05270 */
[----:B------:R-:W-:Y:S05]  /*9110*/  BRA.U !UP0, `(.L_x_4817) ;  /* 0x0000000108807547 */ /* 0x000fea000b800000 */
[----:B------:R-:W-:-:S09]  /*9120*/  UISETP.NE.AND UP0, UPT, UR4, 0x2c, UPT ;  /* 0x0000002c0400788c */ /* 0x000fd2000bf05270 */
[----:B------:R-:W-:Y:S05]  /*9130*/  BRA.U UP0, `(.L_x_4796) ;  /* 0x0000000100307547 */ /* 0x000fea000b800000 */
[----:B------:R-:W2:Y:S01]  /*9140*/  LDG.E.U8 R0, desc[UR36][R4.64] ;  /* 0x0000002404007981 */ /* 0x000ea2000c1e1100 */
[----:B------:R-:W-:Y:S02]  /*9150*/  HFMA2 R19, -RZ, RZ, 0.5, 0 ;  /* 0x38000000ff137431 */ /* 0x000fe400000001ff */
        /* <DEDUP_REMOVED lines=8> */
[----:B------:R1:W2:Y:S02]  /*91e0*/  @P0 F2F.F64.F32 R18, R0 ;  /* 0x0000000000120310 */ /* 0x0002a40000201800 */
[----:B-12---:R-:W-:Y:S05]  /*91f0*/  BRA `(.L_x_4797) ;  /* 0x00000000005c7947 */ /* 0x006fea0003800000 */
.L_x_4796:
        /* <DEDUP_REMOVED lines=12> */
[----:B---3--:R-:W-:Y:S01]  /*92c0*/  IMAD.U32 R10, RZ, RZ, UR8 ;  /* 0x00000008ff0a7e24 */ /* 0x008fe2000f8e00ff */
[----:B------:R-:W-:-:S07]  /*92d0*/  MOV R11, UR9 ;  /* 0x00000009000b7c02 */ /* 0x000fce0008000f00 */
[----:B------:R-:W-:-:S07]  /*92e0*/  LEPC R20, `(.L_x_4818) ;  /* 0x000000001014794e */ /* 0x000fce0000000000 */
[----:B--2---:R-:W-:Y:S05]  /*92f0*/  CALL.ABS.NOINC R14 ;  /* 0x000000000e007343 */ /* 0x004fea0003c00000 */
.L_x_4818:
[----:B------:R-:W-:Y:S01]  /*9300*/  CS2R R18, SRZ ;  /* 0x0000000000127805 */ /* 0x000fe2000001ff00 */
[----:B------:R-:W-:Y:S06]  /*9310*/  BRA `(.L_x_4797) ;  /* 0x0000000000147947 */ /* 0x000fec0003800000 */
.L_x_4817:
[----:B------:R-:W2:Y:S02]  /*9320*/  LDG.E.64 R18, desc[UR36][R4.64] ;  /* 0x0000002404127981 */ /* 0x000ea4000c1e1b00 */
[----:B--2---:R-:W1:Y:S02]  /*9330*/  I2F.F64.U64 R18, R18 ;  /* 0x0000001200127312 */ /* 0x004e640000301800 */
[----:B-1----:R-:W-:Y:S05]  /*9340*/  BRA `(.L_x_4797) ;  /* 0x0000000000087947 */ /* 0x002fea0003800000 */
.L_x_4816:
[----:B------:R-:W2:Y:S02]  /*9350*/  LDG.E R4, desc[UR36][R4.64] ;  /* 0x0000002404047981 */ /* 0x000ea4000c1e1900 */
[----:B--2---:R1:W2:Y:S02]  /*9360*/  I2F.F64.U32 R18, R4 ;  /* 0x0000000400127312 */ /* 0x0042a40000201800 */
.L_x_4797:
[----:B------:R-:W-:Y:S05]  /*9370*/  BSYNC.RECONVERGENT B7 ;  /* 0x0000000000077941 */ /* 0x000fea0003800200 */
.L_x_4791:
        /* <DEDUP_REMOVED lines=15> */
[----:B------:R-:W3:Y:S02]  /*9470*/  LDG.E.S8 R4, desc[UR36][R4.64] ;  /* 0x0000002404047981 */ /* 0x000ee4000c1e1300 */
[----:B---3--:R4:W0:Y:S02]  /*9480*/  I2F.F64.S16 R16, R4 ;  /* 0x0000000400107312 */ /* 0x0088240000101c00 */
[----:B0---4-:R-:W-:Y:S05]  /*9490*/  BRA `(.L_x_4825) ;  /* 0x0000000c00707947 */ /* 0x011fea0003800000 */
.L_x_4823:
[----:B------:R-:W3:Y:S02]  /*94a0*/  LDG.E.U8 R4, desc[UR36][R4.64] ;  /* 0x0000002404047981 */ /* 0x000ee4000c1e1100 */
[----:B---3--:R4:W0:Y:S02]  /*94b0*/  I2F.F64.U16 R16, R4 ;  /* 0x0000000400107312 */ /* 0x0088240000101800 */
[----:B0---4-:R-:W-:Y:S05]  /*94c0*/  BRA `(.L_x_4825) ;  /* 0x0000000c00647947 */ /* 0x011fea0003800000 */
.L_x_4822:
[----:B------:R-:W-:-:S09]  /*94d0*/  UISETP.NE.AND UP0, UPT, UR4, 0x2, UPT ;  /* 0x000000020400788c */ /* 0x000fd2000bf05270 */
[----:B------:R-:W-:Y:S05]  /*94e0*/  BRA.U !UP0, `(.L_x_4826) ;  /* 0x0000000108287547 */ /* 0x000fea000b800000 */
[----:B------:R-:W-:-:S09]  /*94f0*/  UISETP.NE.AND UP0, UPT, UR4, 0x3, UPT ;  /* 0x000000030400788c */ /* 0x000fd2000bf05270 */
[----:B------:R-:W-:Y:S05]  /*9500*/  BRA.U !UP0, `(.L_x_4827) ;  /* 0x0000000108147547 */ /* 0x000fea000b800000 */
[----:B------:R-:W-:-:S09]  /*9510*/  UISETP.NE.AND UP0, UPT, UR4, 0x4, UPT ;  /* 0x000000040400788c */ /* 0x000fd2000bf05270 */
[----:B------:R-:W-:Y:S05]  /*9520*/  BRA.U UP0, `(.L_x_4824) ;  /* 0x0000000900f07547 */ /* 0x000fea000b800000 */
[----:B------:R-:W3:Y:S02]  /*9530*/  LDG.E.64 R16, desc[UR36][R4.64] ;  /* 0x0000002404107981 */ /* 0x000ee4000c1e1b00 */
[----:B---3--:R-:W4:Y:S02]  /*9540*/  I2F.F64.S64 R16, R16 ;  /* 0x0000001000107312 */ /* 0x008f240000301c00 */
[----:B----4-:R-:W-:Y:S05]  /*9550*/  BRA `(.L_x_4825) ;  /* 0x0000000c00407947 */ /* 0x010fea0003800000 */
.L_x_4827:
[----:B------:R-:W3:Y:S02]  /*9560*/  LDG.E R4, desc[UR36][R4.64] ;  /* 0x0000002404047981 */ /* 0x000ee4000c1e1900 */
[----:B---3--:R4:W0:Y:S02]  /*9570*/  I2F.F64 R16, R4 ;  /* 0x0000000400107312 */ /* 0x0088240000201c00 */
[----:B0---4-:R-:W-:Y:S05]  /*9580*/  BRA `(.L_x_4825) ;  /* 0x0000000c00347947 */ /* 0x011fea0003800000 */
.L_x_4826:
[----:B------:R-:W3:Y:S02]  /*9590*/  LDG.E.U16 R4, desc[UR36][R4.64] ;  /* 0x0000002404047981 */ /* 0x000ee4000c1e1500 */
[----:B---3--:R4:W0:Y:S02]  /*95a0*/  I2F.F64.S16 R16, R4 ;  /* 0x0000000400107312 */ /* 0x0088240000101c00 */
[----:B0---4-:R-:W-:Y:S05]  /*95b0*/  BRA `(.L_x_4825) ;  /* 0x0000000c00287947 */ /* 0x011fea0003800000 */
.L_x_4821:
[----:B------:R-:W-:-:S09]  /*95c0*/  UISETP.GT.AND UP0, UPT, UR4, 0x6, UPT ;  /* 0x000000060400788c */ /* 0x000fd2000bf04270 */
[----:B------:R-:W-:Y:S05]  /*95d0*/  BRA.U UP0, `(.L_x_4828) ;  /* 0x0000000100347547 */ /* 0x000fea000b800000 */
[----:B------:R-:W-:-:S09]  /*95e0*/  UISETP.NE.AND UP0, UPT, UR4, 0x5, UPT ;  /* 0x000000050400788c */ /* 0x000fd2000bf05270 */
[----:B------:R-:W-:Y:S05]  /*95f0*/  BRA.U !UP0, `(.L_x_4829) ;  /* 0x0000000108187547 */ /* 0x000fea000b800000 */
[----:B------:R-:W-:-:S09]  /*9600*/  UISETP.NE.AND UP0, UPT, UR4, 0x6, UPT ;  /* 0x000000060400788c */ /* 0x000fd2000bf05270 */
[----:B------:R-:W-:Y:S05]  /*9610*/  BRA.U UP0, `(.L_x_4824) ;  /* 0x0000000900b47547 */ /* 0x000fea000b800000 */
[----:B------:R-:W3:Y:S02]  /*9620*/  LDG.E R16, desc[UR36][R4.64] ;  /* 0x0000002404107981 */ /* 0x000ee4000c1e1900 */
[----:B---3--:R-:W-:-:S06]  /*9630*/  FMUL.FTZ R16, R16, 1 ;  /* 0x3f80000010107820 */ /* 0x008fcc0000410000 */
[----:B------:R-:W0:Y:S02]  /*9640*/  F2F.F64.F32 R16, R16 ;  /* 0x0000001000107310 */ /* 0x000e240000201800 */
[----:B0-----:R-:W-:Y:S05]  /*9650*/  BRA `(.L_x_4825) ;  /* 0x0000000c00007947 */ /* 0x001fea0003800000 */
.L_x_4829:
[----:B------:R-:W3:Y:S02]  /*9660*/  LDG.E.U16 R0, desc[UR36][R4.64] ;  /* 0x0000002404007981 */ /* 0x000ee4000c1e1500 */
[----:B---3--:R-:W-:-:S05]  /*9670*/  HADD2.F32 R0, -RZ, R0.H0_H0 ;  /* 0x20000000ff007230 */ /* 0x008fca0000004100 */
[----:B------:R-:W-:-:S04]  /*9680*/  FMUL.FTZ R0, R0, 1 ;  /* 0x3f80000000007820 */ /* 0x000fc80000410000 */
[----:B------:R0:W1:Y:S02]  /*9690*/  F2F.F64.F32 R16, R0 ;  /* 0x0000000000107310 */ /* 0x0000640000201800 */
[----:B01----:R-:W-:Y:S05]  /*96a0*/  BRA `(.L_x_4825) ;  /* 0x0000000800ec7947 */ /* 0x003fea0003800000 */
.L_x_4828:
[----:B------:R-:W-:-:S09]  /*96b0*/  UISETP.NE.AND UP0, UPT, UR4, 0x7, UPT ;  /* 0x000000070400788c */ /* 0x000fd2000bf05270 */
[----:B------:R-:W-:Y:S05]  /*96c0*/  BRA.U !UP0, `(.L_x_4830) ;  /* 0x0000000108347547 */ /* 0x000fea000b800000 */
        /* <DEDUP_REMOVED lines=8> */
.L_x_4831:
[----:B------:R-:W3:Y:S02]  /*9750*/  LDG.E.U16 R4, desc[UR36][R4.64] ;  /* 0x0000002404047981 */ /* 0x000ee4000c1e1500 */
[----:B---3--:R-:W-:-:S05]  /*9760*/  HADD2.F32 R0, -RZ, R4.H0_H0 ;  /* 0x20000004ff007230 */ /* 0x008fca0000004100 */
[----:B------:R-:W-:-:S04]  /*9770*/  FMUL.FTZ R0, R0, 1 ;  /* 0x3f80000000007820 */ /* 0x000fc80000410000 */
[----:B------:R0:W1:Y:S02]  /*9780*/  F2F.F64.F32 R16, R0 ;  /* 0x0000000000107310 */ /* 0x0000640000201800 */
[----:B01----:R-:W-:Y:S05]  /*9790*/  BRA `(.L_x_4825) ;  /* 0x0000000800b07947 */ /* 0x003fea0003800000 */
.L_x_4830:
[----:B------:R4:W5:Y:S01]  /*97a0*/  LDG.E.64 R16, desc[UR36][R4.64] ;  /* 0x0000002404107981 */ /* 0x000962000c1e1b00 */
[----:B------:R-:W-:Y:S05]  /*97b0*/  BRA `(.L_x_4825) ;  /* 0x0000000800a87947 */ /* 0x000fea0003800000 */
.L_x_4820:
        /* <DEDUP_REMOVED lines=8> */
[----:B------:R-:W3:Y:S01]  /*9840*/  LDG.E.U8 R4, desc[UR36][R4.64] ;  /* 0x0000002404047981 */ /* 0x000ee2000c1e1100 */
[----:B------:R-:W-:Y:S01]  /*9850*/  IMAD.MOV.U32 R16, RZ, RZ, RZ ;  /* 0x000000ffff107224 */ /* 0x000fe200078e00ff */
[----:B---3--:R-:W-:-:S04]  /*9860*/  ISETP.NE.AND P0, PT, R4, RZ, PT ;  /* 0x000000ff0400720c */ /* 0x008fc80003f05270 */
[----:B------:R-:W-:Y:S01]  /*9870*/  FSEL R17, RZ, 1.875, !P0 ;  /* 0x3ff00000ff117808 */ /* 0x000fe20004000000 */
[----:B------:R-:W-:Y:S08]  /*9880*/  BRA `(.L_x_4825) ;  /* 0x0000000800747947 */ /* 0x000ff00003800000 */
.L_x_4834:
[----:B------:R3:W5:Y:S01]  /*9890*/  LDG.E.64 R16, desc[UR36][R4.64] ;  /* 0x0000002404107981 */ /* 0x000762000c1e1b00 */
[----:B------:R-:W-:Y:S05]  /*98a0*/  BRA `(.L_x_4825) ;  /* 0x00000008006c7947 */ /* 0x000fea0003800000 */
.L_x_4833:
[----:B------:R-:W-:-:S09]  /*98b0*/  UISETP.NE.AND UP0, UPT, UR4, 0xf, UPT ;  /* 0x0000000f0400788c */ /* 0x000fd2000bf05270 */
[----:B------:R-:W-:Y:S05]  /*98c0*/  BRA.U !UP0, `(.L_x_4835) ;  /* 0x0000000108a07547 */ /* 0x000fea000b800000 */
[----:B------:R-:W-:-:S09]  /*98d0*/  UISETP.NE.AND UP0, UPT, UR4, 0x17, UPT ;  /* 0x000000170400788c */ /* 0x000fd2000bf05270 */
[----:B------:R-:W-:Y:S05]  /*98e0*/  BRA.U !UP0, `(.L_x_4836) ;  /* 0x00000001085c7547 */ /* 0x000fea000b800000 */
[----:B------:R-:W-:-:S09]  /*98f0*/  UISETP.NE.AND UP0, UPT, UR4, 0x18, UPT ;  /* 0x000000180400788c */ /* 0x000fd2000bf05270 */
[----:B------:R-:W-:Y:S05]  /*9900*/  BRA.U UP0, `(.L_x_4824) ;  /* 0x0000000500f87547 */ /* 0x000fea000b800000 */
[----:B------:R-:W3:Y:S01]  /*9910*/  LDG.E.U8 R0, desc[UR36][R4.64] ;  /* 0x0000002404007981 */ /* 0x000ee2000c1e1100 */
[----:B------:R-:W-:Y:S01]  /*9920*/  IMAD.MOV.U32 R7, RZ, RZ, 0x1f ;  /* 0x0000001fff077424 */ /* 0x000fe200078e00ff */
[----:B---3--:R-:W-:-:S04]  /*9930*/  SHF.L.U32 R0, R0, 0x18, RZ ;  /* 0x0000001800007819 */ /* 0x008fc800000006ff */
        /* <DEDUP_REMOVED lines=16> */
[----:B------:R4:W0:Y:S02]  /*9a40*/  F2F.F64.F32 R16, R3 ;  /* 0x0000000300107310 */ /* 0x0008240000201800 */
[----:B0---4-:R-:W-:Y:S05]  /*9a50*/  BRA `(.L_x_4825) ;  /* 0x0000000800007947 */ /* 0x011fea0003800000 */
.L_x_4836:
[----:B------:R-:W3:Y:S02]  /*9a60*/  LDG.E.U8 R4, desc[UR36][R4.64] ;  /* 0x0000002404047981 */ /* 0x000ee4000c1e1100 */
[C---:B---3--:R-:W-:Y:S02]  /*9a70*/  IMAD.SHL.U32 R0, R4.reuse, 0x2000000, RZ ;  /* 0x0200000004007824 */ /* 0x048fe400078e00ff */
[----:B------:R-:W-:-:S03]  /*9a80*/  IMAD.SHL.U32 R6, R4, 0x100, RZ ;  /* 0x0000010004067824 */ /* 0x000fc600078e00ff */
[----:B------:R-:W-:-:S13]  /*9a90*/  ISETP.GE.U32.AND P0, PT, R0, 0x8000000, PT ;  /* 0x080000000000780c */ /* 0x000fda0003f06070 */
[----:B------:R-:W-:Y:S02]  /*9aa0*/  @!P0 LOP3.LUT R3, R6, 0x7f00, RZ, 0xc0, !PT ;  /* 0x00007f0006038812 */ /* 0x000fe400078ec0ff */
[----:B------:R-:W-:Y:S02]  /*9ab0*/  @P0 LEA.HI R0, R0, 0x70000000, RZ, 0x1c ;  /* 0x7000000000000811 */ /* 0x000fe400078fe0ff */
[----:B------:R-:W-:Y:S02]  /*9ac0*/  @!P0 LOP3.LUT R3, R3, 0x3f000000, RZ, 0xfc, !PT ;  /* 0x3f00000003038812 */ /* 0x000fe400078efcff */
[----:B------:R-:W-:Y:S01]  /*9ad0*/  PRMT R6, R6, 0x9910, RZ ;  /* 0x0000991006067816 */ /* 0x000fe200000000ff */
[----:B------:R-:W-:Y:S02]  /*9ae0*/  @P0 FMUL.FTZ R0, R0, 1.9259299443872358531e-34 ;  /* 0x0780000000000820 */ /* 0x000fe40000410000 */
[----:B------:R-:W-:Y:S01]  /*9af0*/  @!P0 FADD.FTZ R0, R3, -0.5 ;  /* 0xbf00000003008421 */ /* 0x000fe20000010000 */
[----:B------:R-:W-:-:S04]  /*9b00*/  MOV R3, R6 ;  /* 0x0000000600037202 */ /* 0x000fc80000000f00 */
[----:B------:R-:W-:-:S05]  /*9b10*/  LOP3.LUT R0, R0, 0x80000000, R3, 0xf8, !PT ;  /* 0x8000000000007812 */ /* 0x000fca00078ef803 */
[----:B------:R-:W-:-:S04]  /*9b20*/  FMUL.FTZ R0, R0, 1 ;  /* 0x3f80000000007820 */ /* 0x000fc80000410000 */
[----:B------:R4:W0:Y:S02]  /*9b30*/  F2F.F64.F32 R16, R0 ;  /* 0x0000000000107310 */ /* 0x0008240000201800 */
[----:B0---4-:R-:W-:Y:S05]  /*9b40*/  BRA `(.L_x_4825) ;  /* 0x0000000400c47947 */ /* 0x011fea0003800000 */
.L_x_4835:
[----:B------:R-:W3:Y:S02]  /*9b50*/  LDG.E.U16 R0, desc[UR36][R4.64] ;  /* 0x0000002404007981 */ /* 0x000ee4000c1e1500 */
[----:B---3--:R-:W-:-:S04]  /*9b60*/  IMAD.U32 R0, R0, 0x10000, RZ ;  /* 0x0001000000007824 */ /* 0x008fc800078e00ff */
[----:B------:R-:W-:-:S04]  /*9b70*/  FMUL.FTZ R0, R0, 1 ;  /* 0x3f80000000007820 */ /* 0x000fc80000410000 */
[----:B------:R4:W0:Y:S02]  /*9b80*/  F2F.F64.F32 R16, R0 ;  /* 0x0000000000107310 */ /* 0x0008240000201800 */
[----:B0---4-:R-:W-:Y:S05]  /*9b90*/  BRA `(.L_x_4825) ;  /* 0x0000000400b07947 */ /* 0x011fea0003800000 */
.L_x_4832:
        /* <DEDUP_REMOVED lines=8> */
[----:B------:R-:W3:Y:S02]  /*9c20*/  LDG.E.U16 R4, desc[UR36][R4.64] ;  /* 0x0000002404047981 */ /* 0x000ee4000c1e1500 */
[----:B---3--:R3:W4:Y:S02]  /*9c30*/  I2F.F64.U16 R16, R4 ;  /* 0x0000000400107312 */ /* 0x0087240000101800 */
[----:B---34-:R-:W-:Y:S05]  /*9c40*/  BRA `(.L_x_4825) ;  /* 0x0000000400847947 */ /* 0x018fea0003800000 */
.L_x_4839:
[----:B------:R-:W3:Y:S01]  /*9c50*/  LDG.E.U8 R4, desc[UR36][R4.64] ;  /* 0x0000002404047981 */ /* 0x000ee2000c1e1100 */
[----:B------:R-:W-:Y:S02]  /*9c60*/  CS2R R16, SRZ ;  /* 0x0000000000107805 */ /* 0x000fe4000001ff00 */
[----:B---3--:R-:W-:-:S13]  /*9c70*/  ISETP.NE.AND P0, PT, R4, RZ, PT ;  /* 0x000000ff0400720c */ /* 0x008fda0003f05270 */
        /* <DEDUP_REMOVED lines=18> */
.L_x_4841:
[----:B------:R-:W-:Y:S05]  /*9da0*/  BSYNC.RECONVERGENT B0 ;  /* 0x0000000000007941 */ /* 0x000fea0003800200 */
.L_x_4840:
[----:B------:R-:W-:Y:S02]  /*9db0*/  SHF.L.U32 R0, R0, 0x14, RZ ;  /* 0x0000001400007819 */ /* 0x000fe400000006ff */
[----:B------:R-:W-:-:S04]  /*9dc0*/  LEA R3, R3, 0x3b800000, 0x17 ;  /* 0x3b80000003037811 */ /* 0x000fc800078eb8ff */
[----:B------:R-:W-:-:S05]  /*9dd0*/  LOP3.LUT R0, R3, R0, R7, 0xfe, !PT ;  /* 0x0000000003007212 */ /* 0x000fca00078efe07 */
[----:B------:R-:W-:-:S04]  /*9de0*/  FMUL.FTZ R0, R0, 1 ;  /* 0x3f80000000007820 */ /* 0x000fc80000410000 */
[----:B------:R3:W4:Y:S02]  /*9df0*/  F2F.F64.F32 R16, R0 ;  /* 0x0000000000107310 */ /* 0x0007240000201800 */
[----:B---34-:R-:W-:Y:S05]  /*9e00*/  BRA `(.L_x_4825) ;  /* 0x0000000400147947 */ /* 0x018fea0003800000 */
.L_x_4838:
[----:B------:R-:W3:Y:S01]  /*9e10*/  LDG.E.U8 R4, desc[UR36][R4.64] ;  /* 0x0000002404047981 */ /* 0x000ee2000c1e1100 */
[----:B------:R-:W-:Y:S02]  /*9e20*/  CS2R R16, SRZ ;  /* 0x0000000000107805 */ /* 0x000fe4000001ff00 */
[----:B---3--:R-:W-:-:S13]  /*9e30*/  ISETP.NE.AND P0, PT, R4, RZ, PT ;  /* 0x000000ff0400720c */ /* 0x008fda0003f05270 */
        /* <DEDUP_REMOVED lines=18> */
.L_x_4843:
[----:B------:R-:W-:Y:S05]  /*9f60*/  BSYNC.RECONVERGENT B0 ;  /* 0x0000000000007941 */ /* 0x000fea0003800200 */
.L_x_4842:
[----:B------:R-:W-:Y:S01]  /*9f70*/  IMAD.SHL.U32 R0, R0, 0x200000, RZ ;  /* 0x0020000000007824 */ /* 0x000fe200078e00ff */
[----:B------:R-:W-:-:S04]  /*9f80*/  LEA R3, R3, 0x37800000, 0x17 ;  /* 0x3780000003037811 */ /* 0x000fc800078eb8ff */
[----:B------:R-:W-:-:S05]  /*9f90*/  LOP3.LUT R0, R3, R0, R7, 0xfe, !PT ;  /* 0x0000000003007212 */ /* 0x000fca00078efe07 */
[----:B------:R-:W-:-:S04]  /*9fa0*/  FMUL.FTZ R0, R0, 1 ;  /* 0x3f80000000007820 */ /* 0x000fc80000410000 */
[----:B------:R3:W4:Y:S02]  /*9fb0*/  F2F.F64.F32 R16, R0 ;  /* 0x0000000000107310 */ /* 0x0007240000201800 */
[----:B---34-:R-:W-:Y:S05]  /*9fc0*/  BRA `(.L_x_4825) ;  /* 0x0000000000a47947 */ /* 0x018fea0003800000 */
.L_x_4837:
[----:B------:R-:W-:-:S09]  /*9fd0*/  UISETP.NE.AND UP0, UPT, UR4, 0x1c, UPT ;  /* 0x0000001c0400788c */ /* 0x000fd2000bf05270 */
[----:B------:R-:W-:Y:S05]  /*9fe0*/  BRA.U !UP0, `(.L_x_4844) ;  /* 0x0000000108947547 */ /* 0x000fea000b800000 */
[----:B------:R-:W-:-:S09]  /*9ff0*/  UISETP.NE.AND UP0, UPT, UR4, 0x1d, UPT ;  /* 0x0000001d0400788c */ /* 0x000fd2000bf05270 */
[----:B------:R-:W-:Y:S05]  /*a000*/  BRA.U !UP0, `(.L_x_4845) ;  /* 0x0000000108807547 */ /* 0x000fea000b800000 */
[----:B------:R-:W-:-:S09]  /*a010*/  UISETP.NE.AND UP0, UPT, UR4, 0x2c, UPT ;  /* 0x0000002c0400788c */ /* 0x000fd2000bf05270 */
[----:B------:R-:W-:Y:S05]  /*a020*/  BRA.U UP0, `(.L_x_4824) ;  /* 0x0000000100307547 */ /* 0x000fea000b800000 */
[----:B------:R-:W3:Y:S01]  /*a030*/  LDG.E.U8 R0, desc[UR36][R4.64] ;  /* 0x0000002404007981 */ /* 0x000ee2000c1e1100 */
[----:B------:R-:W-:Y:S02]  /*a040*/  HFMA2 R16, -RZ, RZ, 0, 0 ;  /* 0x00000000ff107431 */ /* 0x000fe400000001ff */
[----:B------:R-:W-:Y:S01]  /*a050*/  IMAD.MOV.U32 R17, RZ, RZ, 0x38000000 ;  /* 0x38000000ff117424 */ /* 0x000fe200078e00ff */
[----:B---3--:R-:W-:-:S13]  /*a060*/  ISETP.NE.AND P0, PT, R0, RZ, PT ;  /* 0x000000ff0000720c */ /* 0x008fda0003f05270 */
[----:B------:R-:W-:Y:S05]  /*a070*/  @!P0 BRA `(.L_x_4825) ;  /* 0x0000000000788947 */ /* 0x000fea0003800000 */
[----:B------:R-:W-:-:S13]  /*a080*/  ISETP.NE.AND P0, PT, R0, 0xff, PT ;  /* 0x000000ff0000780c */ /* 0x000fda0003f05270 */
[----:B------:R-:W-:Y:S01]  /*a090*/  @P0 IMAD.SHL.U32 R0, R0, 0x800000, RZ ;  /* 0x0080000000000824 */ /* 0x000fe200078e00ff */
[----:B------:R-:W-:Y:S01]  /*a0a0*/  @!P0 MOV R16, 0x20000000 ;  /* 0x2000000000108802 */ /* 0x000fe20000000f00 */
[----:B------:R-:W-:Y:S02]  /*a0b0*/  @!P0 IMAD.MOV.U32 R17, RZ, RZ, 0x7ff80000 ;  /* 0x7ff80000ff118424 */ /* 0x000fe400078e00ff */
[----:B------:R-:W-:-:S04]  /*a0c0*/  @P0 FMUL.FTZ R0, R0, 1 ;  /* 0x3f80000000000820 */ /* 0x000fc80000410000 */
[----:B------:R3:W4:Y:S02]  /*a0d0*/  @P0 F2F.F64.F32 R16, R0 ;  /* 0x0000000000100310 */ /* 0x0007240000201800 */
[----:B---34-:R-:W-:Y:S05]  /*a0e0*/  BRA `(.L_x_4825) ;  /* 0x00000000005c7947 */ /* 0x018fea0003800000 */
.L_x_4824:
[----:B------:R-:W-:Y:S01]  /*a0f0*/  MOV R14, 0x0 ;  /* 0x00000000000e7802 */ /* 0x000fe20000000f00 */
        /* <DEDUP_REMOVED lines=14> */
[----:B--23-5:R-:W-:Y:S05]  /*a1e0*/  CALL.ABS.NOINC R14 ;  /* 0x000000000e007343 */ /* 0x02cfea0003c00000 */
.L_x_4846:
[----:B------:R-:W-:Y:S01]  /*a1f0*/  CS2R R16, SRZ ;  /* 0x0000000000107805 */ /* 0x000fe2000001ff00 */
[----:B------:R-:W-:Y:S06]  /*a200*/  BRA `(.L_x_4825) ;  /* 0x0000000000147947 */ /* 0x000fec0003800000 */
.L_x_4845:
[----:B------:R-:W3:Y:S02]  /*a210*/  LDG.E.64 R16, desc[UR36][R4.64] ;  /* 0x0000002404107981 */ /* 0x000ee4000c1e1b00 */
[----:B---3--:R-:W3:Y:S02]  /*a220*/  I2F.F64.U64 R16, R16 ;  /* 0x0000001000107312 */ /* 0x008ee40000301800 */
[----:B---3--:R-:W-:Y:S05]  /*a230*/  BRA `(.L_x_4825) ;  /* 0x0000000000087947 */ /* 0x008fea0003800000 */
.L_x_4844:
[----:B------:R-:W3:Y:S02]  /*a240*/  LDG.E R4, desc[UR36][R4.64] ;  /* 0x0000002404047981 */ /* 0x000ee4000c1e1900 */
[----:B---3--:R0:W1:Y:S02]  /*a250*/  I2F.F64.U32 R16, R4 ;  /* 0x0000000400107312 */ /* 0x0080640000201800 */
.L_x_4825:
[----:B------:R-:W-:Y:S05]  /*a260*/  BSYNC.RECONVERGENT B7 ;  /* 0x0000000000077941 */ /* 0x000fea0003800200 */
.L_x_4819:
[----:B--2--5:R-:W-:Y:S01]  /*a270*/  DSETP.GTU.AND P0, PT, R18, 1, PT ;  /* 0x3ff000001200742a */ /* 0x024fe20003f0c000 */
[----:B------:R-:W-:-:S15]  /*a280*/  BSSY.RECONVERGENT B7, `(.L_x_4847) ;  /* 0x0000017000077945 */ /* 0x000fde0003800200 */
[----:B------:R-:W-:-:S15]  /*a290*/  NOP ;  /* 0x0000000000007918 */ /* 0x000fde0000000000 */
[----:B------:R-:W-:-:S15]  /*a2a0*/  NOP ;  /* 0x0000000000007918 */ /* 0x000fde0000000000 */
[----:B------:R-:W-:-:S15]  /*a2b0*/  NOP ;  /* 0x0000000000007918 */ /* 0x000fde0000000000 */
[----:B------:R-:W-:-:S03]  /*a2c0*/  NOP ;  /* 0x0000000000007918 */ /* 0x000fc60000000000 */
[----:B------:R-:W2:Y:S02]  /*a2d0*/  DSETP.GE.AND P1, PT, R18, RZ, PT ;  /* 0x000000ff1200722a */ /* 0x000ea40003f26000 */
[----:B--2---:R-:W-:Y:S05]  /*a2e0*/  @!P0 BRA P1, `(.L_x_4848) ;  /* 0x0000000000408947 */ /* 0x004fea0000800000 */
[----:B------:R-:W-:Y:S01]  /*a2f0*/  MOV R14, 0x0 ;  /* 0x00000000000e7802 */ /* 0x000fe20000000f00 */
[----:B------:R-:W0:Y:S01]  /*a300*/  LDCU.64 UR4, c[0x4][0x300] ;  /* 0x01006000ff0477ac */ /* 0x000e220008000a00 */
[----:B------:R-:W-:Y:S01]  /*a310*/  IMAD.MOV.U32 R8, RZ, RZ, 0x5a ;  /* 0x0000005aff087424 */ /* 0x000fe200078e00ff */
[----:B------:R-:W-:Y:S01]  /*a320*/  MOV R12, 0x1 ;  /* 0x00000001000c7802 */ /* 0x000fe20000000f00 */
[----:B------:R-:W-:Y:S01]  /*a330*/  IMAD.MOV.U32 R13, RZ, RZ, RZ ;  /* 0x000000ffff0d7224 */ /* 0x000fe200078e00ff */
[----:B------:R-:W2:Y:S01]  /*a340*/  LDCU.64 UR6, c[0x4][0x2d0] ;  /* 0x01005a00ff0677ac */ /* 0x000ea20008000a00 */
[----:B------:R-:W1:Y:S01]  /*a350*/  LDC.64 R14, c[0x4][R14] ;  /* 0x010000000e0e7b82 */ /* 0x000e620000000a00 */
[----:B------:R-:W5:Y:S01]  /*a360*/  LDCU.64 UR8, c[0x4][0x8] ;  /* 0x01000100ff0877ac */ /* 0x000f620008000a00 */
[----:B0--34-:R-:W-:Y:S01]  /*a370*/  IMAD.U32 R4, RZ, RZ, UR4 ;  /* 0x00000004ff047e24 */ /* 0x019fe2000f8e00ff */
[----:B------:R-:W-:Y:S01]  /*a380*/  MOV R5, UR5 ;  /* 0x0000000500057c02 */ /* 0x000fe20008000f00 */
[----:B--2---:R-:W-:-:S02]  /*a390*/  IMAD.U32 R6, RZ, RZ, UR6 ;  /* 0x00000006ff067e24 */ /* 0x004fc4000f8e00ff */
[----:B------:R-:W-:Y:S01]  /*a3a0*/  IMAD.U32 R7, RZ, RZ, UR7 ;  /* 0x00000007ff077e24 */ /* 0x000fe2000f8e00ff */
[----:B-----5:R-:W-:Y:S01]  /*a3b0*/  MOV R10, UR8 ;  /* 0x00000008000a7c02 */ /* 0x020fe20008000f00 */
[----:B------:R-:W-:-:S07]  /*a3c0*/  IMAD.U32 R11, RZ, RZ, UR9 ;  /* 0x00000009ff0b7e24 */ /* 0x000fce000f8e00ff */
[----:B------:R-:W-:-:S07]  /*a3d0*/  LEPC R20, `(.L_x_4848) ;  /* 0x000000001014794e */ /* 0x000fce0000000000 */
[----:B-1----:R-:W-:Y:S05]  /*a3e0*/  CALL.ABS.NOINC R14 ;  /* 0x000000000e007343 */ /* 0x002fea0003c00000 */
.L_x_4848:
[----:B------:R-:W-:Y:S05]  /*a3f0*/  BSYNC.RECONVERGENT B7 ;  /* 0x0000000000077941 */ /* 0x000fea0003800200 */
.L_x_4847:
[----:B-1----:R-:W-:Y:S01]  /*a400*/  DSETP.GTU.AND P0, PT, R16, 1, PT ;  /* 0x3ff000001000742a */ /* 0x002fe20003f0c000 */
        /* <DEDUP_REMOVED lines=9> */
[----:B------:R-:W-:Y:S01]  /*a4a0*/  IMAD.MOV.U32 R8, RZ, RZ, 0x5b ;  /* 0x0000005bff087424 */ /* 0x000fe200078e00ff */
[----:B------:R-:W-:Y:S01]  /*a4b0*/  MOV R12, 0x1 ;  /* 0x00000001000c7802 */ /* 0x000fe20000000f00 */
[----:B------:R-:W-:Y:S01]  /*a4c0*/  IMAD.MOV.U32 R13, RZ, RZ, RZ ;  /* 0x000000ffff0d7224 */ /* 0x000fe200078e00ff */
[----:B------:R-:W1:Y:S01]  /*a4d0*/  LDCU.64 UR6, c[0x4][0x2d0] ;  /* 0x01005a00ff0677ac */ /* 0x000e620008000a00 */
[----:B------:R-:W2:Y:S01]  /*a4e0*/  LDC.64 R14, c[0x4][R14] ;  /* 0x010000000e0e7b82 */ /* 0x000ea20000000a00 */
[----:B------:R-:W5:Y:S01]  /*a4f0*/  LDCU.64 UR8, c[0x4][0x8] ;  /* 0x01000100ff0877ac */ /* 0x000f620008000a00 */
[----:B0--34-:R-:W-:Y:S01]  /*a500*/  IMAD.U32 R4, RZ, RZ, UR4 ;  /* 0x00000004ff047e24 */ /* 0x019fe2000f8e00ff */
[----:B------:R-:W-:Y:S01]  /*a510*/  MOV R5, UR5 ;  /* 0x0000000500057c02 */ /* 0x000fe20008000f00 */
[----:B-1----:R-:W-:-:S02]  /*a520*/  IMAD.U32 R6, RZ, RZ, UR6 ;  /* 0x00000006ff067e24 */ /* 0x002fc4000f8e00ff */
[----:B------:R-:W-:Y:S01]  /*a530*/  IMAD.U32 R7, RZ, RZ, UR7 ;  /* 0x00000007ff077e24 */ /* 0x000fe2000f8e00ff */
[----:B-----5:R-:W-:Y:S01]  /*a540*/  MOV R10, UR8 ;  /* 0x00000008000a7c02 */ /* 0x020fe20008000f00 */
[----:B------:R-:W-:-:S07]  /*a550*/  IMAD.U32 R11, RZ, RZ, UR9 ;  /* 0x00000009ff0b7e24 */ /* 0x000fce000f8e00ff */
[----:B------:R-:W-:-:S07]  /*a560*/  LEPC R20, `(.L_x_4850) ;  /* 0x000000001014794e */ /* 0x000fce0000000000 */
[----:B--2---:R-:W-:Y:S05]  /*a570*/  CALL.ABS.NOINC R14 ;  /* 0x000000000e007343 */ /* 0x004fea0003c00000 */
.L_x_4850:
[----:B------:R-:W-:Y:S05]  /*a580*/  BSYNC.RECONVERGENT B7 ;  /* 0x0000000000077941 */ /* 0x000fea0003800200 */
.L_x_4849:
[----:B------:R-:W-:Y:S01]  /*a590*/  ISETP.GT.AND P1, PT, R19, 0xfffff, PT ;  /* 0x000fffff1300780c */ /* 0x000fe20003f24270 */
[----:B0--34-:R-:W-:Y:S01]  /*a5a0*/  IMAD.MOV.U32 R4, RZ, RZ, R18 ;  /* 0x000000ffff047224 */ /* 0x019fe200078e0012 */
[----:B------:R-:W-:Y:S01]  /*a5b0*/  MOV R5, R19 ;  /* 0x0000001300057202 */ /* 0x000fe20000000f00 */
[----:B------:R-:W-:Y:S01]  /*a5c0*/  IMAD.MOV.U32 R0, RZ, RZ, R19 ;  /* 0x000000ffff007224 */ /* 0x000fe200078e0013 */
[----:B------:R-:W-:Y:S01]  /*a5d0*/  BSSY.RECONVERGENT B0, `(.L_x_4851) ;  /* 0x00000c4000007945 */ /* 0x000fe20003800200 */
[----:B------:R-:W0:Y:S02]  /*a5e0*/  DADD R6, -RZ, -R18 ;  /* 0x00000000ff067229 */ /* 0x000e240000000912 */
[----:B0-----:R-:W-:-:S15]  /*a5f0*/  FSETP.GEU.FTZ.AND P0, PT, R7, 1.7916666269302368164, PT ;  /* 0x3fe555550700780b */ /* 0x001fde0003f1e000 */
[----:B------:R-:W-:-:S15]  /*a600*/  NOP ;  /* 0x0000000000007918 */ /* 0x000fde0000000000 */
[----:B------:R-:W-:-:S15]  /*a610*/  NOP ;  /* 0x0000000000007918 */ /* 0x000fde0000000000 */
[----:B------:R-:W-:-:S15]  /*a620*/  NOP ;  /* 0x0000000000007918 */ /* 0x000fde0000000000 */
[----:B------:R-:W-:-:S02]  /*a630*/  NOP ;  /* 0x0000000000007918 */ /* 0x000fc40000000000 */
[----:B------:R-:W0:Y:S02]  /*a640*/  @!P1 DMUL R4, R18, 1.80143985094819840000e+16 ;  /* 0x4350000012049828 */ /* 0x000e240000000000 */
[----:B0-----:R-:W-:-:S05]  /*a650*/  @!P1 IMAD.MOV.U32 R0, RZ, RZ, R5 ;  /* 0x000000ffff009224 */ /* 0x001fca00078e0005 */
[----:B------:R-:W-:-:S04]  /*a660*/  IADD3 R3, PT, PT, R0, -0x1, RZ ;  /* 0xffffffff00037810 */ /* 0x000fc80007ffe0ff */
[----:B------:R-:W-:Y:S02]  /*a670*/  ISETP.GE.U32.AND P2, PT, R3, 0x7fefffff, PT ;  /* 0x7fefffff0300780c */ /* 0x000fe40003f46070 */
[----:B------:R-:W-:Y:S01]  /*a680*/  MOV R3, R18 ;  /* 0x0000001200037202 */ /* 0x000fe20000000f00 */
[----:B------:R-:W-:-:S10]  /*a690*/  @!P1 IMAD.MOV.U32 R3, RZ, RZ, R4 ;  /* 0x000000ffff039224 */ /* 0x000fd400078e0004 */
[----:B------:R-:W-:Y:S01]  /*a6a0*/  @P2 IMAD.MOV.U32 R8, RZ, RZ, 0x0 ;  /* 0x00000000ff082424 */ /* 0x000fe200078e00ff */
[----:B------:R-:W-:Y:S01]  /*a6b0*/  @P2 LOP3.LUT P3, RZ, R5, 0x7fffffff, RZ, 0xc0, !PT ;  /* 0x7fffffff05ff2812 */ /* 0x000fe2000786c0ff */
[----:B------:R-:W-:-:S15]  /*a6c0*/  @P2 IMAD.MOV.U32 R9, RZ, RZ, 0x7ff00000 ;  /* 0x7ff00000ff092424 */ /* 0x000fde00078e00ff */
[----:B------:R-:W-:-:S15]  /*a6d0*/  NOP ;  /* 0x0000000000007918 */ /* 0x000fde0000000000 */
[----:B------:R-:W-:-:S08]  /*a6e0*/  NOP ;  /* 0x0000000000007918 */ /* 0x000fd00000000000 */
[----:B------:R-:W0:Y:S02]  /*a6f0*/  @P2 DFMA R8, R4, R8, +INF ;  /* 0x7ff000000408242b */ /* 0x000e240000000008 */
[----:B0-----:R-:W-:Y:S01]  /*a700*/  @P2 FSEL R25, R9, -QNAN , P3 ;  /* 0xfff0000009192808 */ /* 0x001fe20001800000 */
[----:B------:R-:W-:Y:S01]  /*a710*/  IMAD.MOV.U32 R9, RZ, RZ, -0x3ff ;  /* 0xfffffc01ff097424 */ /* 0x000fe200078e00ff */
[----:B------:R-:W-:Y:S02]  /*a720*/  @P2 FSEL R24, R8, RZ, P3 ;  /* 0x000000ff08182208 */ /* 0x000fe40001800000 */
[----:B------:R-:W-:Y:S02]  /*a730*/  FSETP.GT.FTZ.AND P3, PT, R7, -1.6999999284744262695, PT ;  /* 0xbfd999990700780b */ /* 0x000fe40003f74000 */
[----:B------:R-:W-:Y:S01]  /*a740*/  @!P1 MOV R9, 0xfffffbcb ;  /* 0xfffffbcb00099802 */ /* 0x000fe20000000f00 */
[----:B------:R-:W-:Y:S10]  /*a750*/  @P2 BRA `(.L_x_4852) ;  /* 0x0000000800ac2947 */ /* 0x000ff40003800000 */
[----:B------:R-:W-:Y:S01]  /*a760*/  LOP3.LUT R4, R0, 0xfffff, RZ, 0xc0, !PT ;  /* 0x000fffff00047812 */ /* 0x000fe200078ec0ff */
[----:B------:R-:W-:Y:S01]  /*a770*/  UMOV UR4, 0x80000000 ;  /* 0x8000000000047882 */ /* 0x000fe20000000000 */
[----:B------:R-:W-:Y:S01]  /*a780*/  MOV R8, RZ ;  /* 0x000000ff00087202 */ /* 0x000fe20000000f00 */
[----:B------:R-:W-:Y:S01]  /*a790*/  UMOV UR5, 0x43300000 ;  /* 0x4330000000057882 */ /* 0x000fe20000000000 */
[----:B------:R-:W-:Y:S01]  /*a7a0*/  LOP3.LUT R5, R4, 0x3ff00000, RZ, 0xfc, !PT ;  /* 0x3ff0000004057812 */ /* 0x000fe200078efcff */
[----:B------:R-:W-:Y:S02]  /*a7b0*/  IMAD.MOV.U32 R4, RZ, RZ, R3 ;  /* 0x000000ffff047224 */ /* 0x000fe400078e0003 */
[----:B------:R-:W-:Y:S01]  /*a7c0*/  IMAD.MOV.U32 R26, RZ, RZ, -0x748574fc ;  /* 0x8b7a8b04ff1a7424 */ /* 0x000fe200078e00ff */
[----:B------:R-:W-:Y:S01]  /*a7d0*/  ISETP.GE.U32.AND P1, PT, R5, 0x3ff6a09f, PT ;  /* 0x3ff6a09f0500780c */ /* 0x000fe20003f26070 */
[----:B------:R-:W-:-:S12]  /*a7e0*/  IMAD.MOV.U32 R27, RZ, RZ, 0x3ed0ee25 ;  /* 0x3ed0ee25ff1b7424 */ /* 0x000fd800078e00ff */
[----:B------:R-:W-:-:S05]  /*a7f0*/  @P1 VIADD R3, R5, 0xfff00000 ;  /* 0xfff0000005031836 */ /* 0x000fca0000000000 */
[----:B------:R-:W-:-:S06]  /*a800*/  @P1 MOV R5, R3 ;  /* 0x0000000300051202 */ /* 0x000fcc0000000f00 */
[----:B------:R-:W-:-:S15]  /*a810*/  DADD R20, R4, -1 ;  /* 0xbff0000004147429 */ /* 0x000fde0000000000 */
[----:B------:R-:W-:-:S15]  /*a820*/  NOP ;  /* 0x0000000000007918 */ /* 0x000fde0000000000 */
[----:B------:R-:W-:-:S15]  /*a830*/  NOP ;  /* 0x0000000000007918 */ /* 0x000fde0000000000 */
[----:B------:R-:W-:-:S15]  /*a840*/  NOP ;  /* 0x0000000000007918 */ /* 0x000fde0000000000 */
[----:B------:R-:W-:-:S04]  /*a850*/  NOP ;  /* 0x0000000000007918 */ /* 0x000fc80000000000 */
[----:B------:R0:W1:Y:S02]  /*a860*/  DADD R14, R4, 1 ;  /* 0x3ff00000040e7429 */ /* 0x0000640000000000 */
[----:B0-----:R-:W-:Y:S01]  /*a870*/  LEA.HI R4, R0, R9, RZ, 0xc ;  /* 0x0000000900047211 */ /* 0x001fe200078f60ff */
[----:B------:R-:W-:Y:S01]  /*a880*/  IMAD.MOV.U32 R5, RZ, RZ, 0x43300000 ;  /* 0x43300000ff057424 */ /* 0x000fe200078e00ff */
[----:B-1----:R-:W0:Y:S03]  /*a890*/  MUFU.RCP64H R9, R15 ;  /* 0x0000000f00097308 */ /* 0x002e260000001800 */
[----:B------:R-:W-:-:S05]  /*a8a0*/  @P1 VIADD R4, R4, 0x1 ;  /* 0x0000000104041836 */ /* 0x000fca0000000000 */
[----:B------:R-:W-:-:S15]  /*a8b0*/  LOP3.LUT R4, R4, 0x80000000, RZ, 0x3c, !PT ;  /* 0x8000000004047812 */ /* 0x000fde00078e3cff */
[----:B------:R-:W-:-:S15]  /*a8c0*/  NOP ;  /* 0x0000000000007918 */ /* 0x000fde0000000000 */
[----:B------:R-:W-:-:S15]  /*a8d0*/  NOP ;  /* 0x0000000000007918 */ /* 0x000fde0000000000 */
[----:B------:R-:W-:-:S07]  /*a8e0*/  NOP ;  /* 0x0000000000007918 */ /* 0x000fce0000000000 */
        /* <DEDUP_REMOVED lines=10> */
[----:B------:R-:W-:Y:S01]  /*a990*/  DADD R4, R4, -UR4 ;  /* 0x8000000404047e29 */ /* 0x000fe20008000000 */
[----:B------:R-:W-:Y:S01]  /*a9a0*/  UMOV UR4, 0xfefa39ef ;  /* 0xfefa39ef00047882 */ /* 0x000fe20000000000 */
[----:B------:R-:W-:-:S15]  /*a9b0*/  UMOV UR5, 0x3fe62e42 ;  /* 0x3fe62e4200057882 */ /* 0x000fde0000000000 */
[----:B------:R-:W-:-:S15]  /*a9c0*/  NOP ;  /* 0x0000000000007918 */ /* 0x000fde0000000000 */
[----:B------:R-:W-:-:S15]  /*a9d0*/  NOP ;  /* 0x0000000000007918 */ /* 0x000fde0000000000 */
[----:B------:R-:W-:-:S15]  /*a9e0*/  NOP ;  /* 0x0000000000007918 */ /* 0x000fde0000000000 */
[----:B------:R-:W-:-:S02]  /*a9f0*/  NOP ;  /* 0x0000000000007918 */ /* 0x000fc40000000000 */
        /* <DEDUP_REMOVED lines=69> */
[----:B0-----:R-:W-:Y:S01]  /*ae50*/  DFMA R26, R12, R26, UR4 ;  /* 0x000000040c1a7e2b */ /* 0x001fe2000800001a */
[----:B------:R-:W-:Y:S01]  /*ae60*/  UMOV UR4, 0x55555554 ;  /* 0x5555555400047882 */ /* 0x000fe20000000000 */
[----:B------:R-:W-:-:S15]  /*ae70*/  UMOV UR5, 0x3fb55555 ;  /* 0x3fb5555500057882 */ /* 0x000fde0000000000 */
[----:B------:R-:W-:-:S15]  /*ae80*/  NOP ;  /* 0x0000000000007918 */ /* 0x000fde0000000000 */
[----:B------:R-:W-:-:S15]  /*ae90*/  NOP ;  /* 0x0000000000007918 */ /* 0x000fde0000000000 */
[----:B------:R-:W-:-:S15]  /*aea0*/  NOP ;  /* 0x0000000000007918 */ /* 0x000fde0000000000 */
[----:B------:R-:W-:-:S02]  /*aeb0*/  NOP ;  /* 0x0000000000007918 */ /* 0x000fc40000000000 */
[----:B------:R-:W0:-:S15]  /*aec0*/  DADD R28, R20, -R10 ;  /* 0x00000000141c7229 */ /* 0x000e1e000000080a */
[----:B------:R-:W-:-:S15]  /*aed0*/  NOP ;  /* 0x0000000000007918 */ /* 0x000fde0000000000 */
[----:B------:R-:W-:-:S15]  /*aee0*/  NOP ;  /* 0x0000000000007918 */ /* 0x000fde0000000000 */
[----:B------:R-:W-:-:S15]  /*aef0*/  NOP ;  /* 0x0000000000007918 */ /* 0x000fde0000000000 */
[----:B------:R-:W-:-:S04]  /*af00*/  NOP ;  /* 0x0000000000007918 */ /* 0x000fc80000000000 */
[----:B0-----:R-:W0:-:S15]  /*af10*/  DADD R28, R28, R28 ;  /* 0x000000001c1c7229 */ /* 0x001e1e000000001c */
[----:B------:R-:W-:-:S15]  /*af20*/  NOP ;  /* 0x0000000000007918 */ /* 0x000fde0000000000 */
[----:B------:R-:W-:-:S15]  /*af30*/  NOP ;  /* 0x0000000000007918 */ /* 0x000fde0000000000 */
[----:B------:R-:W-:-:S15]  /*af40*/  NOP ;  /* 0x0000000000007918 */ /* 0x000fde0000000000 */
[----:B------:R-:W-:-:S04]  /*af50*/  NOP ;  /* 0x0000000000007918 */ /* 0x000fc80000000000 */
[----:B0-----:R-:W0:-:S15]  /*af60*/  DFMA R20, R20, -R10, R28 ;  /* 0x8000000a1414722b */ /* 0x001e1e000000001c */
[----:B------:R-:W-:-:S15]  /*af70*/  NOP ;  /* 0x0000000000007918 */ /* 0x000fde0000000000 */
[----:B------:R-:W-:-:S15]  /*af80*/  NOP ;  /* 0x0000000000007918 */ /* 0x000fde0000000000 */
[----:B------:R-:W-:-:S15]  /*af90*/  NOP ;  /* 0x0000000000007918 */ /* 0x000fde0000000000 */
[----:B------:R-:W-:-:S04]  /*afa0*/  NOP ;  /* 0x0000000000007918 */ /* 0x000fc80000000000 */
[----:B------:R-:W1:Y:S01]  /*afb0*/  DFMA R26, R12, R26, UR4 ;  /* 0x000000040c1a7e2b */ /* 0x000e62000800001a */
[----:B------:R-:W-:Y:S01]  /*afc0*/  UMOV UR4, 0x3b39803f ;  /* 0x3b39803f00047882 */ /* 0x000fe20000000000 */
[----:B------:R-:W-:-:S15]  /*afd0*/  UMOV UR5, 0x3c7abc9e ;  /* 0x3c7abc9e00057882 */ /* 0x000fde0000000000 */
[----:B------:R-:W-:-:S15]  /*afe0*/  NOP ;  /* 0x0000000000007918 */ /* 0x000fde0000000000 */
[----:B------:R-:W-:-:S15]  /*aff0*/  NOP ;  /* 0x0000000000007918 */ /* 0x000fde0000000000 */
[----:B------:R-:W-:-:S15]  /*b000*/  NOP ;  /* 0x0000000000007918 */ /* 0x000fde0000000000 */
[----:B------:R-:W-:-:S02]  /*b010*/  NOP ;  /* 0x0000000000007918 */ /* 0x000fc40000000000 */
[----:B0-----:R-:W-:-:S15]  /*b020*/  DMUL R20, R8, R20 ;  /* 0x0000001408147228 */ /* 0x001fde0000000000 */
[----:B------:R-:W-:-:S15]  /*b030*/  NOP ;  /* 0x0000000000007918 */ /* 0x000fde0000000000 */
[----:B------:R-:W-:-:S15]  /*b040*/  NOP ;  /* 0x0000000000007918 */ /* 0x000fde0000000000 */
[----:B------:R-:W-:-:S15]  /*b050*/  NOP ;  /* 0x0000000000007918 */ /* 0x000fde0000000000 */
[----:B------:R-:W-:-:S04]  /*b060*/  NOP ;  /* 0x0000000000007918 */ /* 0x000fc80000000000 */
[----:B-1----:R-:W0:-:S15]  /*b070*/  DMUL R26, R12, R26 ;  /* 0x0000001a0c1a7228 */ /* 0x002e1e0000000000 */
        /* <DEDUP_REMOVED lines=25> */
.L_x_4852:
[----:B------:R-:W-:Y:S05]  /*b210*/  BSYNC.RECONVERGENT B0 ;  /* 0x0000000000007941 */ /* 0x000fea0003800200 */
.L_x_4851:
[----:B------:R-:W-:Y:S04]  /*b220*/  BSSY.RECONVERGENT B0, `(.L_x_4853) ;  /* 0x000014a000007945 */ /* 0x000fe80003800200 */
[----:B------:R-:W-:Y:S05]  /*b230*/  @P3 BRA !P0, `(.L_x_4854) ;  /* 0x0000000c00103947 */ /* 0x000fea0004000000 */
[----:B------:R-:W2:Y:S02]  /*b240*/  DADD R18, -R18, 1 ;  /* 0x3ff0000012127429 */ /* 0x000ea40000000100 */
[----:B--2---:R-:W-:Y:S01]  /*b250*/  ISETP.GT.AND P0, PT, R19, 0xfffff, PT ;  /* 0x000fffff1300780c */ /* 0x004fe20003f04270 */
[--C-:B------:R-:W-:Y:S01]  /*b260*/  IMAD.MOV.U32 R5, RZ, RZ, R19.reuse ;  /* 0x000000ffff057224 */ /* 0x100fe200078e0013 */
[----:B------:R-:W-:Y:S01]  /*b270*/  MOV R4, R18 ;  /* 0x0000001200047202 */ /* 0x000fe20000000f00 */
[----:B------:R-:W-:-:S15]  /*b280*/  IMAD.MOV.U32 R0, RZ, RZ, R19 ;  /* 0x000000ffff007224 */ /* 0x000fde00078e0013 */
[----:B------:R-:W-:-:S15]  /*b290*/  NOP ;  /* 0x0000000000007918 */ /* 0x000fde0000000000 */
[----:B------:R-:W-:-:S15]  /*b2a0*/  NOP ;  /* 0x0000000000007918 */ /* 0x000fde0000000000 */
[----:B------:R-:W-:-:S14]  /*b2b0*/  NOP ;  /* 0x0000000000007918 */ /* 0x000fdc0000000000 */
[----:B------:R-:W2:Y:S02]  /*b2c0*/  @!P0 DMUL R4, R4, 1.80143985094819840000e+16 ;  /* 0x4350000004048828 */ /* 0x000ea40000000000 */
[----:B--2---:R-:W-:Y:S01]  /*b2d0*/  @!P0 MOV R0, R5 ;  /* 0x0000000500008202 */ /* 0x004fe20000000f00 */
[----:B------:R-:W-:-:S04]  /*b2e0*/  @!P0 IMAD.MOV.U32 R18, RZ, RZ, R4 ;  /* 0x000000ffff128224 */ /* 0x000fc800078e0004 */
[----:B------:R-:W-:-:S05]  /*b2f0*/  VIADD R3, R0, 0xffffffff ;  /* 0xffffffff00037836 */ /* 0x000fca0000000000 */
[----:B------:R-:W-:Y:S01]  /*b300*/  ISETP.GE.U32.AND P1, PT, R3, 0x7fefffff, PT ;  /* 0x7fefffff0300780c */ /* 0x000fe20003f26070 */
[----:B------:R-:W-:Y:S01]  /*b310*/  IMAD.MOV.U32 R3, RZ, RZ, -0x3ff ;  /* 0xfffffc01ff037424 */ /* 0x000fe200078e00ff */
[----:B------:R-:W-:-:S11]  /*b320*/  @!P0 MOV R3, 0xfffffbcb ;  /* 0xfffffbcb00038802 */ /* 0x000fd60000000f00 */
[----:B------:R-:W-:Y:S01]  /*b330*/  @P1 IMAD.MOV.U32 R6, RZ, RZ, 0x0 ;  /* 0x00000000ff061424 */ /* 0x000fe200078e00ff */
[----:B------:R-:W-:Y:S02]  /*b340*/  @P1 MOV R7, 0x7ff00000 ;  /* 0x7ff0000000071802 */ /* 0x000fe40000000f00 */
[----:B------:R-:W-:-:S15]  /*b350*/  @P1 LOP3.LUT P2, RZ, R5, 0x7fffffff, RZ, 0xc0, !PT ;  /* 0x7fffffff05ff1812 */ /* 0x000fde000784c0ff */
[----:B------:R-:W-:-:S15]  /*b360*/  NOP ;  /* 0x0000000000007918 */ /* 0x000fde0000000000 */
[----:B------:R-:W-:-:S06]  /*b370*/  NOP ;  /* 0x0000000000007918 */ /* 0x000fcc0000000000 */
[----:B------:R-:W2:Y:S02]  /*b380*/  @P1 DFMA R6, R4, R6, +INF ;  /* 0x7ff000000406142b */ /* 0x000ea40000000006 */
[----:B--2---:R-:W-:Y:S02]  /*b390*/  @P1 FSEL R8, R6, RZ, P2 ;  /* 0x000000ff06081208 */ /* 0x004fe40001000000 */
[----:B------:R-:W-:Y:S01]  /*b3a0*/  @P1 FSEL R9, R7, -QNAN , P2 ;  /* 0xfff0000007091808 */ /* 0x000fe20001000000 */
[----:B------:R-:W-:Y:S06]  /*b3b0*/  @P1 BRA `(.L_x_4855) ;  /* 0x0000001000c01947 */ /* 0x000fec0003800000 */
[C---:B------:R-:W-:Y:S01]  /*b3c0*/  LOP3.LUT R4, R0.reuse, 0xfffff, RZ, 0xc0, !PT ;  /* 0x000fffff00047812 */ /* 0x040fe200078ec0ff */
[----:B------:R-:W-:Y:S01]  /*b3d0*/  UMOV UR4, 0x80000000 ;  /* 0x8000000000047882 */ /* 0x000fe20000000000 */
[----:B------:R-:W-:Y:S01]  /*b3e0*/  LEA.HI R0, R0, R3, RZ, 0xc ;  /* 0x0000000300007211 */ /* 0x000fe200078f60ff */
[----:B------:R-:W-:Y:S01]  /*b3f0*/  UMOV UR5, 0x43300000 ;  /* 0x4330000000057882 */ /* 0x000fe20000000000 */
[----:B------:R-:W-:Y:S01]  /*b400*/  LOP3.LUT R5, R4, 0x3ff00000, RZ, 0xfc, !PT ;  /* 0x3ff0000004057812 */ /* 0x000fe200078efcff */
[----:B------:R-:W-:Y:S01]  /*b410*/  IMAD.MOV.U32 R4, RZ, RZ, R18 ;  /* 0x000000ffff047224 */ /* 0x000fe200078e0012 */
[----:B0-----:R-:W-:Y:S02]  /*b420*/  MOV R14, RZ ;  /* 0x000000ff000e7202 */ /* 0x001fe40000000f00 */
[----:B------:R-:W-:-:S13]  /*b430*/  ISETP.GE.U32.AND P0, PT, R5, 0x3ff6a09f, PT ;  /* 0x3ff6a09f0500780c */ /* 0x000fda0003f06070 */
[----:B------:R-:W-:Y:S02]  /*b440*/  @P0 VIADD R7, R5, 0xfff00000 ;  /* 0xfff0000005070836 */ /* 0x000fe40000000000 */
[----:B------:R-:W-:-:S03]  /*b450*/  @P0 VIADD R0, R0, 0x1 ;  /* 0x0000000100000836 */ /* 0x000fc60000000000 */
[----:B------:R-:W-:-:S06]  /*b460*/  @P0 MOV R5, R7 ;  /* 0x0000000700050202 */ /* 0x000fcc0000000f00 */
[----:B------:R-:W0:Y:S02]  /*b470*/  DADD R18, R4, 1 ;  /* 0x3ff0000004127429 */ /* 0x000e240000000000 */
[----:B0-----:R-:W0:-:S15]  /*b480*/  MUFU.RCP64H R15, R19 ;  /* 0x00000013000f7308 */ /* 0x001e1e0000001800 */
[----:B------:R-:W-:-:S15]  /*b490*/  NOP ;  /* 0x0000000000007918 */ /* 0x000fde0000000000 */
[----:B------:R-:W-:-:S15]  /*b4a0*/  NOP ;  /* 0x0000000000007918 */ /* 0x000fde0000000000 */
[----:B------:R-:W-:-:S15]  /*b4b0*/  NOP ;  /* 0x0000000000007918 */ /* 0x000fde0000000000 */
[----:B------:R-:W-:-:S02]  /*b4c0*/  NOP ;  /* 0x0000000000007918 */ /* 0x000fc40000000000 */
[----:B------:R2:W-:Y:S02]  /*b4d0*/  DADD R6, R4, -1 ;  /* 0xbff0000004067429 */ /* 0x0005e40000000000 */
[----:B--2---:R-:W-:Y:S01]  /*b4e0*/  LOP3.LUT R4, R0, 0x80000000, RZ, 0x3c, !PT ;  /* 0x8000000000047812 */ /* 0x004fe200078e3cff */
[----:B------:R-:W-:-:S15]  /*b4f0*/  IMAD.MOV.U32 R5, RZ, RZ, 0x43300000 ;  /* 0x43300000ff057424 */ /* 0x000fde00078e00ff */
[----:B------:R-:W-:-:S15]  /*b500*/  NOP ;  /* 0x0000000000007918 */ /* 0x000fde0000000000 */
[----:B------:R-:W-:-:S15]  /*b510*/  NOP ;  /* 0x0000000000007918 */ /* 0x000fde0000000000 */
[----:B------:R-:W-:-:S15]  /*b520*/  NOP ;  /* 0x0000000000007918 */ /* 0x000fde0000000000 */
[----:B------:R-:W-:-:S01]  /*b530*/  NOP ;  /* 0x0000000000007918 */ /* 0x000fc20000000000 */
        /* <DEDUP_REMOVED lines=31> */
[----:B0-----:R-:W-:Y:S02]  /*b730*/  IMAD.MOV.U32 R20, RZ, RZ, -0x748574fc ;  /* 0x8b7a8b04ff147424 */ /* 0x001fe400078e00ff */
[----:B------:R-:W-:-:S15]  /*b740*/  IMAD.MOV.U32 R21, RZ, RZ, 0x3ed0ee25 ;  /* 0x3ed0ee25ff157424 */ /* 0x000fde00078e00ff */
[----:B------:R-:W-:-:S15]  /*b750*/  NOP ;  /* 0x0000000000007918 */ /* 0x000fde0000000000 */
[----:B------:R-:W-:-:S15]  /*b760*/  NOP ;  /* 0x0000000000007918 */ /* 0x000fde0000000000 */
[----:B------:R-:W-:-:S15]  /*b770*/  NOP ;  /* 0x0000000000007918 */ /* 0x000fde0000000000 */
        /* <DEDUP_REMOVED lines=68> */
[----:B------:R-:W2:-:S15]  /*bbc0*/  DFMA R26, R6, -R10, R26 ;  /* 0x8000000a061a722b */ /* 0x000e9e000000001a */
        /* <DEDUP_REMOVED lines=11> */
[----:B--2---:R-:W-:-:S15]  /*bc80*/  DMUL R14, R14, R26 ;  /* 0x0000001a0e0e7228 */ /* 0x004fde0000000000 */
        /* <DEDUP_REMOVED lines=29> */
[----:B0-----:R2:W3:Y:S02]  /*be60*/  DADD R8, R8, R6 ;  /* 0x0000000008087229 */ /* 0x0014e40000000006 */
[----:B--23--:R-:W-:Y:S05]  /*be70*/  BRA `(.L_x_4855) ;  /* 0x0000000800107947 */ /* 0x00cfea0003800000 */
.L_x_4854:
[----:B------:R-:W2:Y:S01]  /*be80*/  DADD R8, -R18, 2 ;  /* 0x4000000012087429 */ /* 0x000ea20000000100 */
[----:B------:R-:W-:Y:S01]  /*be90*/  MOV R4, 0x1 ;  /* 0x0000000100047802 */ /* 0x000fe20000000f00 */
[----:B--2---:R-:W2:Y:S01]  /*bea0*/  MUFU.RCP64H R5, R9 ;  /* 0x0000000900057308 */ /* 0x004ea20000001800 */
[----:B------:R-:W-:Y:S01]  /*beb0*/  FSETP.GEU.AND P1, PT, |R7|, 6.5827683646048100446e-37, PT ;  /* 0x036000000700780b */ /* 0x000fe20003f2e200 */
[----:B------:R-:W-:-:S15]  /*bec0*/  BSSY.RECONVERGENT B1, `(.L_x_4856) ;  /* 0x0000032000017945 */ /* 0x000fde0003800200 */
[----:B------:R-:W-:-:S15]  /*bed0*/  NOP ;  /* 0x0000000000007918 */ /* 0x000fde0000000000 */
[----:B------:R-:W-:-:S15]  /*bee0*/  NOP ;  /* 0x0000000000007918 */ /* 0x000fde0000000000 */
[----:B------:R-:W-:-:S15]  /*bef0*/  NOP ;  /* 0x0000000000007918 */ /* 0x000fde0000000000 */
[----:B--2---:R-:W2:-:S15]  /*bf00*/  DFMA R10, -R8, R4, 1 ;  /* 0x3ff00000080a742b */ /* 0x004e9e0000000104 */
[----:B------:R-:W-:-:S15]  /*bf10*/  NOP ;  /* 0x0000000000007918 */ /* 0x000fde0000000000 */
[----:B------:R-:W-:-:S15]  /*bf20*/  NOP ;  /* 0x0000000000007918 */ /* 0x000fde0000000000 */
[----:B------:R-:W-:-:S15]  /*bf30*/  NOP ;  /* 0x0000000000007918 */ /* 0x000fde0000000000 */
[----:B------:R-:W-:-:S04]  /*bf40*/  NOP ;  /* 0x0000000000007918 */ /* 0x000fc80000000000 */
[----:B--2---:R-:W2:-:S15]  /*bf50*/  DFMA R10, R10, R10, R10 ;  /* 0x0000000a0a0a722b */ /* 0x004e9e000000000a */
        /* <DEDUP_REMOVED lines=19> */
[----:B--2---:R-:W2:-:S15]  /*c090*/  DMUL R10, R4, -R18 ;  /* 0x80000012040a7228 */ /* 0x004e9e0000000000 */
[----:B------:R-:W-:-:S15]  /*c0a0*/  NOP ;  /* 0x0000000000007918 */ /* 0x000fde0000000000 */
[----:B------:R-:W-:-:S15]  /*c0b0*/  NOP ;  /* 0x0000000000007918 */ /* 0x000fde0000000000 */
[----:B------:R-:W-:-:S15]  /*c0c0*/  NOP ;  /* 0x0000000000007918 */ /* 0x000fde0000000000 */
[----:B------:R-:W-:-:S04]  /*c0d0*/  NOP ;  /* 0x0000000000007918 */ /* 0x000fc80000000000 */
[----:B--2---:R-:W2:-:S15]  /*c0e0*/  DFMA R12, -R8, R10, -R18 ;  /* 0x0000000a080c722b */ /* 0x004e9e0000000912 */
[----:B------:R-:W-:-:S15]  /*c0f0*/  NOP ;  /* 0x0000000000007918 */ /* 0x000fde0000000000 */
[----:B------:R-:W-:-:S15]  /*c100*/  NOP ;  /* 0x0000000000007918 */ /* 0x000fde0000000000 */
[----:B------:R-:W-:-:S15]  /*c110*/  NOP ;  /* 0x0000000000007918 */ /* 0x000fde0000000000 */
[----:B------:R-:W-:-:S04]  /*c120*/  NOP ;  /* 0x0000000000007918 */ /* 0x000fc80000000000 */
[----:B--2---:R-:W2:Y:S02]  /*c130*/  DFMA R4, R4, R12, R10 ;  /* 0x0000000c0404722b */ /* 0x004ea4000000000a */
[----:B--2---:R-:W-:-:S05]  /*c140*/  FFMA R0, RZ, R9, R5 ;  /* 0x00000009ff007223 */ /* 0x004fca0000000005 */
[----:B------:R-:W-:-:S13]  /*c150*/  FSETP.GT.AND P0, PT, |R0|, 1.469367938527859385e-39, PT ;  /* 0x001000000000780b */ /* 0x000fda0003f04200 */
[----:B------:R-:W-:Y:S05]  /*c160*/  @P0 BRA P1, `(.L_x_4857) ;  /* 0x00000000001c0947 */ /* 0x000fea0000800000 */
[----:B------:R-:W-:Y:S01]  /*c170*/  IMAD.MOV.U32 R5, RZ, RZ, R7 ;  /* 0x000000ffff057224 */ /* 0x000fe200078e0007 */
[----:B------:R-:W-:Y:S01]  /*c180*/  MOV R0, R9 ;  /* 0x0000000900007202 */ /* 0x000fe20000000f00 */
[----:B------:R-:W-:Y:S01]  /*c190*/  IMAD.MOV.U32 R3, RZ, RZ, R8 ;  /* 0x000000ffff037224 */ /* 0x000fe200078e0008 */
[----:B------:R-:W-:-:S07]  /*c1a0*/  MOV R4, 0xc1c0 ;  /* 0x0000c1c000047802 */ /* 0x000fce0000000f00 */
[----:B01----:R-:W-:Y:S05]  /*c1b0*/  CALL.REL.NOINC `($__internal_22_$__cuda_sm20_div_rn_f64_full) ;  /* 0x000000f400347944 */ /* 0x003fea0003c00000 */
[----:B------:R-:W-:Y:S02]  /*c1c0*/  IMAD.MOV.U32 R4, RZ, RZ, R3 ;  /* 0x000000ffff047224 */ /* 0x000fe400078e0003 */
[----:B------:R-:W-:-:S07]  /*c1d0*/  IMAD.MOV.U32 R5, RZ, RZ, R0 ;  /* 0x000000ffff057224 */ /* 0x000fce00078e0000 */
.L_x_4857:
[----:B------:R-:W-:Y:S05]  /*c1e0*/  BSYNC.RECONVERGENT B1 ;  /* 0x0000000000017941 */ /* 0x000fea0003800200 */
.L_x_4856:
[----:B------:R-:W-:Y:S01]  /*c1f0*/  MOV R10, 0xceb2dc44 ;  /* 0xceb2dc44000a7802 */ /* 0x000fe20000000f00 */
[----:B------:R-:W-:Y:S01]  /*c200*/  IMAD.MOV.U32 R11, RZ, RZ, 0x3ed087ff ;  /* 0x3ed087ffff0b7424 */ /* 0x000fe200078e00ff */
[----:B------:R-:W2:Y:S01]  /*c210*/  DMUL R6, R4, R18 ;  /* 0x0000001204067228 */ /* 0x000ea20000000000 */
[----:B------:R-:W-:Y:S01]  /*c220*/  UMOV UR4, 0x2fbe14b5 ;  /* 0x2fbe14b500047882 */ /* 0x000fe20000000000 */
[----:B------:R-:W-:-:S15]  /*c230*/  UMOV UR5, 0x3eb372fb ;  /* 0x3eb372fb00057882 */ /* 0x000fde0000000000 */
[----:B------:R-:W-:-:S15]  /*c240*/  NOP ;  /* 0x0000000000007918 */ /* 0x000fde0000000000 */
[----:B------:R-:W-:-:S15]  /*c250*/  NOP ;  /* 0x0000000000007918 */ /* 0x000fde0000000000 */
[----:B------:R-:W-:-:S15]  /*c260*/  NOP ;  /* 0x0000000000007918 */ /* 0x000fde0000000000 */
[----:B------:R-:W-:-:S02]  /*c270*/  NOP ;  /* 0x0000000000007918 */ /* 0x000fc40000000000 */
[----:B--2---:R-:W2:-:S15]  /*c280*/  DADD R4, R6, -R18 ;  /* 0x0000000006047229 */ /* 0x004e9e0000000812 */
[----:B------:R-:W-:-:S15]  /*c290*/  NOP ;  /* 0x0000000000007918 */ /* 0x000fde0000000000 */
[----:B------:R-:W-:-:S15]  /*c2a0*/  NOP ;  /* 0x0000000000007918 */ /* 0x000fde0000000000 */
[----:B------:R-:W-:-:S15]  /*c2b0*/  NOP ;  /* 0x0000000000007918 */ /* 0x000fde0000000000 */
[----:B------:R-:W-:-:S04]  /*c2c0*/  NOP ;  /* 0x0000000000007918 */ /* 0x000fc80000000000 */
[----:B--2---:R-:W2:-:S15]  /*c2d0*/  DMUL R8, R4, R4 ;  /* 0x0000000404087228 */ /* 0x004e9e0000000000 */
[----:B------:R-:W-:-:S15]  /*c2e0*/  NOP ;  /* 0x0000000000007918 */ /* 0x000fde0000000000 */
[----:B------:R-:W-:-:S15]  /*c2f0*/  NOP ;  /* 0x0000000000007918 */ /* 0x000fde0000000000 */
[----:B------:R-:W-:-:S15]  /*c300*/  NOP ;  /* 0x0000000000007918 */ /* 0x000fde0000000000 */
[----:B------:R-:W-:-:S04]  /*c310*/  NOP ;  /* 0x0000000000007918 */ /* 0x000fc80000000000 */
[----:B--2---:R-:W2:Y:S01]  /*c320*/  DFMA R10, R8, UR4, R10 ;  /* 0x00000004080a7c2b */ /* 0x004ea2000800000a */
[----:B------:R-:W-:Y:S01]  /*c330*/  UMOV UR4, 0x890f468c ;  /* 0x890f468c00047882 */ /* 0x000fe20000000000 */
[----:B------:R-:W-:-:S15]  /*c340*/  UMOV UR5, 0x3ef3b9ff ;  /* 0x3ef3b9ff00057882 */ /* 0x000fde0000000000 */
[----:B------:R-:W-:-:S15]  /*c350*/  NOP ;  /* 0x0000000000007918 */ /* 0x000fde0000000000 */
[----:B------:R-:W-:-:S15]  /*c360*/  NOP ;  /* 0x0000000000007918 */ /* 0x000fde0000000000 */
[----:B------:R-:W-:-:S15]  /*c370*/  NOP ;  /* 0x0000000000007918 */ /* 0x000fde0000000000 */
[----:B------:R-:W-:-:S02]  /*c380*/  NOP ;  /* 0x0000000000007918 */ /* 0x000fc40000000000 */
[----:B--2---:R-:W2:Y:S01]  /*c390*/  DFMA R10, R8, R10, UR4 ;  /* 0x00000004080a7e2b */ /* 0x004ea2000800000a */
        /* <DEDUP_REMOVED lines=34> */
[----:B--2---:R-:W2:-:S15]  /*c5c0*/  DFMA R10, R8, R10, UR4 ;  /* 0x00000004080a7e2b */ /* 0x004e9e000800000a */
        /* <DEDUP_REMOVED lines=14> */
[----:B--2---:R2:W3:Y:S02]  /*c6b0*/  DADD R8, R10, -R18 ;  /* 0x000000000a087229 */ /* 0x0044e40000000812 */
.L_x_4855:
[----:B------:R-:W-:Y:S05]  /*c6c0*/  BSYNC.RECONVERGENT B0 ;  /* 0x0000000000007941 */ /* 0x000fea0003800200 */
.L_x_4853:
[----:B------:R-:W4:Y:S01]  /*c6d0*/  LDCU.64 UR6, c[0x0][0x5e8] ;  /* 0x0000bd00ff0677ac */ /* 0x000f220008000a00 */
[----:B-1----:R-:W1:Y:S02]  /*c6e0*/  DSETP.GEU.AND P0, PT, R24, -100, PT ;  /* 0xc05900001800742a */ /* 0x002e640003f0e000 */
[----:B-1----:R-:W-:Y:S01]  /*c6f0*/  FSEL R6, R24, RZ, P0 ;  /* 0x000000ff18067208 */ /* 0x002fe20000000000 */
[----:B------:R-:W-:Y:S01]  /*c700*/  UPRMT UR4, UR43, 0x9910, URZ ;  /* 0x000099102b047896 */ /* 0x000fe200080000ff */
[----:B------:R-:W-:-:S03]  /*c710*/  FSEL R7, R25, -3.390625, P0 ;  /* 0xc059000019077808 */ /* 0x000fc60000000000 */
[----:B------:R-:W-:Y:S01]  /*c720*/  UISETP.GT.AND UP0, UPT, UR4, 0x9, UPT ;  /* 0x000000090400788c */ /* 0x000fe2000bf04270 */
[----:B----4-:R-:W-:-:S05]  /*c730*/  IADD3 R22, P0, PT, R22, UR6, RZ ;  /* 0x0000000616167c10 */ /* 0x010fca000ff1e0ff */
[----:B------:R-:W-:-:S15]  /*c740*/  IMAD.X R23, RZ, RZ, UR7, P0 ;  /* 0x00000007ff177e24 */ /* 0x000fde00080e06ff */
[----:B------:R-:W-:-:S15]  /*c750*/  NOP ;  /* 0x0000000000007918 */ /* 0x000fde0000000000 */
[----:B------:R-:W-:-:S15]  /*c760*/  NOP ;  /* 0x0000000000007918 */ /* 0x000fde0000000000 */
[----:B------:R-:W-:-:S06]  /*c770*/  NOP ;  /* 0x0000000000007918 */ /* 0x000fcc0000000000 */
[----:B---3--:R-:W1:-:S15]  /*c780*/  DSETP.GEU.AND P1, PT, R8, -100, PT ;  /* 0xc05900000800742a */ /* 0x008e5e0003f2e000 */
        /* <DEDUP_REMOVED lines=9> */
[----:B------:R1:W3:Y:S02]  /*c820*/  DMUL R16, R16, R6 ;  /* 0x0000000610107228 */ /* 0x0002e40000000000 */
[----:B-1----:R-:W-:Y:S02]  /*c830*/  FSEL R6, R8, RZ, P1 ;  /* 0x000000ff08067208 */ /* 0x002fe40000800000 */
[----:B------:R-:W-:-:S15]  /*c840*/  FSEL R7, R9, -3.390625, P1 ;  /* 0xc059000009077808 */ /* 0x000fde0000800000 */
[----:B------:R-:W-:-:S15]  /*c850*/  NOP ;  /* 0x0000000000007918 */ /* 0x000fde0000000000 */
[----:B------:R-:W-:-:S15]  /*c860*/  NOP ;  /* 0x0000000000007918 */ /* 0x000fde0000000000 */
[----:B------:R-:W-:-:S15]  /*c870*/  NOP ;  /* 0x0000000000007918 */ /* 0x000fde0000000000 */
[----:B---3--:R1:W3:Y:S02]  /*c880*/  DFMA R4, R4, R6, -R16 ;  /* 0x000000060404722b */ /* 0x0082e40000000810 */
[----:B-1-3--:R-:W-:Y:S05]  /*c890*/  BRA.U UP0, `(.L_x_4858) ;  /* 0x0000000500707547 */ /* 0x00afea000b800000 */
        /* <DEDUP_REMOVED lines=8> */
[----:B------:R-:W1:Y:S02]  /*c920*/  F2I.F64.TRUNC R5, R4 ;  /* 0x0000000400057311 */ /* 0x000e64000030d100 */
[----:B-1----:R1:W-:Y:S01]  /*c930*/  STG.E.U8 desc[UR36][R22.64], R5 ;  /* 0x0000000516007986 */ /* 0x0023e2000c101124 */
[----:B------:R-:W-:Y:S05]  /*c940*/  BRA `(.L_x_4863) ;  /* 0x0000001000907947 */ /* 0x000fea0003800000 */
.L_x_4861:
[----:B------:R-:W1:Y:S02]  /*c950*/  F2I.S64.F64.TRUNC R4, R4 ;  /* 0x0000000400047311 */ /* 0x000e64000030d900 */
[----:B-1----:R-:W-:-:S05]  /*c960*/  MOV R3, R4 ;  /* 0x0000000400037202 */ /* 0x002fca0000000f00 */
[----:B------:R1:W-:Y:S01]  /*c970*/  STG.E.U8 desc[UR36][R22.64], R3 ;  /* 0x0000000316007986 */ /* 0x0003e2000c101124 */
[----:B------:R-:W-:Y:S05]  /*c980*/  BRA `(.L_x_4863) ;  /* 0x0000001000807947 */ /* 0x000fea0003800000 */
.L_x_4860:
[----:B------:R-:W-:-:S09]  /*c990*/  UISETP.NE.AND UP0, UPT, UR4, 0x2, UPT ;  /* 0x000000020400788c */ /* 0x000fd2000bf05270 */
[----:B------:R-:W-:Y:S05]  /*c9a0*/  BRA.U !UP0, `(.L_x_4864) ;  /* 0x0000000108287547 */ /* 0x000fea000b800000 */
[----:B------:R-:W-:-:S09]  /*c9b0*/  UISETP.NE.AND UP0, UPT, UR4, 0x3, UPT ;  /* 0x000000030400788c */ /* 0x000fd2000bf05270 */
[----:B------:R-:W-:Y:S05]  /*c9c0*/  BRA.U !UP0, `(.L_x_4865) ;  /* 0x0000000108147547 */ /* 0x000fea000b800000 */
[----:B------:R-:W-:-:S09]  /*c9d0*/  UISETP.NE.AND UP0, UPT, UR4, 0x4, UPT ;  /* 0x000000040400788c */ /* 0x000fd2000bf05270 */
[----:B------:R-:W-:Y:S05]  /*c9e0*/  BRA.U UP0, `(.L_x_4862) ;  /* 0x0000000d00247547 */ /* 0x000fea000b800000 */
[----:B------:R-:W1:Y:S02]  /*c9f0*/  F2I.S64.F64.TRUNC R4, R4 ;  /* 0x0000000400047311 */ /* 0x000e64000030d900 */
[----:B-1----:R1:W-:Y:S01]  /*ca00*/  STG.E.64 desc[UR36][R22.64], R4 ;  /* 0x0000000416007986 */ /* 0x0023e2000c101b24 */
[----:B------:R-:W-:Y:S05]  /*ca10*/  BRA `(.L_x_4863) ;  /* 0x00000010005c7947 */ /* 0x000fea0003800000 */
.L_x_4865:
[----:B------:R-:W1:Y:S02]  /*ca20*/  F2I.F64.TRUNC R5, R4 ;  /* 0x0000000400057311 */ /* 0x000e64000030d100 */
[----:B-1----:R1:W-:Y:S01]  /*ca30*/  STG.E desc[UR36][R22.64], R5 ;  /* 0x0000000516007986 */ /* 0x0023e2000c101924 */
[----:B------:R-:W-:Y:S05]  /*ca40*/  BRA `(.L_x_4863) ;  /* 0x0000001000507947 */ /* 0x000fea0003800000 */
.L_x_4864:
[----:B------:R-:W1:Y:S02]  /*ca50*/  F2I.F64.TRUNC R5, R4 ;  /* 0x0000000400057311 */ /* 0x000e64000030d100 */
[----:B-1----:R1:W-:Y:S01]  /*ca60*/  STG.E.U16 desc[UR36][R22.64], R5 ;  /* 0x0000000516007986 */ /* 0x0023e2000c101524 */
[----:B------:R-:W-:Y:S05]  /*ca70*/  BRA `(.L_x_4863) ;  /* 0x0000001000447947 */ /* 0x000fea0003800000 */
.L_x_4859:
        /* <DEDUP_REMOVED lines=8> */
[----:B------:R-:W1:-:S15]  /*cb00*/  F2F.F32.F64 R3, R4 ;  /* 0x0000000400037310 */ /* 0x000e5e0000301000 */
[----:B------:R-:W-:-:S15]  /*cb10*/  NOP ;  /* 0x0000000000007918 */ /* 0x000fde0000000000 */
[----:B------:R-:W-:-:S15]  /*cb20*/  NOP ;  /* 0x0000000000007918 */ /* 0x000fde0000000000 */
[----:B------:R-:W-:-:S15]  /*cb30*/  NOP ;  /* 0x0000000000007918 */ /* 0x000fde0000000000 */
[----:B------:R-:W-:-:S04]  /*cb40*/  NOP ;  /* 0x0000000000007918 */ /* 0x000fc80000000000 */
[----:B------:R-:W1:Y:S02]  /*cb50*/  DSETP.GEU.AND P0, PT, |R4|, UR4, PT ;  /* 0x0000000404007e2a */ /* 0x000e64000bf0e200 */
[----:B-1----:R-:W-:-:S05]  /*cb60*/  @!P0 FMUL R3, R3, 1.175494350822287508e-38 ;  /* 0x0080000003038820 */ /* 0x002fca0000400000 */
[----:B------:R1:W-:Y:S01]  /*cb70*/  STG.E desc[UR36][R22.64], R3 ;  /* 0x0000000316007986 */ /* 0x0003e2000c101924 */
[----:B------:R-:W-:Y:S05]  /*cb80*/  BRA `(.L_x_4863) ;  /* 0x0000001000007947 */ /* 0x000fea0003800000 */
.L_x_4867:
        /* <DEDUP_REMOVED lines=9> */
[----:B------:R-:W-:-:S05]  /*cc20*/  F2FP.F16.F32.PACK_AB R0, RZ, R0 ;  /* 0x00000000ff00723e */ /* 0x000fca00000000ff */
[----:B------:R1:W-:Y:S01]  /*cc30*/  STG.E.U16 desc[UR36][R22.64], R0 ;  /* 0x0000000016007986 */ /* 0x0003e2000c101524 */
[----:B------:R-:W-:Y:S05]  /*cc40*/  BRA `(.L_x_4863) ;  /* 0x0000000c00d07947 */ /* 0x000fea0003800000 */
.L_x_4866:
        /* <DEDUP_REMOVED lines=13> */
[----:B------:R-:W1:Y:S01]  /*cd20*/  DSETP.GEU.AND P0, PT, |R4|, UR4, PT ;  /* 0x0000000404007e2a */ /* 0x000e62000bf0e200 */
[----:B------:R-:W-:Y:S02]  /*cd30*/  IMAD.MOV.U32 R7, RZ, RZ, RZ ;  /* 0x000000ffff077224 */ /* 0x000fe400078e00ff */
[----:B-1----:R-:W-:-:S05]  /*cd40*/  @!P0 FMUL R6, R6, 1.175494350822287508e-38 ;  /* 0x0080000006068820 */ /* 0x002fca0000400000 */
[----:B------:R1:W-:Y:S01]  /*cd50*/  STG.E.64 desc[UR36][R22.64], R6 ;  /* 0x0000000616007986 */ /* 0x0003e2000c101b24 */
[----:B------:R-:W-:Y:S05]  /*cd60*/  BRA `(.L_x_4863) ;  /* 0x0000000c00887947 */ /* 0x000fea0003800000 */
.L_x_4869:
        /* <DEDUP_REMOVED lines=9> */
[----:B------:R-:W-:-:S04]  /*ce00*/  F2FP.F16.F32.PACK_AB R3, RZ, R0 ;  /* 0x00000000ff03723e */ /* 0x000fc800000000ff */
[----:B------:R-:W-:-:S05]  /*ce10*/  PRMT R3, R3, 0x5410, RZ ;  /* 0x0000541003037816 */ /* 0x000fca00000000ff */
[----:B------:R1:W-:Y:S01]  /*ce20*/  STG.E desc[UR36][R22.64], R3 ;  /* 0x0000000316007986 */ /* 0x0003e2000c101924 */
[----:B------:R-:W-:Y:S05]  /*ce30*/  BRA `(.L_x_4863) ;  /* 0x0000000c00547947 */ /* 0x000fea0003800000 */
.L_x_4868:
[----:B------:R1:W-:Y:S01]  /*ce40*/  STG.E.64 desc[UR36][R22.64], R4 ;  /* 0x0000000416007986 */ /* 0x0003e2000c101b24 */
[----:B------:R-:W-:Y:S05]  /*ce50*/  BRA `(.L_x_4863) ;  /* 0x0000000c004c7947 */ /* 0x000fea0003800000 */
.L_x_4858:
        /* <DEDUP_REMOVED lines=10> */
[----:B------:R-:W1:Y:S02]  /*cf00*/  F2I.U32.F64.TRUNC R5, R4 ;  /* 0x0000000400057311 */ /* 0x000e64000030d000 */
[----:B-1----:R1:W-:Y:S01]  /*cf10*/  STG.E.U16 desc[UR36][R22.64], R5 ;  /* 0x0000000516007986 */ /* 0x0023e2000c101524 */
[----:B------:R-:W-:Y:S05]  /*cf20*/  BRA `(.L_x_4863) ;  /* 0x0000000c00187947 */ /* 0x000fea0003800000 */
.L_x_4873:
        /* <DEDUP_REMOVED lines=8> */
[----:B------:R-:W-:Y:S01]  /*cfb0*/  BSSY.RECONVERGENT B0, `(.L_x_4874) ;  /* 0x0000014000007945 */ /* 0x000fe20003800200 */
[----:B-1----:R-:W-:Y:S01]  /*cfc0*/  @!P0 FMUL R7, R7, 1.175494350822287508e-38 ;  /* 0x0080000007078820 */ /* 0x002fe20000400000 */
[----:B--2---:R-:W-:-:S04]  /*cfd0*/  IMAD.MOV.U32 R11, RZ, RZ, 0x80 ;  /* 0x00000080ff0b7424 */ /* 0x004fc800078e00ff */
        /* <DEDUP_REMOVED lines=14> */
.L_x_4876:
[----:B------:R-:W-:-:S04]  /*d0c0*/  SHF.R.U32.HI R3, RZ, 0x18, R7 ;  /* 0x00000018ff037819 */ /* 0x000fc80000011607 */
[----:B------:R-:W-:-:S04]  /*d0d0*/  LOP3.LUT R0, R0, 0x80, R3, 0xf8, !PT ;  /* 0x0000008000007812 */ /* 0x000fc800078ef803 */
[----:B------:R-:W-:-:S07]  /*d0e0*/  PRMT R11, R0, 0x7610, R11 ;  /* 0x00007610000b7816 */ /* 0x000fce000000000b */
.L_x_4875:
[----:B------:R-:W-:Y:S05]  /*d0f0*/  BSYNC.RECONVERGENT B0 ;  /* 0x0000000000007941 */ /* 0x000fea0003800200 */
.L_x_4874:
[----:B------:R1:W-:Y:S01]  /*d100*/  STG.E.U8 desc[UR36][R22.64], R11 ;  /* 0x0000000b16007986 */ /* 0x0003e2000c101124 */
[----:B------:R-:W-:Y:S05]  /*d110*/  BRA `(.L_x_4863) ;  /* 0x00000008009c7947 */ /* 0x000fea0003800000 */
.L_x_4872:
        /* <DEDUP_REMOVED lines=10> */
[----:B--2---:R-:W-:-:S04]  /*d1c0*/  MOV R11, 0x80 ;  /* 0x00000080000b7802 */ /* 0x004fc80000000f00 */
        /* <DEDUP_REMOVED lines=14> */
.L_x_4879:
[----:B------:R-:W-:-:S04]  /*d2b0*/  SHF.R.U32.HI R3, RZ, 0x18, R7 ;  /* 0x00000018ff037819 */ /* 0x000fc80000011607 */
[----:B------:R-:W-:-:S04]  /*d2c0*/  LOP3.LUT R0, R0, 0x80, R3, 0xf8, !PT ;  /* 0x0000008000007812 */ /* 0x000fc800078ef803 */
[----:B------:R-:W-:-:S07]  /*d2d0*/  PRMT R11, R0, 0x7610, R11 ;  /* 0x00007610000b7816 */ /* 0x000fce000000000b */
.L_x_4878:
[----:B------:R-:W-:Y:S05]  /*d2e0*/  BSYNC.RECONVERGENT B0 ;  /* 0x0000000000007941 */ /* 0x000fea0003800200 */
.L_x_4877:
[----:B------:R1:W-:Y:S01]  /*d2f0*/  STG.E.U8 desc[UR36][R22.64], R11 ;  /* 0x0000000b16007986 */ /* 0x0003e2000c101124 */
[----:B------:R-:W-:Y:S05]  /*d300*/  BRA `(.L_x_4863) ;  /* 0x0000000800207947 */ /* 0x000fea0003800000 */
.L_x_4871:
        /* <DEDUP_REMOVED lines=30> */
.L_x_4881:
[----:B------:R-:W1:Y:S02]  /*d4f0*/  F2I.U64.F64.TRUNC R4, R4 ;  /* 0x0000000400047311 */ /* 0x000e64000030d800 */
[----:B-1----:R1:W-:Y:S01]  /*d500*/  STG.E.64 desc[UR36][R22.64], R4 ;  /* 0x0000000416007986 */ /* 0x0023e2000c101b24 */
[----:B------:R-:W-:Y:S05]  /*d510*/  BRA `(.L_x_4863) ;  /* 0x00000004009c7947 */ /* 0x000fea0003800000 */
.L_x_4880:
[----:B------:R-:W1:Y:S02]  /*d520*/  F2I.U32.F64.TRUNC R5, R4 ;  /* 0x0000000400057311 */ /* 0x000e64000030d000 */
[----:B-1----:R1:W-:Y:S01]  /*d530*/  STG.E desc[UR36][R22.64], R5 ;  /* 0x0000000516007986 */ /* 0x0023e2000c101924 */
[----:B------:R-:W-:Y:S05]  /*d540*/  BRA `(.L_x_4863) ;  /* 0x0000000400907947 */ /* 0x000fea0003800000 */
.L_x_4870:
[----:B------:R-:W-:-:S09]  /*d550*/  UISETP.GT.AND UP0, UPT, UR4, 0xe, UPT ;  /* 0x0000000e0400788c */ /* 0x000fd2000bf04270 */
[----:B------:R-:W-:Y:S05]  /*d560*/  BRA.U UP0, `(.L_x_4882) ;  /* 0x00000001002c7547 */ /* 0x000fea000b800000 */
[----:B------:R-:W-:-:S09]  /*d570*/  UISETP.NE.AND UP0, UPT, UR4, 0xa, UPT ;  /* 0x0000000a0400788c */ /* 0x000fd2000bf05270 */
[----:B------:R-:W-:Y:S05]  /*d580*/  BRA.U !UP0, `(.L_x_4883) ;  /* 0x0000000108187547 */ /* 0x000fea000b800000 */
[----:B------:R-:W-:-:S09]  /*d590*/  UISETP.NE.AND UP0, UPT, UR4, 0xb, UPT ;  /* 0x0000000b0400788c */ /* 0x000fd2000bf05270 */
[----:B------:R-:W-:Y:S05]  /*d5a0*/  BRA.U UP0, `(.L_x_4862) ;  /* 0x0000000100347547 */ /* 0x000fea000b800000 */
[----:B------:R-:W1:Y:S02]  /*d5b0*/  DSETP.NEU.AND P0, PT, R4, RZ, PT ;  /* 0x000000ff0400722a */ /* 0x000e640003f0d000 */
[----:B-1----:R-:W-:-:S05]  /*d5c0*/  SEL R3, RZ, 0x1, !P0 ;  /* 0x00000001ff037807 */ /* 0x002fca0004000000 */
[----:B------:R1:W-:Y:S01]  /*d5d0*/  STG.E.U8 desc[UR36][R22.64], R3 ;  /* 0x0000000316007986 */ /* 0x0003e2000c101124 */
[----:B------:R-:W-:Y:S05]  /*d5e0*/  BRA `(.L_x_4863) ;  /* 0x0000000400687947 */ /* 0x000fea0003800000 */
.L_x_4883:
[----:B------:R-:W-:-:S05]  /*d5f0*/  CS2R R6, SRZ ;  /* 0x0000000000067805 */ /* 0x000fca000001ff00 */
[----:B------:R1:W-:Y:S01]  /*d600*/  STG.E.128 desc[UR36][R22.64], R4 ;  /* 0x0000000416007986 */ /* 0x0003e2000c101d24 */
[----:B------:R-:W-:Y:S05]  /*d610*/  BRA `(.L_x_4863) ;  /* 0x00000004005c7947 */ /* 0x000fea0003800000 */
.L_x_4882:
[----:B------:R-:W-:-:S09]  /*d620*/  UISETP.NE.AND UP0, UPT, UR4, 0xf, UPT ;  /* 0x0000000f0400788c */ /* 0x000fd2000bf05270 */
[----:B------:R-:W-:Y:S05]  /*d630*/  BRA.U !UP0, `(.L_x_4884) ;  /* 0x0000000508287547 */ /* 0x000fea000b800000 */
[----:B------:R-:W-:-:S09]  /*d640*/  UISETP.NE.AND UP0, UPT, UR4, 0x17, UPT ;  /* 0x000000170400788c */ /* 0x000fd2000bf05270 */
[----:B------:R-:W-:Y:S05]  /*d650*/  BRA.U !UP0, `(.L_x_4885) ;  /* 0x0000000108b07547 */ /* 0x000fea000b800000 */
[----:B------:R-:W-:-:S09]  /*d660*/  UISETP.NE.AND UP0, UPT, UR4, 0x18, UPT ;  /* 0x000000180400788c */ /* 0x000fd2000bf05270 */
[----:B------:R-:W-:Y:S05]  /*d670*/  BRA.U !UP0, `(.L_x_4886) ;  /* 0x0000000108447547 */ /* 0x000fea000b800000 */
.L_x_4862:
[----:B------:R-:W-:Y:S01]  /*d680*/  MOV R0, 0x0 ;  /* 0x0000000000007802 */ /* 0x000fe20000000f00 */
[----:B------:R-:W1:Y:S01]  /*d690*/  LDCU.64 UR4, c[0x4][0x310] ;  /* 0x01006200ff0477ac */ /* 0x000e620008000a00 */
[----:B------:R-:W-:Y:S02]  /*d6a0*/  HFMA2 R12, -RZ, RZ, 0, 5.9604644775390625e-08 ;  /* 0x00000001ff0c7431 */ /* 0x000fe400000001ff */
[----:B------:R-:W-:Y:S01]  /*d6b0*/  IMAD.MOV.U32 R8, RZ, RZ, 0x65 ;  /* 0x00000065ff087424 */ /* 0x000fe200078e00ff */
[----:B0-----:R0:W3:Y:S01]  /*d6c0*/  LDC.64 R14, c[0x4][R0] ;  /* 0x01000000000e7b82 */ /* 0x0010e20000000a00 */
[----:B------:R-:W4:Y:S01]  /*d6d0*/  LDCU.64 UR6, c[0x4][0x318] ;  /* 0x01006300ff0677ac */ /* 0x000f220008000a00 */
[----:B------:R-:W-:Y:S01]  /*d6e0*/  IMAD.MOV.U32 R13, RZ, RZ, RZ ;  /* 0x000000ffff0d7224 */ /* 0x000fe200078e00ff */
[----:B------:R-:W2:Y:S01]  /*d6f0*/  LDCU.64 UR8, c[0x4][0x30] ;  /* 0x01000600ff0877ac */ /* 0x000ea20008000a00 */
[----:B-1----:R-:W-:Y:S01]  /*d700*/  IMAD.U32 R4, RZ, RZ, UR4 ;  /* 0x00000004ff047e24 */ /* 0x002fe2000f8e00ff */
[----:B------:R-:W-:Y:S01]  /*d710*/  MOV R5, UR5 ;  /* 0x0000000500057c02 */ /* 0x000fe20008000f00 */
[----:B----4-:R-:W-:-:S02]  /*d720*/  IMAD.U32 R6, RZ, RZ, UR6 ;  /* 0x00000006ff067e24 */ /* 0x010fc4000f8e00ff */
[----:B------:R-:W-:Y:S01]  /*d730*/  IMAD.U32 R7, RZ, RZ, UR7 ;  /* 0x00000007ff077e24 */ /* 0x000fe2000f8e00ff */
[----:B--2---:R-:W-:Y:S01]  /*d740*/  MOV R10, UR8 ;  /* 0x00000008000a7c02 */ /* 0x004fe20008000f00 */
[----:B0-----:R-:W-:-:S07]  /*d750*/  IMAD.U32 R11, RZ, RZ, UR9 ;  /* 0x00000009ff0b7e24 */ /* 0x001fce000f8e00ff */
[----:B------:R-:W-:-:S07]  /*d760*/  LEPC R20, `(.L_x_4887) ;  /* 0x000000001014794e */ /* 0x000fce0000000000 */
[----:B---3--:R-:W-:Y:S05]  /*d770*/  CALL.ABS.NOINC R14 ;  /* 0x000000000e007343 */ /* 0x008fea0003c00000 */
.L_x_4887:
[----:B------:R-:W-:Y:S05]  /*d780*/  BRA `(.L_x_4863) ;  /* 0x0000000400007947 */ /* 0x000fea0003800000 */
.L_x_4886:
        /* <DEDUP_REMOVED lines=10> */
[----:B------:R-:W-:-:S04]  /*d830*/  IMAD.MOV.U32 R0, RZ, RZ, 0x7f ;  /* 0x0000007fff007424 */ /* 0x000fc800078e00ff */
        /* <DEDUP_REMOVED lines=10> */
.L_x_4889:
[----:B------:R-:W-:Y:S05]  /*d8e0*/  BSYNC.RECONVERGENT B0 ;  /* 0x0000000000007941 */ /* 0x000fea0003800200 */
.L_x_4888:
[----:B------:R-:W-:-:S05]  /*d8f0*/  LOP3.LUT R3, R0, 0x80, R3, 0xf8, !PT ;  /* 0x0000008000037812 */ /* 0x000fca00078ef803 */
[----:B------:R3:W-:Y:S01]  /*d900*/  STG.E.U8 desc[UR36][R22.64], R3 ;  /* 0x0000000316007986 */ /* 0x0007e2000c101124 */
[----:B------:R-:W-:Y:S05]  /*d910*/  BRA `(.L_x_4863) ;  /* 0x00000000009c7947 */ /* 0x000fea0003800000 */
.L_x_4885:
        /* <DEDUP_REMOVED lines=9> */
[----:B-1----:R-:W-:-:S05]  /*d9b0*/  @!P0 FMUL R7, R7, 1.175494350822287508e-38 ;  /* 0x0080000007078820 */ /* 0x002fca0000400000 */
        /* <DEDUP_REMOVED lines=10> */
.L_x_4891:
[----:B------:R-:W-:Y:S02]  /*da60*/  ISETP.GT.U32.AND P0, PT, R3, 0x7f800000, PT ;  /* 0x7f8000000300780c */ /* 0x000fe40003f04070 */
[----:B------:R-:W-:-:S04]  /*da70*/  MOV R0, 0x7f ;  /* 0x0000007f00007802 */ /* 0x000fc80000000f00 */
[----:B------:R-:W-:-:S07]  /*da80*/  SEL R0, R0, 0x7c, P0 ;  /* 0x0000007c00007807 */ /* 0x000fce0000000000 */
.L_x_4892:
[----:B------:R-:W-:Y:S05]  /*da90*/  BSYNC.RECONVERGENT B0 ;  /* 0x0000000000007941 */ /* 0x000fea0003800200 */
.L_x_4890:
[----:B------:R-:W-:-:S04]  /*daa0*/  SHF.R.U32.HI R3, RZ, 0x18, R7 ;  /* 0x00000018ff037819 */ /* 0x000fc80000011607 */
[----:B------:R-:W-:-:S05]  /*dab0*/  LOP3.LUT R3, R0, 0x80, R3, 0xf8, !PT ;  /* 0x0000008000037812 */ /* 0x000fca00078ef803 */
[----:B------:R4:W-:Y:S01]  /*dac0*/  STG.E.U8 desc[UR36][R22.64], R3 ;  /* 0x0000000316007986 */ /* 0x0009e2000c101124 */
[----:B------:R-:W-:Y:S05]  /*dad0*/  BRA `(.L_x_4863) ;  /* 0x00000000002c7947 */ /* 0x000fea0003800000 */
.L_x_4884:
        /* <DEDUP_REMOVED lines=9> */
[----:B------:R-:W-:-:S05]  /*db70*/  F2FP.BF16.F32.PACK_AB R0, RZ, R0 ;  /* 0x00000000ff00723e */ /* 0x000fca00000010ff */
[----:B------:R1:W-:Y:S02]  /*db80*/  STG.E.U16 desc[UR36][R22.64], R0 ;  /* 0x0000000016007986 */ /* 0x0003e4000c101524 */
.L_x_4863:
[----:B------:R-:W-:-:S07]  /*db90*/  VIADD R2, R2, 0x80 ;  /* 0x0000008002027836 */ /* 0x000fce0000000000 */
.L_x_4789:
[----:B------:R-:W-:Y:S05]  /*dba0*/  BSYNC.RECONVERGENT B6 ;  /* 0x0000000000067941 */ /* 0x000fea0003800200 */
.L_x_4788:
[----:B------:R-:W5:Y:S01]  /*dbb0*/  LDCU UR4, c[0x0][0x380] ;  /* 0x00007000ff0477ac */ /* 0x000f620008000800 */
[----:B------:R-:W-:Y:S01]  /*dbc0*/  BSSY.RECONVERGENT B6, `(.L_x_4893) ;  /* 0x00006d8000067945 */ /* 0x000fe20003800200 */
[----:B-----5:R-:W-:-:S13]  /*dbd0*/  ISETP.GE.AND P0, PT, R2, UR4, PT ;  /* 0x0000000402007c0c */ /* 0x020fda000bf06270 */
[----:B------:R-:W-:Y:S05]  /*dbe0*/  @P0 BRA `(.L_x_4894) ;  /* 0x0000006c00540947 */ /* 0x000fea0003800000 */
[----:B------:R-:W5:Y:S01]  /*dbf0*/  LDCU UR4, c[0x0][0x388] ;  /* 0x00007100ff0477ac */ /* 0x000f620008000800 */
[----:B------:R-:W-:Y:S01]  /*dc00*/  IMAD.MOV.U32 R16, RZ, RZ, RZ ;  /* 0x000000ffff107224 */ /* 0x000fe200078e00ff */
[----:B01----:R-:W-:Y:S01]  /*dc10*/  MOV R0, RZ ;  /* 0x000000ff00007202 */ /* 0x003fe20000000f00 */
[----:B--234-:R-:W-:Y:S01]  /*dc20*/  IMAD.MOV.U32 R22, RZ, RZ, RZ ;  /* 0x000000ffff167224 */ /* 0x01cfe200078e00ff */
[----:B-----5:R-:W-:-:S09]  /*dc30*/  UISETP.NE.AND UP0, UPT, UR4, URZ, UPT ;  /* 0x000000ff0400728c */ /* 0x020fd2000bf05270 */
[----:B------:R-:W-:Y:S05]  /*dc40*/  BRA.U !UP0, `(.L_x_4895) ;  /* 0x0000001508747547 */ /* 0x000fea000b800000 */
[----:B------:R-:W0:Y:S01]  /*dc50*/  LDCU.64 UR4, c[0x0][0x390] ;  /* 0x00007200ff0477ac */ /* 0x000e220008000a00 */
[----:B------:R-:W-:Y:S01]  /*dc60*/  MOV R5, R2 ;  /* 0x0000000200057202 */ /* 0x000fe20000000f00 */
        /* <DEDUP_REMOVED lines=347> */
.L_x_4895:
        /* <DEDUP_REMOVED lines=18> */
.L_x_4900:
[----:B------:R-:W2:Y:S02]  /*f340*/  LDG.E.U8 R4, desc[UR36][R4.64] ;  /* 0x0000002404047981 */ /* 0x000ea4000c1e1100 */
[----:B--2---:R4:W0:Y:S02]  /*f350*/  I2F.F64.U16 R18, R4 ;  /* 0x0000000400127312 */ /* 0x0048240000101800 */
[----:B0---4-:R-:W-:Y:S05]  /*f360*/  BRA `(.L_x_4902) ;  /* 0x0000000c00647947 */ /* 0x011fea0003800000 */
.L_x_4899:
        /* <DEDUP_REMOVED lines=9> */
.L_x_4904:
[----:B------:R-:W2:Y:S02]  /*f400*/  LDG.E R4, desc[UR36][R4.64] ;  /* 0x0000002404047981 */ /* 0x000ea4000c1e1900 */
[----:B--2---:R4:W0:Y:S02]  /*f410*/  I2F.F64 R18, R4 ;  /* 0x0000000400127312 */ /* 0x0048240000201c00 */
[----:B0---4-:R-:W-:Y:S05]  /*f420*/  BRA `(.L_x_4902) ;  /* 0x0000000c00347947 */ /* 0x011fea0003800000 */
.L_x_4903:
[----:B------:R-:W2:Y:S02]  /*f430*/  LDG.E.U16 R4, desc[UR36][R4.64] ;  /* 0x0000002404047981 */ /* 0x000ea4000c1e1500 */
[----:B--2---:R4:W0:Y:S02]  /*f440*/  I2F.F64.S16 R18, R4 ;  /* 0x0000000400127312 */ /* 0x0048240000101c00 */
[----:B0---4-:R-:W-:Y:S05]  /*f450*/  BRA `(.L_x_4902) ;  /* 0x0000000c00287947 */ /* 0x011fea0003800000 */
.L_x_4898:
        /* <DEDUP_REMOVED lines=10> */
.L_x_4906:
[----:B------:R-:W2:Y:S02]  /*f500*/  LDG.E.U16 R0, desc[UR36][R4.64] ;  /* 0x0000002404007981 */ /* 0x000ea4000c1e1500 */
[----:B--2---:R-:W-:-:S05]  /*f510*/  HADD2.F32 R0, -RZ, R0.H0_H0 ;  /* 0x20000000ff007230 */ /* 0x004fca0000004100 */
[----:B------:R-:W-:-:S04]  /*f520*/  FMUL.FTZ R0, R0, 1 ;  /* 0x3f80000000007820 */ /* 0x000fc80000410000 */
[----:B------:R4:W0:Y:S02]  /*f530*/  F2F.F64.F32 R18, R0 ;  /* 0x0000000000127310 */ /* 0x0008240000201800 */
[----:B0---4-:R-:W-:Y:S05]  /*f540*/  BRA `(.L_x_4902) ;  /* 0x0000000800ec7947 */ /* 0x011fea0003800000 */
.L_x_4905:
        /* <DEDUP_REMOVED lines=10> */
.L_x_4908:
[----:B------:R-:W2:Y:S02]  /*f5f0*/  LDG.E.U16 R4, desc[UR36][R4.64] ;  /* 0x0000002404047981 */ /* 0x000ea4000c1e1500 */
[----:B--2---:R-:W-:-:S05]  /*f600*/  HADD2.F32 R0, -RZ, R4.H0_H0 ;  /* 0x20000004ff007230 */ /* 0x004fca0000004100 */
[----:B------:R-:W-:-:S04]  /*f610*/  FMUL.FTZ R0, R0, 1 ;  /* 0x3f80000000007820 */ /* 0x000fc80000410000 */
[----:B------:R4:W0:Y:S02]  /*f620*/  F2F.F64.F32 R18, R0 ;  /* 0x0000000000127310 */ /* 0x0008240000201800 */
[----:B0---4-:R-:W-:Y:S05]  /*f630*/  BRA `(.L_x_4902) ;  /* 0x0000000800b07947 */ /* 0x011fea0003800000 */
.L_x_4907:
[----:B------:R3:W5:Y:S01]  /*f640*/  LDG.E.64 R18, desc[UR36][R4.64] ;  /* 0x0000002404127981 */ /* 0x000762000c1e1b00 */
[----:B------:R-:W-:Y:S05]  /*f650*/  BRA `(.L_x_4902) ;  /* 0x0000000800a87947 */ /* 0x000fea0003800000 */
.L_x_4897:
        /* <DEDUP_REMOVED lines=13> */
.L_x_4911:
[----:B------:R2:W5:Y:S01]  /*f730*/  LDG.E.64 R18, desc[UR36][R4.64] ;  /* 0x0000002404127981 */ /* 0x000562000c1e1b00 */
[----:B------:R-:W-:Y:S05]  /*f740*/  BRA `(.L_x_4902) ;  /* 0x00000008006c7947 */ /* 0x000fea0003800000 */
.L_x_4910:
        /* <DEDUP_REMOVED lines=27> */
.L_x_4913:
[----:B------:R-:W2:Y:S02]  /*f900*/  LDG.E.U8 R4, desc[UR36][R4.64] ;  /* 0x0000002404047981 */ /* 0x000ea4000c1e1100 */
[C---:B--2---:R-:W-:Y:S01]  /*f910*/  IMAD.SHL.U32 R0, R4.reuse, 0x2000000, RZ ;  /* 0x0200000004007824 */ /* 0x044fe200078e00ff */
[----:B------:R-:W-:-:S04]  /*f920*/  SHF.L.U32 R6, R4, 0x8, RZ ;  /* 0x0000000804067819 */ /* 0x000fc800000006ff */
        /* <DEDUP_REMOVED lines=10> */
[----:B------:R3:W4:Y:S02]  /*f9d0*/  F2F.F64.F32 R18, R0 ;  /* 0x0000000000127310 */ /* 0x0007240000201800 */
[----:B---34-:R-:W-:Y:S05]  /*f9e0*/  BRA `(.L_x_4902) ;  /* 0x0000000400c47947 */ /* 0x018fea0003800000 */
.L_x_4912:
[----:B------:R-:W2:Y:S02]  /*f9f0*/  LDG.E.U16 R0, desc[UR36][R4.64] ;  /* 0x0000002404007981 */ /* 0x000ea4000c1e1500 */
[----:B--2---:R-:W-:-:S04]  /*fa00*/  IMAD.U32 R0, R0, 0x10000, RZ ;  /* 0x0001000000007824 */ /* 0x004fc800078e00ff */
[----:B------:R-:W-:-:S04]  /*fa10*/  FMUL.FTZ R0, R0, 1 ;  /* 0x3f80000000007820 */ /* 0x000fc80000410000 */
[----:B------:R3:W4:Y:S02]  /*fa20*/  F2F.F64.F32 R18, R0 ;  /* 0x0000000000127310 */ /* 0x0007240000201800 */
[----:B---34-:R-:W-:Y:S05]  /*fa30*/  BRA `(.L_x_4902) ;  /* 0x0000000400b07947 */ /* 0x018fea0003800000 */
.L_x_4909:
        /* <DEDUP_REMOVED lines=11> */
.L_x_4916:
        /* <DEDUP_REMOVED lines=21> */
.L_x_4918:
[----:B------:R-:W-:Y:S05]  /*fc40*/  BSYNC.RECONVERGENT B0 ;  /* 0x0000000000007941 */ /* 0x000fea0003800200 */
.L_x_4917:
[----:B------:R-:W-:Y:S01]  /*fc50*/  IMAD.SHL.U32 R0, R0, 0x100000, RZ ;  /* 0x0010000000007824 */ /* 0x000fe200078e00ff */
[----:B------:R-:W-:-:S04]  /*fc60*/  LEA R3, R3, 0x3b800000, 0x17 ;  /* 0x3b80000003037811 */ /* 0x000fc800078eb8ff */
[----:B------:R-:W-:-:S05]  /*fc70*/  LOP3.LUT R0, R3, R0, R7, 0xfe, !PT ;  /* 0x0000000003007212 */ /* 0x000fca00078efe07 */
[----:B------:R-:W-:-:S04]  /*fc80*/  FMUL.FTZ R0, R0, 1 ;  /* 0x3f80000000007820 */ /* 0x000fc80000410000 */
[----:B------:R2:W3:Y:S02]  /*fc90*/  F2F.F64.F32 R18, R0 ;  /* 0x0000000000127310 */ /* 0x0004e40000201800 */
[----:B--23--:R-:W-:Y:S05]  /*fca0*/  BRA `(.L_x_4902) ;  /* 0x0000000400147947 */ /* 0x00cfea0003800000 */
.L_x_4915:
        /* <DEDUP_REMOVED lines=21> */
.L_x_4920:
[----:B------:R-:W-:Y:S05]  /*fe00*/  BSYNC.RECONVERGENT B0 ;  /* 0x0000000000007941 */ /* 0x000fea0003800200 */
.L_x_4919:
[----:B------:R-:W-:Y:S02]  /*fe10*/  SHF.L.U32 R0, R0, 0x15, RZ ;  /* 0x0000001500007819 */ /* 0x000fe400000006ff */
[----:B------:R-:W-:-:S04]  /*fe20*/  LEA R3, R3, 0x37800000, 0x17 ;  /* 0x3780000003037811 */ /* 0x000fc800078eb8ff */
[----:B------:R-:W-:-:S05]  /*fe30*/  LOP3.LUT R0, R3, R0, R7, 0xfe, !PT ;  /* 0x0000000003007212 */ /* 0x000fca00078efe07 */
[----:B------:R-:W-:-:S04]  /*fe40*/  FMUL.FTZ R0, R0, 1 ;  /* 0x3f80000000007820 */ /* 0x000fc80000410000 */
[----:B------:R2:W3:Y:S02]  /*fe50*/  F2F.F64.F32 R18, R0 ;  /* 0x0000000000127310 */ /* 0x0004e40000201800 */
[----:B--23--:R-:W-:Y:S05]  /*fe60*/  BRA `(.L_x_4902) ;  /* 0x0000000000a47947 */ /* 0x00cfea0003800000 */
.L_x_4914:
        /* <DEDUP_REMOVED lines=16> */
[----:B------:R2:W3:Y:S02]  /*ff70*/  @P0 F2F.F64.F32 R18, R0 ;  /* 0x0000000000120310 */ /* 0x0004e40000201800 */
[----:B--23--:R-:W-:Y:S05]  /*ff80*/  BRA `(.L_x_4902) ;  /* 0x00000000005c7947 */ /* 0x00cfea0003800000 */
.L_x_4901:
        /* <DEDUP_REMOVED lines=16> */
.L_x_4923:
[----:B------:R-:W-:Y:S01]  /*10090*/  CS2R R18, SRZ ;  /* 0x0000000000127805 */ /* 0x000fe2000001ff00 */
[----:B------:R-:W-:Y:S06]  /*100a0*/  BRA `(.L_x_4902) ;  /* 0x0000000000147947 */ /* 0x000fec0003800000 */
.L_x_4922:
[----:B------:R-:W2:Y:S02]  /*100b0*/  LDG.E.64 R18, desc[UR36][R4.64] ;  /* 0x0000002404127981 */ /* 0x000ea4000c1e1b00 */
[----:B--2---:R-:W2:Y:S02]  /*100c0*/  I2F.F64.U64 R18, R18 ;  /* 0x0000001200127312 */ /* 0x004ea40000301800 */
[----:B--2---:R-:W-:Y:S05]  /*100d0*/  BRA `(.L_x_4902) ;  /* 0x0000000000087947 */ /* 0x004fea0003800000 */
.L_x_4921:
[----:B------:R-:W2:Y:S02]  /*100e0*/  LDG.E R4, desc[UR36][R4.64] ;  /* 0x0000002404047981 */ /* 0x000ea4000c1e1900 */
[----:B--2---:R0:W1:Y:S02]  /*100f0*/  I2F.F64.U32 R18, R4 ;  /* 0x0000000400127312 */ /* 0x0040640000201800 */
.L_x_4902:
[----:B------:R-:W-:Y:S05]  /*10100*/  BSYNC.RECONVERGENT B7 ;  /* 0x0000000000077941 */ /* 0x000fea0003800200 */
.L_x_4896:
[----:B------:R-:W0:Y:S01]  /*10110*/  LDCU.64 UR6, c[0x0][0x5f8] ;  /* 0x0000bf00ff0677ac */ /* 0x000e220008000a00 */
[----:B------:R-:W-:Y:S01]  /*10120*/  BSSY.RECONVERGENT B7, `(.L_x_4924) ;  /* 0x00000ed000077945 */ /* 0x000fe20003800200 */
[----:B------:R-:W-:-:S04]  /*10130*/  UPRMT UR4, UR42, 0x9910, URZ ;  /* 0x000099102a047896 */ /* 0x000fc800080000ff */
[----:B------:R-:W-:Y:S01]  /*10140*/  UISETP.GT.AND UP0, UPT, UR4, 0x9, UPT ;  /* 0x000000090400788c */ /* 0x000fe2000bf04270 */
[----:B0-23--:R-:W-:-:S04]  /*10150*/  IADD3 R4, P0, PT, R16, UR6, RZ ;  /* 0x0000000610047c10 */ /* 0x00dfc8000ff1e0ff */
        /* <DEDUP_REMOVED lines=11> */
[----:B--2---:R2:W3:Y:S02]  /*10210*/  I2F.F64.S16 R16, R4 ;  /* 0x0000000400107312 */ /* 0x0044e40000101c00 */
[----:B--23--:R-:W-:Y:S05]  /*10220*/  BRA `(.L_x_4930) ;  /* 0x0000000c00707947 */ /* 0x00cfea0003800000 */
.L_x_4928:
[----:B------:R-:W2:Y:S02]  /*10230*/  LDG.E.U8 R4, desc[UR36][R4.64] ;  /* 0x0000002404047981 */ /* 0x000ea4000c1e1100 */
[----:B--2---:R2:W3:Y:S02]  /*10240*/  I2F.F64.U16 R16, R4 ;  /* 0x0000000400107312 */ /* 0x0044e40000101800 */
[----:B--23--:R-:W-:Y:S05]  /*10250*/  BRA `(.L_x_4930) ;  /* 0x0000000c00647947 */ /* 0x00cfea0003800000 */
.L_x_4927:
[----:B------:R-:W-:-:S09]  /*10260*/  UISETP.NE.AND UP0, UPT, UR4, 0x2, UPT ;  /* 0x000000020400788c */ /* 0x000fd2000bf05270 */
[----:B------:R-:W-:Y:S05]  /*10270*/  BRA.U !UP0, `(.L_x_4931) ;  /* 0x0000000108287547 */ /* 0x000fea000b800000 */
[----:B------:R-:W-:-:S09]  /*10280*/  UISETP.NE.AND UP0, UPT, UR4, 0x3, UPT ;  /* 0x000000030400788c */ /* 0x000fd2000bf05270 */
[----:B------:R-:W-:Y:S05]  /*10290*/  BRA.U !UP0, `(.L_x_4932) ;  /* 0x0000000108147547 */ /* 0x000fea000b800000 */
[----:B------:R-:W-:-:S09]  /*102a0*/  UISETP.NE.AND UP0, UPT, UR4, 0x4, UPT ;  /* 0x000000040400788c */ /* 0x000fd2000bf05270 */
[----:B------:R-:W-:Y:S05]  /*102b0*/  BRA.U UP0, `(.L_x_4929) ;  /* 0x0000000900f07547 */ /* 0x000fea000b800000 */
[----:B------:R-:W2:Y:S02]  /*102c0*/  LDG.E.64 R16, desc[UR36][R4.64] ;  /* 0x0000002404107981 */ /* 0x000ea4000c1e1b00 */
[----:B--2---:R-:W2:Y:S02]  /*102d0*/  I2F.F64.S64 R16, R16 ;  /* 0x0000001000107312 */ /* 0x004ea40000301c00 */
[----:B--2---:R-:W-:Y:S05]  /*102e0*/  BRA `(.L_x_4930) ;  /* 0x0000000c00407947 */ /* 0x004fea0003800000 */
.L_x_4932:
[----:B------:R-:W2:Y:S02]  /*102f0*/  LDG.E R4, desc[UR36][R4.64] ;  /* 0x0000002404047981 */ /* 0x000ea4000c1e1900 */
[----:B--2---:R2:W3:Y:S02]  /*10300*/  I2F.F64 R16, R4 ;  /* 0x0000000400107312 */ /* 0x0044e40000201c00 */
[----:B--23--:R-:W-:Y:S05]  /*10310*/  BRA `(.L_x_4930) ;  /* 0x0000000c00347947 */ /* 0x00cfea0003800000 */
.L_x_4931:
[----:B------:R-:W2:Y:S02]  /*10320*/  LDG.E.U16 R4, desc[UR36][R4.64] ;  /* 0x0000002404047981 */ /* 0x000ea4000c1e1500 */
[----:B--2---:R2:W3:Y:S02]  /*10330*/  I2F.F64.S16 R16, R4 ;  /* 0x0000000400107312 */ /* 0x0044e40000101c00 */
[----:B--23--:R-:W-:Y:S05]  /*10340*/  BRA `(.L_x_4930) ;  /* 0x0000000c00287947 */ /* 0x00cfea0003800000 */
.L_x_4926:
        /* <DEDUP_REMOVED lines=10> */
.L_x_4934:
[----:B------:R-:W2:Y:S02]  /*103f0*/  LDG.E.U16 R0, desc[UR36][R4.64] ;  /* 0x0000002404007981 */ /* 0x000ea4000c1e1500 */
[----:B--2---:R-:W-:-:S05]  /*10400*/  HADD2.F32 R0, -RZ, R0.H0_H0 ;  /* 0x20000000ff007230 */ /* 0x004fca0000004100 */
[----:B------:R-:W-:-:S04]  /*10410*/  FMUL.FTZ R0, R0, 1 ;  /* 0x3f80000000007820 */ /* 0x000fc80000410000 */
[----:B------:R0:W2:Y:S02]  /*10420*/  F2F.F64.F32 R16, R0 ;  /* 0x0000000000107310 */ /* 0x0000a40000201800 */
[----:B0-2---:R-:W-:Y:S05]  /*10430*/  BRA `(.L_x_4930) ;  /* 0x0000000800ec7947 */ /* 0x005fea0003800000 */
.L_x_4933:
        /* <DEDUP_REMOVED lines=8> */
[----:B------:R-:W2:Y:S02]  /*104c0*/  F2F.F64.F32 R16, R16 ;  /* 0x0000001000107310 */ /* 0x000ea40000201800 */
[----:B--2---:R-:W-:Y:S05]  /*104d0*/  BRA `(.L_x_4930) ;  /* 0x0000000800c47947 */ /* 0x004fea0003800000 */
.L_x_4936:
[----:B------:R-:W2:Y:S02]  /*104e0*/  LDG.E.U16 R4, desc[UR36][R4.64] ;  /* 0x0000002404047981 */ /* 0x000ea4000c1e1500 */
[----:B--2---:R-:W-:-:S05]  /*104f0*/  HADD2.F32 R0, -RZ, R4.H0_H0 ;  /* 0x20000004ff007230 */ /* 0x004fca0000004100 */
[----:B------:R-:W-:-:S04]  /*10500*/  FMUL.FTZ R0, R0, 1 ;  /* 0x3f80000000007820 */ /* 0x000fc80000410000 */
[----:B------:R2:W3:Y:S02]  /*10510*/  F2F.F64.F32 R16, R0 ;  /* 0x0000000000107310 */ /* 0x0004e40000201800 */
[----:B--23--:R-:W-:Y:S05]  /*10520*/  BRA `(.L_x_4930) ;  /* 0x0000000800b07947 */ /* 0x00cfea0003800000 */
.L_x_4935:
[----:B------:R0:W5:Y:S01]  /*10530*/  LDG.E.64 R16, desc[UR36][R4.64] ;  /* 0x0000002404107981 */ /* 0x000162000c1e1b00 */
[----:B------:R-:W-:Y:S05]  /*10540*/  BRA `(.L_x_4930) ;  /* 0x0000000800a87947 */ /* 0x000fea0003800000 */
.L_x_4925:
        /* <DEDUP_REMOVED lines=13> */
.L_x_4939:
[----:B------:R4:W5:Y:S01]  /*10620*/  LDG.E.64 R16, desc[UR36][R4.64] ;  /* 0x0000002404107981 */ /* 0x000962000c1e1b00 */
[----:B------:R-:W-:Y:S05]  /*10630*/  BRA `(.L_x_4930) ;  /* 0x00000008006c7947 */ /* 0x000fea0003800000 */
.L_x_4938:
        /* <DEDUP_REMOVED lines=25> */
[----:B------:R4:W0:Y:S02]  /*107d0*/  F2F.F64.F32 R16, R3 ;  /* 0x0000000300107310 */ /* 0x0008240000201800 */
[----:B0---4-:R-:W-:Y:S05]  /*107e0*/  BRA `(.L_x_4930) ;  /* 0x0000000800007947 */ /* 0x011fea0003800000 */
.L_x_4941:
        /* <DEDUP_REMOVED lines=13> */
[----:B------:R4:W0:Y:S02]  /*108c0*/  F2F.F64.F32 R16, R0 ;  /* 0x0000000000107310 */ /* 0x0008240000201800 */
[----:B0---4-:R-:W-:Y:S05]  /*108d0*/  BRA `(.L_x_4930) ;  /* 0x0000000400c47947 */ /* 0x011fea0003800000 */
.L_x_4940:
[----:B------:R-:W2:Y:S02]  /*108e0*/  LDG.E.U16 R0, desc[UR36][R4.64] ;  /* 0x0000002404007981 */ /* 0x000ea4000c1e1500 */
[----:B--2---:R-:W-:-:S05]  /*108f0*/  SHF.L.U32 R0, R0, 0x10, RZ ;  /* 0x0000001000007819 */ /* 0x004fca00000006ff */
[----:B------:R-:W-:-:S04]  /*10900*/  FMUL.FTZ R0, R0, 1 ;  /* 0x3f80000000007820 */ /* 0x000fc80000410000 */
[----:B------:R4:W0:Y:S02]  /*10910*/  F2F.F64.F32 R16, R0 ;  /* 0x0000000000107310 */ /* 0x0008240000201800 */
[----:B0---4-:R-:W-:Y:S05]  /*10920*/  BRA `(.L_x_4930) ;  /* 0x0000000400b07947 */ /* 0x011fea0003800000 */
.L_x_4937:
        /* <DEDUP_REMOVED lines=9> */
[----:B--2---:R4:W0:Y:S02]  /*109c0*/  I2F.F64.U16 R16, R4 ;  /* 0x0000000400107312 */ /* 0x0048240000101800 */
[----:B0---4-:R-:W-:Y:S05]  /*109d0*/  BRA `(.L_x_4930) ;  /* 0x0000000400847947 */ /* 0x011fea0003800000 */
.L_x_4944:
        /* <DEDUP_REMOVED lines=21> */
.L_x_4946:
[----:B------:R-:W-:Y:S05]  /*10b30*/  BSYNC.RECONVERGENT B0 ;  /* 0x0000000000007941 */ /* 0x000fea0003800200 */
.L_x_4945:
[----:B------:R-:W-:Y:S01]  /*10b40*/  IMAD.SHL.U32 R0, R0, 0x100000, RZ ;  /* 0x0010000000007824 */ /* 0x000fe200078e00ff */
[----:B------:R-:W-:-:S04]  /*10b50*/  LEA R3, R3, 0x3b800000, 0x17 ;  /* 0x3b80000003037811 */ /* 0x000fc800078eb8ff */
[----:B------:R-:W-:-:S05]  /*10b60*/  LOP3.LUT R0, R3, R0, R7, 0xfe, !PT ;  /* 0x0000000003007212 */ /* 0x000fca00078efe07 */
[----:B------:R-:W-:-:S04]  /*10b70*/  FMUL.FTZ R0, R0, 1 ;  /* 0x3f80000000007820 */ /* 0x000fc80000410000 */
[----:B------:R4:W0:Y:S02]  /*10b80*/  F2F.F64.F32 R16, R0 ;  /* 0x0000000000107310 */ /* 0x0008240000201800 */
[----:B0---4-:R-:W-:Y:S05]  /*10b90*/  BRA `(.L_x_4930) ;  /* 0x0000000400147947 */ /* 0x011fea0003800000 */
.L_x_4943:
        /* <DEDUP_REMOVED lines=21> */
.L_x_4948:
[----:B------:R-:W-:Y:S05]  /*10cf0*/  BSYNC.RECONVERGENT B0 ;  /* 0x0000000000007941 */ /* 0x000fea0003800200 */
.L_x_4947:
[----:B------:R-:W-:Y:S01]  /*10d00*/  IMAD.SHL.U32 R0, R0, 0x200000, RZ ;  /* 0x0020000000007824 */ /* 0x000fe200078e00ff */
[----:B------:R-:W-:-:S04]  /*10d10*/  LEA R3, R3, 0x37800000, 0x17 ;  /* 0x3780000003037811 */ /* 0x000fc800078eb8ff */
[----:B------:R-:W-:-:S05]  /*10d20*/  LOP3.LUT R0, R3, R0, R7, 0xfe, !PT ;  /* 0x0000000003007212 */ /* 0x000fca00078efe07 */
[----:B------:R-:W-:-:S04]  /*10d30*/  FMUL.FTZ R0, R0, 1 ;  /* 0x3f80000000007820 */ /* 0x000fc80000410000 */
[----:B------:R4:W0:Y:S02]  /*10d40*/  F2F.F64.F32 R16, R0 ;  /* 0x0000000000107310 */ /* 0x0008240000201800 */
[----:B0---4-:R-:W-:Y:S05]  /*10d50*/  BRA `(.L_x_4930) ;  /* 0x0000000000a47947 */ /* 0x011fea0003800000 */
.L_x_4942:
        /* <DEDUP_REMOVED lines=16> */
[----:B------:R4:W0:Y:S02]  /*10e60*/  @P0 F2F.F64.F32 R16, R0 ;  /* 0x0000000000100310 */ /* 0x0008240000201800 */
[----:B0---4-:R-:W-:Y:S05]  /*10e70*/  BRA `(.L_x_4930) ;  /* 0x00000000005c7947 */ /* 0x011fea0003800000 */
.L_x_4929:
        /* <DEDUP_REMOVED lines=16> */
.L_x_4951:
[----:B------:R-:W-:Y:S01]  /*10f80*/  CS2R R16, SRZ ;  /* 0x0000000000107805 */ /* 0x000fe2000001ff00 */
[----:B------:R-:W-:Y:S06]  /*10f90*/  BRA `(.L_x_4930) ;  /* 0x0000000000147947 */ /* 0x000fec0003800000 */
.L_x_4950:
[----:B------:R-:W2:Y:S02]  /*10fa0*/  LDG.E.64 R16, desc[UR36][R4.64] ;  /* 0x0000002404107981 */ /* 0x000ea4000c1e1b00 */
[----:B--2---:R-:W4:Y:S02]  /*10fb0*/  I2F.F64.U64 R16, R16 ;  /* 0x0000001000107312 */ /* 0x004f240000301800 */
[----:B----4-:R-:W-:Y:S05]  /*10fc0*/  BRA `(.L_x_4930) ;  /* 0x0000000000087947 */ /* 0x010fea0003800000 */
.L_x_4949:
[----:B------:R-:W2:Y:S02]  /*10fd0*/  LDG.E R4, desc[UR36][R4.64] ;  /* 0x0000002404047981 */ /* 0x000ea4000c1e1900 */
[----:B--2---:R2:W3:Y:S02]  /*10fe0*/  I2F.F64.U32 R16, R4 ;  /* 0x0000000400107312 */ /* 0x0044e40000201800 */
.L_x_4930:
[----:B------:R-:W-:Y:S05]  /*10ff0*/  BSYNC.RECONVERGENT B7 ;  /* 0x0000000000077941 */ /* 0x000fea0003800200 */
.L_x_4924:
        /* <DEDUP_REMOVED lines=11> */
[----:B------:R-:W-:Y:S01]  /*110b0*/  MOV R13, RZ ;  /* 0x000000ff000d7202 */ /* 0x000fe20000000f00 */
[----:B------:R-:W-:Y:S01]  /*110c0*/  IMAD.MOV.U32 R12, RZ, RZ, 0x1 ;  /* 0x00000001ff0c7424 */ /* 0x000fe200078e00ff */
[----:B------:R-:W1:Y:S01]  /*110d0*/  LDCU.64 UR6, c[0x4][0x2d0] ;  /* 0x01005a00ff0677ac */ /* 0x000e620008000a00 */
[----:B------:R-:W3:Y:S01]  /*110e0*/  LDC.64 R14, c[0x4][R14] ;  /* 0x010000000e0e7b82 */ /* 0x000ee20000000a00 */
[----:B------:R-:W5:Y:S01]  /*110f0*/  LDCU.64 UR8, c[0x4][0x8] ;  /* 0x01000100ff0877ac */ /* 0x000f620008000a00 */
[----:B0-2-4-:R-:W-:Y:S02]  /*11100*/  IMAD.U32 R4, RZ, RZ, UR4 ;  /* 0x00000004ff047e24 */ /* 0x015fe4000f8e00ff */
[----:B------:R-:W-:Y:S01]  /*11110*/  IMAD.U32 R5, RZ, RZ, UR5 ;  /* 0x00000005ff057e24 */ /* 0x000fe2000f8e00ff */
[----:B-1----:R-:W-:Y:S01]  /*11120*/  MOV R6, UR6 ;  /* 0x0000000600067c02 */ /* 0x002fe20008000f00 */
[----:B------:R-:W-:-:S02]  /*11130*/  IMAD.U32 R7, RZ, RZ, UR7 ;  /* 0x00000007ff077e24 */ /* 0x000fc4000f8e00ff */
[----:B-----5:R-:W-:Y:S01]  /*11140*/  IMAD.U32 R10, RZ, RZ, UR8 ;  /* 0x00000008ff0a7e24 */ /* 0x020fe2000f8e00ff */
[----:B------:R-:W-:-:S07]  /*11150*/  MOV R11, UR9 ;  /* 0x00000009000b7c02 */ /* 0x000fce0008000f00 */
[----:B------:R-:W-:-:S07]  /*11160*/  LEPC R20, `(.L_x_4953) ;  /* 0x000000001014794e */ /* 0x000fce0000000000 */
[----:B---3--:R-:W-:Y:S05]  /*11170*/  CALL.ABS.NOINC R14 ;  /* 0x000000000e007343 */ /* 0x008fea0003c00000 */
.L_x_4953:
[----:B------:R-:W-:Y:S05]  /*11180*/  BSYNC.RECONVERGENT B7 ;  /* 0x0000000000077941 */ /* 0x000fea0003800200 */
.L_x_4952:
[----:B---3--:R-:W-:Y:S01]  /*11190*/  DSETP.GTU.AND P0, PT, R16, 1, PT ;  /* 0x3ff000001000742a */ /* 0x008fe20003f0c000 */
        /* <DEDUP_REMOVED lines=23> */
.L_x_4955:
[----:B------:R-:W-:Y:S05]  /*11310*/  BSYNC.RECONVERGENT B7 ;  /* 0x0000000000077941 */ /* 0x000fea0003800200 */
.L_x_4954:
[----:B------:R-:W-:Y:S01]  /*11320*/  ISETP.GT.AND P1, PT, R19, 0xfffff, PT ;  /* 0x000fffff1300780c */ /* 0x000fe20003f24270 */
[----:B0-2-4-:R-:W-:Y:S01]  /*11330*/  IMAD.MOV.U32 R4, RZ, RZ, R18 ;  /* 0x000000ffff047224 */ /* 0x015fe200078e0012 */
        /* <DEDUP_REMOVED lines=10> */
[----:B0-----:R-:W-:-:S04]  /*113e0*/  @!P1 IMAD.MOV.U32 R0, RZ, RZ, R5 ;  /* 0x000000ffff009224 */ /* 0x001fc800078e0005 */
[----:B------:R-:W-:-:S05]  /*113f0*/  VIADD R3, R0, 0xffffffff ;  /* 0xffffffff00037836 */ /* 0x000fca0000000000 */
[----:B------:R-:W-:Y:S01]  /*11400*/  ISETP.GE.U32.AND P2, PT, R3, 0x7fefffff, PT ;  /* 0x7fefffff0300780c */ /* 0x000fe20003f46070 */
[----:B------:R-:W-:Y:S02]  /*11410*/  IMAD.MOV.U32 R3, RZ, RZ, R18 ;  /* 0x000000ffff037224 */ /* 0x000fe400078e0012 */
[----:B------:R-:W-:-:S10]  /*11420*/  @!P1 IMAD.MOV.U32 R3, RZ, RZ, R4 ;  /* 0x000000ffff039224 */ /* 0x000fd400078e0004 */
[----:B------:R-:W-:Y:S01]  /*11430*/  @P2 MOV R8, 0x0 ;  /* 0x0000000000082802 */ /* 0x000fe20000000f00 */
[----:B------:R-:W-:Y:S01]  /*11440*/  @P2 IMAD.MOV.U32 R9, RZ, RZ, 0x7ff00000 ;  /* 0x7ff00000ff092424 */ /* 0x000fe200078e00ff */
[----:B------:R-:W-:-:S15]  /*11450*/  @P2 LOP3.LUT P3, RZ, R5, 0x7fffffff, RZ, 0xc0, !PT ;  /* 0x7fffffff05ff2812 */ /* 0x000fde000786c0ff */
[----:B------:R-:W-:-:S15]  /*11460*/  NOP ;  /* 0x0000000000007918 */ /* 0x000fde0000000000 */
[----:B------:R-:W-:-:S08]  /*11470*/  NOP ;  /* 0x0000000000007918 */ /* 0x000fd00000000000 */
[----:B------:R-:W0:Y:S02]  /*11480*/  @P2 DFMA R8, R4, R8, +INF ;  /* 0x7ff000000408242b */ /* 0x000e240000000008 */
[----:B0-----:R-:W-:Y:S02]  /*11490*/  @P2 FSEL R25, R9, -QNAN , P3 ;  /* 0xfff0000009192808 */ /* 0x001fe40001800000 */
[----:B------:R-:W-:Y:S02]  /*114a0*/  @P2 FSEL R24, R8, RZ, P3 ;  /* 0x000000ff08182208 */ /* 0x000fe40001800000 */
[----:B------:R-:W-:Y:S01]  /*114b0*/  MOV R9, 0xfffffc01 ;  /* 0xfffffc0100097802 */ /* 0x000fe20000000f00 */
[----:B------:R-:W-:Y:S01]  /*114c0*/  @!P1 IMAD.MOV.U32 R9, RZ, RZ, -0x435 ;  /* 0xfffffbcbff099424 */ /* 0x000fe200078e00ff */
[----:B------:R-:W-:Y:S01]  /*114d0*/  FSETP.GT.FTZ.AND P3, PT, R7, -1.6999999284744262695, PT ;  /* 0xbfd999990700780b */ /* 0x000fe20003f74000 */
[----:B------:R-:W-:-:S12]  /*114e0*/  @P2 BRA `(.L_x_4957) ;  /* 0x0000000800ac2947 */ /* 0x000fd80003800000 */
[----:B------:R-:W-:Y:S01]  /*114f0*/  LOP3.LUT R4, R0, 0xfffff, RZ, 0xc0, !PT ;  /* 0x000fffff00047812 */ /* 0x000fe200078ec0ff */
[----:B------:R-:W-:Y:S01]  /*11500*/  IMAD.MOV.U32 R8, RZ, RZ, RZ ;  /* 0x000000ffff087224 */ /* 0x000fe200078e00ff */
[----:B------:R-:W-:Y:S01]  /*11510*/  UMOV UR4, 0x80000000 ;  /* 0x8000000000047882 */ /* 0x000fe20000000000 */
[----:B------:R-:W-:Y:S01]  /*11520*/  UMOV UR5, 0x43300000 ;  /* 0x4330000000057882 */ /* 0x000fe20000000000 */
[----:B------:R-:W-:Y:S01]  /*11530*/  LOP3.LUT R5, R4, 0x3ff00000, RZ, 0xfc, !PT ;  /* 0x3ff0000004057812 */ /* 0x000fe200078efcff */
[----:B------:R-:W-:Y:S01]  /*11540*/  IMAD.MOV.U32 R27, RZ, RZ, 0x3ed0ee25 ;  /* 0x3ed0ee25ff1b7424 */ /* 0x000fe200078e00ff */
[----:B------:R-:W-:Y:S02]  /*11550*/  MOV R4, R3 ;  /* 0x0000000300047202 */ /* 0x000fe40000000f00 */
[----:B------:R-:W-:Y:S02]  /*11560*/  ISETP.GE.U32.AND P1, PT, R5, 0x3ff6a09f, PT ;  /* 0x3ff6a09f0500780c */ /* 0x000fe40003f26070 */
[----:B------:R-:W-:-:S11]  /*11570*/  MOV R26, 0x8b7a8b04 ;  /* 0x8b7a8b04001a7802 */ /* 0x000fd60000000f00 */
[----:B------:R-:W-:-:S04]  /*11580*/  @P1 VIADD R3, R5, 0xfff00000 ;  /* 0xfff0000005031836 */ /* 0x000fc80000000000 */
[----:B------:R-:W-:-:S06]  /*11590*/  @P1 IMAD.MOV.U32 R5, RZ, RZ, R3 ;  /* 0x000000ffff051224 */ /* 0x000fcc00078e0003 */
        /* <DEDUP_REMOVED lines=8> */
[----:B-1----:R-:W0:Y:S02]  /*11620*/  MUFU.RCP64H R9, R15 ;  /* 0x0000000f00097308 */ /* 0x002e240000001800 */
        /* <DEDUP_REMOVED lines=151> */
.L_x_4957:
[----:B------:R-:W-:Y:S05]  /*11fa0*/  BSYNC.RECONVERGENT B0 ;  /* 0x0000000000007941 */ /* 0x000fea0003800200 */
.L_x_4956:
[----:B------:R-:W-:Y:S04]  /*11fb0*/  BSSY.RECONVERGENT B0, `(.L_x_4958) ;  /* 0x000014b000007945 */ /* 0x000fe80003800200 */
[----:B------:R-:W-:Y:S05]  /*11fc0*/  @P3 BRA !P0, `(.L_x_4959) ;  /* 0x0000000c00143947 */ /* 0x000fea0004000000 */
[----:B------:R-:W2:Y:S02]  /*11fd0*/  DADD R18, -R18, 1 ;  /* 0x3ff0000012127429 */ /* 0x000ea40000000100 */
[----:B--2---:R-:W-:Y:S01]  /*11fe0*/  ISETP.GT.AND P0, PT, R19, 0xfffff, PT ;  /* 0x000fffff1300780c */ /* 0x004fe20003f04270 */
[----:B------:R-:W-:Y:S01]  /*11ff0*/  IMAD.MOV.U32 R4, RZ, RZ, R18 ;  /* 0x000000ffff047224 */ /* 0x000fe200078e0012 */
[----:B------:R-:W-:Y:S01]  /*12000*/  MOV R5, R19 ;  /* 0x0000001300057202 */ /* 0x000fe20000000f00 */
[----:B------:R-:W-:-:S15]  /*12010*/  IMAD.MOV.U32 R0, RZ, RZ, R19 ;  /* 0x000000ffff007224 */ /* 0x000fde00078e0013 */
[----:B------:R-:W-:-:S15]  /*12020*/  NOP ;  /* 0x0000000000007918 */ /* 0x000fde0000000000 */
[----:B------:R-:W-:-:S15]  /*12030*/  NOP ;  /* 0x0000000000007918 */ /* 0x000fde0000000000 */
[----:B------:R-:W-:-:S14]  /*12040*/  NOP ;  /* 0x0000000000007918 */ /* 0x000fdc0000000000 */
[----:B------:R-:W2:Y:S02]  /*12050*/  @!P0 DMUL R4, R4, 1.80143985094819840000e+16 ;  /* 0x4350000004048828 */ /* 0x000ea40000000000 */
[----:B--2---:R-:W-:Y:S02]  /*12060*/  @!P0 IMAD.MOV.U32 R0, RZ, RZ, R5 ;  /* 0x000000ffff008224 */ /* 0x004fe400078e0005 */
[----:B------:R-:W-:-:S03]  /*12070*/  @!P0 IMAD.MOV.U32 R18, RZ, RZ, R4 ;  /* 0x000000ffff128224 */ /* 0x000fc600078e0004 */
[----:B------:R-:W-:-:S04]  /*12080*/  IADD3 R3, PT, PT, R0, -0x1, RZ ;  /* 0xffffffff00037810 */ /* 0x000fc80007ffe0ff */
[----:B------:R-:W-:Y:S02]  /*12090*/  ISETP.GE.U32.AND P1, PT, R3, 0x7fefffff, PT ;  /* 0x7fefffff0300780c */ /* 0x000fe40003f26070 */
[----:B------:R-:W-:Y:S01]  /*120a0*/  MOV R3, 0xfffffc01 ;  /* 0xfffffc0100037802 */ /* 0x000fe20000000f00 */
[----:B------:R-:W-:-:S10]  /*120b0*/  @!P0 IMAD.MOV.U32 R3, RZ, RZ, -0x435 ;  /* 0xfffffbcbff038424 */ /* 0x000fd400078e00ff */
[----:B------:R-:W-:Y:S01]  /*120c0*/  @P1 IMAD.MOV.U32 R6, RZ, RZ, 0x0 ;  /* 0x00000000ff061424 */ /* 0x000fe200078e00ff */
[----:B------:R-:W-:Y:S01]  /*120d0*/  @P1 LOP3.LUT P2, RZ, R5, 0x7fffffff, RZ, 0xc0, !PT ;  /* 0x7fffffff05ff1812 */ /* 0x000fe2000784c0ff */
[----:B------:R-:W-:-:S15]  /*120e0*/  @P1 IMAD.MOV.U32 R7, RZ, RZ, 0x7ff00000 ;  /* 0x7ff00000ff071424 */ /* 0x000fde00078e00ff */
[----:B------:R-:W-:-:S15]  /*120f0*/  NOP ;  /* 0x0000000000007918 */ /* 0x000fde0000000000 */
[----:B------:R-:W-:-:S08]  /*12100*/  NOP ;  /* 0x0000000000007918 */ /* 0x000fd00000000000 */
[----:B------:R-:W2:Y:S02]  /*12110*/  @P1 DFMA R6, R4, R6, +INF ;  /* 0x7ff000000406142b */ /* 0x000ea40000000006 */
[----:B--2---:R-:W-:Y:S02]  /*12120*/  @P1 FSEL R8, R6, RZ, P2 ;  /* 0x000000ff06081208 */ /* 0x004fe40001000000 */
[----:B------:R-:W-:Y:S01]  /*12130*/  @P1 FSEL R9, R7, -QNAN , P2 ;  /* 0xfff0000007091808 */ /* 0x000fe20001000000 */
[----:B------:R-:W-:Y:S06]  /*12140*/  @P1 BRA `(.L_x_4960) ;  /* 0x0000001000c41947 */ /* 0x000fec0003800000 */
[C---:B------:R-:W-:Y:S01]  /*12150*/  LOP3.LUT R4, R0.reuse, 0xfffff, RZ, 0xc0, !PT ;  /* 0x000fffff00047812 */ /* 0x040fe200078ec0ff */
[----:B0-----:R-:W-:Y:S01]  /*12160*/  IMAD.MOV.U32 R14, RZ, RZ, RZ ;  /* 0x000000ffff0e7224 */ /* 0x001fe200078e00ff */
[----:B------:R-:W-:Y:S01]  /*12170*/  LEA.HI R0, R0, R3, RZ, 0xc ;  /* 0x0000000300007211 */ /* 0x000fe200078f60ff */
[----:B------:R-:W-:Y:S01]  /*12180*/  UMOV UR4, 0x80000000 ;  /* 0x8000000000047882 */ /* 0x000fe20000000000 */
[----:B------:R-:W-:Y:S01]  /*12190*/  LOP3.LUT R5, R4, 0x3ff00000, RZ, 0xfc, !PT ;  /* 0x3ff0000004057812 */ /* 0x000fe200078efcff */
[----:B------:R-:W-:Y:S01]  /*121a0*/  UMOV UR5, 0x43300000 ;  /* 0x4330000000057882 */ /* 0x000fe20000000000 */
[----:B------:R-:W-:Y:S02]  /*121b0*/  MOV R4, R18 ;  /* 0x0000001200047202 */ /* 0x000fe40000000f00 */
[----:B------:R-:W-:-:S13]  /*121c0*/  ISETP.GE.U32.AND P0, PT, R5, 0x3ff6a09f, PT ;  /* 0x3ff6a09f0500780c */ /* 0x000fda0003f06070 */
[----:B------:R-:W-:Y:S01]  /*121d0*/  @P0 VIADD R7, R5, 0xfff00000 ;  /* 0xfff0000005070836 */ /* 0x000fe20000000000 */
[----:B------:R-:W-:-:S03]  /*121e0*/  @P0 IADD3 R0, PT, PT, R0, 0x1, RZ ;  /* 0x0000000100000810 */ /* 0x000fc60007ffe0ff */
        /* <DEDUP_REMOVED lines=163> */
.L_x_4959:
[----:B------:R-:W2:Y:S01]  /*12c20*/  DADD R8, -R18, 2 ;  /* 0x4000000012087429 */ /* 0x000ea20000000100 */
[----:B------:R-:W-:Y:S01]  /*12c30*/  IMAD.MOV.U32 R4, RZ, RZ, 0x1 ;  /* 0x00000001ff047424 */ /* 0x000fe200078e00ff */
        /* <DEDUP_REMOVED lines=45> */
[----:B------:R-:W-:Y:S01]  /*12f10*/  MOV R5, R7 ;  /* 0x0000000700057202 */ /* 0x000fe20000000f00 */
[----:B------:R-:W-:Y:S01]  /*12f20*/  IMAD.MOV.U32 R3, RZ, RZ, R8 ;  /* 0x000000ffff037224 */ /* 0x000fe200078e0008 */
[----:B------:R-:W-:Y:S01]  /*12f30*/  MOV R4, 0x12f60 ;  /* 0x00012f6000047802 */ /* 0x000fe20000000f00 */
[----:B------:R-:W-:-:S07]  /*12f40*/  IMAD.MOV.U32 R0, RZ, RZ, R9 ;  /* 0x000000ffff007224 */ /* 0x000fce00078e0009 */
[----:B01----:R-:W-:Y:S05]  /*12f50*/  CALL.REL.NOINC `($__internal_22_$__cuda_sm20_div_rn_f64_full) ;  /* 0x0000008400cc7944 */ /* 0x003fea0003c00000 */
[----:B------:R-:W-:Y:S01]  /*12f60*/  MOV R4, R3 ;  /* 0x0000000300047202 */ /* 0x000fe20000000f00 */
[----:B------:R-:W-:-:S07]  /*12f70*/  IMAD.MOV.U32 R5, RZ, RZ, R0 ;  /* 0x000000ffff057224 */ /* 0x000fce00078e0000 */
.L_x_4962:
[----:B------:R-:W-:Y:S05]  /*12f80*/  BSYNC.RECONVERGENT B1 ;  /* 0x0000000000017941 */ /* 0x000fea0003800200 */
.L_x_4961:
[----:B------:R-:W-:Y:S01]  /*12f90*/  IMAD.MOV.U32 R10, RZ, RZ, -0x314d23bc ;  /* 0xceb2dc44ff0a7424 */ /* 0x000fe200078e00ff */
[----:B------:R-:W-:Y:S01]  /*12fa0*/  MOV R11, 0x3ed087ff ;  /* 0x3ed087ff000b7802 */ /* 0x000fe20000000f00 */
        /* <DEDUP_REMOVED lines=75> */
.L_x_4960:
[----:B------:R-:W-:Y:S05]  /*13460*/  BSYNC.RECONVERGENT B0 ;  /* 0x0000000000007941 */ /* 0x000fea0003800200 */
.L_x_4958:
        /* <DEDUP_REMOVED lines=40> */
.L_x_4966:
[----:B------:R-:W1:Y:S02]  /*136f0*/  F2I.S64.F64.TRUNC R4, R4 ;  /* 0x0000000400047311 */ /* 0x000e64000030d900 */
[----:B-1----:R-:W-:-:S05]  /*13700*/  IMAD.MOV.U32 R3, RZ, RZ, R4 ;  /* 0x000000ffff037224 */ /* 0x002fca00078e0004 */
[----:B------:R1:W-:Y:S01]  /*13710*/  STG.E.U8 desc[UR36][R22.64], R3 ;  /* 0x0000000316007986 */ /* 0x0003e2000c101124 */
[----:B------:R-:W-:Y:S05]  /*13720*/  BRA `(.L_x_4968) ;  /* 0x0000001000807947 */ /* 0x000fea0003800000 */
.L_x_4965:
        /* <DEDUP_REMOVED lines=9> */
.L_x_4970:
[----:B------:R-:W1:Y:S02]  /*137c0*/  F2I.F64.TRUNC R5, R4 ;  /* 0x0000000400057311 */ /* 0x000e64000030d100 */
[----:B-1----:R1:W-:Y:S01]  /*137d0*/  STG.E desc[UR36][R22.64], R5 ;  /* 0x0000000516007986 */ /* 0x0023e2000c101924 */
[----:B------:R-:W-:Y:S05]  /*137e0*/  BRA `(.L_x_4968) ;  /* 0x0000001000507947 */ /* 0x000fea0003800000 */
.L_x_4969:
[----:B------:R-:W1:Y:S02]  /*137f0*/  F2I.F64.TRUNC R5, R4 ;  /* 0x0000000400057311 */ /* 0x000e64000030d100 */
[----:B-1----:R1:W-:Y:S01]  /*13800*/  STG.E.U16 desc[UR36][R22.64], R5 ;  /* 0x0000000516007986 */ /* 0x0023e2000c101524 */
[----:B------:R-:W-:Y:S05]  /*13810*/  BRA `(.L_x_4968) ;  /* 0x0000001000447947 */ /* 0x000fea0003800000 */
.L_x_4964:
        /* <DEDUP_REMOVED lines=17> */
.L_x_4972:
        /* <DEDUP_REMOVED lines=12> */
.L_x_4971:
        /* <DEDUP_REMOVED lines=14> */
[----:B------:R-:W-:Y:S01]  /*13ad0*/  MOV R7, RZ ;  /* 0x000000ff00077202 */ /* 0x000fe20000000f00 */
[----:B-1----:R-:W-:-:S05]  /*13ae0*/  @!P0 FMUL R6, R6, 1.175494350822287508e-38 ;  /* 0x0080000006068820 */ /* 0x002fca0000400000 */
[----:B------:R1:W-:Y:S01]  /*13af0*/  STG.E.64 desc[UR36][R22.64], R6 ;  /* 0x0000000616007986 */ /* 0x0003e2000c101b24 */
[----:B------:R-:W-:Y:S05]  /*13b00*/  BRA `(.L_x_4968) ;  /* 0x0000000c00887947 */ /* 0x000fea0003800000 */
.L_x_4974:
        /* <DEDUP_REMOVED lines=13> */
.L_x_4973:
[----:B------:R4:W-:Y:S01]  /*13be0*/  STG.E.64 desc[UR36][R22.64], R4 ;  /* 0x0000000416007986 */ /* 0x0009e2000c101b24 */
[----:B------:R-:W-:Y:S05]  /*13bf0*/  BRA `(.L_x_4968) ;  /* 0x0000000c004c7947 */ /* 0x000fea0003800000 */
.L_x_4963:
        /* <DEDUP_REMOVED lines=13> */
.L_x_4978:
        /* <DEDUP_REMOVED lines=25> */
.L_x_4981:
[----:B------:R-:W-:-:S04]  /*13e60*/  SHF.R.U32.HI R3, RZ, 0x18, R7 ;  /* 0x00000018ff037819 */ /* 0x000fc80000011607 */
[----:B------:R-:W-:-:S04]  /*13e70*/  LOP3.LUT R0, R0, 0x80, R3, 0xf8, !PT ;  /* 0x0000008000007812 */ /* 0x000fc800078ef803 */
[----:B------:R-:W-:-:S07]  /*13e80*/  PRMT R11, R0, 0x7610, R11 ;  /* 0x00007610000b7816 */ /* 0x000fce000000000b */
.L_x_4980:
[----:B------:R-:W-:Y:S05]  /*13e90*/  BSYNC.RECONVERGENT B0 ;  /* 0x0000000000007941 */ /* 0x000fea0003800200 */
.L_x_4979:
[----:B------:R1:W-:Y:S01]  /*13ea0*/  STG.E.U8 desc[UR36][R22.64], R11 ;  /* 0x0000000b16007986 */ /* 0x0003e2000c101124 */
[----:B------:R-:W-:Y:S05]  /*13eb0*/  BRA `(.L_x_4968) ;  /* 0x00000008009c7947 */ /* 0x000fea0003800000 */
.L_x_4977:
        /* <DEDUP_REMOVED lines=25> */
.L_x_4984:
[----:B------:R-:W-:-:S04]  /*14050*/  SHF.R.U32.HI R3, RZ, 0x18, R7 ;  /* 0x00000018ff037819 */ /* 0x000fc80000011607 */
[----:B------:R-:W-:-:S04]  /*14060*/  LOP3.LUT R0, R0, 0x80, R3, 0xf8, !PT ;  /* 0x0000008000007812 */ /* 0x000fc800078ef803 */
[----:B------:R-:W-:-:S07]  /*14070*/  PRMT R11, R0, 0x7610, R11 ;  /* 0x00007610000b7816 */ /* 0x000fce000000000b */
.L_x_4983:
[----:B------:R-:W-:Y:S05]  /*14080*/  BSYNC.RECONVERGENT B0 ;  /* 0x0000000000007941 */ /* 0x000fea0003800200 */
.L_x_4982:
[----:B------:R1:W-:Y:S01]  /*14090*/  STG.E.U8 desc[UR36][R22.64], R11 ;  /* 0x0000000b16007986 */ /* 0x0003e2000c101124 */
[----:B------:R-:W-:Y:S05]  /*140a0*/  BRA `(.L_x_4968) ;  /* 0x0000000800207947 */ /* 0x000fea0003800000 */
.L_x_4976:
        /* <DEDUP_REMOVED lines=30> */
.L_x_4986:
[----:B------:R-:W1:Y:S02]  /*14290*/  F2I.U64.F64.TRUNC R4, R4 ;  /* 0x0000000400047311 */ /* 0x000e64000030d800 */
[----:B-1----:R1:W-:Y:S01]  /*142a0*/  STG.E.64 desc[UR36][R22.64], R4 ;  /* 0x0000000416007986 */ /* 0x0023e2000c101b24 */
[----:B------:R-:W-:Y:S05]  /*142b0*/  BRA `(.L_x_4968) ;  /* 0x00000004009c7947 */ /* 0x000fea0003800000 */
.L_x_4985:
[----:B------:R-:W1:Y:S02]  /*142c0*/  F2I.U32.F64.TRUNC R5, R4 ;  /* 0x0000000400057311 */ /* 0x000e64000030d000 */
[----:B-1----:R1:W-:Y:S01]  /*142d0*/  STG.E desc[UR36][R22.64], R5 ;  /* 0x0000000516007986 */ /* 0x0023e2000c101924 */
[----:B------:R-:W-:Y:S05]  /*142e0*/  BRA `(.L_x_4968) ;  /* 0x0000000400907947 */ /* 0x000fea0003800000 */
.L_x_4975:
        /* <DEDUP_REMOVED lines=10> */
.L_x_4988:
[----:B------:R-:W-:-:S05]  /*14390*/  CS2R R6, SRZ ;  /* 0x0000000000067805 */ /* 0x000fca000001ff00 */
[----:B------:R1:W-:Y:S01]  /*143a0*/  STG.E.128 desc[UR36][R22.64], R4 ;  /* 0x0000000416007986 */ /* 0x0003e2000c101d24 */
[----:B------:R-:W-:Y:S05]  /*143b0*/  BRA `(.L_x_4968) ;  /* 0x00000004005c7947 */ /* 0x000fea0003800000 */
.L_x_4987:
[----:B------:R-:W-:-:S09]  /*143c0*/  UISETP.NE.AND UP0, UPT, UR4, 0xf, UPT ;  /* 0x0000000f0400788c */ /* 0x000fd2000bf05270 */
[----:B------:R-:W-:Y:S05]  /*143d0*/  BRA.U !UP0, `(.L_x_4989) ;  /* 0x0000000508287547 */ /* 0x000fea000b800000 */
[----:B------:R-:W-:-:S09]  /*143e0*/  UISETP.NE.AND UP0, UPT, UR4, 0x17, UPT ;  /* 0x000000170400788c */ /* 0x000fd2000bf05270 */
[----:B------:R-:W-:Y:S05]  /*143f0*/  BRA.U !UP0, `(.L_x_4990) ;  /* 0x0000000108b07547 */ /* 0x000fea000b800000 */
[----:B------:R-:W-:-:S09]  /*14400*/  UISETP.NE.AND UP0, UPT, UR4, 0x18, UPT ;  /* 0x000000180400788c */ /* 0x000fd2000bf05270 */
[----:B------:R-:W-:Y:S05]  /*14410*/  BRA.U !UP0, `(.L_x_4991) ;  /* 0x0000000108447547 */ /* 0x000fea000b800000 */
.L_x_4967:
[----:B------:R-:W-:Y:S01]  /*14420*/  MOV R0, 0x0 ;  /* 0x0000000000007802 */ /* 0x000fe20000000f00 */
[----:B------:R-:W1:Y:S01]  /*14430*/  LDCU.64 UR4, c[0x4][0x310] ;  /* 0x01006200ff0477ac */ /* 0x000e620008000a00 */
[----:B------:R-:W-:Y:S02]  /*14440*/  HFMA2 R13, -RZ, RZ, 0, 0 ;  /* 0x00000000ff0d7431 */ /* 0x000fe400000001ff */
[----:B------:R-:W-:Y:S01]  /*14450*/  IMAD.MOV.U32 R8, RZ, RZ, 0x65 ;  /* 0x00000065ff087424 */ /* 0x000fe200078e00ff */
[----:B0-----:R0:W3:Y:S01]  /*14460*/  LDC.64 R14, c[0x4][R0] ;  /* 0x01000000000e7b82 */ /* 0x0010e20000000a00 */
[----:B------:R-:W4:Y:S01]  /*14470*/  LDCU.64 UR6, c[0x4][0x318] ;  /* 0x01006300ff0677ac */ /* 0x000f220008000a00 */
[----:B------:R-:W-:Y:S01]  /*14480*/  IMAD.MOV.U32 R12, RZ, RZ, 0x1 ;  /* 0x00000001ff0c7424 */ /* 0x000fe200078e00ff */
[----:B------:R-:W2:Y:S01]  /*14490*/  LDCU.64 UR8, c[0x4][0x30] ;  /* 0x01000600ff0877ac */ /* 0x000ea20008000a00 */
[----:B-1----:R-:W-:Y:S02]  /*144a0*/  IMAD.U32 R4, RZ, RZ, UR4 ;  /* 0x00000004ff047e24 */ /* 0x002fe4000f8e00ff */
[----:B------:R-:W-:Y:S01]  /*144b0*/  IMAD.U32 R5, RZ, RZ, UR5 ;  /* 0x00000005ff057e24 */ /* 0x000fe2000f8e00ff */
[----:B----4-:R-:W-:Y:S01]  /*144c0*/  MOV R6, UR6 ;  /* 0x0000000600067c02 */ /* 0x010fe20008000f00 */
[----:B------:R-:W-:-:S02]  /*144d0*/  IMAD.U32 R7, RZ, RZ, UR7 ;  /* 0x00000007ff077e24 */ /* 0x000fc4000f8e00ff */
[----:B--2---:R-:W-:Y:S01]  /*144e0*/  IMAD.U32 R10, RZ, RZ, UR8 ;  /* 0x00000008ff0a7e24 */ /* 0x004fe2000f8e00ff */
[----:B0-----:R-:W-:-:S07]  /*144f0*/  MOV R11, UR9 ;  /* 0x00000009000b7c02 */ /* 0x001fce0008000f00 */
[----:B------:R-:W-:-:S07]  /*14500*/  LEPC R20, `(.L_x_4992) ;  /* 0x000000001014794e */ /* 0x000fce0000000000 */
[----:B---3--:R-:W-:Y:S05]  /*14510*/  CALL.ABS.NOINC R14 ;  /* 0x000000000e007343 */ /* 0x008fea0003c00000 */
.L_x_4992:
[----:B------:R-:W-:Y:S05]  /*14520*/  BRA `(.L_x_4968) ;  /* 0x0000000400007947 */ /* 0x000fea0003800000 */
.L_x_4991:
        /* <DEDUP_REMOVED lines=21> */
.L_x_4994:
[----:B------:R-:W-:Y:S05]  /*14680*/  BSYNC.RECONVERGENT B0 ;  /* 0x0000000000007941 */ /* 0x000fea0003800200 */
.L_x_4993:
[----:B------:R-:W-:-:S05]  /*14690*/  LOP3.LUT R3, R0, 0x80, R3, 0xf8, !PT ;  /* 0x0000008000037812 */ /* 0x000fca00078ef803 */
[----:B------:R1:W-:Y:S01]  /*146a0*/  STG.E.U8 desc[UR36][R22.64], R3 ;  /* 0x0000000316007986 */ /* 0x0003e2000c101124 */
[----:B------:R-:W-:Y:S05]  /*146b0*/  BRA `(.L_x_4968) ;  /* 0x00000000009c7947 */ /* 0x000fea0003800000 */
.L_x_4990:
        /* <DEDUP_REMOVED lines=20> */
.L_x_4996:
[----:B------:R-:W-:Y:S01]  /*14800*/  IMAD.MOV.U32 R0, RZ, RZ, 0x7f ;  /* 0x0000007fff007424 */ /* 0x000fe200078e00ff */
[----:B------:R-:W-:-:S04]  /*14810*/  ISETP.GT.U32.AND P0, PT, R3, 0x7f800000, PT ;  /* 0x7f8000000300780c */ /* 0x000fc80003f04070 */
[----:B------:R-:W-:-:S09]  /*14820*/  SEL R0, R0, 0x7c, P0 ;  /* 0x0000007c00007807 */ /* 0x000fd20000000000 */
.L_x_4997:
[----:B------:R-:W-:Y:S05]  /*14830*/  BSYNC.RECONVERGENT B0 ;  /* 0x0000000000007941 */ /* 0x000fea0003800200 */
.L_x_4995:
[----:B------:R-:W-:-:S04]  /*14840*/  SHF.R.U32.HI R3, RZ, 0x18, R7 ;  /* 0x00000018ff037819 */ /* 0x000fc80000011607 */
[----:B------:R-:W-:-:S05]  /*14850*/  LOP3.LUT R3, R0, 0x80, R3, 0xf8, !PT ;  /* 0x0000008000037812 */ /* 0x000fca00078ef803 */
[----:B------:R1:W-:Y:S01]  /*14860*/  STG.E.U8 desc[UR36][R22.64], R3 ;  /* 0x0000000316007986 */ /* 0x0003e2000c101124 */
[----:B------:R-:W-:Y:S05]  /*14870*/  BRA `(.L_x_4968) ;  /* 0x00000000002c7947 */ /* 0x000fea0003800000 */
.L_x_4989:
        /* <DEDUP_REMOVED lines=11> */
.L_x_4968:
[----:B------:R-:W-:-:S07]  /*14930*/  IADD3 R2, PT, PT, R2, 0x80, RZ ;  /* 0x0000008002027810 */ /* 0x000fce0007ffe0ff */
.L_x_4894:
[----:B------:R-:W-:Y:S05]  /*14940*/  BSYNC.RECONVERGENT B6 ;  /* 0x0000000000067941 */ /* 0x000fea0003800200 */
.L_x_4893:
[----:B------:R-:W5:Y:S02]  /*14950*/  LDCU UR4, c[0x0][0x380] ;  /* 0x00007000ff0477ac */ /* 0x000f640008000800 */
[----:B-----5:R-:W-:-:S13]  /*14960*/  ISETP.GE.AND P0, PT, R2, UR4, PT ;  /* 0x0000000402007c0c */ /* 0x020fda000bf06270 */
[----:B------:R-:W-:Y:S05]  /*14970*/  @P0 EXIT ;  /* 0x000000000000094d */ /* 0x000fea0003800000 */
[----:B------:R-:W5:Y:S01]  /*14980*/  LDCU UR4, c[0x0][0x388] ;  /* 0x00007100ff0477ac */ /* 0x000f620008000800 */
[----:B--2---:R-:W-:Y:S01]  /*14990*/  IMAD.MOV.U32 R18, RZ, RZ, RZ ;  /* 0x000000ffff127224 */ /* 0x004fe200078e00ff */
[----:B------:R-:W-:Y:S01]  /*149a0*/  MOV R16, RZ ;  /* 0x000000ff00107202 */ /* 0x000fe20000000f00 */
[----:B01-3--:R-:W-:Y:S01]  /*149b0*/  IMAD.MOV.U32 R0, RZ, RZ, RZ ;  /* 0x000000ffff007224 */ /* 0x00bfe200078e00ff */
[----:B-----5:R-:W-:-:S09]  /*149c0*/  UISETP.NE.AND UP0, UPT, UR4, URZ, UPT ;  /* 0x000000ff0400728c */ /* 0x020fd2000bf05270 */
[----:B------:R-:W-:Y:S05]  /*149d0*/  BRA.U !UP0, `(.L_x_4998) ;  /* 0x0000001508747547 */ /* 0x000fea000b800000 */
[----:B------:R-:W0:Y:S01]  /*149e0*/  LDCU.64 UR4, c[0x0][0x390] ;  /* 0x00007200ff0477ac */ /* 0x000e220008000a00 */
[----:B----4-:R-:W-:Y:S02]  /*149f0*/  IMAD.MOV.U32 R4, RZ, RZ, RZ ;  /* 0x000000ffff047224 */ /* 0x010fe400078e00ff */
        /* <DEDUP_REMOVED lines=347> */
.L_x_4998:
[----:B------:R-:W0:Y:S01]  /*15fb0*/  LDCU.64 UR6, c[0x0][0x5e8] ;  /* 0x0000bd00ff0677ac */ /* 0x000e220008000a00 */
[----:B------:R-:W-:Y:S01]  /*15fc0*/  BSSY.RECONVERGENT B6, `(.L_x_4999) ;  /* 0x00000ef000067945 */ /* 0x000fe20003800200 */
[----:B------:R-:W1:Y:S01]  /*15fd0*/  LDCU.64 UR8, c[0x0][0x5f0] ;  /* 0x0000be00ff0877ac */ /* 0x000e620008000a00 */
[----:B------:R-:W-:-:S04]  /*15fe0*/  UPRMT UR4, UR39, 0x9910, URZ ;  /* 0x0000991027047896 */ /* 0x000fc800080000ff */
[----:B------:R-:W-:Y:S01]  /*15ff0*/  UISETP.GT.AND UP0, UPT, UR4, 0x9, UPT ;  /* 0x000000090400788c */ /* 0x000fe2000bf04270 */
[----:B0-----:R-:W-:Y:S02]  /*16000*/  IADD3 R16, P0, PT, R16, UR6, RZ ;  /* 0x0000000610107c10 */ /* 0x001fe4000ff1e0ff */
[----:B-1----:R-:W-:-:S03]  /*16010*/  IADD3 R2, P1, PT, R0, UR8, RZ ;  /* 0x0000000800027c10 */ /* 0x002fc6000ff3e0ff */
[----:B------:R-:W-:Y:S02]  /*16020*/  IMAD.X R17, RZ, RZ, UR7, P0 ;  /* 0x00000007ff117e24 */ /* 0x000fe400080e06ff */
[----:B----4-:R-:W-:Y:S01]  /*16030*/  IMAD.X R3, RZ, RZ, UR9, P1 ;  /* 0x00000009ff037e24 */ /* 0x010fe200088e06ff */
        /* <DEDUP_REMOVED lines=10> */
[----:B--2---:R0:W1:Y:S02]  /*160e0*/  I2F.F64.S16 R22, R2 ;  /* 0x0000000200167312 */ /* 0x0040640000101c00 */
[----:B01----:R-:W-:Y:S05]  /*160f0*/  BRA `(.L_x_5005) ;  /* 0x0000000c006c7947 */ /* 0x003fea0003800000 */
.L_x_5003:
[----:B------:R-:W2:Y:S02]  /*16100*/  LDG.E.U8 R2, desc[UR36][R2.64] ;  /* 0x0000002402027981 */ /* 0x000ea4000c1e1100 */
[----:B--2---:R0:W1:Y:S02]  /*16110*/  I2F.F64.U16 R22, R2 ;  /* 0x0000000200167312 */ /* 0x0040640000101800 */
[----:B01----:R-:W-:Y:S05]  /*16120*/  BRA `(.L_x_5005) ;  /* 0x0000000c00607947 */ /* 0x003fea0003800000 */
.L_x_5002:
        /* <DEDUP_REMOVED lines=9> */
.L_x_5007:
[----:B------:R-:W2:Y:S02]  /*161c0*/  LDG.E R2, desc[UR36][R2.64] ;  /* 0x0000002402027981 */ /* 0x000ea4000c1e1900 */
[----:B--2---:R0:W1:Y:S02]  /*161d0*/  I2F.F64 R22, R2 ;  /* 0x0000000200167312 */ /* 0x0040640000201c00 */
[----:B01----:R-:W-:Y:S05]  /*161e0*/  BRA `(.L_x_5005) ;  /* 0x0000000c00307947 */ /* 0x003fea0003800000 */
.L_x_5006:
[----:B------:R-:W2:Y:S02]  /*161f0*/  LDG.E.U16 R2, desc[UR36][R2.64] ;  /* 0x0000002402027981 */ /* 0x000ea4000c1e1500 */
[----:B--2---:R0:W1:Y:S02]  /*16200*/  I2F.F64.S16 R22, R2 ;  /* 0x0000000200167312 */ /* 0x0040640000101c00 */
[----:B01----:R-:W-:Y:S05]  /*16210*/  BRA `(.L_x_5005) ;  /* 0x0000000c00247947 */ /* 0x003fea0003800000 */
.L_x_5001:
        /* <DEDUP_REMOVED lines=8> */
[----:B------:R-:W1:Y:S02]  /*162a0*/  F2F.F64.F32 R22, R22 ;  /* 0x0000001600167310 */ /* 0x000e640000201800 */
[----:B-1----:R-:W-:Y:S05]  /*162b0*/  BRA `(.L_x_5005) ;  /* 0x0000000800fc7947 */ /* 0x002fea0003800000 */
.L_x_5009:
[----:B------:R-:W2:Y:S02]  /*162c0*/  LDG.E.U16 R0, desc[UR36][R2.64] ;  /* 0x0000002402007981 */ /* 0x000ea4000c1e1500 */
[----:B--2---:R-:W-:-:S05]  /*162d0*/  HADD2.F32 R0, -RZ, R0.H0_H0 ;  /* 0x20000000ff007230 */ /* 0x004fca0000004100 */
[----:B------:R-:W-:-:S04]  /*162e0*/  FMUL.FTZ R0, R0, 1 ;  /* 0x3f80000000007820 */ /* 0x000fc80000410000 */
[----:B------:R1:W2:Y:S02]  /*162f0*/  F2F.F64.F32 R22, R0 ;  /* 0x0000000000167310 */ /* 0x0002a40000201800 */
[----:B-12---:R-:W-:Y:S05]  /*16300*/  BRA `(.L_x_5005) ;  /* 0x0000000800e87947 */ /* 0x006fea0003800000 */
.L_x_5008:
        /* <DEDUP_REMOVED lines=10> */
.L_x_5011:
[----:B------:R-:W2:Y:S02]  /*163b0*/  LDG.E.U16 R2, desc[UR36][R2.64] ;  /* 0x0000002402027981 */ /* 0x000ea4000c1e1500 */
[----:B--2---:R-:W-:-:S05]  /*163c0*/  HADD2.F32 R0, -RZ, R2.H0_H0 ;  /* 0x20000002ff007230 */ /* 0x004fca0000004100 */
[----:B------:R-:W-:-:S04]  /*163d0*/  FMUL.FTZ R0, R0, 1 ;  /* 0x3f80000000007820 */ /* 0x000fc80000410000 */
[----:B------:R0:W1:Y:S02]  /*163e0*/  F2F.F64.F32 R22, R0 ;  /* 0x0000000000167310 */ /* 0x0000640000201800 */
[----:B01----:R-:W-:Y:S05]  /*163f0*/  BRA `(.L_x_5005) ;  /* 0x0000000800ac7947 */ /* 0x003fea0003800000 */
.L_x_5010:
[----:B------:R0:W5:Y:S01]  /*16400*/  LDG.E.64 R22, desc[UR36][R2.64] ;  /* 0x0000002402167981 */ /* 0x000162000c1e1b00 */
[----:B------:R-:W-:Y:S05]  /*16410*/  BRA `(.L_x_5005) ;  /* 0x0000000800a47947 */ /* 0x000fea0003800000 */
.L_x_5000:
        /* <DEDUP_REMOVED lines=13> */
.L_x_5014:
[----:B------:R3:W5:Y:S01]  /*164f0*/  LDG.E.64 R22, desc[UR36][R2.64] ;  /* 0x0000002402167981 */ /* 0x000762000c1e1b00 */
[----:B------:R-:W-:Y:S05]  /*16500*/  BRA `(.L_x_5005) ;  /* 0x0000000800687947 */ /* 0x000fea0003800000 */
.L_x_5013:
        /* <DEDUP_REMOVED lines=27> */
.L_x_5016:
        /* <DEDUP_REMOVED lines=10> */
[----:B------:R-:W-:-:S05]  /*16760*/  LOP3.LUT R0, R0, 0x80000000, R5, 0xf8, !PT ;  /* 0x8000000000007812 */ /* 0x000fca00078ef805 */
[----:B------:R-:W-:-:S04]  /*16770*/  FMUL.FTZ R0, R0, 1 ;  /* 0x3f80000000007820 */ /* 0x000fc80000410000 */
[----:B------:R4:W0:Y:S02]  /*16780*/  F2F.F64.F32 R22, R0 ;  /* 0x0000000000167310 */ /* 0x0008240000201800 */
[----:B0---4-:R-:W-:Y:S05]  /*16790*/  BRA `(.L_x_5005) ;  /* 0x0000000400c47947 */ /* 0x011fea0003800000 */
.L_x_5015:
[----:B------:R-:W2:Y:S02]  /*167a0*/  LDG.E.U16 R0, desc[UR36][R2.64] ;  /* 0x0000002402007981 */ /* 0x000ea4000c1e1500 */
[----:B--2---:R-:W-:-:S04]  /*167b0*/  IMAD.U32 R0, R0, 0x10000, RZ ;  /* 0x0001000000007824 */ /* 0x004fc800078e00ff */
[----:B------:R-:W-:-:S04]  /*167c0*/  FMUL.FTZ R0, R0, 1 ;  /* 0x3f80000000007820 */ /* 0x000fc80000410000 */
[----:B------:R4:W0:Y:S02]  /*167d0*/  F2F.F64.F32 R22, R0 ;  /* 0x0000000000167310 */ /* 0x0008240000201800 */
[----:B0---4-:R-:W-:Y:S05]  /*167e0*/  BRA `(.L_x_5005) ;  /* 0x0000000400b07947 */ /* 0x011fea0003800000 */
.L_x_5012:
        /* <DEDUP_REMOVED lines=11> */
.L_x_5019:
        /* <DEDUP_REMOVED lines=21> */
.L_x_5021:
[----:B------:R-:W-:Y:S05]  /*169f0*/  BSYNC.RECONVERGENT B0 ;  /* 0x0000000000007941 */ /* 0x000fea0003800200 */
.L_x_5020:
[----:B------:R-:W-:Y:S02]  /*16a00*/  SHF.L.U32 R0, R0, 0x14, RZ ;  /* 0x0000001400007819 */ /* 0x000fe400000006ff */
[----:B------:R-:W-:-:S04]  /*16a10*/  LEA R2, R2, 0x3b800000, 0x17 ;  /* 0x3b80000002027811 */ /* 0x000fc800078eb8ff */
[----:B------:R-:W-:-:S05]  /*16a20*/  LOP3.LUT R0, R2, R0, R7, 0xfe, !PT ;  /* 0x0000000002007212 */ /* 0x000fca00078efe07 */
[----:B------:R-:W-:-:S04]  /*16a30*/  FMUL.FTZ R0, R0, 1 ;  /* 0x3f80000000007820 */ /* 0x000fc80000410000 */
[----:B------:R3:W4:Y:S02]  /*16a40*/  F2F.F64.F32 R22, R0 ;  /* 0x0000000000167310 */ /* 0x0007240000201800 */
[----:B---34-:R-:W-:Y:S05]  /*16a50*/  BRA `(.L_x_5005) ;  /* 0x0000000400147947 */ /* 0x018fea0003800000 */
.L_x_5018:
        /* <DEDUP_REMOVED lines=21> */
.L_x_5023:
[----:B------:R-:W-:Y:S05]  /*16bb0*/  BSYNC.RECONVERGENT B0 ;  /* 0x0000000000007941 */ /* 0x000fea0003800200 */
.L_x_5022:
[----:B------:R-:W-:Y:S01]  /*16bc0*/  IMAD.SHL.U32 R0, R0, 0x200000, RZ ;  /* 0x0020000000007824 */ /* 0x000fe200078e00ff */
[----:B------:R-:W-:-:S04]  /*16bd0*/  LEA R2, R2, 0x37800000, 0x17 ;  /* 0x3780000002027811 */ /* 0x000fc800078eb8ff */
[----:B------:R-:W-:-:S05]  /*16be0*/  LOP3.LUT R0, R2, R0, R7, 0xfe, !PT ;  /* 0x0000000002007212 */ /* 0x000fca00078efe07 */
[----:B------:R-:W-:-:S04]  /*16bf0*/  FMUL.FTZ R0, R0, 1 ;  /* 0x3f80000000007820 */ /* 0x000fc80000410000 */
[----:B------:R3:W4:Y:S02]  /*16c00*/  F2F.F64.F32 R22, R0 ;  /* 0x0000000000167310 */ /* 0x0007240000201800 */
[----:B---34-:R-:W-:Y:S05]  /*16c10*/  BRA `(.L_x_5005) ;  /* 0x0000000000a47947 */ /* 0x018fea0003800000 */
.L_x_5017:
[----:B------:R-:W-:-:S09]  /*16c20*/  UISETP.NE.AND UP0, UPT, UR4, 0x1c, UPT ;  /* 0x0000001c0400788c */ /* 0x000fd2000bf05270 */
[----:B------:R-:W-:Y:S05]  /*16c30*/  BRA.U !UP0, `(.L_x_5024) ;  /* 0x0000000108947547 */ /* 0x000fea000b800000 */
[----:B------:R-:W-:-:S09]  /*16c40*/  UISETP.NE.AND UP0, UPT, UR4, 0x1d, UPT ;  /* 0x0000001d0400788c */ /* 0x000fd2000bf05270 */
[----:B------:R-:W-:Y:S05]  /*16c50*/  BRA.U !UP0, `(.L_x_5025) ;  /* 0x0000000108807547 */ /* 0x000fea000b800000 */
[----:B------:R-:W-:-:S09]  /*16c60*/  UISETP.NE.AND UP0, UPT, UR4, 0x2c, UPT ;  /* 0x0000002c0400788c */ /* 0x000fd2000bf05270 */
[----:B------:R-:W-:Y:S05]  /*16c70*/  BRA.U UP0, `(.L_x_5004) ;  /* 0x0000000100307547 */ /* 0x000fea000b800000 */
[----:B------:R-:W2:Y:S01]  /*16c80*/  LDG.E.U8 R0, desc[UR36][R2.64] ;  /* 0x0000002402007981 */ /* 0x000ea2000c1e1100 */
[----:B------:R-:W-:Y:S02]  /*16c90*/  HFMA2 R22, -RZ, RZ, 0, 0 ;  /* 0x00000000ff167431 */ /* 0x000fe400000001ff */
        /* <DEDUP_REMOVED lines=10> */
.L_x_5004:
        /* <DEDUP_REMOVED lines=16> */
.L_x_5026:
[----:B------:R-:W-:Y:S01]  /*16e40*/  CS2R R22, SRZ ;  /* 0x0000000000167805 */ /* 0x000fe2000001ff00 */
[----:B------:R-:W-:Y:S06]  /*16e50*/  BRA `(.L_x_5005) ;  /* 0x0000000000147947 */ /* 0x000fec0003800000 */
.L_x_5025:
[----:B------:R-:W2:Y:S02]  /*16e60*/  LDG.E.64 R22, desc[UR36][R2.64] ;  /* 0x0000002402167981 */ /* 0x000ea4000c1e1b00 */
[----:B--2---:R-:W3:Y:S02]  /*16e70*/  I2F.F64.U64 R22, R22 ;  /* 0x0000001600167312 */ /* 0x004ee40000301800 */
[----:B---3--:R-:W-:Y:S05]  /*16e80*/  BRA `(.L_x_5005) ;  /* 0x0000000000087947 */ /* 0x008fea0003800000 */
.L_x_5024:
[----:B------:R-:W2:Y:S02]  /*16e90*/  LDG.E R2, desc[UR36][R2.64] ;  /* 0x0000002402027981 */ /* 0x000ea4000c1e1900 */
[----:B--2---:R1:W2:Y:S02]  /*16ea0*/  I2F.F64.U32 R22, R2 ;  /* 0x0000000200167312 */ /* 0x0042a40000201800 */
.L_x_5005:
[----:B------:R-:W-:Y:S05]  /*16eb0*/  BSYNC.RECONVERGENT B6 ;  /* 0x0000000000067941 */ /* 0x000fea0003800200 */
.L_x_4999:
        /* <DEDUP_REMOVED lines=16> */
[----:B---3--:R0:W1:Y:S02]  /*16fc0*/  I2F.F64.S16 R18, R2 ;  /* 0x0000000200127312 */ /* 0x0080640000101c00 */
[----:B01----:R-:W-:Y:S05]  /*16fd0*/  BRA `(.L_x_5033) ;  /* 0x0000000c006c7947 */ /* 0x003fea0003800000 */
.L_x_5031:
[----:B------:R-:W3:Y:S02]  /*16fe0*/  LDG.E.U8 R2, desc[UR36][R2.64] ;  /* 0x0000002402027981 */ /* 0x000ee4000c1e1100 */
[----:B---3--:R0:W1:Y:S02]  /*16ff0*/  I2F.F64.U16 R18, R2 ;  /* 0x0000000200127312 */ /* 0x0080640000101800 */
[----:B01----:R-:W-:Y:S05]  /*17000*/  BRA `(.L_x_5033) ;  /* 0x0000000c00607947 */ /* 0x003fea0003800000 */
.L_x_5030:
[----:B------:R-:W-:-:S09]  /*17010*/  UISETP.NE.AND UP0, UPT, UR4, 0x2, UPT ;  /* 0x000000020400788c */ /* 0x000fd2000bf05270 */
[----:B------:R-:W-:Y:S05]  /*17020*/  BRA.U !UP0, `(.L_x_5034) ;  /* 0x0000000108287547 */ /* 0x000fea000b800000 */
[----:B------:R-:W-:-:S09]  /*17030*/  UISETP.NE.AND UP0, UPT, UR4, 0x3, UPT ;  /* 0x000000030400788c */ /* 0x000fd2000bf05270 */
[----:B------:R-:W-:Y:S05]  /*17040*/  BRA.U !UP0, `(.L_x_5035) ;  /* 0x0000000108147547 */ /* 0x000fea000b800000 */
[----:B------:R-:W-:-:S09]  /*17050*/  UISETP.NE.AND UP0, UPT, UR4, 0x4, UPT ;  /* 0x000000040400788c */ /* 0x000fd2000bf05270 */
[----:B------:R-:W-:Y:S05]  /*17060*/  BRA.U UP0, `(.L_x_5032) ;  /* 0x0000000900ec7547 */ /* 0x000fea000b800000 */
[----:B------:R-:W3:Y:S02]  /*17070*/  LDG.E.64 R18, desc[UR36][R2.64] ;  /* 0x0000002402127981 */ /* 0x000ee4000c1e1b00 */
[----:B---3--:R-:W0:Y:S02]  /*17080*/  I2F.F64.S64 R18, R18 ;  /* 0x0000001200127312 */ /* 0x008e240000301c00 */
[----:B0-----:R-:W-:Y:S05]  /*17090*/  BRA `(.L_x_5033) ;  /* 0x0000000c003c7947 */ /* 0x001fea0003800000 */
.L_x_5035:
[----:B------:R-:W3:Y:S02]  /*170a0*/  LDG.E R2, desc[UR36][R2.64] ;  /* 0x0000002402027981 */ /* 0x000ee4000c1e1900 */
[----:B---3--:R0:W1:Y:S02]  /*170b0*/  I2F.F64 R18, R2 ;  /* 0x0000000200127312 */ /* 0x0080640000201c00 */
[----:B01----:R-:W-:Y:S05]  /*170c0*/  BRA `(.L_x_5033) ;  /* 0x0000000c00307947 */ /* 0x003fea0003800000 */
.L_x_5034:
[----:B------:R-:W3:Y:S02]  /*170d0*/  LDG.E.U16 R2, desc[UR36][R2.64] ;  /* 0x0000002402027981 */ /* 0x000ee4000c1e1500 */
[----:B---3--:R0:W1:Y:S02]  /*170e0*/  I2F.F64.S16 R18, R2 ;  /* 0x0000000200127312 */ /* 0x0080640000101c00 */
[----:B01----:R-:W-:Y:S05]  /*170f0*/  BRA `(.L_x_5033) ;  /* 0x0000000c00247947 */ /* 0x003fea0003800000 */
.L_x_5029:
        /* <DEDUP_REMOVED lines=8> */
[----:B------:R-:W1:Y:S02]  /*17180*/  F2F.F64.F32 R18, R18 ;  /* 0x0000001200127310 */ /* 0x000e640000201800 */
[----:B-1----:R-:W-:Y:S05]  /*17190*/  BRA `(.L_x_5033) ;  /* 0x0000000800fc7947 */ /* 0x002fea0003800000 */
.L_x_5037:
[----:B------:R-:W3:Y:S02]  /*171a0*/  LDG.E.U16 R0, desc[UR36][R2.64] ;  /* 0x0000002402007981 */ /* 0x000ee4000c1e1500 */
[----:B---3--:R-:W-:-:S05]  /*171b0*/  HADD2.F32 R0, -RZ, R0.H0_H0 ;  /* 0x20000000ff007230 */ /* 0x008fca0000004100 */
[----:B------:R-:W-:-:S04]  /*171c0*/  FMUL.FTZ R0, R0, 1 ;  /* 0x3f80000000007820 */ /* 0x000fc80000410000 */
[----:B------:R1:W3:Y:S02]  /*171d0*/  F2F.F64.F32 R18, R0 ;  /* 0x0000000000127310 */ /* 0x0002e40000201800 */
[----:B-1-3--:R-:W-:Y:S05]  /*171e0*/  BRA `(.L_x_5033) ;  /* 0x0000000800e87947 */ /* 0x00afea0003800000 */
.L_x_5036:
        /* <DEDUP_REMOVED lines=10> */
.L_x_5039:
[----:B------:R-:W3:Y:S02]  /*17290*/  LDG.E.U16 R2, desc[UR36][R2.64] ;  /* 0x0000002402027981 */ /* 0x000ee4000c1e1500 */
[----:B---3--:R-:W-:-:S05]  /*172a0*/  HADD2.F32 R0, -RZ, R2.H0_H0 ;  /* 0x20000002ff007230 */ /* 0x008fca0000004100 */
[----:B------:R-:W-:-:S04]  /*172b0*/  FMUL.FTZ R0, R0, 1 ;  /* 0x3f80000000007820 */ /* 0x000fc80000410000 */
[----:B------:R0:W1:Y:S02]  /*172c0*/  F2F.F64.F32 R18, R0 ;  /* 0x0000000000127310 */ /* 0x0000640000201800 */
[----:B01----:R-:W-:Y:S05]  /*172d0*/  BRA `(.L_x_5033) ;  /* 0x0000000800ac7947 */ /* 0x003fea0003800000 */
.L_x_5038:
[----:B------:R0:W5:Y:S01]  /*172e0*/  LDG.E.64 R18, desc[UR36][R2.64] ;  /* 0x0000002402127981 */ /* 0x000162000c1e1b00 */
[----:B------:R-:W-:Y:S05]  /*172f0*/  BRA `(.L_x_5033) ;  /* 0x0000000800a47947 */ /* 0x000fea0003800000 */
.L_x_5028:
        /* <DEDUP_REMOVED lines=9> */
[----:B------:R-:W-:Y:S02]  /*17390*/  MOV R18, RZ ;  /* 0x000000ff00127202 */ /* 0x000fe40000000f00 */
[----:B---3--:R-:W-:-:S04]  /*173a0*/  ISETP.NE.AND P0, PT, R2, RZ, PT ;  /* 0x000000ff0200720c */ /* 0x008fc80003f05270 */
[----:B------:R-:W-:Y:S01]  /*173b0*/  FSEL R19, RZ, 1.875, !P0 ;  /* 0x3ff00000ff137808 */ /* 0x000fe20004000000 */
[----:B------:R-:W-:Y:S08]  /*173c0*/  BRA `(.L_x_5033) ;  /* 0x0000000800707947 */ /* 0x000ff00003800000 */
.L_x_5042:
[----:B------:R1:W5:Y:S01]  /*173d0*/  LDG.E.64 R18, desc[UR36][R2.64] ;  /* 0x0000002402127981 */ /* 0x000362000c1e1b00 */
[----:B------:R-:W-:Y:S05]  /*173e0*/  BRA `(.L_x_5033) ;  /* 0x0000000800687947 */ /* 0x000fea0003800000 */
.L_x_5041:
[----:B------:R-:W-:-:S09]  /*173f0*/  UISETP.NE.AND UP0, UPT, UR4, 0xf, UPT ;  /* 0x0000000f0400788c */ /* 0x000fd2000bf05270 */
[----:B------:R-:W-:Y:S05]  /*17400*/  BRA.U !UP0, `(.L_x_5043) ;  /* 0x00000001089c7547 */ /* 0x000fea000b800000 */
[----:B------:R-:W-:-:S09]  /*17410*/  UISETP.NE.AND UP0, UPT, UR4, 0x17, UPT ;  /* 0x000000170400788c */ /* 0x000fd2000bf05270 */
[----:B------:R-:W-:Y:S05]  /*17420*/  BRA.U !UP0, `(.L_x_5044) ;  /* 0x00000001085c7547 */ /* 0x000fea000b800000 */
[----:B------:R-:W-:-:S09]  /*17430*/  UISETP.NE.AND UP0, UPT, UR4, 0x18, UPT ;  /* 0x000000180400788c */ /* 0x000fd2000bf05270 */
[----:B------:R-:W-:Y:S05]  /*17440*/  BRA.U UP0, `(.L_x_5032) ;  /* 0x0000000500f47547 */ /* 0x000fea000b800000 */
[----:B------:R-:W3:Y:S01]  /*17450*/  LDG.E.U8 R0, desc[UR36][R2.64] ;  /* 0x0000002402007981 */ /* 0x000ee2000c1e1100 */
[----:B------:R-:W-:Y:S02]  /*17460*/  IMAD.MOV.U32 R6, RZ, RZ, 0x1f ;  /* 0x0000001fff067424 */ /* 0x000fe400078e00ff */
[----:B---3--:R-:W-:-:S05]  /*17470*/  IMAD.SHL.U32 R0, R0, 0x1000000, RZ ;  /* 0x0100000000007824 */ /* 0x008fca00078e00ff */
        /* <DEDUP_REMOVED lines=18> */
.L_x_5044:
[----:B------:R-:W3:Y:S02]  /*175a0*/  LDG.E.U8 R2, desc[UR36][R2.64] ;  /* 0x0000002402027981 */ /* 0x000ee4000c1e1100 */
[C---:B---3--:R-:W-:Y:S01]  /*175b0*/  IMAD.SHL.U32 R0, R2.reuse, 0x2000000, RZ ;  /* 0x0200000002007824 */ /* 0x048fe200078e00ff */
        /* <DEDUP_REMOVED lines=10> */
[----:B------:R3:W4:Y:S02]  /*17660*/  F2F.F64.F32 R18, R0 ;  /* 0x0000000000127310 */ /* 0x0007240000201800 */
[----:B---34-:R-:W-:Y:S05]  /*17670*/  BRA `(.L_x_5033) ;  /* 0x0000000400c47947 */ /* 0x018fea0003800000 */
.L_x_5043:
[----:B------:R-:W3:Y:S02]  /*17680*/  LDG.E.U16 R0, desc[UR36][R2.64] ;  /* 0x0000002402007981 */ /* 0x000ee4000c1e1500 */
[----:B---3--:R-:W-:-:S04]  /*17690*/  IMAD.U32 R0, R0, 0x10000, RZ ;  /* 0x0001000000007824 */ /* 0x008fc800078e00ff */
[----:B------:R-:W-:-:S04]  /*176a0*/  FMUL.FTZ R0, R0, 1 ;  /* 0x3f80000000007820 */ /* 0x000fc80000410000 */
[----:B------:R3:W4:Y:S02]  /*176b0*/  F2F.F64.F32 R18, R0 ;  /* 0x0000000000127310 */ /* 0x0007240000201800 */
[----:B---34-:R-:W-:Y:S05]  /*176c0*/  BRA `(.L_x_5033) ;  /* 0x0000000400b07947 */ /* 0x018fea0003800000 */
.L_x_5040:
        /* <DEDUP_REMOVED lines=9> */
[----:B---3--:R0:W1:Y:S02]  /*17760*/  I2F.F64.U16 R18, R2 ;  /* 0x0000000200127312 */ /* 0x0080640000101800 */
[----:B01----:R-:W-:Y:S05]  /*17770*/  BRA `(.L_x_5033) ;  /* 0x0000000400847947 */ /* 0x003fea0003800000 */
.L_x_5047:
        /* <DEDUP_REMOVED lines=21> */
.L_x_5049:
[----:B------:R-:W-:Y:S05]  /*178d0*/  BSYNC.RECONVERGENT B0 ;  /* 0x0000000000007941 */ /* 0x000fea0003800200 */
.L_x_5048:
[----:B------:R-:W-:Y:S02]  /*178e0*/  SHF.L.U32 R0, R0, 0x14, RZ ;  /* 0x0000001400007819 */ /* 0x000fe400000006ff */
[----:B------:R-:W-:-:S04]  /*178f0*/  LEA R2, R2, 0x3b800000, 0x17 ;  /* 0x3b80000002027811 */ /* 0x000fc800078eb8ff */
[----:B------:R-:W-:-:S05]  /*17900*/  LOP3.LUT R0, R2, R0, R7, 0xfe, !PT ;  /* 0x0000000002007212 */ /* 0x000fca00078efe07 */
[----:B------:R-:W-:-:S04]  /*17910*/  FMUL.FTZ R0, R0, 1 ;  /* 0x3f80000000007820 */ /* 0x000fc80000410000 */
[----:B------:R0:W1:Y:S02]  /*17920*/  F2F.F64.F32 R18, R0 ;  /* 0x0000000000127310 */ /* 0x0000640000201800 */
[----:B01----:R-:W-:Y:S05]  /*17930*/  BRA `(.L_x_5033) ;  /* 0x0000000400147947 */ /* 0x003fea0003800000 */
.L_x_5046:
        /* <DEDUP_REMOVED lines=21> */
.L_x_5051:
[----:B------:R-:W-:Y:S05]  /*17a90*/  BSYNC.RECONVERGENT B0 ;  /* 0x0000000000007941 */ /* 0x000fea0003800200 */
.L_x_5050:
[----:B------:R-:W-:Y:S01]  /*17aa0*/  IMAD.SHL.U32 R0, R0, 0x200000, RZ ;  /* 0x0020000000007824 */ /* 0x000fe200078e00ff */
[----:B------:R-:W-:-:S04]  /*17ab0*/  LEA R2, R2, 0x37800000, 0x17 ;  /* 0x3780000002027811 */ /* 0x000fc800078eb8ff */
[----:B------:R-:W-:-:S05]  /*17ac0*/  LOP3.LUT R0, R2, R0, R7, 0xfe, !PT ;  /* 0x0000000002007212 */ /* 0x000fca00078efe07 */
[----:B------:R-:W-:-:S04]  /*17ad0*/  FMUL.FTZ R0, R0, 1 ;  /* 0x3f80000000007820 */ /* 0x000fc80000410000 */
[----:B------:R0:W1:Y:S02]  /*17ae0*/  F2F.F64.F32 R18, R0 ;  /* 0x0000000000127310 */ /* 0x0000640000201800 */
[----:B01----:R-:W-:Y:S05]  /*17af0*/  BRA `(.L_x_5033) ;  /* 0x0000000000a47947 */ /* 0x003fea0003800000 */
.L_x_5045:
        /* <DEDUP_REMOVED lines=18> */
.L_x_5032:
[----:B------:R-:W-:Y:S01]  /*17c20*/  MOV R2, 0x0 ;  /* 0x0000000000027802 */ /* 0x000fe20000000f00 */
[----:B------:R-:W0:Y:S01]  /*17c30*/  LDCU.64 UR4, c[0x4][0x310] ;  /* 0x01006200ff0477ac */ /* 0x000e220008000a00 */
[----:B------:R-:W-:Y:S02]  /*17c40*/  HFMA2 R8, -RZ, RZ, 0, 4.64916229248046875e-06 ;  /* 0x0000004eff087431 */ /* 0x000fe400000001ff */
[----:B------:R-:W-:Y:S01]  /*17c50*/  IMAD.MOV.U32 R12, RZ, RZ, 0x1 ;  /* 0x00000001ff0c7424 */ /* 0x000fe200078e00ff */
[----:B------:R-:W-:Y:S01]  /*17c60*/  MOV R13, RZ ;  /* 0x000000ff000d7202 */ /* 0x000fe20000000f00 */
[----:B------:R-:W1:Y:S01]  /*17c70*/  LDCU.64 UR6, c[0x4][0x318] ;  /* 0x01006300ff0677ac */ /* 0x000e620008000a00 */
[----:B------:R-:W3:Y:S01]  /*17c80*/  LDC.64 R2, c[0x4][R2] ;  /* 0x0100000002027b82 */ /* 0x000ee20000000a00 */
[----:B------:R-:W4:Y:S01]  /*17c90*/  LDCU.64 UR8, c[0x4][0x28] ;  /* 0x01000500ff0877ac */ /* 0x000f220008000a00 */
[----:B0-----:R-:W-:Y:S01]  /*17ca0*/  MOV R4, UR4 ;  /* 0x0000000400047c02 */ /* 0x001fe20008000f00 */
[----:B------:R-:W-:Y:S01]  /*17cb0*/  IMAD.U32 R5, RZ, RZ, UR5 ;  /* 0x00000005ff057e24 */ /* 0x000fe2000f8e00ff */
[----:B-1----:R-:W-:Y:S01]  /*17cc0*/  MOV R6, UR6 ;  /* 0x0000000600067c02 */ /* 0x002fe20008000f00 */
[----:B------:R-:W-:Y:S01]  /*17cd0*/  IMAD.U32 R7, RZ, RZ, UR7 ;  /* 0x00000007ff077e24 */ /* 0x000fe2000f8e00ff */
[----:B----4-:R-:W-:Y:S01]  /*17ce0*/  MOV R10, UR8 ;  /* 0x00000008000a7c02 */ /* 0x010fe20008000f00 */
[----:B------:R-:W-:-:S07]  /*17cf0*/  IMAD.U32 R11, RZ, RZ, UR9 ;  /* 0x00000009ff0b7e24 */ /* 0x000fce000f8e00ff */
[----:B------:R-:W-:-:S07]  /*17d00*/  LEPC R20, `(.L_x_5054) ;  /* 0x000000001014794e */ /* 0x000fce0000000000 */
[----:B--23-5:R-:W-:Y:S05]  /*17d10*/  CALL.ABS.NOINC R2 ;  /* 0x0000000002007343 */ /* 0x02cfea0003c00000 */
.L_x_5054:
[----:B------:R-:W-:Y:S01]  /*17d20*/  CS2R R18, SRZ ;  /* 0x0000000000127805 */ /* 0x000fe2000001ff00 */
[----:B------:R-:W-:Y:S06]  /*17d30*/  BRA `(.L_x_5033) ;  /* 0x0000000000147947 */ /* 0x000fec0003800000 */
.L_x_5053:
[----:B------:R-:W3:Y:S02]  /*17d40*/  LDG.E.64 R18, desc[UR36][R2.64] ;  /* 0x0000002402127981 */ /* 0x000ee4000c1e1b00 */
[----:B---3--:R-:W3:Y:S02]  /*17d50*/  I2F.F64.U64 R18, R18 ;  /* 0x0000001200127312 */ /* 0x008ee40000301800 */
[----:B---3--:R-:W-:Y:S05]  /*17d60*/  BRA `(.L_x_5033) ;  /* 0x0000000000087947 */ /* 0x008fea0003800000 */
.L_x_5052:
[----:B------:R-:W3:Y:S02]  /*17d70*/  LDG.E R2, desc[UR36][R2.64] ;  /* 0x0000002402027981 */ /* 0x000ee4000c1e1900 */
[----:B---3--:R3:W4:Y:S02]  /*17d80*/  I2F.F64.U32 R18, R2 ;  /* 0x0000000200127312 */ /* 0x0087240000201800 */
.L_x_5033:
[----:B------:R-:W-:Y:S05]  /*17d90*/  BSYNC.RECONVERGENT B6 ;  /* 0x0000000000067941 */ /* 0x000fea0003800200 */
.L_x_5027:
        /* <DEDUP_REMOVED lines=8> */
[----:B01-3--:R-:W-:Y:S01]  /*17e20*/  MOV R2, 0x0 ;  /* 0x0000000000027802 */ /* 0x00bfe20000000f00 */
[----:B------:R-:W0:Y:S01]  /*17e30*/  LDCU.64 UR4, c[0x4][0x300] ;  /* 0x01006000ff0477ac */ /* 0x000e220008000a00 */
[----:B------:R-:W-:Y:S01]  /*17e40*/  IMAD.MOV.U32 R8, RZ, RZ, 0x5a ;  /* 0x0000005aff087424 */ /* 0x000fe200078e00ff */
[----:B------:R-:W-:Y:S01]  /*17e50*/  MOV R12, 0x1 ;  /* 0x00000001000c7802 */ /* 0x000fe20000000f00 */
[----:B------:R-:W-:Y:S01]  /*17e60*/  IMAD.MOV.U32 R13, RZ, RZ, RZ ;  /* 0x000000ffff0d7224 */ /* 0x000fe200078e00ff */
[----:B------:R-:W1:Y:S01]  /*17e70*/  LDCU.64 UR6, c[0x4][0x2d0] ;  /* 0x01005a00ff0677ac */ /* 0x000e620008000a00 */
[----:B------:R-:W2:Y:S01]  /*17e80*/  LDC.64 R2, c[0x4][R2] ;  /* 0x0100000002027b82 */ /* 0x000ea20000000a00 */
        /* <DEDUP_REMOVED lines=8> */
[----:B--2-4-:R-:W-:Y:S05]  /*17f10*/  CALL.ABS.NOINC R2 ;  /* 0x0000000002007343 */ /* 0x014fea0003c00000 */
.L_x_5056:
[----:B------:R-:W-:Y:S05]  /*17f20*/  BSYNC.RECONVERGENT B6 ;  /* 0x0000000000067941 */ /* 0x000fea0003800200 */
.L_x_5055:
[----:B----4-:R-:W-:Y:S01]  /*17f30*/  DSETP.GTU.AND P0, PT, R18, 1, PT ;  /* 0x3ff000001200742a */ /* 0x010fe20003f0c000 */
        /* <DEDUP_REMOVED lines=23> */
.L_x_5058:
[----:B------:R-:W-:Y:S05]  /*180b0*/  BSYNC.RECONVERGENT B6 ;  /* 0x0000000000067941 */ /* 0x000fea0003800200 */
.L_x_5057:
[----:B------:R-:W-:Y:S01]  /*180c0*/  ISETP.GT.AND P1, PT, R23, 0xfffff, PT ;  /* 0x000fffff1700780c */ /* 0x000fe20003f24270 */
[----:B01-3--:R-:W-:Y:S01]  /*180d0*/  IMAD.MOV.U32 R2, RZ, RZ, R22 ;  /* 0x000000ffff027224 */ /* 0x00bfe200078e0016 */
[----:B------:R-:W-:Y:S01]  /*180e0*/  MOV R3, R23 ;  /* 0x0000001700037202 */ /* 0x000fe20000000f00 */
[----:B------:R-:W-:Y:S01]  /*180f0*/  IMAD.MOV.U32 R0, RZ, RZ, R23 ;  /* 0x000000ffff007224 */ /* 0x000fe200078e0017 */
[----:B------:R-:W-:Y:S01]  /*18100*/  BSSY.RECONVERGENT B0, `(.L_x_5059) ;  /* 0x00000c3000007945 */ /* 0x000fe20003800200 */
[----:B------:R-:W0:Y:S01]  /*18110*/  DADD R4, -RZ, -R22 ;  /* 0x00000000ff047229 */ /* 0x000e220000000916 */
[----:B------:R-:W-:Y:S01]  /*18120*/  IMAD.MOV.U32 R9, RZ, RZ, -0x3ff ;  /* 0xfffffc01ff097424 */ /* 0x000fe200078e00ff */
[----:B0-----:R-:W-:-:S06]  /*18130*/  FSETP.GEU.FTZ.AND P0, PT, R5, 1.7916666269302368164, PT ;  /* 0x3fe555550500780b */ /* 0x001fcc0003f1e000 */
[----:B------:R-:W-:-:S15]  /*18140*/  @!P1 IMAD.MOV.U32 R9, RZ, RZ, -0x435 ;  /* 0xfffffbcbff099424 */ /* 0x000fde00078e00ff */
[----:B------:R-:W-:-:S15]  /*18150*/  NOP ;  /* 0x0000000000007918 */ /* 0x000fde0000000000 */
[----:B------:R-:W-:-:S15]  /*18160*/  NOP ;  /* 0x0000000000007918 */ /* 0x000fde0000000000 */
[----:B------:R-:W-:-:S11]  /*18170*/  NOP ;  /* 0x0000000000007918 */ /* 0x000fd60000000000 */
[----:B------:R-:W0:Y:S02]  /*18180*/  @!P1 DMUL R2, R22, 1.80143985094819840000e+16 ;  /* 0x4350000016029828 */ /* 0x000e240000000000 */
[----:B0-----:R-:W-:-:S05]  /*18190*/  @!P1 MOV R0, R3 ;  /* 0x0000000300009202 */ /* 0x001fca0000000f00 */
[----:B------:R-:W-:-:S05]  /*181a0*/  VIADD R6, R0, 0xffffffff ;  /* 0xffffffff00067836 */ /* 0x000fca0000000000 */
[----:B------:R-:W-:-:S13]  /*181b0*/  ISETP.GE.U32.AND P2, PT, R6, 0x7fefffff, PT ;  /* 0x7fefffff0600780c */ /* 0x000fda0003f46070 */
[----:B------:R-:W-:Y:S01]  /*181c0*/  @P2 MOV R6, 0x0 ;  /* 0x0000000000062802 */ /* 0x000fe20000000f00 */
[----:B------:R-:W-:Y:S01]  /*181d0*/  @P2 IMAD.MOV.U32 R7, RZ, RZ, 0x7ff00000 ;  /* 0x7ff00000ff072424 */ /* 0x000fe200078e00ff */
[----:B------:R-:W-:-:S15]  /*181e0*/  @P2 LOP3.LUT P3, RZ, R3, 0x7fffffff, RZ, 0xc0, !PT ;  /* 0x7fffffff03ff2812 */ /* 0x000fde000786c0ff */
[----:B------:R-:W-:-:S15]  /*181f0*/  NOP ;  /* 0x0000000000007918 */ /* 0x000fde0000000000 */
[----:B------:R-:W-:-:S07]  /*18200*/  NOP ;  /* 0x0000000000007918 */ /* 0x000fce0000000000 */
[----:B------:R-:W0:Y:S02]  /*18210*/  @P2 DFMA R6, R2, R6, +INF ;  /* 0x7ff000000206242b */ /* 0x000e240000000006 */
[----:B0-----:R-:W-:Y:S02]  /*18220*/  @P2 FSEL R24, R6, RZ, P3 ;  /* 0x000000ff06182208 */ /* 0x001fe40001800000 */
[----:B------:R-:W-:Y:S02]  /*18230*/  @P2 FSEL R25, R7, -QNAN , P3 ;  /* 0xfff0000007192808 */ /* 0x000fe40001800000 */
[----:B------:R-:W-:Y:S02]  /*18240*/  MOV R6, R22 ;  /* 0x0000001600067202 */ /* 0x000fe40000000f00 */
[----:B------:R-:W-:Y:S02]  /*18250*/  FSETP.GT.FTZ.AND P3, PT, R5, -1.6999999284744262695, PT ;  /* 0xbfd999990500780b */ /* 0x000fe40003f74000 */
[----:B------:R-:W-:Y:S01]  /*18260*/  @!P1 MOV R6, R2 ;  /* 0x0000000200069202 */ /* 0x000fe20000000f00 */
[----:B------:R-:W-:Y:S10]  /*18270*/  @P2 BRA `(.L_x_5060) ;  /* 0x0000000800ac2947 */ /* 0x000ff40003800000 */
[----:B------:R-:W-:Y:S01]  /*18280*/  LOP3.LUT R2, R0, 0xfffff, RZ, 0xc0, !PT ;  /* 0x000fffff00027812 */ /* 0x000fe200078ec0ff */
[----:B------:R-:W-:Y:S01]  /*18290*/  IMAD.MOV.U32 R12, RZ, RZ, RZ ;  /* 0x000000ffff0c7224 */ /* 0x000fe200078e00ff */
[----:B------:R-:W-:Y:S01]  /*182a0*/  UMOV UR4, 0x80000000 ;  /* 0x8000000000047882 */ /* 0x000fe20000000000 */
[----:B------:R-:W-:Y:S01]  /*182b0*/  UMOV UR5, 0x43300000 ;  /* 0x4330000000057882 */ /* 0x000fe20000000000 */
[----:B------:R-:W-:Y:S02]  /*182c0*/  LOP3.LUT R3, R2, 0x3ff00000, RZ, 0xfc, !PT ;  /* 0x3ff0000002037812 */ /* 0x000fe400078efcff */
[----:B------:R-:W-:Y:S02]  /*182d0*/  MOV R2, R6 ;  /* 0x0000000600027202 */ /* 0x000fe40000000f00 */
[----:B------:R-:W-:-:S13]  /*182e0*/  ISETP.GE.U32.AND P1, PT, R3, 0x3ff6a09f, PT ;  /* 0x3ff6a09f0300780c */ /* 0x000fda0003f26070 */
[----:B------:R-:W-:-:S05]  /*182f0*/  @P1 VIADD R7, R3, 0xfff00000 ;  /* 0xfff0000003071836 */ /* 0x000fca0000000000 */
        /* <DEDUP_REMOVED lines=8> */
[----:B-1----:R-:W-:Y:S02]  /*18380*/  LEA.HI R2, R0, R9, RZ, 0xc ;  /* 0x0000000900027211 */ /* 0x002fe400078f60ff */
[----:B------:R-:W-:-:S03]  /*18390*/  MOV R3, 0x43300000 ;  /* 0x4330000000037802 */ /* 0x000fc60000000f00 */
        /* <DEDUP_REMOVED lines=153> */
.L_x_5060:
[----:B------:R-:W-:Y:S05]  /*18d30*/  BSYNC.RECONVERGENT B0 ;  /* 0x0000000000007941 */ /* 0x000fea0003800200 */
.L_x_5059:
[----:B------:R-:W-:Y:S04]  /*18d40*/  BSSY.RECONVERGENT B0, `(.L_x_5061) ;  /* 0x000014a000007945 */ /* 0x000fe80003800200 */
[----:B------:R-:W-:Y:S05]  /*18d50*/  @P3 BRA !P0, `(.L_x_5062) ;  /* 0x0000000c00103947 */ /* 0x000fea0004000000 */
[----:B------:R-:W2:Y:S02]  /*18d60*/  DADD R22, -R22, 1 ;  /* 0x3ff0000016167429 */ /* 0x000ea40000000100 */
[----:B--2---:R-:W-:Y:S01]  /*18d70*/  ISETP.GT.AND P0, PT, R23, 0xfffff, PT ;  /* 0x000fffff1700780c */ /* 0x004fe20003f04270 */
[----:B------:R-:W-:Y:S01]  /*18d80*/  IMAD.MOV.U32 R3, RZ, RZ, R23 ;  /* 0x000000ffff037224 */ /* 0x000fe200078e0017 */
[----:B------:R-:W-:-:S15]  /*18d90*/  MOV R2, R22 ;  /* 0x0000001600027202 */ /* 0x000fde0000000f00 */
[----:B------:R-:W-:-:S15]  /*18da0*/  NOP ;  /* 0x0000000000007918 */ /* 0x000fde0000000000 */
[----:B------:R-:W-:-:S15]  /*18db0*/  NOP ;  /* 0x0000000000007918 */ /* 0x000fde0000000000 */
[----:B------:R-:W-:-:S15]  /*18dc0*/  NOP ;  /* 0x0000000000007918 */ /* 0x000fde0000000000 */
[----:B------:R-:W2:Y:S02]  /*18dd0*/  @!P0 DMUL R2, R2, 1.80143985094819840000e+16 ;  /* 0x4350000002028828 */ /* 0x000ea40000000000 */
[----:B--2---:R-:W-:Y:S01]  /*18de0*/  @!P0 MOV R23, R3 ;  /* 0x0000000300178202 */ /* 0x004fe20000000f00 */
[----:B------:R-:W-:-:S04]  /*18df0*/  @!P0 IMAD.MOV.U32 R22, RZ, RZ, R2 ;  /* 0x000000ffff168224 */ /* 0x000fc800078e0002 */
[----:B------:R-:W-:-:S05]  /*18e00*/  VIADD R0, R23, 0xffffffff ;  /* 0xffffffff17007836 */ /* 0x000fca0000000000 */
[----:B------:R-:W-:Y:S02]  /*18e10*/  ISETP.GE.U32.AND P1, PT, R0, 0x7fefffff, PT ;  /* 0x7fefffff0000780c */ /* 0x000fe40003f26070 */
[----:B------:R-:W-:Y:S02]  /*18e20*/  MOV R0, 0xfffffc01 ;  /* 0xfffffc0100007802 */ /* 0x000fe40000000f00 */
[----:B------:R-:W-:-:S09]  /*18e30*/  @!P0 MOV R0, 0xfffffbcb ;  /* 0xfffffbcb00008802 */ /* 0x000fd20000000f00 */
[----:B------:R-:W-:Y:S01]  /*18e40*/  @P1 MOV R4, 0x0 ;  /* 0x0000000000041802 */ /* 0x000fe20000000f00 */
[----:B------:R-:W-:Y:S01]  /*18e50*/  @P1 IMAD.MOV.U32 R5, RZ, RZ, 0x7ff00000 ;  /* 0x7ff00000ff051424 */ /* 0x000fe200078e00ff */
[----:B------:R-:W-:-:S15]  /*18e60*/  @P1 LOP3.LUT P2, RZ, R3, 0x7fffffff, RZ, 0xc0, !PT ;  /* 0x7fffffff03ff1812 */ /* 0x000fde000784c0ff */
[----:B------:R-:W-:-:S15]  /*18e70*/  NOP ;  /* 0x0000000000007918 */ /* 0x000fde0000000000 */
[----:B------:R-:W-:-:S07]  /*18e80*/  NOP ;  /* 0x0000000000007918 */ /* 0x000fce0000000000 */
[----:B------:R-:W0:Y:S02]  /*18e90*/  @P1 DFMA R4, R2, R4, +INF ;  /* 0x7ff000000204142b */ /* 0x000e240000000004 */
[----:B0-----:R-:W-:Y:S02]  /*18ea0*/  @P1 FSEL R6, R4, RZ, P2 ;  /* 0x000000ff04061208 */ /* 0x001fe40001000000 */
        /* <DEDUP_REMOVED lines=8> */
[----:B------:R-:W-:Y:S02]  /*18f30*/  MOV R12, RZ ;  /* 0x000000ff000c7202 */ /* 0x000fe40000000f00 */
[----:B------:R-:W-:-:S13]  /*18f40*/  ISETP.GE.U32.AND P0, PT, R3, 0x3ff6a09f, PT ;  /* 0x3ff6a09f0300780c */ /* 0x000fda0003f06070 */
[----:B------:R-:W-:Y:S02]  /*18f50*/  @P0 IADD3 R5, PT, PT, R3, -0x100000, RZ ;  /* 0xfff0000003050810 */ /* 0x000fe40007ffe0ff */
        /* <DEDUP_REMOVED lines=15> */
[----:B0-----:R0:W2:Y:S02]  /*19050*/  DFMA R6, -R14, R12, 1 ;  /* 0x3ff000000e06742b */ /* 0x0010a4000000010c */
[----:B0-----:R-:W-:Y:S01]  /*19060*/  IMAD.MOV.U32 R14, RZ, RZ, -0x748574fc ;  /* 0x8b7a8b04ff0e7424 */ /* 0x001fe200078e00ff */
[----:B------:R-:W-:-:S15]  /*19070*/  MOV R15, 0x3ed0ee25 ;  /* 0x3ed0ee25000f7802 */ /* 0x000fde0000000f00 */
[----:B------:R-:W-:-:S15]  /*19080*/  NOP ;  /* 0x0000000000007918 */ /* 0x000fde0000000000 */
[----:B------:R-:W-:-:S15]  /*19090*/  NOP ;  /* 0x0000000000007918 */ /* 0x000fde0000000000 */
[----:B------:R-:W-:-:S15]  /*190a0*/  NOP ;  /* 0x0000000000007918 */ /* 0x000fde0000000000 */
[----:B------:R-:W-:-:S01]  /*190b0*/  NOP ;  /* 0x0000000000007918 */ /* 0x000fc20000000000 */
[----:B--2---:R-:W0:-:S15]  /*190c0*/  DFMA R6, R6, R6, R6 ;  /* 0x000000060606722b */ /* 0x004e1e0000000006 */
        /* <DEDUP_REMOVED lines=102> */
[----:B------:R-:W2:Y:S01]  /*19730*/  DFMA R14, R10, R14, UR4 ;  /* 0x000000040a0e7e2b */ /* 0x000ea2000800000e */
        /* <DEDUP_REMOVED lines=11> */
[----:B--2---:R-:W0:-:S15]  /*197f0*/  DMUL R14, R10, R14 ;  /* 0x0000000e0a0e7228 */ /* 0x004e1e0000000000 */
        /* <DEDUP_REMOVED lines=24> */
[----:B0-----:R3:W4:Y:S02]  /*19980*/  DADD R6, R6, R4 ;  /* 0x0000000006067229 */ /* 0x0017240000000004 */
[----:B---34-:R-:W-:Y:S05]  /*19990*/  BRA `(.L_x_5063) ;  /* 0x0000000800107947 */ /* 0x018fea0003800000 */
.L_x_5062:
[----:B------:R-:W2:Y:S01]  /*199a0*/  DADD R8, -R22, 2 ;  /* 0x4000000016087429 */ /* 0x000ea20000000100 */
[----:B------:R-:W-:Y:S01]  /*199b0*/  IMAD.MOV.U32 R2, RZ, RZ, 0x1 ;  /* 0x00000001ff027424 */ /* 0x000fe200078e00ff */
[----:B--2---:R-:W0:Y:S01]  /*199c0*/  MUFU.RCP64H R3, R9 ;  /* 0x0000000900037308 */ /* 0x004e220000001800 */
        /* <DEDUP_REMOVED lines=44> */
[----:B------:R-:W-:Y:S01]  /*19c90*/  MOV R6, R4 ;  /* 0x0000000400067202 */ /* 0x000fe20000000f00 */
[----:B------:R-:W-:Y:S01]  /*19ca0*/  IMAD.MOV.U32 R3, RZ, RZ, R8 ;  /* 0x000000ffff037224 */ /* 0x000fe200078e0008 */
[----:B------:R-:W-:Y:S02]  /*19cb0*/  MOV R0, R9 ;  /* 0x0000000900007202 */ /* 0x000fe40000000f00 */
[----:B------:R-:W-:-:S07]  /*19cc0*/  MOV R4, 0x19ce0 ;  /* 0x00019ce000047802 */ /* 0x000fce0000000f00 */
[----:B-1----:R-:W-:Y:S05]  /*19cd0*/  CALL.REL.NOINC `($__internal_22_$__cuda_sm20_div_rn_f64_full) ;  /* 0x00000018006c7944 */ /* 0x002fea0003c00000 */
[----:B------:R-:W-:Y:S01]  /*19ce0*/  IMAD.MOV.U32 R2, RZ, RZ, R3 ;  /* 0x000000ffff027224 */ /* 0x000fe200078e0003 */
[----:B------:R-:W-:-:S07]  /*19cf0*/  MOV R3, R0 ;  /* 0x0000000000037202 */ /* 0x000fce0000000f00 */
.L_x_5065:
[----:B------:R-:W-:Y:S05]  /*19d00*/  BSYNC.RECONVERGENT B1 ;  /* 0x0000000000017941 */ /* 0x000fea0003800200 */
.L_x_5064:
[----:B------:R-:W-:Y:S01]  /*19d10*/  IMAD.MOV.U32 R8, RZ, RZ, -0x314d23bc ;  /* 0xceb2dc44ff087424 */ /* 0x000fe200078e00ff */
[----:B------:R-:W-:Y:S01]  /*19d20*/  MOV R9, 0x3ed087ff ;  /* 0x3ed087ff00097802 */ /* 0x000fe20000000f00 */
[----:B------:R-:W0:Y:S01]  /*19d30*/  DMUL R4, R2, R22 ;  /* 0x0000001602047228 */ /* 0x000e220000000000 */
[----:B------:R-:W-:Y:S01]  /*19d40*/  UMOV UR4, 0x2fbe14b5 ;  /* 0x2fbe14b500047882 */ /* 0x000fe20000000000 */
[----:B------:R-:W-:-:S15]  /*19d50*/  UMOV UR5, 0x3eb372fb ;  /* 0x3eb372fb00057882 */ /* 0x000fde0000000000 */
[----:B------:R-:W-:-:S15]  /*19d60*/  NOP ;  /* 0x0000000000007918 */ /* 0x000fde0000000000 */
[----:B------:R-:W-:-:S15]  /*19d70*/  NOP ;  /* 0x0000000000007918 */ /* 0x000fde0000000000 */
[----:B------:R-:W-:-:S15]  /*19d80*/  NOP ;  /* 0x0000000000007918 */ /* 0x000fde0000000000 */
[----:B------:R-:W-:-:S02]  /*19d90*/  NOP ;  /* 0x0000000000007918 */ /* 0x000fc40000000000 */
        /* <DEDUP_REMOVED lines=67> */
[----:B0-----:R0:W2:Y:S02]  /*1a1d0*/  DADD R6, R8, -R22 ;  /* 0x0000000008067229 */ /* 0x0010a40000000816 */
.L_x_5063:
[----:B------:R-:W-:Y:S05]  /*1a1e0*/  BSYNC.RECONVERGENT B0 ;  /* 0x0000000000007941 */ /* 0x000fea0003800200 */
.L_x_5061:
[----:B-1----:R-:W1:Y:S01]  /*1a1f0*/  DSETP.GEU.AND P0, PT, R24, -100, PT ;  /* 0xc05900001800742a */ /* 0x002e620003f0e000 */
[----:B------:R-:W-:Y:S01]  /*1a200*/  UPRMT UR4, UR43, 0x9910, URZ ;  /* 0x000099102b047896 */ /* 0x000fe200080000ff */
[----:B-1----:R-:W-:Y:S02]  /*1a210*/  FSEL R2, R24, RZ, P0 ;  /* 0x000000ff18027208 */ /* 0x002fe40000000000 */
[----:B------:R-:W-:Y:S01]  /*1a220*/  FSEL R3, R25, -3.390625, P0 ;  /* 0xc059000019037808 */ /* 0x000fe20000000000 */
[----:B------:R-:W-:-:S15]  /*1a230*/  UISETP.GT.AND UP0, UPT, UR4, 0x9, UPT ;  /* 0x000000090400788c */ /* 0x000fde000bf04270 */
[----:B------:R-:W-:-:S15]  /*1a240*/  NOP ;  /* 0x0000000000007918 */ /* 0x000fde0000000000 */
[----:B------:R-:W-:-:S15]  /*1a250*/  NOP ;  /* 0x0000000000007918 */ /* 0x000fde0000000000 */
[----:B------:R-:W-:-:S14]  /*1a260*/  NOP ;  /* 0x0000000000007918 */ /* 0x000fdc0000000000 */
[----:B--2---:R-:W1:-:S15]  /*1a270*/  DSETP.GEU.AND P1, PT, R6, -100, PT ;  /* 0xc05900000600742a */ /* 0x004e5e0003f2e000 */
        /* <DEDUP_REMOVED lines=9> */
[----:B------:R1:W2:Y:S02]  /*1a310*/  DMUL R18, R18, R2 ;  /* 0x0000000212127228 */ /* 0x0002a40000000000 */
[----:B-1----:R-:W-:Y:S02]  /*1a320*/  FSEL R2, R6, RZ, P1 ;  /* 0x000000ff06027208 */ /* 0x002fe40000800000 */
[----:B------:R-:W-:-:S15]  /*1a330*/  FSEL R3, R7, -3.390625, P1 ;  /* 0xc059000007037808 */ /* 0x000fde0000800000 */
[----:B------:R-:W-:-:S15]  /*1a340*/  NOP ;  /* 0x0000000000007918 */ /* 0x000fde0000000000 */
[----:B------:R-:W-:-:S15]  /*1a350*/  NOP ;  /* 0x0000000000007918 */ /* 0x000fde0000000000 */
[----:B------:R-:W-:-:S15]  /*1a360*/  NOP ;  /* 0x0000000000007918 */ /* 0x000fde0000000000 */
[----:B--2---:R1:W2:Y:S02]  /*1a370*/  DFMA R4, R4, R2, -R18 ;  /* 0x000000020404722b */ /* 0x0042a40000000812 */
[----:B-12---:R-:W-:Y:S05]  /*1a380*/  BRA.U UP0, `(.L_x_5066) ;  /* 0x0000000500707547 */ /* 0x006fea000b800000 */
        /* <DEDUP_REMOVED lines=9> */
[----:B-1----:R-:W-:Y:S01]  /*1a420*/  STG.E.U8 desc[UR36][R16.64], R5 ;  /* 0x0000000510007986 */ /* 0x002fe2000c101124 */
[----:B------:R-:W-:Y:S05]  /*1a430*/  EXIT ;  /* 0x000000000000794d */ /* 0x000fea0003800000 */
.L_x_5069:
[----:B------:R-:W1:Y:S02]  /*1a440*/  F2I.S64.F64.TRUNC R4, R4 ;  /* 0x0000000400047311 */ /* 0x000e64000030d900 */
[----:B-1----:R-:W-:-:S05]  /*1a450*/  IMAD.MOV.U32 R3, RZ, RZ, R4 ;  /* 0x000000ffff037224 */ /* 0x002fca00078e0004 */
[----:B------:R-:W-:Y:S01]  /*1a460*/  STG.E.U8 desc[UR36][R16.64], R3 ;  /* 0x0000000310007986 */ /* 0x000fe2000c101124 */
[----:B------:R-:W-:Y:S05]  /*1a470*/  EXIT ;  /* 0x000000000000794d */ /* 0x000fea0003800000 */
.L_x_5068:
[----:B------:R-:W-:-:S09]  /*1a480*/  UISETP.NE.AND UP0, UPT, UR4, 0x2, UPT ;  /* 0x000000020400788c */ /* 0x000fd2000bf05270 */
[----:B------:R-:W-:Y:S05]  /*1a490*/  BRA.U !UP0, `(.L_x_5071) ;  /* 0x0000000108287547 */ /* 0x000fea000b800000 */
[----:B------:R-:W-:-:S09]  /*1a4a0*/  UISETP.NE.AND UP0, UPT, UR4, 0x3, UPT ;  /* 0x000000030400788c */ /* 0x000fd2000bf05270 */
[----:B------:R-:W-:Y:S05]  /*1a4b0*/  BRA.U !UP0, `(.L_x_5072) ;  /* 0x0000000108147547 */ /* 0x000fea000b800000 */
[----:B------:R-:W-:-:S09]  /*1a4c0*/  UISETP.NE.AND UP0, UPT, UR4, 0x4, UPT ;  /* 0x000000040400788c */ /* 0x000fd2000bf05270 */
[----:B------:R-:W-:Y:S05]  /*1a4d0*/  BRA.U UP0, `(.L_x_5070) ;  /* 0x0000000d00247547 */ /* 0x000fea000b800000 */
[----:B------:R-:W1:Y:S02]  /*1a4e0*/  F2I.S64.F64.TRUNC R4, R4 ;  /* 0x0000000400047311 */ /* 0x000e64000030d900 */
[----:B-1----:R-:W-:Y:S01]  /*1a4f0*/  STG.E.64 desc[UR36][R16.64], R4 ;  /* 0x0000000410007986 */ /* 0x002fe2000c101b24 */
[----:B------:R-:W-:Y:S05]  /*1a500*/  EXIT ;  /* 0x000000000000794d */ /* 0x000fea0003800000 */
.L_x_5072:
[----:B------:R-:W1:Y:S02]  /*1a510*/  F2I.F64.TRUNC R5, R4 ;  /* 0x0000000400057311 */ /* 0x000e64000030d100 */
[----:B-1----:R-:W-:Y:S01]  /*1a520*/  STG.E desc[UR36][R16.64], R5 ;  /* 0x0000000510007986 */ /* 0x002fe2000c101924 */
[----:B------:R-:W-:Y:S05]  /*1a530*/  EXIT ;  /* 0x000000000000794d */ /* 0x000fea0003800000 */
.L_x_5071:
[----:B------:R-:W1:Y:S02]  /*1a540*/  F2I.F64.TRUNC R5, R4 ;  /* 0x0000000400057311 */ /* 0x000e64000030d100 */
[----:B-1----:R-:W-:Y:S01]  /*1a550*/  STG.E.U16 desc[UR36][R16.64], R5 ;  /* 0x0000000510007986 */ /* 0x002fe2000c101524 */
[----:B------:R-:W-:Y:S05]  /*1a560*/  EXIT ;  /* 0x000000000000794d */ /* 0x000fea0003800000 */
.L_x_5067:
        /* <DEDUP_REMOVED lines=15> */
[----:B------:R-:W-:Y:S01]  /*1a660*/  STG.E desc[UR36][R16.64], R3 ;  /* 0x0000000310007986 */ /* 0x000fe2000c101924 */
[----:B------:R-:W-:Y:S05]  /*1a670*/  EXIT ;  /* 0x000000000000794d */ /* 0x000fea0003800000 */
.L_x_5074:
        /* <DEDUP_REMOVED lines=10> */
[----:B------:R-:W-:Y:S01]  /*1a720*/  STG.E.U16 desc[UR36][R16.64], R0 ;  /* 0x0000000010007986 */ /* 0x000fe2000c101524 */
[----:B------:R-:W-:Y:S05]  /*1a730*/  EXIT ;  /* 0x000000000000794d */ /* 0x000fea0003800000 */
.L_x_5073:
        /* <DEDUP_REMOVED lines=16> */
[----:B------:R-:W-:Y:S01]  /*1a840*/  STG.E.64 desc[UR36][R16.64], R2 ;  /* 0x0000000210007986 */ /* 0x000fe2000c101b24 */
[----:B------:R-:W-:Y:S05]  /*1a850*/  EXIT ;  /* 0x000000000000794d */ /* 0x000fea0003800000 */
.L_x_5076:
        /* <DEDUP_REMOVED lines=11> */
[----:B------:R-:W-:Y:S01]  /*1a910*/  STG.E desc[UR36][R16.64], R3 ;  /* 0x0000000310007986 */ /* 0x000fe2000c101924 */
[----:B------:R-:W-:Y:S05]  /*1a920*/  EXIT ;  /* 0x000000000000794d */ /* 0x000fea0003800000 */
.L_x_5075:
[----:B------:R-:W-:Y:S01]  /*1a930*/  STG.E.64 desc[UR36][R16.64], R4 ;  /* 0x0000000410007986 */ /* 0x000fe2000c101b24 */
[----:B------:R-:W-:Y:S05]  /*1a940*/  EXIT ;  /* 0x000000000000794d */ /* 0x000fea0003800000 */
.L_x_5066:
        /* <DEDUP_REMOVED lines=11> */
[----:B-1----:R-:W-:Y:S01]  /*1aa00*/  STG.E.U16 desc[UR36][R16.64], R5 ;  /* 0x0000000510007986 */ /* 0x002fe2000c101524 */
[----:B------:R-:W-:Y:S05]  /*1aa10*/  EXIT ;  /* 0x000000000000794d */ /* 0x000fea0003800000 */
.L_x_5080:
        /* <DEDUP_REMOVED lines=10> */
[----:B0-----:R-:W-:-:S04]  /*1aac0*/  IMAD.MOV.U32 R8, RZ, RZ, 0x80 ;  /* 0x00000080ff087424 */ /* 0x001fc800078e00ff */
        /* <DEDUP_REMOVED lines=14> */
.L_x_5083:
[----:B------:R-:W-:-:S04]  /*1abb0*/  SHF.R.U32.HI R3, RZ, 0x18, R3 ;  /* 0x00000018ff037819 */ /* 0x000fc80000011603 */
[----:B------:R-:W-:-:S04]  /*1abc0*/  LOP3.LUT R0, R0, 0x80, R3, 0xf8, !PT ;  /* 0x0000008000007812 */ /* 0x000fc800078ef803 */
[----:B------:R-:W-:-:S07]  /*1abd0*/  PRMT R8, R0, 0x7610, R8 ;  /* 0x0000761000087816 */ /* 0x000fce0000000008 */
.L_x_5082:
[----:B------:R-:W-:Y:S05]  /*1abe0*/  BSYNC.RECONVERGENT B0 ;  /* 0x0000000000007941 */ /* 0x000fea0003800200 */
.L_x_5081:
[----:B------:R-:W-:Y:S01]  /*1abf0*/  STG.E.U8 desc[UR36][R16.64], R8 ;  /* 0x0000000810007986 */ /* 0x000fe2000c101124 */
[----:B------:R-:W-:Y:S05]  /*1ac00*/  EXIT ;  /* 0x000000000000794d */ /* 0x000fea0003800000 */
.L_x_5079:
        /* <DEDUP_REMOVED lines=10> */
[----:B0-----:R-:W-:-:S04]  /*1acb0*/  MOV R8, 0x80 ;  /* 0x0000008000087802 */ /* 0x001fc80000000f00 */
        /* <DEDUP_REMOVED lines=14> */
.L_x_5086:
[----:B------:R-:W-:-:S04]  /*1ada0*/  SHF.R.U32.HI R3, RZ, 0x18, R3 ;  /* 0x00000018ff037819 */ /* 0x000fc80000011603 */
[----:B------:R-:W-:-:S04]  /*1adb0*/  LOP3.LUT R0, R0, 0x80, R3, 0xf8, !PT ;  /* 0x0000008000007812 */ /* 0x000fc800078ef803 */
[----:B------:R-:W-:-:S07]  /*1adc0*/  PRMT R8, R0, 0x7610, R8 ;  /* 0x0000761000087816 */ /* 0x000fce0000000008 */
.L_x_5085:
[----:B------:R-:W-:Y:S05]  /*1add0*/  BSYNC.RECONVERGENT B0 ;  /* 0x0000000000007941 */ /* 0x000fea0003800200 */
.L_x_5084:
[----:B------:R-:W-:Y:S01]  /*1ade0*/  STG.E.U8 desc[UR36][R16.64], R8 ;  /* 0x0000000810007986 */ /* 0x000fe2000c101124 */
[----:B------:R-:W-:Y:S05]  /*1adf0*/  EXIT ;  /* 0x000000000000794d */ /* 0x000fea0003800000 */
.L_x_5078:
        /* <DEDUP_REMOVED lines=26> */
[----:B------:R-:W-:-:S05]  /*1afa0*/  @!P0 IMAD.MOV R0, RZ, RZ, R2 ;  /* 0x000000ffff008224 */ /* 0x000fca00078e0202 */
[----:B------:R-:W-:-:S05]  /*1afb0*/  @P2 MOV R3, R0 ;  /* 0x0000000000032202 */ /* 0x000fca0000000f00 */
[----:B------:R-:W-:Y:S01]  /*1afc0*/  STG.E.U8 desc[UR36][R16.64], R3 ;  /* 0x0000000310007986 */ /* 0x000fe2000c101124 */
[----:B------:R-:W-:Y:S05]  /*1afd0*/  EXIT ;  /* 0x000000000000794d */ /* 0x000fea0003800000 */
.L_x_5088:
[----:B------:R-:W1:Y:S02]  /*1afe0*/  F2I.U64.F64.TRUNC R4, R4 ;  /* 0x0000000400047311 */ /* 0x000e64000030d800 */
[----:B-1----:R-:W-:Y:S01]  /*1aff0*/  STG.E.64 desc[UR36][R16.64], R4 ;  /* 0x0000000410007986 */ /* 0x002fe2000c101b24 */
[----:B------:R-:W-:Y:S05]  /*1b000*/  EXIT ;  /* 0x000000000000794d */ /* 0x000fea0003800000 */
.L_x_5087:
[----:B------:R-:W1:Y:S02]  /*1b010*/  F2I.U32.F64.TRUNC R5, R4 ;  /* 0x0000000400057311 */ /* 0x000e64000030d000 */
[----:B-1----:R-:W-:Y:S01]  /*1b020*/  STG.E desc[UR36][R16.64], R5 ;  /* 0x0000000510007986 */ /* 0x002fe2000c101924 */
[----:B------:R-:W-:Y:S05]  /*1b030*/  EXIT ;  /* 0x000000000000794d */ /* 0x000fea0003800000 */
.L_x_5077:
        /* <DEDUP_REMOVED lines=8> */
[----:B------:R-:W-:Y:S01]  /*1b0c0*/  STG.E.U8 desc[UR36][R16.64], R3 ;  /* 0x0000000310007986 */ /* 0x000fe2000c101124 */
[----:B------:R-:W-:Y:S05]  /*1b0d0*/  EXIT ;  /* 0x000000000000794d */ /* 0x000fea0003800000 */
.L_x_5090:
[----:B------:R-:W-:-:S05]  /*1b0e0*/  CS2R R6, SRZ ;  /* 0x0000000000067805 */ /* 0x000fca000001ff00 */
[----:B------:R-:W-:Y:S01]  /*1b0f0*/  STG.E.128 desc[UR36][R16.64], R4 ;  /* 0x0000000410007986 */ /* 0x000fe2000c101d24 */
[----:B------:R-:W-:Y:S05]  /*1b100*/  EXIT ;  /* 0x000000000000794d */ /* 0x000fea0003800000 */
.L_x_5089:
[----:B------:R-:W-:-:S09]  /*1b110*/  UISETP.NE.AND UP0, UPT, UR4, 0xf, UPT ;  /* 0x0000000f0400788c */ /* 0x000fd2000bf05270 */
[----:B------:R-:W-:Y:S05]  /*1b120*/  BRA.U !UP0, `(.L_x_5091) ;  /* 0x0000000508287547 */ /* 0x000fea000b800000 */
[----:B------:R-:W-:-:S09]  /*1b130*/  UISETP.NE.AND UP0, UPT, UR4, 0x17, UPT ;  /* 0x000000170400788c */ /* 0x000fd2000bf05270 */
[----:B------:R-:W-:Y:S05]  /*1b140*/  BRA.U !UP0, `(.L_x_5092) ;  /* 0x0000000108b07547 */ /* 0x000fea000b800000 */
[----:B------:R-:W-:-:S09]  /*1b150*/  UISETP.NE.AND UP0, UPT, UR4, 0x18, UPT ;  /* 0x000000180400788c */ /* 0x000fd2000bf05270 */
[----:B------:R-:W-:Y:S05]  /*1b160*/  BRA.U !UP0, `(.L_x_5093) ;  /* 0x0000000108447547 */ /* 0x000fea000b800000 */
.L_x_5070:
[----:B------:R-:W-:Y:S01]  /*1b170*/  MOV R0, 0x0 ;  /* 0x0000000000007802 */ /* 0x000fe20000000f00 */
[----:B------:R-:W1:Y:S01]  /*1b180*/  LDCU.64 UR4, c[0x4][0x310] ;  /* 0x01006200ff0477ac */ /* 0x000e620008000a00 */
[----:B------:R-:W-:Y:S02]  /*1b190*/  HFMA2 R12, -RZ, RZ, 0, 5.9604644775390625e-08 ;  /* 0x00000001ff0c7431 */ /* 0x000fe400000001ff */
[----:B0-----:R-:W-:Y:S01]  /*1b1a0*/  IMAD.MOV.U32 R8, RZ, RZ, 0x65 ;  /* 0x00000065ff087424 */ /* 0x001fe200078e00ff */
[----:B------:R0:W2:Y:S01]  /*1b1b0*/  LDC.64 R2, c[0x4][R0] ;  /* 0x0100000000027b82 */ /* 0x0000a20000000a00 */
[----:B------:R-:W3:Y:S01]  /*1b1c0*/  LDCU.64 UR6, c[0x4][0x318] ;  /* 0x01006300ff0677ac */ /* 0x000ee20008000a00 */
[----:B------:R-:W-:Y:S01]  /*1b1d0*/  IMAD.MOV.U32 R13, RZ, RZ, RZ ;  /* 0x000000ffff0d7224 */ /* 0x000fe200078e00ff */
[----:B------:R-:W4:Y:S01]  /*1b1e0*/  LDCU.64 UR8, c[0x4][0x30] ;  /* 0x01000600ff0877ac */ /* 0x000f220008000a00 */
[----:B-1----:R-:W-:Y:S01]  /*1b1f0*/  IMAD.U32 R4, RZ, RZ, UR4 ;  /* 0x00000004ff047e24 */ /* 0x002fe2000f8e00ff */
[----:B------:R-:W-:Y:S01]  /*1b200*/  MOV R5, UR5 ;  /* 0x0000000500057c02 */ /* 0x000fe20008000f00 */
[----:B---3--:R-:W-:Y:S01]  /*1b210*/  IMAD.U32 R6, RZ, RZ, UR6 ;  /* 0x00000006ff067e24 */ /* 0x008fe2000f8e00ff */
[----:B------:R-:W-:Y:S01]  /*1b220*/  MOV R7, UR7 ;  /* 0x0000000700077c02 */ /* 0x000fe20008000f00 */
[----:B----4-:R-:W-:Y:S01]  /*1b230*/  IMAD.U32 R10, RZ, RZ, UR8 ;  /* 0x00000008ff0a7e24 */ /* 0x010fe2000f8e00ff */
[----:B0-----:R-:W-:-:S07]  /*1b240*/  MOV R11, UR9 ;  /* 0x00000009000b7c02 */ /* 0x001fce0008000f00 */
[----:B------:R-:W-:-:S07]  /*1b250*/  LEPC R20, `(.L_x_5094) ;  /* 0x000000001014794e */ /* 0x000fce0000000000 */
[----:B--2---:R-:W-:Y:S05]  /*1b260*/  CALL.ABS.NOINC R2 ;  /* 0x0000000002007343 */ /* 0x004fea0003c00000 */
.L_x_5094:
[----:B------:R-:W-:Y:S05]  /*1b270*/  EXIT ;  /* 0x000000000000794d */ /* 0x000fea0003800000 */
.L_x_5093:
        /* <DEDUP_REMOVED lines=10> */
[----:B------:R-:W-:-:S04]  /*1b320*/  MOV R0, 0x7f ;  /* 0x0000007f00007802 */ /* 0x000fc80000000f00 */
        /* <DEDUP_REMOVED lines=10> */
.L_x_5096:
[----:B------:R-:W-:Y:S05]  /*1b3d0*/  BSYNC.RECONVERGENT B0 ;  /* 0x0000000000007941 */ /* 0x000fea0003800200 */
.L_x_5095:
[----:B------:R-:W-:-:S05]  /*1b3e0*/  LOP3.LUT R3, R0, 0x80, R3, 0xf8, !PT ;  /* 0x0000008000037812 */ /* 0x000fca00078ef803 */
[----:B------:R-:W-:Y:S01]  /*1b3f0*/  STG.E.U8 desc[UR36][R16.64], R3 ;  /* 0x0000000310007986 */ /* 0x000fe2000c101124 */
[----:B------:R-:W-:Y:S05]  /*1b400*/  EXIT ;  /* 0x000000000000794d */ /* 0x000fea0003800000 */
.L_x_5092:
        /* <DEDUP_REMOVED lines=20> */
.L_x_5098:
[----:B------:R-:W-:Y:S01]  /*1b550*/  IMAD.MOV.U32 R0, RZ, RZ, 0x7f ;  /* 0x0000007fff007424 */ /* 0x000fe200078e00ff */
[----:B------:R-:W-:-:S04]  /*1b560*/  ISETP.GT.U32.AND P0, PT, R2, 0x7f800000, PT ;  /* 0x7f8000000200780c */ /* 0x000fc80003f04070 */
[----:B------:R-:W-:-:S09]  /*1b570*/  SEL R0, R0, 0x7c, P0 ;  /* 0x0000007c00007807 */ /* 0x000fd20000000000 */
.L_x_5099:
[----:B------:R-:W-:Y:S05]  /*1b580*/  BSYNC.RECONVERGENT B0 ;  /* 0x0000000000007941 */ /* 0x000fea0003800200 */
.L_x_5097:
[----:B------:R-:W-:-:S04]  /*1b590*/  SHF.R.U32.HI R3, RZ, 0x18, R3 ;  /* 0x00000018ff037819 */ /* 0x000fc80000011603 */
[----:B------:R-:W-:-:S05]  /*1b5a0*/  LOP3.LUT R3, R0, 0x80, R3, 0xf8, !PT ;  /* 0x0000008000037812 */ /* 0x000fca00078ef803 */
[----:B------:R-:W-:Y:S01]  /*1b5b0*/  STG.E.U8 desc[UR36][R16.64], R3 ;  /* 0x0000000310007986 */ /* 0x000fe2000c101124 */
[----:B------:R-:W-:Y:S05]  /*1b5c0*/  EXIT ;  /* 0x000000000000794d */ /* 0x000fea0003800000 */
.L_x_5091:
        /* <DEDUP_REMOVED lines=10> */
[----:B------:R-:W-:Y:S01]  /*1b670*/  STG.E.U16 desc[UR36][R16.64], R0 ;  /* 0x0000000010007986 */ /* 0x000fe2000c101524 */
[----:B------:R-:W-:Y:S05]  /*1b680*/  EXIT ;  /* 0x000000000000794d */ /* 0x000fea0003800000 */
        .weak           $__internal_22_$__cuda_sm20_div_rn_f64_full
        .type           $__internal_22_$__cuda_sm20_div_rn_f64_full,@function
        .size           $__internal_22_$__cuda_sm20_div_rn_f64_full,(.L_x_10648 - $__internal_22_$__cuda_sm20_div_rn_f64_full)
$__internal_22_$__cuda_sm20_div_rn_f64_full:
[----:B------:R-:W-:Y:S01]  /*1b690*/  IMAD.MOV.U32 R21, RZ, RZ, R5 ;  /* 0x000000ffff157224 */ /* 0x000fe200078e0005 */
[C---:B------:R-:W-:Y:S01]  /*1b6a0*/  LOP3.LUT R12, R0.reuse, 0x800fffff, RZ, 0xc0, !PT ;  /* 0x800fffff000c7812 */ /* 0x040fe200078ec0ff */
[----:B------:R-:W-:Y:S01]  /*1b6b0*/  IMAD.MOV.U32 R11, RZ, RZ, R0 ;  /* 0x000000ffff0b7224 */ /* 0x000fe200078e0000 */
[----:B------:R-:W-:Y:S01]  /*1b6c0*/  FSETP.GEU.AND P0, PT, |R0|, 1.469367938527859385e-39, PT ;  /* 0x001000000000780b */ /* 0x000fe20003f0e200 */
[----:B------:R-:W-:Y:S01]  /*1b6d0*/  IMAD.MOV.U32 R26, RZ, RZ, 0x1 ;  /* 0x00000001ff1a7424 */ /* 0x000fe200078e00ff */
[----:B------:R-:W-:Y:S01]  /*1b6e0*/  FSETP.GEU.AND P2, PT, |R21|, 1.469367938527859385e-39, PT ;  /* 0x001000001500780b */ /* 0x000fe20003f4e200 */
[----:B------:R-:W-:Y:S01]  /*1b6f0*/  BSSY.RECONVERGENT B2, `(.L_x_5100) ;  /* 0x000007e000027945 */ /* 0x000fe20003800200 */
[----:B------:R-:W-:Y:S02]  /*1b700*/  LOP3.LUT R13, R12, 0x3ff00000, RZ, 0xfc, !PT ;  /* 0x3ff000000c0d7812 */ /* 0x000fe400078efcff */
[-C--:B------:R-:W-:Y:S02]  /*1b710*/  MOV R10, R3.reuse ;  /* 0x00000003000a7202 */ /* 0x080fe40000000f00 */
[----:B------:R-:W-:-:S02]  /*1b720*/  MOV R12, R3 ;  /* 0x00000003000c7202 */ /* 0x000fc40000000f00 */
[----:B------:R-:W-:Y:S02]  /*1b730*/  LOP3.LUT R5, R21, 0x7ff00000, RZ, 0xc0, !PT ;  /* 0x7ff0000015057812 */ /* 0x000fe400078ec0ff */
[----:B------:R-:W-:Y:S02]  /*1b740*/  MOV R20, R6 ;  /* 0x0000000600147202 */ /* 0x000fe40000000f00 */
[----:B------:R-:W-:Y:S01]  /*1b750*/  LOP3.LUT R6, R0, 0x7ff00000, RZ, 0xc0, !PT ;  /* 0x7ff0000000067812 */ /* 0x000fe200078ec0ff */
[----:B------:R-:W0:Y:S01]  /*1b760*/  @!P0 DMUL R12, R10, 8.98846567431157953865e+307 ;  /* 0x7fe000000a0c8828 */ /* 0x000e220000000000 */
[----:B------:R-:W-:Y:S01]  /*1b770*/  @!P2 LOP3.LUT R3, R11, 0x7ff00000, RZ, 0xc0, !PT ;  /* 0x7ff000000b03a812 */ /* 0x000fe200078ec0ff */
[----:B0-----:R-:W0:Y:S01]  /*1b780*/  MUFU.RCP64H R27, R13 ;  /* 0x0000000d001b7308 */ /* 0x001e220000001800 */
[C---:B------:R-:W-:Y:S01]  /*1b790*/  ISETP.GE.U32.AND P1, PT, R5.reuse, R6, PT ;  /* 0x000000060500720c */ /* 0x040fe20003f26070 */
[----:B------:R-:W-:Y:S01]  /*1b7a0*/  IMAD.MOV.U32 R14, RZ, RZ, R20 ;  /* 0x000000ffff0e7224 */ /* 0x000fe200078e0014 */
[----:B------:R-:W-:Y:S01]  /*1b7b0*/  @!P2 ISETP.GE.U32.AND P3, PT, R5, R3, PT ;  /* 0x000000030500a20c */ /* 0x000fe20003f66070 */
[----:B------:R-:W-:Y:S01]  /*1b7c0*/  HFMA2 R3, -RZ, RZ, 0.0045166015625, 0 ;  /* 0x1ca00000ff037431 */ /* 0x000fe200000001ff */
[----:B------:R-:W-:-:S02]  /*1b7d0*/  @!P2 MOV R28, RZ ;  /* 0x000000ff001ca202 */ /* 0x000fc40000000f00 */
[----:B------:R-:W-:Y:S02]  /*1b7e0*/  @!P0 LOP3.LUT R6, R13, 0x7ff00000, RZ, 0xc0, !PT ;  /* 0x7ff000000d068812 */ /* 0x000fe400078ec0ff */
[C---:B------:R-:W-:Y:S02]  /*1b7f0*/  @!P2 SEL R0, R3.reuse, 0x63400000, !P3 ;  /* 0x634000000300a807 */ /* 0x040fe40005800000 */
[----:B------:R-:W-:Y:S02]  /*1b800*/  SEL R7, R3, 0x63400000, !P1 ;  /* 0x6340000003077807 */ /* 0x000fe40004800000 */
[--C-:B------:R-:W-:Y:S02]  /*1b810*/  @!P2 LOP3.LUT R0, R0, 0x80000000, R21.reuse, 0xf8, !PT ;  /* 0x800000000000a812 */ /* 0x100fe400078ef815 */
[----:B------:R-:W-:Y:S02]  /*1b820*/  LOP3.LUT R15, R7, 0x800fffff, R21, 0xf8, !PT ;  /* 0x800fffff070f7812 */ /* 0x000fe400078ef815 */
[----:B------:R-:W-:Y:S01]  /*1b830*/  @!P2 LOP3.LUT R29, R0, 0x100000, RZ, 0xfc, !PT ;  /* 0x00100000001da812 */ /* 0x000fe200078efcff */
[----:B------:R-:W-:-:S15]  /*1b840*/  IMAD.MOV.U32 R0, RZ, RZ, R5 ;  /* 0x000000ffff007224 */ /* 0x000fde00078e0005 */
[----:B------:R-:W-:-:S15]  /*1b850*/  NOP ;  /* 0x0000000000007918 */ /* 0x000fde0000000000 */
[----:B------:R-:W-:-:S14]  /*1b860*/  NOP ;  /* 0x0000000000007918 */ /* 0x000fdc0000000000 */
[----:B------:R-:W1:Y:S02]  /*1b870*/  @!P2 DFMA R14, R14, 2, -R28 ;  /* 0x400000000e0ea82b */ /* 0x000e64000000081c */
[----:B-1----:R-:W-:-:S04]  /*1b880*/  @!P2 LOP3.LUT R0, R15, 0x7ff00000, RZ, 0xc0, !PT ;  /* 0x7ff000000f00a812 */ /* 0x002fc800078ec0ff */
[----:B------:R-:W-:-:S04]  /*1b890*/  IADD3 R7, PT, PT, R0, -0x1, RZ ;  /* 0xffffffff00077810 */ /* 0x000fc80007ffe0ff */
[----:B------:R-:W-:-:S15]  /*1b8a0*/  ISETP.GT.U32.AND P0, PT, R7, 0x7feffffe, PT ;  /* 0x7feffffe0700780c */ /* 0x000fde0003f04070 */
[----:B------:R-:W-:-:S15]  /*1b8b0*/  NOP ;  /* 0x0000000000007918 */ /* 0x000fde0000000000 */
[----:B------:R-:W-:-:S15]  /*1b8c0*/  NOP ;  /* 0x0000000000007918 */ /* 0x000fde0000000000 */
[----:B------:R-:W-:-:S09]  /*1b8d0*/  NOP ;  /* 0x0000000000007918 */ /* 0x000fd20000000000 */
        /* <DEDUP_REMOVED lines=21> */
[----:B0-----:R-:W-:-:S05]  /*1ba30*/  VIADD R8, R6, 0xffffffff ;  /* 0xffffffff06087836 */ /* 0x001fca0000000000 */
[----:B------:R-:W-:-:S15]  /*1ba40*/  ISETP.GT.U32.OR P0, PT, R8, 0x7feffffe, P0 ;  /* 0x7feffffe0800780c */ /* 0x000fde0000704470 */
[----:B------:R-:W-:-:S15]  /*1ba50*/  NOP ;  /* 0x0000000000007918 */ /* 0x000fde0000000000 */
[----:B------:R-:W-:-:S15]  /*1ba60*/  NOP ;  /* 0x0000000000007918 */ /* 0x000fde0000000000 */
[----:B------:R-:W-:-:S12]  /*1ba70*/  NOP ;  /* 0x0000000000007918 */ /* 0x000fd80000000000 */
[----:B-1----:R-:W0:-:S15]  /*1ba80*/  DMUL R28, R30, R14 ;  /* 0x0000000e1e1c7228 */ /* 0x002e1e0000000000 */
        /* <DEDUP_REMOVED lines=15> */
[----:B------:R-:W-:-:S04]  /*1bb80*/  SEL R3, R3, 0x63400000, !P0 ;  /* 0x6340000003037807 */ /* 0x000fc80004000000 */
[----:B------:R-:W-:Y:S02]  /*1bb90*/  IADD3 R3, PT, PT, -R3, R6, RZ ;  /* 0x0000000603037210 */ /* 0x000fe40007ffe1ff */
[----:B------:R-:W-:-:S03]  /*1bba0*/  MOV R6, RZ ;  /* 0x000000ff00067202 */ /* 0x000fc60000000f00 */
[----:B------:R-:W-:-:S06]  /*1bbb0*/  VIADD R7, R3, 0x7fe00000 ;  /* 0x7fe0000003077836 */ /* 0x000fcc0000000000 */
[----:B------:R-:W0:Y:S02]  /*1bbc0*/  DMUL R26, R8, R6 ;  /* 0x00000006081a7228 */ /* 0x000e240000000000 */
[----:B0-----:R-:W-:-:S13]  /*1bbd0*/  FSETP.GTU.AND P0, PT, |R27|, 1.469367938527859385e-39, PT ;  /* 0x001000001b00780b */ /* 0x001fda0003f0c200 */
[----:B------:R-:W-:Y:S05]  /*1bbe0*/  @P0 BRA `(.L_x_5102) ;  /* 0x0000000000b80947 */ /* 0x000fea0003800000 */
[----:B------:R-:W0:Y:S02]  /*1bbf0*/  DFMA R12, R8, -R12, R14 ;  /* 0x8000000c080c722b */ /* 0x000e24000000000e */
[C---:B0-----:R-:W-:Y:S01]  /*1bc00*/  FSETP.NEU.AND P0, PT, R13.reuse, RZ, PT ;  /* 0x000000ff0d00720b */ /* 0x041fe20003f0d000 */
[----:B------:R-:W-:Y:S01]  /*1bc10*/  IMAD.MOV.U32 R12, RZ, RZ, RZ ;  /* 0x000000ffff0c7224 */ /* 0x000fe200078e00ff */
[----:B------:R-:W-:-:S04]  /*1bc20*/  LOP3.LUT R10, R13, 0x80000000, R11, 0x48, !PT ;  /* 0x800000000d0a7812 */ /* 0x000fc800078e480b */
[----:B------:R-:W-:-:S07]  /*1bc30*/  LOP3.LUT R13, R10, R7, RZ, 0xfc, !PT ;  /* 0x000000070a0d7212 */ /* 0x000fce00078efcff */
[----:B------:R-:W-:Y:S05]  /*1bc40*/  @!P0 BRA `(.L_x_5102) ;  /* 0x0000000000a08947 */ /* 0x000fea0003800000 */
[C---:B------:R-:W-:Y:S01]  /*1bc50*/  IADD3 R7, PT, PT, -R3.reuse, RZ, RZ ;  /* 0x000000ff03077210 */ /* 0x040fe20007ffe1ff */
[----:B------:R-:W-:Y:S01]  /*1bc60*/  IMAD.MOV.U32 R6, RZ, RZ, RZ ;  /* 0x000000ffff067224 */ /* 0x000fe200078e00ff */
[----:B------:R-:W-:-:S05]  /*1bc70*/  IADD3 R3, PT, PT, -R3, -0x43300000, RZ ;  /* 0xbcd0000003037810 */ /* 0x000fca0007ffe1ff */
[----:B------:R-:W0:Y:S02]  /*1bc80*/  DFMA R6, R26, -R6, R8 ;  /* 0x800000061a06722b */ /* 0x000e240000000008 */
[----:B0-----:R-:W-:-:S15]  /*1bc90*/  FSETP.NEU.AND P0, PT, |R7|, R3, PT ;  /* 0x000000030700720b */ /* 0x001fde0003f0d200 */
[----:B------:R-:W-:-:S15]  /*1bca0*/  NOP ;  /* 0x0000000000007918 */ /* 0x000fde0000000000 */
[----:B------:R-:W-:-:S15]  /*1bcb0*/  NOP ;  /* 0x0000000000007918 */ /* 0x000fde0000000000 */
[----:B------:R-:W-:-:S15]  /*1bcc0*/  NOP ;  /* 0x0000000000007918 */ /* 0x000fde0000000000 */
[----:B------:R-:W-:-:S02]  /*1bcd0*/  NOP ;  /* 0x0000000000007918 */ /* 0x000fc40000000000 */
[----:B------:R-:W0:Y:S02]  /*1bce0*/  DMUL.RP R8, R8, R12 ;  /* 0x0000000c08087228 */ /* 0x000e240000008000 */
[----:B0-----:R-:W-:Y:S02]  /*1bcf0*/  LOP3.LUT R10, R9, R10, RZ, 0x3c, !PT ;  /* 0x0000000a090a7212 */ /* 0x001fe400078e3cff */
[----:B------:R-:W-:Y:S02]  /*1bd00*/  FSEL R0, R8, R26, !P0 ;  /* 0x0000001a08007208 */ /* 0x000fe40004000000 */
[----:B------:R-:W-:Y:S02]  /*1bd10*/  FSEL R10, R10, R27, !P0 ;  /* 0x0000001b0a0a7208 */ /* 0x000fe40004000000 */
[----:B------:R-:W-:-:S03]  /*1bd20*/  MOV R26, R0 ;  /* 0x00000000001a7202 */ /* 0x000fc60000000f00 */
[----:B------:R-:W-:Y:S01]  /*1bd30*/  IMAD.MOV.U32 R27, RZ, RZ, R10 ;  /* 0x000000ffff1b7224 */ /* 0x000fe200078e000a */
[----:B------:R-:W-:Y:S06]  /*1bd40*/  BRA `(.L_x_5102) ;  /* 0x0000000000607947 */ /* 0x000fec0003800000 */
.L_x_5101:
[----:B------:R-:W0:Y:S02]  /*1bd50*/  DSETP.NAN.AND P0, PT, R20, R20, PT ;  /* 0x000000141400722a */ /* 0x000e240003f08000 */
[----:B0-----:R-:W-:Y:S05]  /*1bd60*/  @P0 BRA `(.L_x_5103) ;  /* 0x00000000004c0947 */ /* 0x001fea0003800000 */
[----:B------:R-:W0:Y:S02]  /*1bd70*/  DSETP.NAN.AND P0, PT, R10, R10, PT ;  /* 0x0000000a0a00722a */ /* 0x000e240003f08000 */
[----:B0-----:R-:W-:Y:S05]  /*1bd80*/  @P0 BRA `(.L_x_5104) ;  /* 0x0000000000340947 */ /* 0x001fea0003800000 */
[----:B------:R-:W-:Y:S01]  /*1bd90*/  ISETP.NE.AND P0, PT, R0, R6, PT ;  /* 0x000000060000720c */ /* 0x000fe20003f05270 */
[----:B------:R-:W-:Y:S01]  /*1bda0*/  IMAD.MOV.U32 R27, RZ, RZ, -0x80000 ;  /* 0xfff80000ff1b7424 */ /* 0x000fe200078e00ff */
[----:B------:R-:W-:-:S11]  /*1bdb0*/  MOV R26, 0x0 ;  /* 0x00000000001a7802 */ /* 0x000fd60000000f00 */
[----:B------:R-:W-:Y:S05]  /*1bdc0*/  @!P0 BRA `(.L_x_5102) ;  /* 0x0000000000408947 */ /* 0x000fea0003800000 */
[----:B------:R-:W-:Y:S02]  /*1bdd0*/  ISETP.NE.AND P0, PT, R0, 0x7ff00000, PT ;  /* 0x7ff000000000780c */ /* 0x000fe40003f05270 */
[----:B------:R-:W-:Y:S02]  /*1bde0*/  LOP3.LUT R10, R21, 0x80000000, R11, 0x48, !PT ;  /* 0x80000000150a7812 */ /* 0x000fe400078e480b */
[----:B------:R-:W-:-:S13]  /*1bdf0*/  ISETP.EQ.OR P0, PT, R6, RZ, !P0 ;  /* 0x000000ff0600720c */ /* 0x000fda0004702670 */
[----:B------:R-:W-:Y:S01]  /*1be00*/  @P0 LOP3.LUT R0, R10, 0x7ff00000, RZ, 0xfc, !PT ;  /* 0x7ff000000a000812 */ /* 0x000fe200078efcff */
[----:B------:R-:W-:Y:S01]  /*1be10*/  @!P0 IMAD.MOV.U32 R27, RZ, RZ, R10 ;  /* 0x000000ffff1b8224 */ /* 0x000fe200078e000a */
[----:B------:R-:W-:Y:S02]  /*1be20*/  @!P0 MOV R26, RZ ;  /* 0x000000ff001a8202 */ /* 0x000fe40000000f00 */
[----:B------:R-:W-:Y:S01]  /*1be30*/  @P0 MOV R26, RZ ;  /* 0x000000ff001a0202 */ /* 0x000fe20000000f00 */
[----:B------:R-:W-:Y:S01]  /*1be40*/  @P0 IMAD.MOV.U32 R27, RZ, RZ, R0 ;  /* 0x000000ffff1b0224 */ /* 0x000fe200078e0000 */
[----:B------:R-:W-:Y:S06]  /*1be50*/  BRA `(.L_x_5102) ;  /* 0x00000000001c7947 */ /* 0x000fec0003800000 */
.L_x_5104:
[----:B------:R-:W-:Y:S02]  /*1be60*/  LOP3.LUT R0, R11, 0x80000, RZ, 0xfc, !PT ;  /* 0x000800000b007812 */ /* 0x000fe400078efcff */
[----:B------:R-:W-:-:S03]  /*1be70*/  MOV R26, R10 ;  /* 0x0000000a001a7202 */ /* 0x000fc60000000f00 */
[----:B------:R-:W-:Y:S01]  /*1be80*/  IMAD.MOV.U32 R27, RZ, RZ, R0 ;  /* 0x000000ffff1b7224 */ /* 0x000fe200078e0000 */
[----:B------:R-:W-:Y:S06]  /*1be90*/  BRA `(.L_x_5102) ;  /* 0x00000000000c7947 */ /* 0x000fec0003800000 */
.L_x_5103:
[----:B------:R-:W-:Y:S02]  /*1bea0*/  LOP3.LUT R0, R21, 0x80000, RZ, 0xfc, !PT ;  /* 0x0008000015007812 */ /* 0x000fe400078efcff */
[----:B------:R-:W-:-:S03]  /*1beb0*/  MOV R26, R20 ;  /* 0x00000014001a7202 */ /* 0x000fc60000000f00 */
[----:B------:R-:W-:-:S07]  /*1bec0*/  IMAD.MOV.U32 R27, RZ, RZ, R0 ;  /* 0x000000ffff1b7224 */ /* 0x000fce00078e0000 */
.L_x_5102:
[----:B------:R-:W-:Y:S05]  /*1bed0*/  BSYNC.RECONVERGENT B2 ;  /* 0x0000000000027941 */ /* 0x000fea0003800200 */
.L_x_5100:
[----:B------:R-:W-:Y:S01]  /*1bee0*/  HFMA2 R5, -RZ, RZ, 0, 0 ;  /* 0x00000000ff057431 */ /* 0x000fe200000001ff */
[----:B------:R-:W-:Y:S01]  /*1bef0*/  MOV R3, R26 ;  /* 0x0000001a00037202 */ /* 0x000fe20000000f00 */
[----:B------:R-:W-:Y:S02]  /*1bf00*/  IMAD.MOV.U32 R0, RZ, RZ, R27 ;  /* 0x000000ffff007224 */ /* 0x000fe400078e001b */
[----:B------:R-:W-:Y:S05]  /*1bf10*/  RET.REL.NODEC R4 `(_ZN2at6native18elementwise_kernelILi128ELi4EZNS0_15gpu_kernel_implIZZZNS0_29binary_cross_entropy_out_cudaERKNS_6TensorES5_RKSt8optionalIS3_ElRS3_ENKUlvE_clEvENKUlvE_clEvEUlddE_EEvRNS_18TensorIteratorBaseERKT_EUliE_EEviT1_) ;  /* 0xfffffe4004387950 */ /* 0x000fea0003c3ffff */
.L_x_5105:
        /* <DEDUP_REMOVED lines=14> */
.L_x_10648:


//--------------------- .text._ZN2at6native27unrolled_elementwise_kernelIZZZNS0_29binary_cross_entropy_out_cudaERKNS_6TensorES4_RKSt8optionalIS2_ElRS2_ENKUlvE_clEvENKUlvE_clEvEUlddE_St5arrayIPcLm3EELi4E23TrivialOffsetCalculatorILi2EjESG_ILi1EjENS0_6memory12LoadWithCastILi2EEENSJ_13StoreWithCastILi1EEEEEviT_T0_T2_T3_T4_T5_ --------------------------
	.section	.text._ZN2at6native27unrolled_elementwise_kernelIZZZNS0_29binary_cross_entropy_out_cudaERKNS_6TensorES4_RKSt8optionalIS2_ElRS2_ENKUlvE_clEvENKUlvE_clEvEUlddE_St5arrayIPcLm3EELi4E23TrivialOffsetCalculatorILi2EjESG_ILi1EjENS0_6memory12LoadWithCastILi2EEENSJ_13StoreWithCastILi1EEEEEviT_T0_T2_T3_T4_T5_,"ax",@progbits
	.align	128
        .global         _ZN2at6native27unrolled_elementwise_kernelIZZZNS0_29binary_cross_entropy_out_cudaERKNS_6TensorES4_RKSt8optionalIS2_ElRS2_ENKUlvE_clEvENKUlvE_clEvEUlddE_St5arrayIPcLm3EELi4E23TrivialOffsetCalculatorILi2EjESG_ILi1EjENS0_6memory12LoadWithCastILi2EEENSJ_13StoreWithCastILi1EEEEEviT_T0_T2_T3_T4_T5_
        .type           _ZN2at6native27unrolled_elementwise_kernelIZZZNS0_29binary_cross_entropy_out_cudaERKNS_6TensorES4_RKSt8optionalIS2_ElRS2_ENKUlvE_clEvENKUlvE_clEvEUlddE_St5arrayIPcLm3EELi4E23TrivialOffsetCalculatorILi2EjESG_ILi1EjENS0_6memory12LoadWithCastILi2EEENSJ_13StoreWithCastILi1EEEEEviT_T0_T2_T3_T4_T5_,@function
        .size           _ZN2at6native27unrolled_elementwise_kernelIZZZNS0_29binary_cross_entropy_out_cudaERKNS_6TensorES4_RKSt8optionalIS2_ElRS2_ENKUlvE_clEvENKUlvE_clEvEUlddE_St5arrayIPcLm3EELi4E23TrivialOffsetCalculatorILi2EjESG_ILi1EjENS0_6memory12LoadWithCastILi2EEENSJ_13StoreWithCastILi1EEEEEviT_T0_T2_T3_T4_T5_,(.L_x_10649 - _ZN2at6native27unrolled_elementwise_kernelIZZZNS0_29binary_cross_entropy_out_cudaERKNS_6TensorES4_RKSt8optionalIS2_ElRS2_ENKUlvE_clEvENKUlvE_clEvEUlddE_St5arrayIPcLm3EELi4E23TrivialOffsetCalculatorILi2EjESG_ILi1EjENS0_6memory12LoadWithCastILi2EEENSJ_13StoreWithCastILi1EEEEEviT_T0_T2_T3_T4_T5_)
        .other          _ZN2at6native27unrolled_elementwise_kernelIZZZNS0_29binary_cross_entropy_out_cudaERKNS_6TensorES4_RKSt8optionalIS2_ElRS2_ENKUlvE_clEvENKUlvE_clEvEUlddE_St5arrayIPcLm3EELi4E23TrivialOffsetCalculatorILi2EjESG_ILi1EjENS0_6memory12LoadWithCastILi2EEENSJ_13StoreWithCastILi1EEEEEviT_T0_T2_T3_T4_T5_,@"STO_CUDA_ENTRY STV_DEFAULT"
_ZN2at6native27unrolled_elementwise_kernelIZZZNS0_29binary_cross_entropy_out_cudaERKNS_6TensorES4_RKSt8optionalIS2_ElRS2_ENKUlvE_clEvENKUlvE_clEvEUlddE_St5arrayIPcLm3EELi4E23TrivialOffsetCalculatorILi2EjESG_ILi1EjENS0_6memory12LoadWithCastILi2EEENSJ_13StoreWithCastILi1EEEEEviT_T0_T2_T3_T4_T5_:
.text._ZN2at6native27unrolled_elementwise_kernelIZZZNS0_29binary_cross_entropy_out_cudaERKNS_6TensorES4_RKSt8optionalIS2_ElRS2_ENKUlvE_clEvENKUlvE_clEvEUlddE_St5arrayIPcLm3EELi4E23TrivialOffsetCalculatorILi2EjESG_ILi1EjENS0_6memory12LoadWithCastILi2EEENSJ_13StoreWithCastILi1EEEEEviT_T0_T2_T3_T4_T5_:
[----:B------:R-:W0:Y:S01]  /*0000*/  LDC R1, c[0x0][0x37c] ;  /* 0x0000df00ff017b82 */ /* 0x000e220000000800 */
[----:B------:R-:W1:Y:S07]  /*0010*/  S2R R36, SR_CTAID.X ;  /* 0x0000000000247919 */ /* 0x000e6e0000002500 */
[----:B------:R-:W1:Y:S01]  /*0020*/  LDC R3, c[0x0][0x380] ;  /* 0x0000e000ff037b82 */ /* 0x000e620000000800 */
[----:B------:R-:W2:Y:S01]  /*0030*/  LDCU.64 UR36, c[0x0][0x358] ;  /* 0x00006b00ff2477ac */ /* 0x000ea20008000a00 */
[----:B------:R-:W-:Y:S01]  /*0040*/  BSSY.RECONVERGENT B6, `(.L_x_5106) ;  /* 0x00001ee000067945 */ /* 0x000fe20003800200 */
[----:B------:R-:W3:Y:S01]  /*0050*/  S2R R35, SR_TID.X ;  /* 0x0000000000237919 */ /* 0x000ee20000002100 */
[----:B------:R-:W-:Y:S01]  /*0060*/  CS2R R32, SRZ ;  /* 0x0000000000207805 */ /* 0x000fe2000001ff00 */
[----:B------:R-:W4:Y:S01]  /*0070*/  LDCU.U8 UR38, c[0x0][0x3a4] ;  /* 0x00007480ff2677ac */ /* 0x000f220008000000 */
[----:B------:R-:W-:Y:S01]  /*0080*/  CS2R R30, SRZ ;  /* 0x00000000001e7805 */ /* 0x000fe2000001ff00 */
        /* <DEDUP_REMOVED lines=26> */
.L_x_5112:
[----:B------:R-:W2:Y:S02]  /*0230*/  LDG.E.U8 R4, desc[UR36][R4.64] ;  /* 0x0000002404047981 */ /* 0x000ea4000c1e1100 */
[----:B--2---:R0:W1:Y:S02]  /*0240*/  I2F.F64.U16 R32, R4 ;  /* 0x0000000400207312 */ /* 0x0040640000101800 */
[----:B01----:R-:W-:Y:S05]  /*0250*/  BRA `(.L_x_5114) ;  /* 0x0000000c00647947 */ /* 0x003fea0003800000 */
.L_x_5111:
        /* <DEDUP_REMOVED lines=9> */
.L_x_5116:
[----:B------:R-:W2:Y:S02]  /*02f0*/  LDG.E R4, desc[UR36][R4.64] ;  /* 0x0000002404047981 */ /* 0x000ea4000c1e1900 */
[----:B--2---:R0:W1:Y:S02]  /*0300*/  I2F.F64 R32, R4 ;  /* 0x0000000400207312 */ /* 0x0040640000201c00 */
[----:B01----:R-:W-:Y:S05]  /*0310*/  BRA `(.L_x_5114) ;  /* 0x0000000c00347947 */ /* 0x003fea0003800000 */
.L_x_5115:
[----:B------:R-:W2:Y:S02]  /*0320*/  LDG.E.U16 R4, desc[UR36][R4.64] ;  /* 0x0000002404047981 */ /* 0x000ea4000c1e1500 */
[----:B--2---:R0:W1:Y:S02]  /*0330*/  I2F.F64.S16 R32, R4 ;  /* 0x0000000400207312 */ /* 0x0040640000101c00 */
[----:B01----:R-:W-:Y:S05]  /*0340*/  BRA `(.L_x_5114) ;  /* 0x0000000c00287947 */ /* 0x003fea0003800000 */
.L_x_5110:
        /* <DEDUP_REMOVED lines=10> */
.L_x_5118:
[----:B------:R-:W2:Y:S02]  /*03f0*/  LDG.E.U16 R0, desc[UR36][R4.64] ;  /* 0x0000002404007981 */ /* 0x000ea4000c1e1500 */
[----:B--2---:R-:W-:-:S05]  /*0400*/  HADD2.F32 R0, -RZ, R0.H0_H0 ;  /* 0x20000000ff007230 */ /* 0x004fca0000004100 */
[----:B------:R-:W-:-:S04]  /*0410*/  FMUL.FTZ R0, R0, 1 ;  /* 0x3f80000000007820 */ /* 0x000fc80000410000 */
[----:B------:R1:W2:Y:S02]  /*0420*/  F2F.F64.F32 R32, R0 ;  /* 0x0000000000207310 */ /* 0x0002a40000201800 */
[----:B-12---:R-:W-:Y:S05]  /*0430*/  BRA `(.L_x_5114) ;  /* 0x0000000800ec7947 */ /* 0x006fea0003800000 */
.L_x_5117:
        /* <DEDUP_REMOVED lines=10> */
.L_x_5120:
[----:B------:R-:W2:Y:S02]  /*04e0*/  LDG.E.U16 R4, desc[UR36][R4.64] ;  /* 0x0000002404047981 */ /* 0x000ea4000c1e1500 */
[----:B--2---:R-:W-:-:S05]  /*04f0*/  HADD2.F32 R0, -RZ, R4.H0_H0 ;  /* 0x20000004ff007230 */ /* 0x004fca0000004100 */
[----:B------:R-:W-:-:S04]  /*0500*/  FMUL.FTZ R0, R0, 1 ;  /* 0x3f80000000007820 */ /* 0x000fc80000410000 */
[----:B------:R1:W2:Y:S02]  /*0510*/  F2F.F64.F32 R32, R0 ;  /* 0x0000000000207310 */ /* 0x0002a40000201800 */
[----:B-12---:R-:W-:Y:S05]  /*0520*/  BRA `(.L_x_5114) ;  /* 0x0000000800b07947 */ /* 0x006fea0003800000 */
.L_x_5119:
[----:B------:R0:W5:Y:S01]  /*0530*/  LDG.E.64 R32, desc[UR36][R4.64] ;  /* 0x0000002404207981 */ /* 0x000162000c1e1b00 */
[----:B------:R-:W-:Y:S05]  /*0540*/  BRA `(.L_x_5114) ;  /* 0x0000000800a87947 */ /* 0x000fea0003800000 */
.L_x_5109:
        /* <DEDUP_REMOVED lines=13> */
.L_x_5123:
[----:B------:R1:W5:Y:S01]  /*0620*/  LDG.E.64 R32, desc[UR36][R4.64] ;  /* 0x0000002404207981 */ /* 0x000362000c1e1b00 */
[----:B------:R-:W-:Y:S05]  /*0630*/  BRA `(.L_x_5114) ;  /* 0x00000008006c7947 */ /* 0x000fea0003800000 */
.L_x_5122:
        /* <DEDUP_REMOVED lines=25> */
[----:B------:R2:W3:Y:S02]  /*07d0*/  F2F.F64.F32 R32, R3 ;  /* 0x0000000300207310 */ /* 0x0004e40000201800 */
[----:B--23--:R-:W-:Y:S05]  /*07e0*/  BRA `(.L_x_5114) ;  /* 0x0000000800007947 */ /* 0x00cfea0003800000 */
.L_x_5125:
        /* <DEDUP_REMOVED lines=13> */
[----:B------:R2:W3:Y:S02]  /*08c0*/  F2F.F64.F32 R32, R0 ;  /* 0x0000000000207310 */ /* 0x0004e40000201800 */
[----:B--23--:R-:W-:Y:S05]  /*08d0*/  BRA `(.L_x_5114) ;  /* 0x0000000400c47947 */ /* 0x00cfea0003800000 */
.L_x_5124:
[----:B------:R-:W2:Y:S02]  /*08e0*/  LDG.E.U16 R0, desc[UR36][R4.64] ;  /* 0x0000002404007981 */ /* 0x000ea4000c1e1500 */
[----:B--2---:R-:W-:-:S04]  /*08f0*/  IMAD.U32 R0, R0, 0x10000, RZ ;  /* 0x0001000000007824 */ /* 0x004fc800078e00ff */
[----:B------:R-:W-:-:S04]  /*0900*/  FMUL.FTZ R0, R0, 1 ;  /* 0x3f80000000007820 */ /* 0x000fc80000410000 */
[----:B------:R2:W3:Y:S02]  /*0910*/  F2F.F64.F32 R32, R0 ;  /* 0x0000000000207310 */ /* 0x0004e40000201800 */
[----:B--23--:R-:W-:Y:S05]  /*0920*/  BRA `(.L_x_5114) ;  /* 0x0000000400b07947 */ /* 0x00cfea0003800000 */
.L_x_5121:
        /* <DEDUP_REMOVED lines=11> */
.L_x_5128:
        /* <DEDUP_REMOVED lines=21> */
.L_x_5130:
[----:B------:R-:W-:Y:S05]  /*0b30*/  BSYNC.RECONVERGENT B0 ;  /* 0x0000000000007941 */ /* 0x000fea0003800200 */
.L_x_5129:
[----:B------:R-:W-:Y:S01]  /*0b40*/  IMAD.SHL.U32 R0, R0, 0x100000, RZ ;  /* 0x0010000000007824 */ /* 0x000fe200078e00ff */
[----:B------:R-:W-:-:S04]  /*0b50*/  LEA R3, R3, 0x3b800000, 0x17 ;  /* 0x3b80000003037811 */ /* 0x000fc800078eb8ff */
[----:B------:R-:W-:-:S05]  /*0b60*/  LOP3.LUT R0, R3, R0, R7, 0xfe, !PT ;  /* 0x0000000003007212 */ /* 0x000fca00078efe07 */
[----:B------:R-:W-:-:S04]  /*0b70*/  FMUL.FTZ R0, R0, 1 ;  /* 0x3f80000000007820 */ /* 0x000fc80000410000 */
[----:B------:R4:W0:Y:S02]  /*0b80*/  F2F.F64.F32 R32, R0 ;  /* 0x0000000000207310 */ /* 0x0008240000201800 */
[----:B0---4-:R-:W-:Y:S05]  /*0b90*/  BRA `(.L_x_5114) ;  /* 0x0000000400147947 */ /* 0x011fea0003800000 */
.L_x_5127:
        /* <DEDUP_REMOVED lines=21> */
.L_x_5132:
[----:B------:R-:W-:Y:S05]  /*0cf0*/  BSYNC.RECONVERGENT B0 ;  /* 0x0000000000007941 */ /* 0x000fea0003800200 */
.L_x_5131:
[----:B------:R-:W-:Y:S01]  /*0d00*/  IMAD.SHL.U32 R0, R0, 0x200000, RZ ;  /* 0x0020000000007824 */ /* 0x000fe200078e00ff */
[----:B------:R-:W-:-:S04]  /*0d10*/  LEA R3, R3, 0x37800000, 0x17 ;  /* 0x3780000003037811 */ /* 0x000fc800078eb8ff */
[----:B------:R-:W-:-:S05]  /*0d20*/  LOP3.LUT R0, R3, R0, R7, 0xfe, !PT ;  /* 0x0000000003007212 */ /* 0x000fca00078efe07 */
[----:B------:R-:W-:-:S04]  /*0d30*/  FMUL.FTZ R0, R0, 1 ;  /* 0x3f80000000007820 */ /* 0x000fc80000410000 */
[----:B------:R4:W0:Y:S02]  /*0d40*/  F2F.F64.F32 R32, R0 ;  /* 0x0000000000207310 */ /* 0x0008240000201800 */
[----:B0---4-:R-:W-:Y:S05]  /*0d50*/  BRA `(.L_x_5114) ;  /* 0x0000000000a47947 */ /* 0x011fea0003800000 */
.L_x_5126:
[----:B------:R-:W-:-:S09]  /*0d60*/  UISETP.NE.AND UP0, UPT, UR4, 0x1c, UPT ;  /* 0x0000001c0400788c */ /* 0x000fd2000bf05270 */
[----:B------:R-:W-:Y:S05]  /*0d70*/  BRA.U !UP0, `(.L_x_5133) ;  /* 0x0000000108947547 */ /* 0x000fea000b800000 */
[----:B------:R-:W-:-:S09]  /*0d80*/  UISETP.NE.AND UP0, UPT, UR4, 0x1d, UPT ;  /* 0x0000001d0400788c */ /* 0x000fd2000bf05270 */
[----:B------:R-:W-:Y:S05]  /*0d90*/  BRA.U !UP0, `(.L_x_5134) ;  /* 0x0000000108807547 */ /* 0x000fea000b800000 */
[----:B------:R-:W-:-:S09]  /*0da0*/  UISETP.NE.AND UP0, UPT, UR4, 0x2c, UPT ;  /* 0x0000002c0400788c */ /* 0x000fd2000bf05270 */
[----:B------:R-:W-:Y:S05]  /*0db0*/  BRA.U !UP0, `(.L_x_5135) ;  /* 0x0000000108487547 */ /* 0x000fea000b800000 */
.L_x_5113:
        /* <DEDUP_REMOVED lines=16> */
.L_x_5136:
[----:B------:R-:W-:Y:S01]  /*0ec0*/  CS2R R32, SRZ ;  /* 0x0000000000207805 */ /* 0x000fe2000001ff00 */
[----:B------:R-:W-:Y:S06]  /*0ed0*/  BRA `(.L_x_5114) ;  /* 0x0000000000447947 */ /* 0x000fec0003800000 */
.L_x_5135:
[----:B------:R-:W2:Y:S01]  /*0ee0*/  LDG.E.U8 R0, desc[UR36][R4.64] ;  /* 0x0000002404007981 */ /* 0x000ea2000c1e1100 */
[----:B------:R-:W-:Y:S02]  /*0ef0*/  IMAD.MOV.U32 R32, RZ, RZ, 0x0 ;  /* 0x00000000ff207424 */ /* 0x000fe400078e00ff */
[----:B------:R-:W-:Y:S01]  /*0f00*/  IMAD.MOV.U32 R33, RZ, RZ, 0x38000000 ;  /* 0x38000000ff217424 */ /* 0x000fe200078e00ff */
[----:B--2---:R-:W-:-:S13]  /*0f10*/  ISETP.NE.AND P0, PT, R0, RZ, PT ;  /* 0x000000ff0000720c */ /* 0x004fda0003f05270 */
[----:B------:R-:W-:Y:S05]  /*0f20*/  @!P0 BRA `(.L_x_5114) ;  /* 0x0000000000308947 */ /* 0x000fea0003800000 */
[----:B------:R-:W-:-:S13]  /*0f30*/  ISETP.NE.AND P0, PT, R0, 0xff, PT ;  /* 0x000000ff0000780c */ /* 0x000fda0003f05270 */
[----:B------:R-:W-:Y:S02]  /*0f40*/  @P0 IMAD.SHL.U32 R0, R0, 0x800000, RZ ;  /* 0x0080000000000824 */ /* 0x000fe400078e00ff */
[----:B------:R-:W-:Y:S02]  /*0f50*/  @!P0 IMAD.MOV.U32 R32, RZ, RZ, 0x20000000 ;  /* 0x20000000ff208424 */ /* 0x000fe400078e00ff */
[----:B------:R-:W-:Y:S02]  /*0f60*/  @!P0 IMAD.MOV.U32 R33, RZ, RZ, 0x7ff80000 ;  /* 0x7ff80000ff218424 */ /* 0x000fe400078e00ff */
[----:B------:R-:W-:-:S04]  /*0f70*/  @P0 FMUL.FTZ R0, R0, 1 ;  /* 0x3f80000000000820 */ /* 0x000fc80000410000 */
[----:B------:R4:W0:Y:S02]  /*0f80*/  @P0 F2F.F64.F32 R32, R0 ;  /* 0x0000000000200310 */ /* 0x0008240000201800 */
[----:B0---4-:R-:W-:Y:S05]  /*0f90*/  BRA `(.L_x_5114) ;  /* 0x0000000000147947 */ /* 0x011fea0003800000 */
.L_x_5134:
[----:B------:R-:W2:Y:S02]  /*0fa0*/  LDG.E.64 R32, desc[UR36][R4.64] ;  /* 0x0000002404207981 */ /* 0x000ea4000c1e1b00 */
[----:B--2---:R-:W4:Y:S02]  /*0fb0*/  I2F.F64.U64 R32, R32 ;  /* 0x0000002000207312 */ /* 0x004f240000301800 */
[----:B----4-:R-:W-:Y:S05]  /*0fc0*/  BRA `(.L_x_5114) ;  /* 0x0000000000087947 */ /* 0x010fea0003800000 */
.L_x_5133:
[----:B------:R-:W2:Y:S02]  /*0fd0*/  LDG.E R4, desc[UR36][R4.64] ;  /* 0x0000002404047981 */ /* 0x000ea4000c1e1900 */
[----:B--2---:R2:W3:Y:S02]  /*0fe0*/  I2F.F64.U32 R32, R4 ;  /* 0x0000000400207312 */ /* 0x0044e40000201800 */
.L_x_5114:
[----:B------:R-:W-:Y:S05]  /*0ff0*/  BSYNC.RECONVERGENT B7 ;  /* 0x0000000000077941 */ /* 0x000fea0003800200 */
.L_x_5108:
[----:B012---:R-:W0:Y:S01]  /*1000*/  LDC.64 R4, c[0x0][0x398] ;  /* 0x0000e600ff047b82 */ /* 0x007e220000000a00 */
[----:B------:R-:W1:Y:S01]  /*1010*/  LDCU UR5, c[0x0][0x3ac] ;  /* 0x00007580ff0577ac */ /* 0x000e620008000800 */
        /* <DEDUP_REMOVED lines=18> */
.L_x_5141:
[----:B------:R-:W2:Y:S02]  /*1140*/  LDG.E.U8 R4, desc[UR36][R4.64] ;  /* 0x0000002404047981 */ /* 0x000ea4000c1e1100 */
[----:B--2---:R0:W1:Y:S02]  /*1150*/  I2F.F64.U16 R30, R4 ;  /* 0x00000004001e7312 */ /* 0x0040640000101800 */
[----:B01----:R-:W-:Y:S05]  /*1160*/  BRA `(.L_x_5143) ;  /* 0x0000000c00647947 */ /* 0x003fea0003800000 */
.L_x_5140:
        /* <DEDUP_REMOVED lines=9> */
.L_x_5145:
[----:B------:R-:W2:Y:S02]  /*1200*/  LDG.E R4, desc[UR36][R4.64] ;  /* 0x0000002404047981 */ /* 0x000ea4000c1e1900 */
[----:B--2---:R0:W1:Y:S02]  /*1210*/  I2F.F64 R30, R4 ;  /* 0x00000004001e7312 */ /* 0x0040640000201c00 */
[----:B01----:R-:W-:Y:S05]  /*1220*/  BRA `(.L_x_5143) ;  /* 0x0000000c00347947 */ /* 0x003fea0003800000 */
.L_x_5144:
[----:B------:R-:W2:Y:S02]  /*1230*/  LDG.E.U16 R4, desc[UR36][R4.64] ;  /* 0x0000002404047981 */ /* 0x000ea4000c1e1500 */
[----:B--2---:R0:W1:Y:S02]  /*1240*/  I2F.F64.S16 R30, R4 ;  /* 0x00000004001e7312 */ /* 0x0040640000101c00 */
[----:B01----:R-:W-:Y:S05]  /*1250*/  BRA `(.L_x_5143) ;  /* 0x0000000c00287947 */ /* 0x003fea0003800000 */
.L_x_5139:
        /* <DEDUP_REMOVED lines=10> */
.L_x_5147:
[----:B------:R-:W2:Y:S02]  /*1300*/  LDG.E.U16 R0, desc[UR36][R4.64] ;  /* 0x0000002404007981 */ /* 0x000ea4000c1e1500 */
[----:B--2---:R-:W-:-:S05]  /*1310*/  HADD2.F32 R0, -RZ, R0.H0_H0 ;  /* 0x20000000ff007230 */ /* 0x004fca0000004100 */
[----:B------:R-:W-:-:S04]  /*1320*/  FMUL.FTZ R0, R0, 1 ;  /* 0x3f80000000007820 */ /* 0x000fc80000410000 */
[----:B------:R4:W0:Y:S02]  /*1330*/  F2F.F64.F32 R30, R0 ;  /* 0x00000000001e7310 */ /* 0x0008240000201800 */
[----:B0---4-:R-:W-:Y:S05]  /*1340*/  BRA `(.L_x_5143) ;  /* 0x0000000800ec7947 */ /* 0x011fea0003800000 */
.L_x_5146:
        /* <DEDUP_REMOVED lines=10> */
.L_x_5149:
[----:B------:R-:W2:Y:S02]  /*13f0*/  LDG.E.U16 R4, desc[UR36][R4.64] ;  /* 0x0000002404047981 */ /* 0x000ea4000c1e1500 */
[----:B--2---:R-:W-:-:S05]  /*1400*/  HADD2.F32 R0, -RZ, R4.H0_H0 ;  /* 0x20000004ff007230 */ /* 0x004fca0000004100 */
[----:B------:R-:W-:-:S04]  /*1410*/  FMUL.FTZ R0, R0, 1 ;  /* 0x3f80000000007820 */ /* 0x000fc80000410000 */
[----:B------:R0:W1:Y:S02]  /*1420*/  F2F.F64.F32 R30, R0 ;  /* 0x00000000001e7310 */ /* 0x0000640000201800 */
[----:B01----:R-:W-:Y:S05]  /*1430*/  BRA `(.L_x_5143) ;  /* 0x0000000800b07947 */ /* 0x003fea0003800000 */
.L_x_5148:
[----:B------:R4:W5:Y:S01]  /*1440*/  LDG.E.64 R30, desc[UR36][R4.64] ;  /* 0x00000024041e7981 */ /* 0x000962000c1e1b00 */
[----:B------:R-:W-:Y:S05]  /*1450*/  BRA `(.L_x_5143) ;  /* 0x0000000800a87947 */ /* 0x000fea0003800000 */
.L_x_5138:
        /* <DEDUP_REMOVED lines=13> */
.L_x_5152:
[----:B------:R0:W5:Y:S01]  /*1530*/  LDG.E.64 R30, desc[UR36][R4.64] ;  /* 0x00000024041e7981 */ /* 0x000162000c1e1b00 */
[----:B------:R-:W-:Y:S05]  /*1540*/  BRA `(.L_x_5143) ;  /* 0x00000008006c7947 */ /* 0x000fea0003800000 */
.L_x_5151:
        /* <DEDUP_REMOVED lines=27> */
.L_x_5154:
        /* <DEDUP_REMOVED lines=13> */
[----:B------:R0:W1:Y:S02]  /*17d0*/  F2F.F64.F32 R30, R0 ;  /* 0x00000000001e7310 */ /* 0x0000640000201800 */
[----:B01----:R-:W-:Y:S05]  /*17e0*/  BRA `(.L_x_5143) ;  /* 0x0000000400c47947 */ /* 0x003fea0003800000 */
.L_x_5153:
[----:B------:R-:W2:Y:S02]  /*17f0*/  LDG.E.U16 R0, desc[UR36][R4.64] ;  /* 0x0000002404007981 */ /* 0x000ea4000c1e1500 */
[----:B--2---:R-:W-:-:S04]  /*1800*/  IMAD.U32 R0, R0, 0x10000, RZ ;  /* 0x0001000000007824 */ /* 0x004fc800078e00ff */
[----:B------:R-:W-:-:S04]  /*1810*/  FMUL.FTZ R0, R0, 1 ;  /* 0x3f80000000007820 */ /* 0x000fc80000410000 */
[----:B------:R0:W1:Y:S02]  /*1820*/  F2F.F64.F32 R30, R0 ;  /* 0x00000000001e7310 */ /* 0x0000640000201800 */
[----:B01----:R-:W-:Y:S05]  /*1830*/  BRA `(.L_x_5143) ;  /* 0x0000000400b07947 */ /* 0x003fea0003800000 */
.L_x_5150:
        /* <DEDUP_REMOVED lines=11> */
.L_x_5157:
        /* <DEDUP_REMOVED lines=21> */
.L_x_5159:
[----:B------:R-:W-:Y:S05]  /*1a40*/  BSYNC.RECONVERGENT B0 ;  /* 0x0000000000007941 */ /* 0x000fea0003800200 */
.L_x_5158:
[----:B------:R-:W-:Y:S01]  /*1a50*/  IMAD.SHL.U32 R0, R0, 0x100000, RZ ;  /* 0x0010000000007824 */ /* 0x000fe200078e00ff */
[----:B------:R-:W-:-:S04]  /*1a60*/  LEA R3, R3, 0x3b800000, 0x17 ;  /* 0x3b80000003037811 */ /* 0x000fc800078eb8ff */
[----:B------:R-:W-:-:S05]  /*1a70*/  LOP3.LUT R0, R3, R0, R7, 0xfe, !PT ;  /* 0x0000000003007212 */ /* 0x000fca00078efe07 */
[----:B------:R-:W-:-:S04]  /*1a80*/  FMUL.FTZ R0, R0, 1 ;  /* 0x3f80000000007820 */ /* 0x000fc80000410000 */
[----:B------:R4:W0:Y:S02]  /*1a90*/  F2F.F64.F32 R30, R0 ;  /* 0x00000000001e7310 */ /* 0x0008240000201800 */
[----:B0---4-:R-:W-:Y:S05]  /*1aa0*/  BRA `(.L_x_5143) ;  /* 0x0000000400147947 */ /* 0x011fea0003800000 */
.L_x_5156:
        /* <DEDUP_REMOVED lines=21> */
.L_x_5161:
[----:B------:R-:W-:Y:S05]  /*1c00*/  BSYNC.RECONVERGENT B0 ;  /* 0x0000000000007941 */ /* 0x000fea0003800200 */
.L_x_5160:
[----:B------:R-:W-:Y:S01]  /*1c10*/  IMAD.SHL.U32 R0, R0, 0x200000, RZ ;  /* 0x0020000000007824 */ /* 0x000fe200078e00ff */
[----:B------:R-:W-:-:S04]  /*1c20*/  LEA R3, R3, 0x37800000, 0x17 ;  /* 0x3780000003037811 */ /* 0x000fc800078eb8ff */
[----:B------:R-:W-:-:S05]  /*1c30*/  LOP3.LUT R0, R3, R0, R7, 0xfe, !PT ;  /* 0x0000000003007212 */ /* 0x000fca00078efe07 */
[----:B------:R-:W-:-:S04]  /*1c40*/  FMUL.FTZ R0, R0, 1 ;  /* 0x3f80000000007820 */ /* 0x000fc80000410000 */
[----:B------:R4:W0:Y:S02]  /*1c50*/  F2F.F64.F32 R30, R0 ;  /* 0x00000000001e7310 */ /* 0x0008240000201800 */
[----:B0---4-:R-:W-:Y:S05]  /*1c60*/  BRA `(.L_x_5143) ;  /* 0x0000000000a47947 */ /* 0x011fea0003800000 */
.L_x_5155:
[----:B------:R-:W-:-:S09]  /*1c70*/  UISETP.NE.AND UP0, UPT, UR4, 0x1c, UPT ;  /* 0x0000001c0400788c */ /* 0x000fd2000bf05270 */
[----:B------:R-:W-:Y:S05]  /*1c80*/  BRA.U !UP0, `(.L_x_5162) ;  /* 0x0000000108947547 */ /* 0x000fea000b800000 */
[----:B------:R-:W-:-:S09]  /*1c90*/  UISETP.NE.AND UP0, UPT, UR4, 0x1d, UPT ;  /* 0x0000001d0400788c */ /* 0x000fd2000bf05270 */
[----:B------:R-:W-:Y:S05]  /*1ca0*/  BRA.U !UP0, `(.L_x_5163) ;  /* 0x0000000108807547 */ /* 0x000fea000b800000 */
[----:B------:R-:W-:-:S09]  /*1cb0*/  UISETP.NE.AND UP0, UPT, UR4, 0x2c, UPT ;  /* 0x0000002c0400788c */ /* 0x000fd2000bf05270 */
[----:B------:R-:W-:Y:S05]  /*1cc0*/  BRA.U !UP0, `(.L_x_5164) ;  /* 0x0000000108487547 */ /* 0x000fea000b800000 */
.L_x_5142:
[----:B------:R-:W-:Y:S01]  /*1cd0*/  MOV R0, 0x0 ;  /* 0x0000000000007802 */ /* 0x000fe20000000f00 */
[----:B------:R-:W0:Y:S01]  /*1ce0*/  LDCU.64 UR4, c[0x4][0x310] ;  /* 0x01006200ff0477ac */ /* 0x000e220008000a00 */
[----:B------:R-:W-:Y:S02]  /*1cf0*/  IMAD.MOV.U32 R8, RZ, RZ, 0x4e ;  /* 0x0000004eff087424 */ /* 0x000fe400078e00ff */
[----:B------:R1:W2:Y:S01]  /*1d00*/  LDC.64 R14, c[0x4][R0] ;  /* 0x01000000000e7b82 */ /* 0x0002a20000000a00 */
[----:B------:R-:W4:Y:S01]  /*1d10*/  LDCU.64 UR6, c[0x4][0x318] ;  /* 0x01006300ff0677ac */ /* 0x000f220008000a00 */
[----:B------:R-:W-:Y:S02]  /*1d20*/  IMAD.MOV.U32 R12, RZ, RZ, 0x1 ;  /* 0x00000001ff0c7424 */ /* 0x000fe400078e00ff */
[----:B------:R-:W-:Y:S01]  /*1d30*/  IMAD.MOV.U32 R13, RZ, RZ, RZ ;  /* 0x000000ffff0d7224 */ /* 0x000fe200078e00ff */
[----:B------:R-:W3:Y:S01]  /*1d40*/  LDCU.64 UR8, c[0x4][0x28] ;  /* 0x01000500ff0877ac */ /* 0x000ee20008000a00 */
[----:B0-----:R-:W-:-:S02]  /*1d50*/  IMAD.U32 R4, RZ, RZ, UR4 ;  /* 0x00000004ff047e24 */ /* 0x001fc4000f8e00ff */
[----:B------:R-:W-:Y:S02]  /*1d60*/  IMAD.U32 R5, RZ, RZ, UR5 ;  /* 0x00000005ff057e24 */ /* 0x000fe4000f8e00ff */
[----:B----4-:R-:W-:Y:S02]  /*1d70*/  IMAD.U32 R6, RZ, RZ, UR6 ;  /* 0x00000006ff067e24 */ /* 0x010fe4000f8e00ff */
[----:B------:R-:W-:Y:S02]  /*1d80*/  IMAD.U32 R7, RZ, RZ, UR7 ;  /* 0x00000007ff077e24 */ /* 0x000fe4000f8e00ff */
[----:B---3--:R-:W-:Y:S02]  /*1d90*/  IMAD.U32 R10, RZ, RZ, UR8 ;  /* 0x00000008ff0a7e24 */ /* 0x008fe4000f8e00ff */
[----:B-1----:R-:W-:-:S07]  /*1da0*/  IMAD.U32 R11, RZ, RZ, UR9 ;  /* 0x00000009ff0b7e24 */ /* 0x002fce000f8e00ff */
[----:B------:R-:W-:-:S07]  /*1db0*/  LEPC R20, `(.L_x_5165) ;  /* 0x000000001014794e */ /* 0x000fce0000000000 */
[----:B--2--5:R-:W-:Y:S05]  /*1dc0*/  CALL.ABS.NOINC R14 ;  /* 0x000000000e007343 */ /* 0x024fea0003c00000 */
.L_x_5165:
[----:B------:R-:W-:Y:S01]  /*1dd0*/  CS2R R30, SRZ ;  /* 0x00000000001e7805 */ /* 0x000fe2000001ff00 */
[----:B------:R-:W-:Y:S06]  /*1de0*/  BRA `(.L_x_5143) ;  /* 0x0000000000447947 */ /* 0x000fec0003800000 */
.L_x_5164:
        /* <DEDUP_REMOVED lines=10> */
[----:B------:R1:W2:Y:S02]  /*1e90*/  @P0 F2F.F64.F32 R30, R0 ;  /* 0x00000000001e0310 */ /* 0x0002a40000201800 */
[----:B-12---:R-:W-:Y:S05]  /*1ea0*/  BRA `(.L_x_5143) ;  /* 0x0000000000147947 */ /* 0x006fea0003800000 */
.L_x_5163:
[----:B------:R-:W2:Y:S02]  /*1eb0*/  LDG.E.64 R30, desc[UR36][R4.64] ;  /* 0x00000024041e7981 */ /* 0x000ea4000c1e1b00 */
[----:B--2---:R-:W1:Y:S02]  /*1ec0*/  I2F.F64.U64 R30, R30 ;  /* 0x0000001e001e7312 */ /* 0x004e640000301800 */
[----:B-1----:R-:W-:Y:S05]  /*1ed0*/  BRA `(.L_x_5143) ;  /* 0x0000000000087947 */ /* 0x002fea0003800000 */
.L_x_5162:
[----:B------:R-:W2:Y:S02]  /*1ee0*/  LDG.E R4, desc[UR36][R4.64] ;  /* 0x0000002404047981 */ /* 0x000ea4000c1e1900 */
[----:B--2---:R1:W2:Y:S02]  /*1ef0*/  I2F.F64.U32 R30, R4 ;  /* 0x00000004001e7312 */ /* 0x0042a40000201800 */
.L_x_5143:
[----:B------:R-:W-:Y:S05]  /*1f00*/  BSYNC.RECONVERGENT B7 ;  /* 0x0000000000077941 */ /* 0x000fea0003800200 */
.L_x_5137:
[----:B------:R-:W-:-:S07]  /*1f10*/  VIADD R35, R37, 0x80 ;  /* 0x0000008025237836 */ /* 0x000fce0000000000 */
.L_x_5107:
[----:B------:R-:W-:Y:S05]  /*1f20*/  BSYNC.RECONVERGENT B6 ;  /* 0x0000000000067941 */ /* 0x000fea0003800200 */
.L_x_5106:
[----:B------:R-:W-:Y:S01]  /*1f30*/  ISETP.GE.AND P0, PT, R35, R2, PT ;  /* 0x000000022300720c */ /* 0x000fe20003f06270 */
[----:B------:R-:W-:Y:S01]  /*1f40*/  BSSY.RECONVERGENT B6, `(.L_x_5166) ;  /* 0x00001e8000067945 */ /* 0x000fe20003800200 */
[----:B------:R-:W-:Y:S02]  /*1f50*/  CS2R R28, SRZ ;  /* 0x00000000001c7805 */ /* 0x000fe4000001ff00 */
[----:B------:R-:W-:-:S09]  /*1f60*/  CS2R R26, SRZ ;  /* 0x00000000001a7805 */ /* 0x000fd2000001ff00 */
[----:B------:R-:W-:Y:S05]  /*1f70*/  @P0 BRA `(.L_x_5167) ;  /* 0x0000001c00900947 */ /* 0x000fea0003800000 */
[----:B01--4-:R-:W0:Y:S01]  /*1f80*/  LDC.64 R4, c[0x0][0x390] ;  /* 0x0000e400ff047b82 */ /* 0x013e220000000a00 */
        /* <DEDUP_REMOVED lines=18> */
[----:B----4-:R0:W1:Y:S02]  /*20b0*/  I2F.F64.S16 R28, R4 ;  /* 0x00000004001c7312 */ /* 0x0100640000101c00 */
[----:B01----:R-:W-:Y:S05]  /*20c0*/  BRA `(.L_x_5174) ;  /* 0x0000000c00707947 */ /* 0x003fea0003800000 */
.L_x_5172:
[----:B------:R-:W4:Y:S02]  /*20d0*/  LDG.E.U8 R4, desc[UR36][R4.64] ;  /* 0x0000002404047981 */ /* 0x000f24000c1e1100 */
[----:B----4-:R0:W1:Y:S02]  /*20e0*/  I2F.F64.U16 R28, R4 ;  /* 0x00000004001c7312 */ /* 0x0100640000101800 */
[----:B01----:R-:W-:Y:S05]  /*20f0*/  BRA `(.L_x_5174) ;  /* 0x0000000c00647947 */ /* 0x003fea0003800000 */
.L_x_5171:
[----:B------:R-:W-:-:S09]  /*2100*/  UISETP.NE.AND UP0, UPT, UR4, 0x2, UPT ;  /* 0x000000020400788c */ /* 0x000fd2000bf05270 */
[----:B------:R-:W-:Y:S05]  /*2110*/  BRA.U !UP0, `(.L_x_5175) ;  /* 0x0000000108287547 */ /* 0x000fea000b800000 */
[----:B------:R-:W-:-:S09]  /*2120*/  UISETP.NE.AND UP0, UPT, UR4, 0x3, UPT ;  /* 0x000000030400788c */ /* 0x000fd2000bf05270 */
[----:B------:R-:W-:Y:S05]  /*2130*/  BRA.U !UP0, `(.L_x_5176) ;  /* 0x0000000108147547 */ /* 0x000fea000b800000 */
[----:B------:R-:W-:-:S09]  /*2140*/  UISETP.NE.AND UP0, UPT, UR4, 0x4, UPT ;  /* 0x000000040400788c */ /* 0x000fd2000bf05270 */
[----:B------:R-:W-:Y:S05]  /*2150*/  BRA.U UP0, `(.L_x_5173) ;  /* 0x0000000900f07547 */ /* 0x000fea000b800000 */
[----:B------:R-:W4:Y:S02]  /*2160*/  LDG.E.64 R28, desc[UR36][R4.64] ;  /* 0x00000024041c7981 */ /* 0x000f24000c1e1b00 */
[----:B----4-:R-:W0:Y:S02]  /*2170*/  I2F.F64.S64 R28, R28 ;  /* 0x0000001c001c7312 */ /* 0x010e240000301c00 */
[----:B0-----:R-:W-:Y:S05]  /*2180*/  BRA `(.L_x_5174) ;  /* 0x0000000c00407947 */ /* 0x001fea0003800000 */
.L_x_5176:
[----:B------:R-:W4:Y:S02]  /*2190*/  LDG.E R4, desc[UR36][R4.64] ;  /* 0x0000002404047981 */ /* 0x000f24000c1e1900 */
[----:B----4-:R0:W1:Y:S02]  /*21a0*/  I2F.F64 R28, R4 ;  /* 0x00000004001c7312 */ /* 0x0100640000201c00 */
[----:B01----:R-:W-:Y:S05]  /*21b0*/  BRA `(.L_x_5174) ;  /* 0x0000000c00347947 */ /* 0x003fea0003800000 */
.L_x_5175:
[----:B------:R-:W4:Y:S02]  /*21c0*/  LDG.E.U16 R4, desc[UR36][R4.64] ;  /* 0x0000002404047981 */ /* 0x000f24000c1e1500 */
[----:B----4-:R0:W1:Y:S02]  /*21d0*/  I2F.F64.S16 R28, R4 ;  /* 0x00000004001c7312 */ /* 0x0100640000101c00 */
[----:B01----:R-:W-:Y:S05]  /*21e0*/  BRA `(.L_x_5174) ;  /* 0x0000000c00287947 */ /* 0x003fea0003800000 */
.L_x_5170:
[----:B------:R-:W-:-:S09]  /*21f0*/  UISETP.GT.AND UP0, UPT, UR4, 0x6, UPT ;  /* 0x000000060400788c */ /* 0x000fd2000bf04270 */
[----:B------:R-:W-:Y:S05]  /*2200*/  BRA.U UP0, `(.L_x_5177) ;  /* 0x0000000100347547 */ /* 0x000fea000b800000 */
[----:B------:R-:W-:-:S09]  /*2210*/  UISETP.NE.AND UP0, UPT, UR4, 0x5, UPT ;  /* 0x000000050400788c */ /* 0x000fd2000bf05270 */
[----:B------:R-:W-:Y:S05]  /*2220*/  BRA.U !UP0, `(.L_x_5178) ;  /* 0x0000000108187547 */ /* 0x000fea000b800000 */
[----:B------:R-:W-:-:S09]  /*2230*/  UISETP.NE.AND UP0, UPT, UR4, 0x6, UPT ;  /* 0x000000060400788c */ /* 0x000fd2000bf05270 */
[----:B------:R-:W-:Y:S05]  /*2240*/  BRA.U UP0, `(.L_x_5173) ;  /* 0x0000000900b47547 */ /* 0x000fea000b800000 */
[----:B------:R-:W4:Y:S02]  /*2250*/  LDG.E R28, desc[UR36][R4.64] ;  /* 0x00000024041c7981 */ /* 0x000f24000c1e1900 */
[----:B----4-:R-:W-:-:S06]  /*2260*/  FMUL.FTZ R28, R28, 1 ;  /* 0x3f8000001c1c7820 */ /* 0x010fcc0000410000 */
[----:B------:R-:W0:Y:S02]  /*2270*/  F2F.F64.F32 R28, R28 ;  /* 0x0000001c001c7310 */ /* 0x000e240000201800 */
[----:B0-----:R-:W-:Y:S05]  /*2280*/  BRA `(.L_x_5174) ;  /* 0x0000000c00007947 */ /* 0x001fea0003800000 */
.L_x_5178:
[----:B------:R-:W4:Y:S02]  /*2290*/  LDG.E.U16 R0, desc[UR36][R4.64] ;  /* 0x0000002404007981 */ /* 0x000f24000c1e1500 */
[----:B----4-:R-:W-:-:S05]  /*22a0*/  HADD2.F32 R0, -RZ, R0.H0_H0 ;  /* 0x20000000ff007230 */ /* 0x010fca0000004100 */
[----:B------:R-:W-:-:S04]  /*22b0*/  FMUL.FTZ R0, R0, 1 ;  /* 0x3f80000000007820 */ /* 0x000fc80000410000 */
[----:B------:R0:W1:Y:S02]  /*22c0*/  F2F.F64.F32 R28, R0 ;  /* 0x00000000001c7310 */ /* 0x0000640000201800 */
[----:B01----:R-:W-:Y:S05]  /*22d0*/  BRA `(.L_x_5174) ;  /* 0x0000000800ec7947 */ /* 0x003fea0003800000 */
.L_x_5177:
[----:B------:R-:W-:-:S09]  /*22e0*/  UISETP.NE.AND UP0, UPT, UR4, 0x7, UPT ;  /* 0x000000070400788c */ /* 0x000fd2000bf05270 */
[----:B------:R-:W-:Y:S05]  /*22f0*/  BRA.U !UP0, `(.L_x_5179) ;  /* 0x0000000108347547 */ /* 0x000fea000b800000 */
        /* <DEDUP_REMOVED lines=8> */
.L_x_5180:
[----:B------:R-:W4:Y:S02]  /*2380*/  LDG.E.U16 R4, desc[UR36][R4.64] ;  /* 0x0000002404047981 */ /* 0x000f24000c1e1500 */
[----:B----4-:R-:W-:-:S05]  /*2390*/  HADD2.F32 R0, -RZ, R4.H0_H0 ;  /* 0x20000004ff007230 */ /* 0x010fca0000004100 */
[----:B------:R-:W-:-:S04]  /*23a0*/  FMUL.FTZ R0, R0, 1 ;  /* 0x3f80000000007820 */ /* 0x000fc80000410000 */
[----:B------:R0:W1:Y:S02]  /*23b0*/  F2F.F64.F32 R28, R0 ;  /* 0x00000000001c7310 */ /* 0x0000640000201800 */
[----:B01----:R-:W-:Y:S05]  /*23c0*/  BRA `(.L_x_5174) ;  /* 0x0000000800b07947 */ /* 0x003fea0003800000 */
.L_x_5179:
[----:B------:R0:W5:Y:S01]  /*23d0*/  LDG.E.64 R28, desc[UR36][R4.64] ;  /* 0x00000024041c7981 */ /* 0x000162000c1e1b00 */
[----:B------:R-:W-:Y:S05]  /*23e0*/  BRA `(.L_x_5174) ;  /* 0x0000000800a87947 */ /* 0x000fea0003800000 */
.L_x_5169:
        /* <DEDUP_REMOVED lines=8> */
[----:B------:R-:W4:Y:S01]  /*2470*/  LDG.E.U8 R4, desc[UR36][R4.64] ;  /* 0x0000002404047981 */ /* 0x000f22000c1e1100 */
[----:B------:R-:W-:Y:S01]  /*2480*/  IMAD.MOV.U32 R28, RZ, RZ, RZ ;  /* 0x000000ffff1c7224 */ /* 0x000fe200078e00ff */
[----:B----4-:R-:W-:-:S04]  /*2490*/  ISETP.NE.AND P0, PT, R4, RZ, PT ;  /* 0x000000ff0400720c */ /* 0x010fc80003f05270 */
[----:B------:R-:W-:Y:S01]  /*24a0*/  FSEL R29, RZ, 1.875, !P0 ;  /* 0x3ff00000ff1d7808 */ /* 0x000fe20004000000 */
[----:B------:R-:W-:Y:S08]  /*24b0*/  BRA `(.L_x_5174) ;  /* 0x0000000800747947 */ /* 0x000ff00003800000 */
.L_x_5183:
[----:B------:R4:W5:Y:S01]  /*24c0*/  LDG.E.64 R28, desc[UR36][R4.64] ;  /* 0x00000024041c7981 */ /* 0x000962000c1e1b00 */
[----:B------:R-:W-:Y:S05]  /*24d0*/  BRA `(.L_x_5174) ;  /* 0x00000008006c7947 */ /* 0x000fea0003800000 */
.L_x_5182:
        /* <DEDUP_REMOVED lines=27> */
.L_x_5185:
        /* <DEDUP_REMOVED lines=15> */
.L_x_5184:
[----:B------:R-:W4:Y:S02]  /*2780*/  LDG.E.U16 R0, desc[UR36][R4.64] ;  /* 0x0000002404007981 */ /* 0x000f24000c1e1500 */
[----:B----4-:R-:W-:-:S04]  /*2790*/  IMAD.U32 R0, R0, 0x10000, RZ ;  /* 0x0001000000007824 */ /* 0x010fc800078e00ff */
[----:B------:R-:W-:-:S04]  /*27a0*/  FMUL.FTZ R0, R0, 1 ;  /* 0x3f80000000007820 */ /* 0x000fc80000410000 */
[----:B------:R0:W1:Y:S02]  /*27b0*/  F2F.F64.F32 R28, R0 ;  /* 0x00000000001c7310 */ /* 0x0000640000201800 */
[----:B01----:R-:W-:Y:S05]  /*27c0*/  BRA `(.L_x_5174) ;  /* 0x0000000400b07947 */ /* 0x003fea0003800000 */
.L_x_5181:
        /* <DEDUP_REMOVED lines=9> */
[----:B----4-:R4:W0:Y:S02]  /*2860*/  I2F.F64.U16 R28, R4 ;  /* 0x00000004001c7312 */ /* 0x0108240000101800 */
[----:B0---4-:R-:W-:Y:S05]  /*2870*/  BRA `(.L_x_5174) ;  /* 0x0000000400847947 */ /* 0x011fea0003800000 */
.L_x_5188:
[----:B------:R-:W4:Y:S01]  /*2880*/  LDG.E.U8 R4, desc[UR36][R4.64] ;  /* 0x0000002404047981 */ /* 0x000f22000c1e1100 */
[----:B------:R-:W-:Y:S02]  /*2890*/  CS2R R28, SRZ ;  /* 0x00000000001c7805 */ /* 0x000fe4000001ff00 */
[----:B----4-:R-:W-:-:S13]  /*28a0*/  ISETP.NE.AND P0, PT, R4, RZ, PT ;  /* 0x000000ff0400720c */ /* 0x010fda0003f05270 */
        /* <DEDUP_REMOVED lines=18> */
.L_x_5190:
[----:B------:R-:W-:Y:S05]  /*29d0*/  BSYNC.RECONVERGENT B0 ;  /* 0x0000000000007941 */ /* 0x000fea0003800200 */
.L_x_5189:
[----:B------:R-:W-:Y:S01]  /*29e0*/  IMAD.SHL.U32 R0, R0, 0x100000, RZ ;  /* 0x0010000000007824 */ /* 0x000fe200078e00ff */
[----:B------:R-:W-:-:S04]  /*29f0*/  LEA R3, R3, 0x3b800000, 0x17 ;  /* 0x3b80000003037811 */ /* 0x000fc800078eb8ff */
[----:B------:R-:W-:-:S05]  /*2a00*/  LOP3.LUT R0, R3, R0, R7, 0xfe, !PT ;  /* 0x0000000003007212 */ /* 0x000fca00078efe07 */
[----:B------:R-:W-:-:S04]  /*2a10*/  FMUL.FTZ R0, R0, 1 ;  /* 0x3f80000000007820 */ /* 0x000fc80000410000 */
[----:B------:R4:W0:Y:S02]  /*2a20*/  F2F.F64.F32 R28, R0 ;  /* 0x00000000001c7310 */ /* 0x0008240000201800 */
[----:B0---4-:R-:W-:Y:S05]  /*2a30*/  BRA `(.L_x_5174) ;  /* 0x0000000400147947 */ /* 0x011fea0003800000 */
.L_x_5187:
        /* <DEDUP_REMOVED lines=21> */
.L_x_5192:
[----:B------:R-:W-:Y:S05]  /*2b90*/  BSYNC.RECONVERGENT B0 ;  /* 0x0000000000007941 */ /* 0x000fea0003800200 */
.L_x_5191:
[----:B------:R-:W-:Y:S01]  /*2ba0*/  IMAD.SHL.U32 R0, R0, 0x200000, RZ ;  /* 0x0020000000007824 */ /* 0x000fe200078e00ff */
[----:B------:R-:W-:-:S04]  /*2bb0*/  LEA R3, R3, 0x37800000, 0x17 ;  /* 0x3780000003037811 */ /* 0x000fc800078eb8ff */
[----:B------:R-:W-:-:S05]  /*2bc0*/  LOP3.LUT R0, R3, R0, R7, 0xfe, !PT ;  /* 0x0000000003007212 */ /* 0x000fca00078efe07 */
[----:B------:R-:W-:-:S04]  /*2bd0*/  FMUL.FTZ R0, R0, 1 ;  /* 0x3f80000000007820 */ /* 0x000fc80000410000 */
[----:B------:R4:W0:Y:S02]  /*2be0*/  F2F.F64.F32 R28, R0 ;  /* 0x00000000001c7310 */ /* 0x0008240000201800 */
[----:B0---4-:R-:W-:Y:S05]  /*2bf0*/  BRA `(.L_x_5174) ;  /* 0x0000000000a47947 */ /* 0x011fea0003800000 */
.L_x_5186:
        /* <DEDUP_REMOVED lines=8> */
[----:B------:R-:W-:Y:S01]  /*2c80*/  IMAD.MOV.U32 R29, RZ, RZ, 0x38000000 ;  /* 0x38000000ff1d7424 */ /* 0x000fe200078e00ff */
[----:B----4-:R-:W-:-:S13]  /*2c90*/  ISETP.NE.AND P0, PT, R0, RZ, PT ;  /* 0x000000ff0000720c */ /* 0x010fda0003f05270 */
[----:B------:R-:W-:Y:S05]  /*2ca0*/  @!P0 BRA `(.L_x_5174) ;  /* 0x0000000000788947 */ /* 0x000fea0003800000 */
[----:B------:R-:W-:-:S13]  /*2cb0*/  ISETP.NE.AND P0, PT, R0, 0xff, PT ;  /* 0x000000ff0000780c */ /* 0x000fda0003f05270 */
[----:B------:R-:W-:Y:S02]  /*2cc0*/  @P0 IMAD.SHL.U32 R0, R0, 0x800000, RZ ;  /* 0x0080000000000824 */ /* 0x000fe400078e00ff */
[----:B------:R-:W-:Y:S02]  /*2cd0*/  @!P0 IMAD.MOV.U32 R28, RZ, RZ, 0x20000000 ;  /* 0x20000000ff1c8424 */ /* 0x000fe400078e00ff */
[----:B------:R-:W-:Y:S02]  /*2ce0*/  @!P0 IMAD.MOV.U32 R29, RZ, RZ, 0x7ff80000 ;  /* 0x7ff80000ff1d8424 */ /* 0x000fe400078e00ff */
[----:B------:R-:W-:-:S04]  /*2cf0*/  @P0 FMUL.FTZ R0, R0, 1 ;  /* 0x3f80000000000820 */ /* 0x000fc80000410000 */
[----:B------:R0:W1:Y:S02]  /*2d00*/  @P0 F2F.F64.F32 R28, R0 ;  /* 0x00000000001c0310 */ /* 0x0000640000201800 */
[----:B01----:R-:W-:Y:S05]  /*2d10*/  BRA `(.L_x_5174) ;  /* 0x00000000005c7947 */ /* 0x003fea0003800000 */
.L_x_5173:
[----:B------:R-:W-:Y:S01]  /*2d20*/  MOV R0, 0x0 ;  /* 0x0000000000007802 */ /* 0x000fe20000000f00 */
[----:B------:R-:W0:Y:S01]  /*2d30*/  LDCU.64 UR4, c[0x4][0x310] ;  /* 0x01006200ff0477ac */ /* 0x000e220008000a00 */
[----:B------:R-:W-:Y:S02]  /*2d40*/  IMAD.MOV.U32 R8, RZ, RZ, 0x4e ;  /* 0x0000004eff087424 */ /* 0x000fe400078e00ff */
[----:B------:R1:W4:Y:S01]  /*2d50*/  LDC.64 R14, c[0x4][R0] ;  /* 0x01000000000e7b82 */ /* 0x0003220000000a00 */
[----:B------:R-:W2:Y:S01]  /*2d60*/  LDCU.64 UR6, c[0x4][0x318] ;  /* 0x01006300ff0677ac */ /* 0x000ea20008000a00 */
[----:B------:R-:W-:Y:S02]  /*2d70*/  IMAD.MOV.U32 R12, RZ, RZ, 0x1 ;  /* 0x00000001ff0c7424 */ /* 0x000fe400078e00ff */
[----:B------:R-:W-:Y:S01]  /*2d80*/  IMAD.MOV.U32 R13, RZ, RZ, RZ ;  /* 0x000000ffff0d7224 */ /* 0x000fe200078e00ff */
[----:B------:R-:W3:Y:S01]  /*2d90*/  LDCU.64 UR8, c[0x4][0x28] ;  /* 0x01000500ff0877ac */ /* 0x000ee20008000a00 */
[----:B0-----:R-:W-:-:S02]  /*2da0*/  IMAD.U32 R4, RZ, RZ, UR4 ;  /* 0x00000004ff047e24 */ /* 0x001fc4000f8e00ff */
[----:B------:R-:W-:Y:S02]  /*2db0*/  IMAD.U32 R5, RZ, RZ, UR5 ;  /* 0x00000005ff057e24 */ /* 0x000fe4000f8e00ff */
[----:B--2---:R-:W-:Y:S02]  /*2dc0*/  IMAD.U32 R6, RZ, RZ, UR6 ;  /* 0x00000006ff067e24 */ /* 0x004fe4000f8e00ff */
[----:B------:R-:W-:Y:S02]  /*2dd0*/  IMAD.U32 R7, RZ, RZ, UR7 ;  /* 0x00000007ff077e24 */ /* 0x000fe4000f8e00ff */
[----:B---3--:R-:W-:Y:S02]  /*2de0*/  IMAD.U32 R10, RZ, RZ, UR8 ;  /* 0x00000008ff0a7e24 */ /* 0x008fe4000f8e00ff */
[----:B-1----:R-:W-:-:S07]  /*2df0*/  IMAD.U32 R11, RZ, RZ, UR9 ;  /* 0x00000009ff0b7e24 */ /* 0x002fce000f8e00ff */
[----:B------:R-:W-:-:S07]  /*2e00*/  LEPC R20, `(.L_x_5195) ;  /* 0x000000001014794e */ /* 0x000fce0000000000 */
[----:B----45:R-:W-:Y:S05]  /*2e10*/  CALL.ABS.NOINC R14 ;  /* 0x000000000e007343 */ /* 0x030fea0003c00000 */
.L_x_5195:
[----:B------:R-:W-:Y:S01]  /*2e20*/  CS2R R28, SRZ ;  /* 0x00000000001c7805 */ /* 0x000fe2000001ff00 */
[----:B------:R-:W-:Y:S06]  /*2e30*/  BRA `(.L_x_5174) ;  /* 0x0000000000147947 */ /* 0x000fec0003800000 */
.L_x_5194:
[----:B------:R-:W4:Y:S02]  /*2e40*/  LDG.E.64 R28, desc[UR36][R4.64] ;  /* 0x00000024041c7981 */ /* 0x000f24000c1e1b00 */
[----:B----4-:R-:W0:Y:S02]  /*2e50*/  I2F.F64.U64 R28, R28 ;  /* 0x0000001c001c7312 */ /* 0x010e240000301800 */
[----:B0-----:R-:W-:Y:S05]  /*2e60*/  BRA `(.L_x_5174) ;  /* 0x0000000000087947 */ /* 0x001fea0003800000 */
.L_x_5193:
[----:B------:R-:W4:Y:S02]  /*2e70*/  LDG.E R4, desc[UR36][R4.64] ;  /* 0x0000002404047981 */ /* 0x000f24000c1e1900 */
[----:B----4-:R0:W1:Y:S02]  /*2e80*/  I2F.F64.U32 R28, R4 ;  /* 0x00000004001c7312 */ /* 0x0100640000201800 */
.L_x_5174:
[----:B------:R-:W-:Y:S05]  /*2e90*/  BSYNC.RECONVERGENT B7 ;  /* 0x0000000000077941 */ /* 0x000fea0003800200 */
.L_x_5168:
        /* <DEDUP_REMOVED lines=18> */
[----:B----4-:R0:W4:Y:S02]  /*2fc0*/  I2F.F64.S16 R26, R4 ;  /* 0x00000004001a7312 */ /* 0x0101240000101c00 */
[----:B0---4-:R-:W-:Y:S05]  /*2fd0*/  BRA `(.L_x_5202) ;  /* 0x0000000c00707947 */ /* 0x011fea0003800000 */
.L_x_5200:
[----:B------:R-:W4:Y:S02]  /*2fe0*/  LDG.E.U8 R4, desc[UR36][R4.64] ;  /* 0x0000002404047981 */ /* 0x000f24000c1e1100 */
[----:B----4-:R0:W4:Y:S02]  /*2ff0*/  I2F.F64.U16 R26, R4 ;  /* 0x00000004001a7312 */ /* 0x0101240000101800 */
[----:B0---4-:R-:W-:Y:S05]  /*3000*/  BRA `(.L_x_5202) ;  /* 0x0000000c00647947 */ /* 0x011fea0003800000 */
.L_x_5199:
        /* <DEDUP_REMOVED lines=9> */
.L_x_5204:
[----:B------:R-:W4:Y:S02]  /*30a0*/  LDG.E R4, desc[UR36][R4.64] ;  /* 0x0000002404047981 */ /* 0x000f24000c1e1900 */
[----:B----4-:R0:W4:Y:S02]  /*30b0*/  I2F.F64 R26, R4 ;  /* 0x00000004001a7312 */ /* 0x0101240000201c00 */
[----:B0---4-:R-:W-:Y:S05]  /*30c0*/  BRA `(.L_x_5202) ;  /* 0x0000000c00347947 */ /* 0x011fea0003800000 */
.L_x_5203:
[----:B------:R-:W4:Y:S02]  /*30d0*/  LDG.E.U16 R4, desc[UR36][R4.64] ;  /* 0x0000002404047981 */ /* 0x000f24000c1e1500 */
[----:B----4-:R0:W4:Y:S02]  /*30e0*/  I2F.F64.S16 R26, R4 ;  /* 0x00000004001a7312 */ /* 0x0101240000101c00 */
[----:B0---4-:R-:W-:Y:S05]  /*30f0*/  BRA `(.L_x_5202) ;  /* 0x0000000c00287947 */ /* 0x011fea0003800000 */
.L_x_5198:
        /* <DEDUP_REMOVED lines=8> */
[----:B------:R-:W4:Y:S02]  /*3180*/  F2F.F64.F32 R26, R26 ;  /* 0x0000001a001a7310 */ /* 0x000f240000201800 */
[----:B----4-:R-:W-:Y:S05]  /*3190*/  BRA `(.L_x_5202) ;  /* 0x0000000c00007947 */ /* 0x010fea0003800000 */
.L_x_5206:
[----:B------:R-:W4:Y:S02]  /*31a0*/  LDG.E.U16 R0, desc[UR36][R4.64] ;  /* 0x0000002404007981 */ /* 0x000f24000c1e1500 */
[----:B----4-:R-:W-:-:S05]  /*31b0*/  HADD2.F32 R0, -RZ, R0.H0_H0 ;  /* 0x20000000ff007230 */ /* 0x010fca0000004100 */
[----:B------:R-:W-:-:S04]  /*31c0*/  FMUL.FTZ R0, R0, 1 ;  /* 0x3f80000000007820 */ /* 0x000fc80000410000 */
[----:B------:R4:W0:Y:S02]  /*31d0*/  F2F.F64.F32 R26, R0 ;  /* 0x00000000001a7310 */ /* 0x0008240000201800 */
[----:B0---4-:R-:W-:Y:S05]  /*31e0*/  BRA `(.L_x_5202) ;  /* 0x0000000800ec7947 */ /* 0x011fea0003800000 */
.L_x_5205:
        /* <DEDUP_REMOVED lines=10> */
.L_x_5208:
[----:B------:R-:W4:Y:S02]  /*3290*/  LDG.E.U16 R4, desc[UR36][R4.64] ;  /* 0x0000002404047981 */ /* 0x000f24000c1e1500 */
[----:B----4-:R-:W-:-:S05]  /*32a0*/  HADD2.F32 R0, -RZ, R4.H0_H0 ;  /* 0x20000004ff007230 */ /* 0x010fca0000004100 */
[----:B------:R-:W-:-:S04]  /*32b0*/  FMUL.FTZ R0, R0, 1 ;  /* 0x3f80000000007820 */ /* 0x000fc80000410000 */
[----:B------:R0:W4:Y:S02]  /*32c0*/  F2F.F64.F32 R26, R0 ;  /* 0x00000000001a7310 */ /* 0x0001240000201800 */
[----:B0---4-:R-:W-:Y:S05]  /*32d0*/  BRA `(.L_x_5202) ;  /* 0x0000000800b07947 */ /* 0x011fea0003800000 */
.L_x_5207:
[----:B------:R0:W5:Y:S01]  /*32e0*/  LDG.E.64 R26, desc[UR36][R4.64] ;  /* 0x00000024041a7981 */ /* 0x000162000c1e1b00 */
[----:B------:R-:W-:Y:S05]  /*32f0*/  BRA `(.L_x_5202) ;  /* 0x0000000800a87947 */ /* 0x000fea0003800000 */
.L_x_5197:
        /* <DEDUP_REMOVED lines=13> */
.L_x_5211:
[----:B------:R0:W5:Y:S01]  /*33d0*/  LDG.E.64 R26, desc[UR36][R4.64] ;  /* 0x00000024041a7981 */ /* 0x000162000c1e1b00 */
[----:B------:R-:W-:Y:S05]  /*33e0*/  BRA `(.L_x_5202) ;  /* 0x00000008006c7947 */ /* 0x000fea0003800000 */
.L_x_5210:
        /* <DEDUP_REMOVED lines=26> */
[----:B0---4-:R-:W-:Y:S05]  /*3590*/  BRA `(.L_x_5202) ;  /* 0x0000000800007947 */ /* 0x011fea0003800000 */
.L_x_5213:
        /* <DEDUP_REMOVED lines=14> */
[----:B0---4-:R-:W-:Y:S05]  /*3680*/  BRA `(.L_x_5202) ;  /* 0x0000000400c47947 */ /* 0x011fea0003800000 */
.L_x_5212:
[----:B------:R-:W4:Y:S02]  /*3690*/  LDG.E.U16 R0, desc[UR36][R4.64] ;  /* 0x0000002404007981 */ /* 0x000f24000c1e1500 */
[----:B----4-:R-:W-:-:S04]  /*36a0*/  IMAD.U32 R0, R0, 0x10000, RZ ;  /* 0x0001000000007824 */ /* 0x010fc800078e00ff */
[----:B------:R-:W-:-:S04]  /*36b0*/  FMUL.FTZ R0, R0, 1 ;  /* 0x3f80000000007820 */ /* 0x000fc80000410000 */
[----:B------:R0:W4:Y:S02]  /*36c0*/  F2F.F64.F32 R26, R0 ;  /* 0x00000000001a7310 */ /* 0x0001240000201800 */
[----:B0---4-:R-:W-:Y:S05]  /*36d0*/  BRA `(.L_x_5202) ;  /* 0x0000000400b07947 */ /* 0x011fea0003800000 */
.L_x_5209:
        /* <DEDUP_REMOVED lines=9> */
[----:B----4-:R0:W4:Y:S02]  /*3770*/  I2F.F64.U16 R26, R4 ;  /* 0x00000004001a7312 */ /* 0x0101240000101800 */
[----:B0---4-:R-:W-:Y:S05]  /*3780*/  BRA `(.L_x_5202) ;  /* 0x0000000400847947 */ /* 0x011fea0003800000 */
.L_x_5216:
        /* <DEDUP_REMOVED lines=21> */
.L_x_5218:
[----:B------:R-:W-:Y:S05]  /*38e0*/  BSYNC.RECONVERGENT B0 ;  /* 0x0000000000007941 */ /* 0x000fea0003800200 */
.L_x_5217:
[----:B------:R-:W-:Y:S01]  /*38f0*/  IMAD.SHL.U32 R0, R0, 0x100000, RZ ;  /* 0x0010000000007824 */ /* 0x000fe200078e00ff */
[----:B------:R-:W-:-:S04]  /*3900*/  LEA R3, R3, 0x3b800000, 0x17 ;  /* 0x3b80000003037811 */ /* 0x000fc800078eb8ff */
[----:B------:R-:W-:-:S05]  /*3910*/  LOP3.LUT R0, R3, R0, R7, 0xfe, !PT ;  /* 0x0000000003007212 */ /* 0x000fca00078efe07 */
[----:B------:R-:W-:-:S04]  /*3920*/  FMUL.FTZ R0, R0, 1 ;  /* 0x3f80000000007820 */ /* 0x000fc80000410000 */
[----:B------:R0:W4:Y:S02]  /*3930*/  F2F.F64.F32 R26, R0 ;  /* 0x00000000001a7310 */ /* 0x0001240000201800 */
[----:B0---4-:R-:W-:Y:S05]  /*3940*/  BRA `(.L_x_5202) ;  /* 0x0000000400147947 */ /* 0x011fea0003800000 */
.L_x_5215:
        /* <DEDUP_REMOVED lines=21> */
.L_x_5220:
[----:B------:R-:W-:Y:S05]  /*3aa0*/  BSYNC.RECONVERGENT B0 ;  /* 0x0000000000007941 */ /* 0x000fea0003800200 */
.L_x_5219:
[----:B------:R-:W-:Y:S01]  /*3ab0*/  IMAD.SHL.U32 R0, R0, 0x200000, RZ ;  /* 0x0020000000007824 */ /* 0x000fe200078e00ff */
[----:B------:R-:W-:-:S04]  /*3ac0*/  LEA R3, R3, 0x37800000, 0x17 ;  /* 0x3780000003037811 */ /* 0x000fc800078eb8ff */
[----:B------:R-:W-:-:S05]  /*3ad0*/  LOP3.LUT R0, R3, R0, R7, 0xfe, !PT ;  /* 0x0000000003007212 */ /* 0x000fca00078efe07 */
[----:B------:R-:W-:-:S04]  /*3ae0*/  FMUL.FTZ R0, R0, 1 ;  /* 0x3f80000000007820 */ /* 0x000fc80000410000 */
[----:B------:R0:W4:Y:S02]  /*3af0*/  F2F.F64.F32 R26, R0 ;  /* 0x00000000001a7310 */ /* 0x0001240000201800 */
[----:B0---4-:R-:W-:Y:S05]  /*3b00*/  BRA `(.L_x_5202) ;  /* 0x0000000000a47947 */ /* 0x011fea0003800000 */
.L_x_5214:
        /* <DEDUP_REMOVED lines=16> */
[----:B------:R0:W4:Y:S02]  /*3c10*/  @P0 F2F.F64.F32 R26, R0 ;  /* 0x00000000001a0310 */ /* 0x0001240000201800 */
[----:B0---4-:R-:W-:Y:S05]  /*3c20*/  BRA `(.L_x_5202) ;  /* 0x00000000005c7947 */ /* 0x011fea0003800000 */
.L_x_5201:
[----:B------:R-:W-:Y:S01]  /*3c30*/  MOV R0, 0x0 ;  /* 0x0000000000007802 */ /* 0x000fe20000000f00 */
[----:B------:R-:W0:Y:S01]  /*3c40*/  LDCU.64 UR4, c[0x4][0x310] ;  /* 0x01006200ff0477ac */ /* 0x000e220008000a00 */
[----:B------:R-:W-:Y:S02]  /*3c50*/  IMAD.MOV.U32 R8, RZ, RZ, 0x4e ;  /* 0x0000004eff087424 */ /* 0x000fe400078e00ff */
[----:B------:R4:W1:Y:S01]  /*3c60*/  LDC.64 R14, c[0x4][R0] ;  /* 0x01000000000e7b82 */ /* 0x0008620000000a00 */
        /* <DEDUP_REMOVED lines=9> */
[----:B----4-:R-:W-:-:S07]  /*3d00*/  IMAD.U32 R11, RZ, RZ, UR9 ;  /* 0x00000009ff0b7e24 */ /* 0x010fce000f8e00ff */
[----:B------:R-:W-:-:S07]  /*3d10*/  LEPC R20, `(.L_x_5223) ;  /* 0x000000001014794e */ /* 0x000fce0000000000 */
[----:B-1---5:R-:W-:Y:S05]  /*3d20*/  CALL.ABS.NOINC R14 ;  /* 0x000000000e007343 */ /* 0x022fea0003c00000 */
.L_x_5223:
[----:B------:R-:W-:Y:S01]  /*3d30*/  CS2R R26, SRZ ;  /* 0x00000000001a7805 */ /* 0x000fe2000001ff00 */
[----:B------:R-:W-:Y:S06]  /*3d40*/  BRA `(.L_x_5202) ;  /* 0x0000000000147947 */ /* 0x000fec0003800000 */
.L_x_5222:
[----:B------:R-:W4:Y:S02]  /*3d50*/  LDG.E.64 R26, desc[UR36][R4.64] ;  /* 0x00000024041a7981 */ /* 0x000f24000c1e1b00 */
[----:B----4-:R-:W0:Y:S02]  /*3d60*/  I2F.F64.U64 R26, R26 ;  /* 0x0000001a001a7312 */ /* 0x010e240000301800 */
[----:B0-----:R-:W-:Y:S05]  /*3d70*/  BRA `(.L_x_5202) ;  /* 0x0000000000087947 */ /* 0x001fea0003800000 */
.L_x_5221:
[----:B------:R-:W4:Y:S02]  /*3d80*/  LDG.E R4, desc[UR36][R4.64] ;  /* 0x0000002404047981 */ /* 0x000f24000c1e1900 */
[----:B----4-:R4:W0:Y:S02]  /*3d90*/  I2F.F64.U32 R26, R4 ;  /* 0x00000004001a7312 */ /* 0x0108240000201800 */
.L_x_5202:
[----:B------:R-:W-:Y:S05]  /*3da0*/  BSYNC.RECONVERGENT B7 ;  /* 0x0000000000077941 */ /* 0x000fea0003800200 */
.L_x_5196:
[----:B------:R-:W-:-:S07]  /*3db0*/  VIADD R35, R35, 0x80 ;  /* 0x0000008023237836 */ /* 0x000fce0000000000 */
.L_x_5167:
[----:B------:R-:W-:Y:S05]  /*3dc0*/  BSYNC.RECONVERGENT B6 ;  /* 0x0000000000067941 */ /* 0x000fea0003800200 */
.L_x_5166:
        /* <DEDUP_REMOVED lines=26> */
.L_x_5230:
[----:B------:R-:W4:Y:S02]  /*3f70*/  LDG.E.U8 R4, desc[UR36][R4.64] ;  /* 0x0000002404047981 */ /* 0x000f24000c1e1100 */
[----:B----4-:R0:W1:Y:S02]  /*3f80*/  I2F.F64.U16 R24, R4 ;  /* 0x0000000400187312 */ /* 0x0100640000101800 */
[----:B01----:R-:W-:Y:S05]  /*3f90*/  BRA `(.L_x_5232) ;  /* 0x0000000c00647947 */ /* 0x003fea0003800000 */
.L_x_5229:
        /* <DEDUP_REMOVED lines=9> */
.L_x_5234:
[----:B------:R-:W4:Y:S02]  /*4030*/  LDG.E R4, desc[UR36][R4.64] ;  /* 0x0000002404047981 */ /* 0x000f24000c1e1900 */
[----:B----4-:R0:W1:Y:S02]  /*4040*/  I2F.F64 R24, R4 ;  /* 0x0000000400187312 */ /* 0x0100640000201c00 */
[----:B01----:R-:W-:Y:S05]  /*4050*/  BRA `(.L_x_5232) ;  /* 0x0000000c00347947 */ /* 0x003fea0003800000 */
.L_x_5233:
[----:B------:R-:W4:Y:S02]  /*4060*/  LDG.E.U16 R4, desc[UR36][R4.64] ;  /* 0x0000002404047981 */ /* 0x000f24000c1e1500 */
[----:B----4-:R0:W1:Y:S02]  /*4070*/  I2F.F64.S16 R24, R4 ;  /* 0x0000000400187312 */ /* 0x0100640000101c00 */
[----:B01----:R-:W-:Y:S05]  /*4080*/  BRA `(.L_x_5232) ;  /* 0x0000000c00287947 */ /* 0x003fea0003800000 */
.L_x_5228:
        /* <DEDUP_REMOVED lines=10> */
.L_x_5236:
[----:B------:R-:W4:Y:S02]  /*4130*/  LDG.E.U16 R0, desc[UR36][R4.64] ;  /* 0x0000002404007981 */ /* 0x000f24000c1e1500 */
[----:B----4-:R-:W-:-:S05]  /*4140*/  HADD2.F32 R0, -RZ, R0.H0_H0 ;  /* 0x20000000ff007230 */ /* 0x010fca0000004100 */
[----:B------:R-:W-:-:S04]  /*4150*/  FMUL.FTZ R0, R0, 1 ;  /* 0x3f80000000007820 */ /* 0x000fc80000410000 */
[----:B------:R0:W1:Y:S02]  /*4160*/  F2F.F64.F32 R24, R0 ;  /* 0x0000000000187310 */ /* 0x0000640000201800 */
[----:B01----:R-:W-:Y:S05]  /*4170*/  BRA `(.L_x_5232) ;  /* 0x0000000800ec7947 */ /* 0x003fea0003800000 */
.L_x_5235:
        /* <DEDUP_REMOVED lines=8> */
[----:B------:R-:W1:Y:S02]  /*4200*/  F2F.F64.F32 R24, R24 ;  /* 0x0000001800187310 */ /* 0x000e640000201800 */
[----:B-1----:R-:W-:Y:S05]  /*4210*/  BRA `(.L_x_5232) ;  /* 0x0000000800c47947 */ /* 0x002fea0003800000 */
.L_x_5238:
[----:B------:R-:W4:Y:S02]  /*4220*/  LDG.E.U16 R4, desc[UR36][R4.64] ;  /* 0x0000002404047981 */ /* 0x000f24000c1e1500 */
[----:B----4-:R-:W-:-:S05]  /*4230*/  HADD2.F32 R0, -RZ, R4.H0_H0 ;  /* 0x20000004ff007230 */ /* 0x010fca0000004100 */
[----:B------:R-:W-:-:S04]  /*4240*/  FMUL.FTZ R0, R0, 1 ;  /* 0x3f80000000007820 */ /* 0x000fc80000410000 */
[----:B------:R1:W4:Y:S02]  /*4250*/  F2F.F64.F32 R24, R0 ;  /* 0x0000000000187310 */ /* 0x0003240000201800 */
[----:B-1--4-:R-:W-:Y:S05]  /*4260*/  BRA `(.L_x_5232) ;  /* 0x0000000800b07947 */ /* 0x012fea0003800000 */
.L_x_5237:
[----:B------:R0:W5:Y:S01]  /*4270*/  LDG.E.64 R24, desc[UR36][R4.64] ;  /* 0x0000002404187981 */ /* 0x000162000c1e1b00 */
[----:B------:R-:W-:Y:S05]  /*4280*/  BRA `(.L_x_5232) ;  /* 0x0000000800a87947 */ /* 0x000fea0003800000 */
.L_x_5227:
        /* <DEDUP_REMOVED lines=13> */
.L_x_5241:
[----:B------:R1:W5:Y:S01]  /*4360*/  LDG.E.64 R24, desc[UR36][R4.64] ;  /* 0x0000002404187981 */ /* 0x000362000c1e1b00 */
[----:B------:R-:W-:Y:S05]  /*4370*/  BRA `(.L_x_5232) ;  /* 0x00000008006c7947 */ /* 0x000fea0003800000 */
.L_x_5240:
        /* <DEDUP_REMOVED lines=26> */
[----:B-1--4-:R-:W-:Y:S05]  /*4520*/  BRA `(.L_x_5232) ;  /* 0x0000000800007947 */ /* 0x012fea0003800000 */
.L_x_5243:
        /* <DEDUP_REMOVED lines=14> */
[----:B-1--4-:R-:W-:Y:S05]  /*4610*/  BRA `(.L_x_5232) ;  /* 0x0000000400c47947 */ /* 0x012fea0003800000 */
.L_x_5242:
[----:B------:R-:W4:Y:S02]  /*4620*/  LDG.E.U16 R0, desc[UR36][R4.64] ;  /* 0x0000002404007981 */ /* 0x000f24000c1e1500 */
[----:B----4-:R-:W-:-:S04]  /*4630*/  IMAD.U32 R0, R0, 0x10000, RZ ;  /* 0x0001000000007824 */ /* 0x010fc800078e00ff */
[----:B------:R-:W-:-:S04]  /*4640*/  FMUL.FTZ R0, R0, 1 ;  /* 0x3f80000000007820 */ /* 0x000fc80000410000 */
[----:B------:R1:W4:Y:S02]  /*4650*/  F2F.F64.F32 R24, R0 ;  /* 0x0000000000187310 */ /* 0x0003240000201800 */
[----:B-1--4-:R-:W-:Y:S05]  /*4660*/  BRA `(.L_x_5232) ;  /* 0x0000000400b07947 */ /* 0x012fea0003800000 */
.L_x_5239:
        /* <DEDUP_REMOVED lines=9> */
[----:B----4-:R0:W1:Y:S02]  /*4700*/  I2F.F64.U16 R24, R4 ;  /* 0x0000000400187312 */ /* 0x0100640000101800 */
[----:B01----:R-:W-:Y:S05]  /*4710*/  BRA `(.L_x_5232) ;  /* 0x0000000400847947 */ /* 0x003fea0003800000 */
.L_x_5246:
        /* <DEDUP_REMOVED lines=21> */
.L_x_5248:
[----:B------:R-:W-:Y:S05]  /*4870*/  BSYNC.RECONVERGENT B0 ;  /* 0x0000000000007941 */ /* 0x000fea0003800200 */
.L_x_5247:
[----:B------:R-:W-:Y:S01]  /*4880*/  IMAD.SHL.U32 R0, R0, 0x100000, RZ ;  /* 0x0010000000007824 */ /* 0x000fe200078e00ff */
[----:B------:R-:W-:-:S04]  /*4890*/  LEA R3, R3, 0x3b800000, 0x17 ;  /* 0x3b80000003037811 */ /* 0x000fc800078eb8ff */
[----:B------:R-:W-:-:S05]  /*48a0*/  LOP3.LUT R0, R3, R0, R7, 0xfe, !PT ;  /* 0x0000000003007212 */ /* 0x000fca00078efe07 */
[----:B------:R-:W-:-:S04]  /*48b0*/  FMUL.FTZ R0, R0, 1 ;  /* 0x3f80000000007820 */ /* 0x000fc80000410000 */
[----:B------:R0:W1:Y:S02]  /*48c0*/  F2F.F64.F32 R24, R0 ;  /* 0x0000000000187310 */ /* 0x0000640000201800 */
[----:B01----:R-:W-:Y:S05]  /*48d0*/  BRA `(.L_x_5232) ;  /* 0x0000000400147947 */ /* 0x003fea0003800000 */
.L_x_5245:
        /* <DEDUP_REMOVED lines=21> */
.L_x_5250:
[----:B------:R-:W-:Y:S05]  /*4a30*/  BSYNC.RECONVERGENT B0 ;  /* 0x0000000000007941 */ /* 0x000fea0003800200 */
.L_x_5249:
[----:B------:R-:W-:Y:S01]  /*4a40*/  IMAD.SHL.U32 R0, R0, 0x200000, RZ ;  /* 0x0020000000007824 */ /* 0x000fe200078e00ff */
[----:B------:R-:W-:-:S04]  /*4a50*/  LEA R3, R3, 0x37800000, 0x17 ;  /* 0x3780000003037811 */ /* 0x000fc800078eb8ff */
[----:B------:R-:W-:-:S05]  /*4a60*/  LOP3.LUT R0, R3, R0, R7, 0xfe, !PT ;  /* 0x0000000003007212 */ /* 0x000fca00078efe07 */
[----:B------:R-:W-:-:S04]  /*4a70*/  FMUL.FTZ R0, R0, 1 ;  /* 0x3f80000000007820 */ /* 0x000fc80000410000 */
[----:B------:R0:W1:Y:S02]  /*4a80*/  F2F.F64.F32 R24, R0 ;  /* 0x0000000000187310 */ /* 0x0000640000201800 */
[----:B01----:R-:W-:Y:S05]  /*4a90*/  BRA `(.L_x_5232) ;  /* 0x0000000000a47947 */ /* 0x003fea0003800000 */
.L_x_5244:
        /* <DEDUP_REMOVED lines=18> */
.L_x_5231:
        /* <DEDUP_REMOVED lines=16> */
.L_x_5253:
[----:B------:R-:W-:Y:S01]  /*4cc0*/  CS2R R24, SRZ ;  /* 0x0000000000187805 */ /* 0x000fe2000001ff00 */
[----:B------:R-:W-:Y:S06]  /*4cd0*/  BRA `(.L_x_5232) ;  /* 0x0000000000147947 */ /* 0x000fec0003800000 */
.L_x_5252:
[----:B------:R-:W4:Y:S02]  /*4ce0*/  LDG.E.64 R24, desc[UR36][R4.64] ;  /* 0x0000002404187981 */ /* 0x000f24000c1e1b00 */
[----:B----4-:R-:W4:Y:S02]  /*4cf0*/  I2F.F64.U64 R24, R24 ;  /* 0x0000001800187312 */ /* 0x010f240000301800 */
[----:B----4-:R-:W-:Y:S05]  /*4d00*/  BRA `(.L_x_5232) ;  /* 0x0000000000087947 */ /* 0x010fea0003800000 */
.L_x_5251:
[----:B------:R-:W4:Y:S02]  /*4d10*/  LDG.E R4, desc[UR36][R4.64] ;  /* 0x0000002404047981 */ /* 0x000f24000c1e1900 */
[----:B----4-:R4:W0:Y:S02]  /*4d20*/  I2F.F64.U32 R24, R4 ;  /* 0x0000000400187312 */ /* 0x0108240000201800 */
.L_x_5232:
[----:B------:R-:W-:Y:S05]  /*4d30*/  BSYNC.RECONVERGENT B7 ;  /* 0x0000000000077941 */ /* 0x000fea0003800200 */
.L_x_5226:
[----:B01--4-:R-:W0:Y:S01]  /*4d40*/  LDC.64 R4, c[0x0][0x398] ;  /* 0x0000e600ff047b82 */ /* 0x013e220000000a00 */
        /* <DEDUP_REMOVED lines=19> */
.L_x_5258:
[----:B------:R-:W4:Y:S02]  /*4e80*/  LDG.E.U8 R4, desc[UR36][R4.64] ;  /* 0x0000002404047981 */ /* 0x000f24000c1e1100 */
[----:B----4-:R0:W1:Y:S02]  /*4e90*/  I2F.F64.U16 R22, R4 ;  /* 0x0000000400167312 */ /* 0x0100640000101800 */
[----:B01----:R-:W-:Y:S05]  /*4ea0*/  BRA `(.L_x_5260) ;  /* 0x0000000c00647947 */ /* 0x003fea0003800000 */
.L_x_5257:
        /* <DEDUP_REMOVED lines=9> */
.L_x_5262:
[----:B------:R-:W4:Y:S02]  /*4f40*/  LDG.E R4, desc[UR36][R4.64] ;  /* 0x0000002404047981 */ /* 0x000f24000c1e1900 */
[----:B----4-:R0:W1:Y:S02]  /*4f50*/  I2F.F64 R22, R4 ;  /* 0x0000000400167312 */ /* 0x0100640000201c00 */
[----:B01----:R-:W-:Y:S05]  /*4f60*/  BRA `(.L_x_5260) ;  /* 0x0000000c00347947 */ /* 0x003fea0003800000 */
.L_x_5261:
[----:B------:R-:W4:Y:S02]  /*4f70*/  LDG.E.U16 R4, desc[UR36][R4.64] ;  /* 0x0000002404047981 */ /* 0x000f24000c1e1500 */
[----:B----4-:R0:W1:Y:S02]  /*4f80*/  I2F.F64.S16 R22, R4 ;  /* 0x0000000400167312 */ /* 0x0100640000101c00 */
[----:B01----:R-:W-:Y:S05]  /*4f90*/  BRA `(.L_x_5260) ;  /* 0x0000000c00287947 */ /* 0x003fea0003800000 */
.L_x_5256:
        /* <DEDUP_REMOVED lines=10> */
.L_x_5264:
[----:B------:R-:W4:Y:S02]  /*5040*/  LDG.E.U16 R0, desc[UR36][R4.64] ;  /* 0x0000002404007981 */ /* 0x000f24000c1e1500 */
[----:B----4-:R-:W-:-:S05]  /*5050*/  HADD2.F32 R0, -RZ, R0.H0_H0 ;  /* 0x20000000ff007230 */ /* 0x010fca0000004100 */
[----:B------:R-:W-:-:S04]  /*5060*/  FMUL.FTZ R0, R0, 1 ;  /* 0x3f80000000007820 */ /* 0x000fc80000410000 */
[----:B------:R0:W1:Y:S02]  /*5070*/  F2F.F64.F32 R22, R0 ;  /* 0x0000000000167310 */ /* 0x0000640000201800 */
[----:B01----:R-:W-:Y:S05]  /*5080*/  BRA `(.L_x_5260) ;  /* 0x0000000800ec7947 */ /* 0x003fea0003800000 */
.L_x_5263:
        /* <DEDUP_REMOVED lines=10> */
.L_x_5266:
[----:B------:R-:W4:Y:S02]  /*5130*/  LDG.E.U16 R4, desc[UR36][R4.64] ;  /* 0x0000002404047981 */ /* 0x000f24000c1e1500 */
[----:B----4-:R-:W-:-:S05]  /*5140*/  HADD2.F32 R0, -RZ, R4.H0_H0 ;  /* 0x20000004ff007230 */ /* 0x010fca0000004100 */
[----:B------:R-:W-:-:S04]  /*5150*/  FMUL.FTZ R0, R0, 1 ;  /* 0x3f80000000007820 */ /* 0x000fc80000410000 */
[----:B------:R0:W1:Y:S02]  /*5160*/  F2F.F64.F32 R22, R0 ;  /* 0x0000000000167310 */ /* 0x0000640000201800 */
[----:B01----:R-:W-:Y:S05]  /*5170*/  BRA `(.L_x_5260) ;  /* 0x0000000800b07947 */ /* 0x003fea0003800000 */
.L_x_5265:
[----:B------:R0:W5:Y:S01]  /*5180*/  LDG.E.64 R22, desc[UR36][R4.64] ;  /* 0x0000002404167981 */ /* 0x000162000c1e1b00 */
[----:B------:R-:W-:Y:S05]  /*5190*/  BRA `(.L_x_5260) ;  /* 0x0000000800a87947 */ /* 0x000fea0003800000 */
.L_x_5255:
        /* <DEDUP_REMOVED lines=13> */
.L_x_5269:
[----:B------:R0:W5:Y:S01]  /*5270*/  LDG.E.64 R22, desc[UR36][R4.64] ;  /* 0x0000002404167981 */ /* 0x000162000c1e1b00 */
[----:B------:R-:W-:Y:S05]  /*5280*/  BRA `(.L_x_5260) ;  /* 0x00000008006c7947 */ /* 0x000fea0003800000 */
.L_x_5268:
        /* <DEDUP_REMOVED lines=27> */
.L_x_5271:
        /* <DEDUP_REMOVED lines=15> */
.L_x_5270:
[----:B------:R-:W4:Y:S02]  /*5530*/  LDG.E.U16 R0, desc[UR36][R4.64] ;  /* 0x0000002404007981 */ /* 0x000f24000c1e1500 */
[----:B----4-:R-:W-:-:S04]  /*5540*/  IMAD.U32 R0, R0, 0x10000, RZ ;  /* 0x0001000000007824 */ /* 0x010fc800078e00ff */
[----:B------:R-:W-:-:S04]  /*5550*/  FMUL.FTZ R0, R0, 1 ;  /* 0x3f80000000007820 */ /* 0x000fc80000410000 */
[----:B------:R0:W1:Y:S02]  /*5560*/  F2F.F64.F32 R22, R0 ;  /* 0x0000000000167310 */ /* 0x0000640000201800 */
[----:B01----:R-:W-:Y:S05]  /*5570*/  BRA `(.L_x_5260) ;  /* 0x0000000400b07947 */ /* 0x003fea0003800000 */
.L_x_5267:
        /* <DEDUP_REMOVED lines=11> */
.L_x_5274:
        /* <DEDUP_REMOVED lines=21> */
.L_x_5276:
[----:B------:R-:W-:Y:S05]  /*5780*/  BSYNC.RECONVERGENT B0 ;  /* 0x0000000000007941 */ /* 0x000fea0003800200 */
.L_x_5275:
[----:B------:R-:W-:Y:S01]  /*5790*/  IMAD.SHL.U32 R0, R0, 0x100000, RZ ;  /* 0x0010000000007824 */ /* 0x000fe200078e00ff */
[----:B------:R-:W-:-:S04]  /*57a0*/  LEA R3, R3, 0x3b800000, 0x17 ;  /* 0x3b80000003037811 */ /* 0x000fc800078eb8ff */
[----:B------:R-:W-:-:S05]  /*57b0*/  LOP3.LUT R0, R3, R0, R7, 0xfe, !PT ;  /* 0x0000000003007212 */ /* 0x000fca00078efe07 */
[----:B------:R-:W-:-:S04]  /*57c0*/  FMUL.FTZ R0, R0, 1 ;  /* 0x3f80000000007820 */ /* 0x000fc80000410000 */
[----:B------:R0:W1:Y:S02]  /*57d0*/  F2F.F64.F32 R22, R0 ;  /* 0x0000000000167310 */ /* 0x0000640000201800 */
[----:B01----:R-:W-:Y:S05]  /*57e0*/  BRA `(.L_x_5260) ;  /* 0x0000000400147947 */ /* 0x003fea0003800000 */
.L_x_5273:
        /* <DEDUP_REMOVED lines=21> */
.L_x_5278:
[----:B------:R-:W-:Y:S05]  /*5940*/  BSYNC.RECONVERGENT B0 ;  /* 0x0000000000007941 */ /* 0x000fea0003800200 */
.L_x_5277:
[----:B------:R-:W-:Y:S01]  /*5950*/  IMAD.SHL.U32 R0, R0, 0x200000, RZ ;  /* 0x0020000000007824 */ /* 0x000fe200078e00ff */
[----:B------:R-:W-:-:S04]  /*5960*/  LEA R3, R3, 0x37800000, 0x17 ;  /* 0x3780000003037811 */ /* 0x000fc800078eb8ff */
[----:B------:R-:W-:-:S05]  /*5970*/  LOP3.LUT R0, R3, R0, R7, 0xfe, !PT ;  /* 0x0000000003007212 */ /* 0x000fca00078efe07 */
[----:B------:R-:W-:-:S04]  /*5980*/  FMUL.FTZ R0, R0, 1 ;  /* 0x3f80000000007820 */ /* 0x000fc80000410000 */
[----:B------:R0:W1:Y:S02]  /*5990*/  F2F.F64.F32 R22, R0 ;  /* 0x0000000000167310 */ /* 0x0000640000201800 */
[----:B01----:R-:W-:Y:S05]  /*59a0*/  BRA `(.L_x_5260) ;  /* 0x0000000000a47947 */ /* 0x003fea0003800000 */
.L_x_5272:
        /* <DEDUP_REMOVED lines=17> */
[----:B-1--4-:R-:W-:Y:S05]  /*5ac0*/  BRA `(.L_x_5260) ;  /* 0x00000000005c7947 */ /* 0x012fea0003800000 */
.L_x_5259:
        /* <DEDUP_REMOVED lines=16> */
.L_x_5281:
[----:B------:R-:W-:Y:S01]  /*5bd0*/  CS2R R22, SRZ ;  /* 0x0000000000167805 */ /* 0x000fe2000001ff00 */
[----:B------:R-:W-:Y:S06]  /*5be0*/  BRA `(.L_x_5260) ;  /* 0x0000000000147947 */ /* 0x000fec0003800000 */
.L_x_5280:
[----:B------:R-:W4:Y:S02]  /*5bf0*/  LDG.E.64 R22, desc[UR36][R4.64] ;  /* 0x0000002404167981 */ /* 0x000f24000c1e1b00 */
[----:B----4-:R-:W1:Y:S02]  /*5c00*/  I2F.F64.U64 R22, R22 ;  /* 0x0000001600167312 */ /* 0x010e640000301800 */
[----:B-1----:R-:W-:Y:S05]  /*5c10*/  BRA `(.L_x_5260) ;  /* 0x0000000000087947 */ /* 0x002fea0003800000 */
.L_x_5279:
[----:B------:R-:W4:Y:S02]  /*5c20*/  LDG.E R4, desc[UR36][R4.64] ;  /* 0x0000002404047981 */ /* 0x000f24000c1e1900 */
[----:B----4-:R1:W4:Y:S02]  /*5c30*/  I2F.F64.U32 R22, R4 ;  /* 0x0000000400167312 */ /* 0x0103240000201800 */
.L_x_5260:
[----:B------:R-:W-:Y:S05]  /*5c40*/  BSYNC.RECONVERGENT B7 ;  /* 0x0000000000077941 */ /* 0x000fea0003800200 */
.L_x_5254:
[----:B------:R-:W-:-:S07]  /*5c50*/  VIADD R35, R35, 0x80 ;  /* 0x0000008023237836 */ /* 0x000fce0000000000 */
.L_x_5225:
[----:B------:R-:W-:Y:S05]  /*5c60*/  BSYNC.RECONVERGENT B6 ;  /* 0x0000000000067941 */ /* 0x000fea0003800200 */
.L_x_5224:
        /* <DEDUP_REMOVED lines=26> */
.L_x_5288:
[----:B------:R-:W4:Y:S02]  /*5e10*/  LDG.E.U8 R4, desc[UR36][R4.64] ;  /* 0x0000002404047981 */ /* 0x000f24000c1e1100 */
[----:B----4-:R0:W1:Y:S02]  /*5e20*/  I2F.F64.U16 R18, R4 ;  /* 0x0000000400127312 */ /* 0x0100640000101800 */
[----:B01----:R-:W-:Y:S05]  /*5e30*/  BRA `(.L_x_5290) ;  /* 0x0000000c00647947 */ /* 0x003fea0003800000 */
.L_x_5287:
        /* <DEDUP_REMOVED lines=9> */
.L_x_5292:
[----:B------:R-:W4:Y:S02]  /*5ed0*/  LDG.E R4, desc[UR36][R4.64] ;  /* 0x0000002404047981 */ /* 0x000f24000c1e1900 */
[----:B----4-:R0:W1:Y:S02]  /*5ee0*/  I2F.F64 R18, R4 ;  /* 0x0000000400127312 */ /* 0x0100640000201c00 */
[----:B01----:R-:W-:Y:S05]  /*5ef0*/  BRA `(.L_x_5290) ;  /* 0x0000000c00347947 */ /* 0x003fea0003800000 */
.L_x_5291:
[----:B------:R-:W4:Y:S02]  /*5f00*/  LDG.E.U16 R4, desc[UR36][R4.64] ;  /* 0x0000002404047981 */ /* 0x000f24000c1e1500 */
[----:B----4-:R0:W1:Y:S02]  /*5f10*/  I2F.F64.S16 R18, R4 ;  /* 0x0000000400127312 */ /* 0x0100640000101c00 */
[----:B01----:R-:W-:Y:S05]  /*5f20*/  BRA `(.L_x_5290) ;  /* 0x0000000c00287947 */ /* 0x003fea0003800000 */
.L_x_5286:
        /* <DEDUP_REMOVED lines=10> */
.L_x_5294:
[----:B------:R-:W4:Y:S02]  /*5fd0*/  LDG.E.U16 R0, desc[UR36][R4.64] ;  /* 0x0000002404007981 */ /* 0x000f24000c1e1500 */
[----:B----4-:R-:W-:-:S05]  /*5fe0*/  HADD2.F32 R0, -RZ, R0.H0_H0 ;  /* 0x20000000ff007230 */ /* 0x010fca0000004100 */
[----:B------:R-:W-:-:S04]  /*5ff0*/  FMUL.FTZ R0, R0, 1 ;  /* 0x3f80000000007820 */ /* 0x000fc80000410000 */
[----:B------:R1:W4:Y:S02]  /*6000*/  F2F.F64.F32 R18, R0 ;  /* 0x0000000000127310 */ /* 0x0003240000201800 */
[----:B-1--4-:R-:W-:Y:S05]  /*6010*/  BRA `(.L_x_5290) ;  /* 0x0000000800ec7947 */ /* 0x012fea0003800000 */
.L_x_5293:
        /* <DEDUP_REMOVED lines=10> */
.L_x_5296:
[----:B------:R-:W4:Y:S02]  /*60c0*/  LDG.E.U16 R4, desc[UR36][R4.64] ;  /* 0x0000002404047981 */ /* 0x000f24000c1e1500 */
[----:B----4-:R-:W-:-:S05]  /*60d0*/  HADD2.F32 R0, -RZ, R4.H0_H0 ;  /* 0x20000004ff007230 */ /* 0x010fca0000004100 */
[----:B------:R-:W-:-:S04]  /*60e0*/  FMUL.FTZ R0, R0, 1 ;  /* 0x3f80000000007820 */ /* 0x000fc80000410000 */
[----:B------:R1:W4:Y:S02]  /*60f0*/  F2F.F64.F32 R18, R0 ;  /* 0x0000000000127310 */ /* 0x0003240000201800 */
[----:B-1--4-:R-:W-:Y:S05]  /*6100*/  BRA `(.L_x_5290) ;  /* 0x0000000800b07947 */ /* 0x012fea0003800000 */
.L_x_5295:
[----:B------:R0:W5:Y:S01]  /*6110*/  LDG.E.64 R18, desc[UR36][R4.64] ;  /* 0x0000002404127981 */ /* 0x000162000c1e1b00 */
[----:B------:R-:W-:Y:S05]  /*6120*/  BRA `(.L_x_5290) ;  /* 0x0000000800a87947 */ /* 0x000fea0003800000 */
.L_x_5285:
        /* <DEDUP_REMOVED lines=13> */
.L_x_5299:
[----:B------:R1:W5:Y:S01]  /*6200*/  LDG.E.64 R18, desc[UR36][R4.64] ;  /* 0x0000002404127981 */ /* 0x000362000c1e1b00 */
[----:B------:R-:W-:Y:S05]  /*6210*/  BRA `(.L_x_5290) ;  /* 0x00000008006c7947 */ /* 0x000fea0003800000 */
.L_x_5298:
        /* <DEDUP_REMOVED lines=27> */
.L_x_5301:
        /* <DEDUP_REMOVED lines=15> */
.L_x_5300:
[----:B------:R-:W4:Y:S02]  /*64c0*/  LDG.E.U16 R0, desc[UR36][R4.64] ;  /* 0x0000002404007981 */ /* 0x000f24000c1e1500 */
[----:B----4-:R-:W-:-:S04]  /*64d0*/  IMAD.U32 R0, R0, 0x10000, RZ ;  /* 0x0001000000007824 */ /* 0x010fc800078e00ff */
[----:B------:R-:W-:-:S04]  /*64e0*/  FMUL.FTZ R0, R0, 1 ;  /* 0x3f80000000007820 */ /* 0x000fc80000410000 */
[----:B------:R4:W0:Y:S02]  /*64f0*/  F2F.F64.F32 R18, R0 ;  /* 0x0000000000127310 */ /* 0x0008240000201800 */
[----:B0---4-:R-:W-:Y:S05]  /*6500*/  BRA `(.L_x_5290) ;  /* 0x0000000400b07947 */ /* 0x011fea0003800000 */
.L_x_5297:
        /* <DEDUP_REMOVED lines=11> */
.L_x_5304:
        /* <DEDUP_REMOVED lines=21> */
.L_x_5306:
[----:B------:R-:W-:Y:S05]  /*6710*/  BSYNC.RECONVERGENT B0 ;  /* 0x0000000000007941 */ /* 0x000fea0003800200 */
.L_x_5305:
[----:B------:R-:W-:Y:S01]  /*6720*/  IMAD.SHL.U32 R0, R0, 0x100000, RZ ;  /* 0x0010000000007824 */ /* 0x000fe200078e00ff */
[----:B------:R-:W-:-:S04]  /*6730*/  LEA R3, R3, 0x3b800000, 0x17 ;  /* 0x3b80000003037811 */ /* 0x000fc800078eb8ff */
[----:B------:R-:W-:-:S05]  /*6740*/  LOP3.LUT R0, R3, R0, R7, 0xfe, !PT ;  /* 0x0000000003007212 */ /* 0x000fca00078efe07 */
[----:B------:R-:W-:-:S04]  /*6750*/  FMUL.FTZ R0, R0, 1 ;  /* 0x3f80000000007820 */ /* 0x000fc80000410000 */
[----:B------:R0:W1:Y:S02]  /*6760*/  F2F.F64.F32 R18, R0 ;  /* 0x0000000000127310 */ /* 0x0000640000201800 */
[----:B01----:R-:W-:Y:S05]  /*6770*/  BRA `(.L_x_5290) ;  /* 0x0000000400147947 */ /* 0x003fea0003800000 */
.L_x_5303:
        /* <DEDUP_REMOVED lines=21> */
.L_x_5308:
[----:B------:R-:W-:Y:S05]  /*68d0*/  BSYNC.RECONVERGENT B0 ;  /* 0x0000000000007941 */ /* 0x000fea0003800200 */
.L_x_5307:
[----:B------:R-:W-:Y:S01]  /*68e0*/  IMAD.SHL.U32 R0, R0, 0x200000, RZ ;  /* 0x0020000000007824 */ /* 0x000fe200078e00ff */
[----:B------:R-:W-:-:S04]  /*68f0*/  LEA R3, R3, 0x37800000, 0x17 ;  /* 0x3780000003037811 */ /* 0x000fc800078eb8ff */
[----:B------:R-:W-:-:S05]  /*6900*/  LOP3.LUT R0, R3, R0, R7, 0xfe, !PT ;  /* 0x0000000003007212 */ /* 0x000fca00078efe07 */
[----:B------:R-:W-:-:S04]  /*6910*/  FMUL.FTZ R0, R0, 1 ;  /* 0x3f80000000007820 */ /* 0x000fc80000410000 */
[----:B------:R0:W1:Y:S02]  /*6920*/  F2F.F64.F32 R18, R0 ;  /* 0x0000000000127310 */ /* 0x0000640000201800 */
[----:B01----:R-:W-:Y:S05]  /*6930*/  BRA `(.L_x_5290) ;  /* 0x0000000000a47947 */ /* 0x003fea0003800000 */
.L_x_5302:
        /* <DEDUP_REMOVED lines=18> */
.L_x_5289:
        /* <DEDUP_REMOVED lines=16> */
.L_x_5311:
[----:B------:R-:W-:Y:S01]  /*6b60*/  CS2R R18, SRZ ;  /* 0x0000000000127805 */ /* 0x000fe2000001ff00 */
[----:B------:R-:W-:Y:S06]  /*6b70*/  BRA `(.L_x_5290) ;  /* 0x0000000000147947 */ /* 0x000fec0003800000 */
.L_x_5310:
[----:B------:R-:W4:Y:S02]  /*6b80*/  LDG.E.64 R18, desc[UR36][R4.64] ;  /* 0x0000002404127981 */ /* 0x000f24000c1e1b00 */
[----:B----4-:R-:W0:Y:S02]  /*6b90*/  I2F.F64.U64 R18, R18 ;  /* 0x0000001200127312 */ /* 0x010e240000301800 */
[----:B0-----:R-:W-:Y:S05]  /*6ba0*/  BRA `(.L_x_5290) ;  /* 0x0000000000087947 */ /* 0x001fea0003800000 */
.L_x_5309:
[----:B------:R-:W4:Y:S02]  /*6bb0*/  LDG.E R4, desc[UR36][R4.64] ;  /* 0x0000002404047981 */ /* 0x000f24000c1e1900 */
[----:B----4-:R4:W0:Y:S02]  /*6bc0*/  I2F.F64.U32 R18, R4 ;  /* 0x0000000400127312 */ /* 0x0108240000201800 */
.L_x_5290:
[----:B------:R-:W-:Y:S05]  /*6bd0*/  BSYNC.RECONVERGENT B7 ;  /* 0x0000000000077941 */ /* 0x000fea0003800200 */
.L_x_5284:
[----:B01--4-:R-:W0:Y:S01]  /*6be0*/  LDC.64 R4, c[0x0][0x398] ;  /* 0x0000e600ff047b82 */ /* 0x013e220000000a00 */
        /* <DEDUP_REMOVED lines=18> */
.L_x_5315:
[----:B------:R-:W4:Y:S02]  /*6d10*/  LDG.E.U8 R4, desc[UR36][R4.64] ;  /* 0x0000002404047981 */ /* 0x000f24000c1e1100 */
[----:B----4-:R0:W1:Y:S02]  /*6d20*/  I2F.F64.U16 R16, R4 ;  /* 0x0000000400107312 */ /* 0x0100640000101800 */
[----:B01----:R-:W-:Y:S05]  /*6d30*/  BRA `(.L_x_5283) ;  /* 0x0000000c00587947 */ /* 0x003fea0003800000 */
.L_x_5314:
        /* <DEDUP_REMOVED lines=9> */
.L_x_5318:
[----:B------:R-:W4:Y:S02]  /*6dd0*/  LDG.E R4, desc[UR36][R4.64] ;  /* 0x0000002404047981 */ /* 0x000f24000c1e1900 */
[----:B----4-:R0:W1:Y:S02]  /*6de0*/  I2F.F64 R16, R4 ;  /* 0x0000000400107312 */ /* 0x0100640000201c00 */
[----:B01----:R-:W-:Y:S05]  /*6df0*/  BRA `(.L_x_5283) ;  /* 0x0000000c00287947 */ /* 0x003fea0003800000 */
.L_x_5317:
[----:B------:R-:W4:Y:S02]  /*6e00*/  LDG.E.U16 R4, desc[UR36][R4.64] ;  /* 0x0000002404047981 */ /* 0x000f24000c1e1500 */
[----:B----4-:R0:W1:Y:S02]  /*6e10*/  I2F.F64.S16 R16, R4 ;  /* 0x0000000400107312 */ /* 0x0100640000101c00 */
[----:B01----:R-:W-:Y:S05]  /*6e20*/  BRA `(.L_x_5283) ;  /* 0x0000000c001c7947 */ /* 0x003fea0003800000 */
.L_x_5313:
        /* <DEDUP_REMOVED lines=10> */
.L_x_5320:
[----:B------:R-:W4:Y:S02]  /*6ed0*/  LDG.E.U16 R0, desc[UR36][R4.64] ;  /* 0x0000002404007981 */ /* 0x000f24000c1e1500 */
[----:B----4-:R-:W-:-:S05]  /*6ee0*/  HADD2.F32 R0, -RZ, R0.H0_H0 ;  /* 0x20000000ff007230 */ /* 0x010fca0000004100 */
[----:B------:R-:W-:-:S04]  /*6ef0*/  FMUL.FTZ R0, R0, 1 ;  /* 0x3f80000000007820 */ /* 0x000fc80000410000 */
[----:B------:R0:W1:Y:S02]  /*6f00*/  F2F.F64.F32 R16, R0 ;  /* 0x0000000000107310 */ /* 0x0000640000201800 */
[----:B01----:R-:W-:Y:S05]  /*6f10*/  BRA `(.L_x_5283) ;  /* 0x0000000800e07947 */ /* 0x003fea0003800000 */
.L_x_5319:
        /* <DEDUP_REMOVED lines=10> */
.L_x_5322:
[----:B------:R-:W4:Y:S02]  /*6fc0*/  LDG.E.U16 R4, desc[UR36][R4.64] ;  /* 0x0000002404047981 */ /* 0x000f24000c1e1500 */
[----:B----4-:R-:W-:-:S05]  /*6fd0*/  HADD2.F32 R0, -RZ, R4.H0_H0 ;  /* 0x20000004ff007230 */ /* 0x010fca0000004100 */
[----:B------:R-:W-:-:S04]  /*6fe0*/  FMUL.FTZ R0, R0, 1 ;  /* 0x3f80000000007820 */ /* 0x000fc80000410000 */
[----:B------:R0:W1:Y:S02]  /*6ff0*/  F2F.F64.F32 R16, R0 ;  /* 0x0000000000107310 */ /* 0x0000640000201800 */
[----:B01----:R-:W-:Y:S05]  /*7000*/  BRA `(.L_x_5283) ;  /* 0x0000000800a47947 */ /* 0x003fea0003800000 */
.L_x_5321:
[----:B------:R0:W5:Y:S01]  /*7010*/  LDG.E.64 R16, desc[UR36][R4.64] ;  /* 0x0000002404107981 */ /* 0x000162000c1e1b00 */
[----:B------:R-:W-:Y:S05]  /*7020*/  BRA `(.L_x_5283) ;  /* 0x00000008009c7947 */ /* 0x000fea0003800000 */
.L_x_5312:
        /* <DEDUP_REMOVED lines=13> */
.L_x_5325:
[----:B------:R0:W5:Y:S01]  /*7100*/  LDG.E.64 R16, desc[UR36][R4.64] ;  /* 0x0000002404107981 */ /* 0x000162000c1e1b00 */
[----:B------:R-:W-:Y:S05]  /*7110*/  BRA `(.L_x_5283) ;  /* 0x0000000800607947 */ /* 0x000fea0003800000 */
.L_x_5324:
        /* <DEDUP_REMOVED lines=27> */
.L_x_5327:
        /* <DEDUP_REMOVED lines=15> */
.L_x_5326:
[----:B------:R-:W4:Y:S02]  /*73c0*/  LDG.E.U16 R0, desc[UR36][R4.64] ;  /* 0x0000002404007981 */ /* 0x000f24000c1e1500 */
[----:B----4-:R-:W-:-:S04]  /*73d0*/  IMAD.U32 R0, R0, 0x10000, RZ ;  /* 0x0001000000007824 */ /* 0x010fc800078e00ff */
[----:B------:R-:W-:-:S04]  /*73e0*/  FMUL.FTZ R0, R0, 1 ;  /* 0x3f80000000007820 */ /* 0x000fc80000410000 */
[----:B------:R0:W1:Y:S02]  /*73f0*/  F2F.F64.F32 R16, R0 ;  /* 0x0000000000107310 */ /* 0x0000640000201800 */
[----:B01----:R-:W-:Y:S05]  /*7400*/  BRA `(.L_x_5283) ;  /* 0x0000000400a47947 */ /* 0x003fea0003800000 */
.L_x_5323:
        /* <DEDUP_REMOVED lines=11> */
.L_x_5330:
[----:B------:R-:W4:Y:S02]  /*74c0*/  LDG.E.U8 R4, desc[UR36][R4.64] ;  /* 0x0000002404047981 */ /* 0x000f24000c1e1100 */
        /* <DEDUP_REMOVED lines=19> */
.L_x_5332:
[----:B------:R-:W-:Y:S05]  /*7600*/  BSYNC.RECONVERGENT B0 ;  /* 0x0000000000007941 */ /* 0x000fea0003800200 */
.L_x_5331:
[----:B------:R-:W-:Y:S01]  /*7610*/  IMAD.SHL.U32 R0, R0, 0x100000, RZ ;  /* 0x0010000000007824 */ /* 0x000fe200078e00ff */
[----:B------:R-:W-:-:S04]  /*7620*/  LEA R3, R3, 0x3b800000, 0x17 ;  /* 0x3b80000003037811 */ /* 0x000fc800078eb8ff */
[----:B------:R-:W-:-:S05]  /*7630*/  LOP3.LUT R0, R3, R0, R7, 0xfe, !PT ;  /* 0x0000000003007212 */ /* 0x000fca00078efe07 */
[----:B------:R-:W-:-:S04]  /*7640*/  FMUL.FTZ R0, R0, 1 ;  /* 0x3f80000000007820 */ /* 0x000fc80000410000 */
[----:B------:R0:W1:Y:S02]  /*7650*/  F2F.F64.F32 R16, R0 ;  /* 0x0000000000107310 */ /* 0x0000640000201800 */
[----:B01----:R-:W-:Y:S05]  /*7660*/  BRA `(.L_x_5283) ;  /* 0x00000004000c7947 */ /* 0x003fea0003800000 */
.L_x_5329:
        /* <DEDUP_REMOVED lines=20> */
.L_x_5334:
[----:B------:R-:W-:Y:S05]  /*77b0*/  BSYNC.RECONVERGENT B0 ;  /* 0x0000000000007941 */ /* 0x000fea0003800200 */
.L_x_5333:
[----:B------:R-:W-:Y:S01]  /*77c0*/  IMAD.SHL.U32 R0, R0, 0x200000, RZ ;  /* 0x0020000000007824 */ /* 0x000fe200078e00ff */
[----:B------:R-:W-:-:S04]  /*77d0*/  LEA R3, R3, 0x37800000, 0x17 ;  /* 0x3780000003037811 */ /* 0x000fc800078eb8ff */
[----:B------:R-:W-:-:S05]  /*77e0*/  LOP3.LUT R0, R3, R0, R7, 0xfe, !PT ;  /* 0x0000000003007212 */ /* 0x000fca00078efe07 */
[----:B------:R-:W-:-:S04]  /*77f0*/  FMUL.FTZ R0, R0, 1 ;  /* 0x3f80000000007820 */ /* 0x000fc80000410000 */
[----:B------:R0:W1:Y:S02]  /*7800*/  F2F.F64.F32 R16, R0 ;  /* 0x0000000000107310 */ /* 0x0000640000201800 */
[----:B01----:R-:W-:Y:S05]  /*7810*/  BRA `(.L_x_5283) ;  /* 0x0000000000a07947 */ /* 0x003fea0003800000 */
.L_x_5328:
        /* <DEDUP_REMOVED lines=18> */
.L_x_5316:
        /* <DEDUP_REMOVED lines=16> */
.L_x_5337:
[----:B------:R-:W-:Y:S05]  /*7a40*/  BRA `(.L_x_5283) ;  /* 0x0000000000147947 */ /* 0x000fea0003800000 */
.L_x_5336:
[----:B------:R-:W4:Y:S02]  /*7a50*/  LDG.E.64 R16, desc[UR36][R4.64] ;  /* 0x0000002404107981 */ /* 0x000f24000c1e1b00 */
[----:B----4-:R-:W0:Y:S02]  /*7a60*/  I2F.F64.U64 R16, R16 ;  /* 0x0000001000107312 */ /* 0x010e240000301800 */
[----:B0-----:R-:W-:Y:S05]  /*7a70*/  BRA `(.L_x_5283) ;  /* 0x0000000000087947 */ /* 0x001fea0003800000 */
.L_x_5335:
[----:B------:R-:W4:Y:S02]  /*7a80*/  LDG.E R4, desc[UR36][R4.64] ;  /* 0x0000002404047981 */ /* 0x000f24000c1e1900 */
[----:B----4-:R0:W1:Y:S02]  /*7a90*/  I2F.F64.U32 R16, R4 ;  /* 0x0000000400107312 */ /* 0x0100640000201800 */
.L_x_5283:
[----:B------:R-:W-:Y:S05]  /*7aa0*/  BSYNC.RECONVERGENT B6 ;  /* 0x0000000000067941 */ /* 0x000fea0003800200 */
.L_x_5282:
[----:B------:R-:W-:Y:S01]  /*7ab0*/  ISETP.GE.AND P0, PT, R37, R2, PT ;  /* 0x000000022500720c */ /* 0x000fe20003f06270 */
[----:B------:R-:W-:-:S12]  /*7ac0*/  BSSY.RECONVERGENT B6, `(.L_x_5338) ;  /* 0x0000257000067945 */ /* 0x000fd80003800200 */
[----:B------:R-:W-:Y:S05]  /*7ad0*/  @P0 BRA `(.L_x_5339) ;  /* 0x0000002400540947 */ /* 0x000fea0003800000 */
[----:B---3-5:R-:W-:Y:S01]  /*7ae0*/  DSETP.GTU.AND P0, PT, R32, 1, PT ;  /* 0x3ff000002000742a */ /* 0x028fe20003f0c000 */
[----:B------:R-:W-:-:S15]  /*7af0*/  BSSY.RECONVERGENT B7, `(.L_x_5340) ;  /* 0x0000017000077945 */ /* 0x000fde0003800200 */
[----:B------:R-:W-:-:S15]  /*7b00*/  NOP ;  /* 0x0000000000007918 */ /* 0x000fde0000000000 */
[----:B------:R-:W-:-:S15]  /*7b10*/  NOP ;  /* 0x0000000000007918 */ /* 0x000fde0000000000 */
[----:B------:R-:W-:-:S15]  /*7b20*/  NOP ;  /* 0x0000000000007918 */ /* 0x000fde0000000000 */
[----:B------:R-:W-:-:S03]  /*7b30*/  NOP ;  /* 0x0000000000007918 */ /* 0x000fc60000000000 */
[----:B------:R-:W3:Y:S02]  /*7b40*/  DSETP.GE.AND P1, PT, R32, RZ, PT ;  /* 0x000000ff2000722a */ /* 0x000ee40003f26000 */
[----:B---3--:R-:W-:Y:S05]  /*7b50*/  @!P0 BRA P1, `(.L_x_5341) ;  /* 0x0000000000408947 */ /* 0x008fea0000800000 */
[----:B------:R-:W-:Y:S01]  /*7b60*/  MOV R14, 0x0 ;  /* 0x00000000000e7802 */ /* 0x000fe20000000f00 */
[----:B------:R-:W0:Y:S01]  /*7b70*/  LDCU.64 UR4, c[0x4][0x300] ;  /* 0x01006000ff0477ac */ /* 0x000e220008000a00 */
[----:B------:R-:W-:Y:S02]  /*7b80*/  IMAD.MOV.U32 R8, RZ, RZ, 0x5a ;  /* 0x0000005aff087424 */ /* 0x000fe400078e00ff */
[----:B------:R-:W-:Y:S01]  /*7b90*/  IMAD.MOV.U32 R12, RZ, RZ, 0x1 ;  /* 0x00000001ff0c7424 */ /* 0x000fe200078e00ff */
[----:B------:R-:W3:Y:S01]  /*7ba0*/  LDCU.64 UR6, c[0x4][0x2d0] ;  /* 0x01005a00ff0677ac */ /* 0x000ee20008000a00 */
[----:B------:R-:W2:Y:S01]  /*7bb0*/  LDC.64 R14, c[0x4][R14] ;  /* 0x010000000e0e7b82 */ /* 0x000ea20000000a00 */
[----:B------:R-:W-:Y:S01]  /*7bc0*/  IMAD.MOV.U32 R13, RZ, RZ, RZ ;  /* 0x000000ffff0d7224 */ /* 0x000fe200078e00ff */
[----:B------:R-:W5:Y:S01]  /*7bd0*/  LDCU.64 UR8, c[0x4][0x8] ;  /* 0x01000100ff0877ac */ /* 0x000f620008000a00 */
[----:B01--4-:R-:W-:Y:S02]  /*7be0*/  IMAD.U32 R4, RZ, RZ, UR4 ;  /* 0x00000004ff047e24 */ /* 0x013fe4000f8e00ff */
[----:B------:R-:W-:-:S02]  /*7bf0*/  IMAD.U32 R5, RZ, RZ, UR5 ;  /* 0x00000005ff057e24 */ /* 0x000fc4000f8e00ff */
[----:B---3--:R-:W-:Y:S02]  /*7c00*/  IMAD.U32 R6, RZ, RZ, UR6 ;  /* 0x00000006ff067e24 */ /* 0x008fe4000f8e00ff */
[----:B------:R-:W-:Y:S02]  /*7c10*/  IMAD.U32 R7, RZ, RZ, UR7 ;  /* 0x00000007ff077e24 */ /* 0x000fe4000f8e00ff */
[----:B-----5:R-:W-:Y:S02]  /*7c20*/  IMAD.U32 R10, RZ, RZ, UR8 ;  /* 0x00000008ff0a7e24 */ /* 0x020fe4000f8e00ff */
[----:B------:R-:W-:-:S07]  /*7c30*/  IMAD.U32 R11, RZ, RZ, UR9 ;  /* 0x00000009ff0b7e24 */ /* 0x000fce000f8e00ff */
[----:B------:R-:W-:-:S07]  /*7c40*/  LEPC R20, `(.L_x_5341) ;  /* 0x000000001014794e */ /* 0x000fce0000000000 */
[----:B--2---:R-:W-:Y:S05]  /*7c50*/  CALL.ABS.NOINC R14 ;  /* 0x000000000e007343 */ /* 0x004fea0003c00000 */
.L_x_5341:
[----:B------:R-:W-:Y:S05]  /*7c60*/  BSYNC.RECONVERGENT B7 ;  /* 0x0000000000077941 */ /* 0x000fea0003800200 */
.L_x_5340:
[----:B--2---:R-:W-:Y:S01]  /*7c70*/  DSETP.GTU.AND P0, PT, R30, 1, PT ;  /* 0x3ff000001e00742a */ /* 0x004fe20003f0c000 */
        /* <DEDUP_REMOVED lines=15> */
[----:B01--4-:R-:W-:Y:S02]  /*7d70*/  IMAD.U32 R4, RZ, RZ, UR4 ;  /* 0x00000004ff047e24 */ /* 0x013fe4000f8e00ff */
[----:B------:R-:W-:-:S02]  /*7d80*/  IMAD.U32 R5, RZ, RZ, UR5 ;  /* 0x00000005ff057e24 */ /* 0x000fc4000f8e00ff */
[----:B--2---:R-:W-:Y:S02]  /*7d90*/  IMAD.U32 R6, RZ, RZ, UR6 ;  /* 0x00000006ff067e24 */ /* 0x004fe4000f8e00ff */
[----:B------:R-:W-:Y:S02]  /*7da0*/  IMAD.U32 R7, RZ, RZ, UR7 ;  /* 0x00000007ff077e24 */ /* 0x000fe4000f8e00ff */
[----:B-----5:R-:W-:Y:S02]  /*7db0*/  IMAD.U32 R10, RZ, RZ, UR8 ;  /* 0x00000008ff0a7e24 */ /* 0x020fe4000f8e00ff */
[----:B------:R-:W-:-:S07]  /*7dc0*/  IMAD.U32 R11, RZ, RZ, UR9 ;  /* 0x00000009ff0b7e24 */ /* 0x000fce000f8e00ff */
[----:B------:R-:W-:-:S07]  /*7dd0*/  LEPC R20, `(.L_x_5343) ;  /* 0x000000001014794e */ /* 0x000fce0000000000 */
[----:B---3--:R-:W-:Y:S05]  /*7de0*/  CALL.ABS.NOINC R14 ;  /* 0x000000000e007343 */ /* 0x008fea0003c00000 */
.L_x_5343:
[----:B------:R-:W-:Y:S05]  /*7df0*/  BSYNC.RECONVERGENT B7 ;  /* 0x0000000000077941 */ /* 0x000fea0003800200 */
.L_x_5342:
[----:B------:R-:W-:Y:S01]  /*7e00*/  ISETP.GT.AND P0, PT, R33, 0xfffff, PT ;  /* 0x000fffff2100780c */ /* 0x000fe20003f04270 */
[----:B01--4-:R-:W-:Y:S01]  /*7e10*/  IMAD.MOV.U32 R4, RZ, RZ, R32 ;  /* 0x000000ffff047224 */ /* 0x013fe200078e0020 */
[----:B------:R-:W-:Y:S01]  /*7e20*/  BSSY.RECONVERGENT B0, `(.L_x_5344) ;  /* 0x00000bd000007945 */ /* 0x000fe20003800200 */
[--C-:B------:R-:W-:Y:S02]  /*7e30*/  IMAD.MOV.U32 R5, RZ, RZ, R33.reuse ;  /* 0x000000ffff057224 */ /* 0x100fe400078e0021 */
[----:B------:R-:W-:Y:S02]  /*7e40*/  IMAD.MOV.U32 R0, RZ, RZ, R33 ;  /* 0x000000ffff007224 */ /* 0x000fe400078e0021 */
[----:B------:R-:W-:-:S06]  /*7e50*/  IMAD.MOV.U32 R9, RZ, RZ, -0x3ff ;  /* 0xfffffc01ff097424 */ /* 0x000fcc00078e00ff */
[----:B------:R-:W0:Y:S01]  /*7e60*/  @!P0 DMUL R4, R32, 1.80143985094819840000e+16 ;  /* 0x4350000020048828 */ /* 0x000e220000000000 */
[----:B------:R-:W-:Y:S02]  /*7e70*/  @!P0 IMAD.MOV.U32 R9, RZ, RZ, -0x435 ;  /* 0xfffffbcbff098424 */ /* 0x000fe400078e00ff */
[----:B0-----:R-:W-:-:S04]  /*7e80*/  @!P0 IMAD.MOV.U32 R0, RZ, RZ, R5 ;  /* 0x000000ffff008224 */ /* 0x001fc800078e0005 */
[----:B------:R-:W-:-:S05]  /*7e90*/  VIADD R3, R0, 0xffffffff ;  /* 0xffffffff00037836 */ /* 0x000fca0000000000 */
[----:B------:R-:W-:Y:S01]  /*7ea0*/  ISETP.GT.U32.AND P1, PT, R3, 0x7feffffe, PT ;  /* 0x7feffffe0300780c */ /* 0x000fe20003f24070 */
[----:B------:R-:W-:Y:S02]  /*7eb0*/  IMAD.MOV.U32 R3, RZ, RZ, R32 ;  /* 0x000000ffff037224 */ /* 0x000fe400078e0020 */
[----:B------:R-:W-:-:S10]  /*7ec0*/  @!P0 IMAD.MOV.U32 R3, RZ, RZ, R4 ;  /* 0x000000ffff038224 */ /* 0x000fd400078e0004 */
[----:B------:R-:W-:Y:S05]  /*7ed0*/  @P1 BRA `(.L_x_5345) ;  /* 0x0000000800ac1947 */ /* 0x000fea0003800000 */
[----:B------:R-:W-:Y:S01]  /*7ee0*/  LOP3.LUT R4, R0, 0xfffff, RZ, 0xc0, !PT ;  /* 0x000fffff00047812 */ /* 0x000fe200078ec0ff */
[----:B------:R-:W-:Y:S01]  /*7ef0*/  IMAD.MOV.U32 R12, RZ, RZ, RZ ;  /* 0x000000ffff0c7224 */ /* 0x000fe200078e00ff */
[----:B------:R-:W-:Y:S01]  /*7f00*/  UMOV UR4, 0x80000000 ;  /* 0x8000000000047882 */ /* 0x000fe20000000000 */
[----:B------:R-:W-:Y:S01]  /*7f10*/  UMOV UR5, 0x43300000 ;  /* 0x4330000000057882 */ /* 0x000fe20000000000 */
[----:B------:R-:W-:Y:S01]  /*7f20*/  LOP3.LUT R5, R4, 0x3ff00000, RZ, 0xfc, !PT ;  /* 0x3ff0000004057812 */ /* 0x000fe200078efcff */
[----:B------:R-:W-:-:S03]  /*7f30*/  IMAD.MOV.U32 R4, RZ, RZ, R3 ;  /* 0x000000ffff047224 */ /* 0x000fc600078e0003 */
        /* <DEDUP_REMOVED lines=11> */
[----:B------:R-:W-:-:S04]  /*7ff0*/  IMAD.MOV.U32 R5, RZ, RZ, 0x43300000 ;  /* 0x43300000ff057424 */ /* 0x000fc800078e00ff */
[----:B------:R-:W-:-:S05]  /*8000*/  @P0 VIADD R4, R4, 0x1 ;  /* 0x0000000104040836 */ /* 0x000fca0000000000 */
[----:B------:R-:W-:-:S15]  /*8010*/  LOP3.LUT R4, R4, 0x80000000, RZ, 0x3c, !PT ;  /* 0x8000000004047812 */ /* 0x000fde00078e3cff */
[----:B------:R-:W-:-:S15]  /*8020*/  NOP ;  /* 0x0000000000007918 */ /* 0x000fde0000000000 */
[----:B------:R-:W-:-:S15]  /*8030*/  NOP ;  /* 0x0000000000007918 */ /* 0x000fde0000000000 */
[----:B------:R-:W-:-:S07]  /*8040*/  NOP ;  /* 0x0000000000007918 */ /* 0x000fce0000000000 */
[----:B0-----:R0:W1:Y:S02]  /*8050*/  DFMA R8, -R14, R12, 1 ;  /* 0x3ff000000e08742b */ /* 0x001064000000010c */
[----:B0-----:R-:W-:Y:S02]  /*8060*/  IMAD.MOV.U32 R14, RZ, RZ, -0x748574fc ;  /* 0x8b7a8b04ff0e7424 */ /* 0x001fe400078e00ff */
[----:B------:R-:W-:-:S15]  /*8070*/  IMAD.MOV.U32 R15, RZ, RZ, 0x3ed0ee25 ;  /* 0x3ed0ee25ff0f7424 */ /* 0x000fde00078e00ff */
[----:B------:R-:W-:-:S15]  /*8080*/  NOP ;  /* 0x0000000000007918 */ /* 0x000fde0000000000 */
[----:B------:R-:W-:-:S15]  /*8090*/  NOP ;  /* 0x0000000000007918 */ /* 0x000fde0000000000 */
[----:B------:R-:W-:-:S15]  /*80a0*/  NOP ;  /* 0x0000000000007918 */ /* 0x000fde0000000000 */
[----:B-1----:R-:W0:-:S15]  /*80b0*/  DFMA R8, R8, R8, R8 ;  /* 0x000000080808722b */ /* 0x002e1e0000000008 */
        /* <DEDUP_REMOVED lines=141> */
.L_x_5345:
[----:B------:R-:W-:Y:S01]  /*8990*/  IMAD.MOV.U32 R6, RZ, RZ, 0x0 ;  /* 0x00000000ff067424 */ /* 0x000fe200078e00ff */
[----:B------:R-:W-:Y:S01]  /*89a0*/  LOP3.LUT P0, RZ, R5, 0x7fffffff, RZ, 0xc0, !PT ;  /* 0x7fffffff05ff7812 */ /* 0x000fe2000780c0ff */
[----:B------:R-:W-:-:S06]  /*89b0*/  IMAD.MOV.U32 R7, RZ, RZ, 0x7ff00000 ;  /* 0x7ff00000ff077424 */ /* 0x000fcc00078e00ff */
[----:B------:R-:W0:Y:S02]  /*89c0*/  DFMA R4, R4, R6, +INF ;  /* 0x7ff000000404742b */ /* 0x000e240000000006 */
[----:B0-----:R-:W-:Y:S02]  /*89d0*/  FSEL R34, R4, RZ, P0 ;  /* 0x000000ff04227208 */ /* 0x001fe40000000000 */
[----:B------:R-:W-:-:S07]  /*89e0*/  FSEL R35, R5, -QNAN , P0 ;  /* 0xfff0000005237808 */ /* 0x000fce0000000000 */
.L_x_5346:
[----:B------:R-:W-:Y:S05]  /*89f0*/  BSYNC.RECONVERGENT B0 ;  /* 0x0000000000007941 */ /* 0x000fea0003800200 */
.L_x_5344:
        /* <DEDUP_REMOVED lines=54> */
[----:B------:R-:W-:Y:S01]  /*8d60*/  MOV R0, 0x8d90 ;  /* 0x00008d9000007802 */ /* 0x000fe20000000f00 */
[----:B------:R-:W-:-:S07]  /*8d70*/  IMAD.MOV.U32 R5, RZ, RZ, R9 ;  /* 0x000000ffff057224 */ /* 0x000fce00078e0009 */
[----:B------:R-:W-:Y:S05]  /*8d80*/  CALL.REL.NOINC `($__internal_23_$__cuda_sm20_div_rn_f64_full) ;  /* 0x000000d400587944 */ /* 0x000fea0003c00000 */
[----:B------:R-:W-:Y:S02]  /*8d90*/  IMAD.MOV.U32 R4, RZ, RZ, R38 ;  /* 0x000000ffff047224 */ /* 0x000fe400078e0026 */
[----:B------:R-:W-:-:S07]  /*8da0*/  IMAD.MOV.U32 R5, RZ, RZ, R39 ;  /* 0x000000ffff057224 */ /* 0x000fce00078e0027 */
.L_x_5350:
[----:B------:R-:W-:Y:S05]  /*8db0*/  BSYNC.RECONVERGENT B2 ;  /* 0x0000000000027941 */ /* 0x000fea0003800200 */
.L_x_5349:
        /* <DEDUP_REMOVED lines=78> */
.L_x_5348:
[----:B------:R-:W0:Y:S02]  /*92a0*/  DADD R32, -R32, 1 ;  /* 0x3ff0000020207429 */ /* 0x000e240000000100 */
[----:B0-----:R-:W-:Y:S01]  /*92b0*/  ISETP.GT.AND P0, PT, R33, 0xfffff, PT ;  /* 0x000fffff2100780c */ /* 0x001fe20003f04270 */
[----:B------:R-:W-:Y:S02]  /*92c0*/  IMAD.MOV.U32 R4, RZ, RZ, R32 ;  /* 0x000000ffff047224 */ /* 0x000fe400078e0020 */
[----:B------:R-:W-:-:S15]  /*92d0*/  IMAD.MOV.U32 R5, RZ, RZ, R33 ;  /* 0x000000ffff057224 */ /* 0x000fde00078e0021 */
[----:B------:R-:W-:-:S15]  /*92e0*/  NOP ;  /* 0x0000000000007918 */ /* 0x000fde0000000000 */
[----:B------:R-:W-:-:S15]  /*92f0*/  NOP ;  /* 0x0000000000007918 */ /* 0x000fde0000000000 */
[----:B------:R-:W-:-:S14]  /*9300*/  NOP ;  /* 0x0000000000007918 */ /* 0x000fdc0000000000 */
[----:B------:R-:W0:Y:S02]  /*9310*/  @!P0 DMUL R4, R4, 1.80143985094819840000e+16 ;  /* 0x4350000004048828 */ /* 0x000e240000000000 */
[----:B0-----:R-:W-:Y:S02]  /*9320*/  @!P0 IMAD.MOV.U32 R33, RZ, RZ, R5 ;  /* 0x000000ffff218224 */ /* 0x001fe400078e0005 */
[----:B------:R-:W-:Y:S02]  /*9330*/  @!P0 IMAD.MOV.U32 R32, RZ, RZ, R4 ;  /* 0x000000ffff208224 */ /* 0x000fe400078e0004 */
[----:B------:R-:W-:-:S05]  /*9340*/  VIADD R0, R33, 0xffffffff ;  /* 0xffffffff21007836 */ /* 0x000fca0000000000 */
[----:B------:R-:W-:Y:S01]  /*9350*/  ISETP.GT.U32.AND P1, PT, R0, 0x7feffffe, PT ;  /* 0x7feffffe0000780c */ /* 0x000fe20003f24070 */
[----:B------:R-:W-:Y:S02]  /*9360*/  IMAD.MOV.U32 R0, RZ, RZ, -0x3ff ;  /* 0xfffffc01ff007424 */ /* 0x000fe400078e00ff */
[----:B------:R-:W-:-:S10]  /*9370*/  @!P0 IMAD.MOV.U32 R0, RZ, RZ, -0x435 ;  /* 0xfffffbcbff008424 */ /* 0x000fd400078e00ff */
[----:B------:R-:W-:Y:S05]  /*9380*/  @P1 BRA `(.L_x_5352) ;  /* 0x0000000800b01947 */ /* 0x000fea0003800000 */
[C---:B------:R-:W-:Y:S01]  /*9390*/  LOP3.LUT R3, R33.reuse, 0xfffff, RZ, 0xc0, !PT ;  /* 0x000fffff21037812 */ /* 0x040fe200078ec0ff */
[----:B------:R-:W-:Y:S01]  /*93a0*/  IMAD.MOV.U32 R4, RZ, RZ, R32 ;  /* 0x000000ffff047224 */ /* 0x000fe200078e0020 */
[----:B------:R-:W-:Y:S01]  /*93b0*/  LEA.HI R0, R33, R0, RZ, 0xc ;  /* 0x0000000021007211 */ /* 0x000fe200078f60ff */
[----:B------:R-:W-:Y:S01]  /*93c0*/  IMAD.MOV.U32 R14, RZ, RZ, RZ ;  /* 0x000000ffff0e7224 */ /* 0x000fe200078e00ff */
[----:B------:R-:W-:Y:S01]  /*93d0*/  LOP3.LUT R5, R3, 0x3ff00000, RZ, 0xfc, !PT ;  /* 0x3ff0000003057812 */ /* 0x000fe200078efcff */
[----:B------:R-:W-:Y:S01]  /*93e0*/  UMOV UR4, 0x80000000 ;  /* 0x8000000000047882 */ /* 0x000fe20000000000 */
[----:B------:R-:W-:Y:S02]  /*93f0*/  UMOV UR5, 0x43300000 ;  /* 0x4330000000057882 */ /* 0x000fe40000000000 */
[----:B------:R-:W-:-:S13]  /*9400*/  ISETP.GE.U32.AND P0, PT, R5, 0x3ff6a09f, PT ;  /* 0x3ff6a09f0500780c */ /* 0x000fda0003f06070 */
[----:B------:R-:W-:Y:S02]  /*9410*/  @P0 VIADD R3, R5, 0xfff00000 ;  /* 0xfff0000005030836 */ /* 0x000fe40000000000 */
[----:B------:R-:W-:Y:S02]  /*9420*/  @P0 VIADD R0, R0, 0x1 ;  /* 0x0000000100000836 */ /* 0x000fe40000000000 */
        /* <DEDUP_REMOVED lines=8> */
[----:B-1----:R-:W-:Y:S01]  /*94b0*/  LOP3.LUT R4, R0, 0x80000000, RZ, 0x3c, !PT ;  /* 0x8000000000047812 */ /* 0x002fe200078e3cff */
[----:B------:R-:W-:-:S15]  /*94c0*/  IMAD.MOV.U32 R5, RZ, RZ, 0x43300000 ;  /* 0x43300000ff057424 */ /* 0x000fde00078e00ff */
[----:B------:R-:W-:-:S15]  /*94d0*/  NOP ;  /* 0x0000000000007918 */ /* 0x000fde0000000000 */
[----:B------:R-:W-:-:S15]  /*94e0*/  NOP ;  /* 0x0000000000007918 */ /* 0x000fde0000000000 */
[----:B------:R-:W-:-:S15]  /*94f0*/  NOP ;  /* 0x0000000000007918 */ /* 0x000fde0000000000 */
[----:B------:R-:W-:-:S01]  /*9500*/  NOP ;  /* 0x0000000000007918 */ /* 0x000fc20000000000 */
        /* <DEDUP_REMOVED lines=148> */
.L_x_5352:
[----:B------:R-:W-:Y:S01]  /*9e50*/  IMAD.MOV.U32 R6, RZ, RZ, 0x0 ;  /* 0x00000000ff067424 */ /* 0x000fe200078e00ff */
[----:B------:R-:W-:Y:S01]  /*9e60*/  LOP3.LUT P0, RZ, R5, 0x7fffffff, RZ, 0xc0, !PT ;  /* 0x7fffffff05ff7812 */ /* 0x000fe2000780c0ff */
[----:B------:R-:W-:-:S06]  /*9e70*/  IMAD.MOV.U32 R7, RZ, RZ, 0x7ff00000 ;  /* 0x7ff00000ff077424 */ /* 0x000fcc00078e00ff */
[----:B------:R-:W0:Y:S02]  /*9e80*/  DFMA R4, R4, R6, +INF ;  /* 0x7ff000000404742b */ /* 0x000e240000000006 */
[----:B0-----:R-:W-:Y:S02]  /*9e90*/  FSEL R8, R4, RZ, P0 ;  /* 0x000000ff04087208 */ /* 0x001fe40000000000 */
[----:B------:R-:W-:-:S07]  /*9ea0*/  FSEL R9, R5, -QNAN , P0 ;  /* 0xfff0000005097808 */ /* 0x000fce0000000000 */
.L_x_5351:
[----:B------:R-:W-:Y:S05]  /*9eb0*/  BSYNC.RECONVERGENT B1 ;  /* 0x0000000000017941 */ /* 0x000fea0003800200 */
.L_x_5347:
[----:B------:R-:W0:Y:S02]  /*9ec0*/  DSETP.GEU.AND P0, PT, R34, -100, PT ;  /* 0xc05900002200742a */ /* 0x000e240003f0e000 */
[----:B0-----:R-:W-:Y:S02]  /*9ed0*/  FSEL R4, R34, RZ, P0 ;  /* 0x000000ff22047208 */ /* 0x001fe40000000000 */
[----:B------:R-:W-:-:S15]  /*9ee0*/  FSEL R5, R35, -3.390625, P0 ;  /* 0xc059000023057808 */ /* 0x000fde0000000000 */
[----:B------:R-:W-:-:S15]  /*9ef0*/  NOP ;  /* 0x0000000000007918 */ /* 0x000fde0000000000 */
[----:B------:R-:W-:-:S15]  /*9f00*/  NOP ;  /* 0x0000000000007918 */ /* 0x000fde0000000000 */
[----:B------:R-:W-:-:S15]  /*9f10*/  NOP ;  /* 0x0000000000007918 */ /* 0x000fde0000000000 */
        /* <DEDUP_REMOVED lines=17> */
.L_x_5339:
[----:B------:R-:W-:Y:S05]  /*a030*/  BSYNC.RECONVERGENT B6 ;  /* 0x0000000000067941 */ /* 0x000fea0003800200 */
.L_x_5338:
[----:B0-2--5:R-:W-:Y:S01]  /*a040*/  VIADD R31, R37, 0x80 ;  /* 0x00000080251f7836 */ /* 0x025fe20000000000 */
[----:B------:R-:W-:Y:S04]  /*a050*/  BSSY.RECONVERGENT B6, `(.L_x_5353) ;  /* 0x000025e000067945 */ /* 0x000fe80003800200 */
[----:B------:R-:W-:-:S13]  /*a060*/  ISETP.GE.AND P0, PT, R31, R2, PT ;  /* 0x000000021f00720c */ /* 0x000fda0003f06270 */
[----:B------:R-:W-:Y:S05]  /*a070*/  @P0 BRA `(.L_x_5354) ;  /* 0x00000024006c0947 */ /* 0x000fea0003800000 */
[----:B-1----:R-:W-:Y:S01]  /*a080*/  DSETP.GTU.AND P0, PT, R28, 1, PT ;  /* 0x3ff000001c00742a */ /* 0x002fe20003f0c000 */
[----:B------:R-:W-:-:S15]  /*a090*/  BSSY.RECONVERGENT B7, `(.L_x_5355) ;  /* 0x0000017000077945 */ /* 0x000fde0003800200 */
[----:B------:R-:W-:-:S15]  /*a0a0*/  NOP ;  /* 0x0000000000007918 */ /* 0x000fde0000000000 */
[----:B------:R-:W-:-:S15]  /*a0b0*/  NOP ;  /* 0x0000000000007918 */ /* 0x000fde0000000000 */
[----:B------:R-:W-:-:S15]  /*a0c0*/  NOP ;  /* 0x0000000000007918 */ /* 0x000fde0000000000 */
[----:B------:R-:W-:-:S03]  /*a0d0*/  NOP ;  /* 0x0000000000007918 */ /* 0x000fc60000000000 */
[----:B------:R-:W0:Y:S02]  /*a0e0*/  DSETP.GE.AND P1, PT, R28, RZ, PT ;  /* 0x000000ff1c00722a */ /* 0x000e240003f26000 */
[----:B0-----:R-:W-:Y:S05]  /*a0f0*/  @!P0 BRA P1, `(.L_x_5356) ;  /* 0x0000000000408947 */ /* 0x001fea0000800000 */
        /* <DEDUP_REMOVED lines=15> */
[----:B-1-3--:R-:W-:Y:S05]  /*a1f0*/  CALL.ABS.NOINC R14 ;  /* 0x000000000e007343 */ /* 0x00afea0003c00000 */
.L_x_5356:
[----:B------:R-:W-:Y:S05]  /*a200*/  BSYNC.RECONVERGENT B7 ;  /* 0x0000000000077941 */ /* 0x000fea0003800200 */
.L_x_5355:
[----:B------:R-:W-:Y:S01]  /*a210*/  DSETP.GTU.AND P0, PT, R26, 1, PT ;  /* 0x3ff000001a00742a */ /* 0x000fe20003f0c000 */
        /* <DEDUP_REMOVED lines=23> */
.L_x_5358:
[----:B------:R-:W-:Y:S05]  /*a390*/  BSYNC.RECONVERGENT B7 ;  /* 0x0000000000077941 */ /* 0x000fea0003800200 */
.L_x_5357:
[----:B------:R-:W-:Y:S01]  /*a3a0*/  ISETP.GT.AND P1, PT, R29, 0xfffff, PT ;  /* 0x000fffff1d00780c */ /* 0x000fe20003f24270 */
[----:B----4-:R-:W-:Y:S01]  /*a3b0*/  IMAD.MOV.U32 R4, RZ, RZ, R28 ;  /* 0x000000ffff047224 */ /* 0x010fe200078e001c */
[----:B------:R-:W-:Y:S01]  /*a3c0*/  BSSY.RECONVERGENT B0, `(.L_x_5359) ;  /* 0x00000c4000007945 */ /* 0x000fe20003800200 */
[--C-:B------:R-:W-:Y:S01]  /*a3d0*/  IMAD.MOV.U32 R5, RZ, RZ, R29.reuse ;  /* 0x000000ffff057224 */ /* 0x100fe200078e001d */
[----:B------:R-:W0:Y:S01]  /*a3e0*/  DADD R6, -RZ, -R28 ;  /* 0x00000000ff067229 */ /* 0x000e22000000091c */
[----:B------:R-:W-:Y:S01]  /*a3f0*/  IMAD.MOV.U32 R0, RZ, RZ, R29 ;  /* 0x000000ffff007224 */ /* 0x000fe200078e001d */
[----:B0-----:R-:W-:Y:S01]  /*a400*/  FSETP.GEU.FTZ.AND P0, PT, R7, 1.7916666269302368164, PT ;  /* 0x3fe555550700780b */ /* 0x001fe20003f1e000 */
[----:B------:R-:W-:-:S06]  /*a410*/  IMAD.MOV.U32 R11, RZ, RZ, -0x3ff ;  /* 0xfffffc01ff0b7424 */ /* 0x000fcc00078e00ff */
[----:B------:R-:W-:-:S15]  /*a420*/  @!P1 IMAD.MOV.U32 R11, RZ, RZ, -0x435 ;  /* 0xfffffbcbff0b9424 */ /* 0x000fde00078e00ff */
[----:B------:R-:W-:-:S15]  /*a430*/  NOP ;  /* 0x0000000000007918 */ /* 0x000fde0000000000 */
[----:B------:R-:W-:-:S15]  /*a440*/  NOP ;  /* 0x0000000000007918 */ /* 0x000fde0000000000 */
[----:B------:R-:W-:-:S10]  /*a450*/  NOP ;  /* 0x0000000000007918 */ /* 0x000fd40000000000 */
[----:B------:R-:W0:Y:S02]  /*a460*/  @!P1 DMUL R4, R28, 1.80143985094819840000e+16 ;  /* 0x435000001c049828 */ /* 0x000e240000000000 */
[----:B0-----:R-:W-:-:S04]  /*a470*/  @!P1 IMAD.MOV.U32 R0, RZ, RZ, R5 ;  /* 0x000000ffff009224 */ /* 0x001fc800078e0005 */
[----:B------:R-:W-:-:S05]  /*a480*/  VIADD R3, R0, 0xffffffff ;  /* 0xffffffff00037836 */ /* 0x000fca0000000000 */
[----:B------:R-:W-:Y:S01]  /*a490*/  ISETP.GE.U32.AND P2, PT, R3, 0x7fefffff, PT ;  /* 0x7fefffff0300780c */ /* 0x000fe20003f46070 */
[----:B------:R-:W-:Y:S02]  /*a4a0*/  IMAD.MOV.U32 R3, RZ, RZ, R28 ;  /* 0x000000ffff037224 */ /* 0x000fe400078e001c */
[----:B------:R-:W-:-:S10]  /*a4b0*/  @!P1 IMAD.MOV.U32 R3, RZ, RZ, R4 ;  /* 0x000000ffff039224 */ /* 0x000fd400078e0004 */
[----:B------:R-:W-:Y:S01]  /*a4c0*/  @P2 IMAD.MOV.U32 R8, RZ, RZ, 0x0 ;  /* 0x00000000ff082424 */ /* 0x000fe200078e00ff */
[----:B------:R-:W-:Y:S01]  /*a4d0*/  @P2 LOP3.LUT P3, RZ, R5, 0x7fffffff, RZ, 0xc0, !PT ;  /* 0x7fffffff05ff2812 */ /* 0x000fe2000786c0ff */
[----:B------:R-:W-:-:S15]  /*a4e0*/  @P2 IMAD.MOV.U32 R9, RZ, RZ, 0x7ff00000 ;  /* 0x7ff00000ff092424 */ /* 0x000fde00078e00ff */
[----:B------:R-:W-:-:S15]  /*a4f0*/  NOP ;  /* 0x0000000000007918 */ /* 0x000fde0000000000 */
[----:B------:R-:W-:-:S08]  /*a500*/  NOP ;  /* 0x0000000000007918 */ /* 0x000fd00000000000 */
[----:B------:R-:W0:Y:S02]  /*a510*/  @P2 DFMA R8, R4, R8, +INF ;  /* 0x7ff000000408242b */ /* 0x000e240000000008 */
[----:B0-----:R-:W-:Y:S02]  /*a520*/  @P2 FSEL R34, R8, RZ, P3 ;  /* 0x000000ff08222208 */ /* 0x001fe40001800000 */
[----:B------:R-:W-:Y:S02]  /*a530*/  @P2 FSEL R35, R9, -QNAN , P3 ;  /* 0xfff0000009232808 */ /* 0x000fe40001800000 */
[----:B------:R-:W-:Y:S01]  /*a540*/  FSETP.GT.FTZ.AND P3, PT, R7, -1.6999999284744262695, PT ;  /* 0xbfd999990700780b */ /* 0x000fe20003f74000 */
[----:B------:R-:W-:-:S12]  /*a550*/  @P2 BRA `(.L_x_5360) ;  /* 0x0000000800a82947 */ /* 0x000fd80003800000 */
        /* <DEDUP_REMOVED lines=170> */
.L_x_5360:
[----:B------:R-:W-:Y:S05]  /*b000*/  BSYNC.RECONVERGENT B0 ;  /* 0x0000000000007941 */ /* 0x000fea0003800200 */
.L_x_5359:
[----:B------:R-:W-:Y:S04]  /*b010*/  BSSY.RECONVERGENT B1, `(.L_x_5361) ;  /* 0x000014a000017945 */ /* 0x000fe80003800200 */
[----:B------:R-:W-:Y:S05]  /*b020*/  @P3 BRA !P0, `(.L_x_5362) ;  /* 0x0000000c000c3947 */ /* 0x000fea0004000000 */
[----:B------:R-:W2:Y:S02]  /*b030*/  DADD R28, -R28, 1 ;  /* 0x3ff000001c1c7429 */ /* 0x000ea40000000100 */
[----:B--2---:R-:W-:Y:S01]  /*b040*/  ISETP.GT.AND P0, PT, R29, 0xfffff, PT ;  /* 0x000fffff1d00780c */ /* 0x004fe20003f04270 */
[----:B------:R-:W-:Y:S02]  /*b050*/  IMAD.MOV.U32 R4, RZ, RZ, R28 ;  /* 0x000000ffff047224 */ /* 0x000fe400078e001c */
[----:B------:R-:W-:-:S15]  /*b060*/  IMAD.MOV.U32 R5, RZ, RZ, R29 ;  /* 0x000000ffff057224 */ /* 0x000fde00078e001d */
[----:B------:R-:W-:-:S15]  /*b070*/  NOP ;  /* 0x0000000000007918 */ /* 0x000fde0000000000 */
[----:B------:R-:W-:-:S15]  /*b080*/  NOP ;  /* 0x0000000000007918 */ /* 0x000fde0000000000 */
[----:B------:R-:W-:-:S14]  /*b090*/  NOP ;  /* 0x0000000000007918 */ /* 0x000fdc0000000000 */
[----:B------:R-:W2:Y:S02]  /*b0a0*/  @!P0 DMUL R4, R4, 1.80143985094819840000e+16 ;  /* 0x4350000004048828 */ /* 0x000ea40000000000 */
[----:B--2---:R-:W-:Y:S02]  /*b0b0*/  @!P0 IMAD.MOV.U32 R29, RZ, RZ, R5 ;  /* 0x000000ffff1d8224 */ /* 0x004fe400078e0005 */
[----:B------:R-:W-:Y:S02]  /*b0c0*/  @!P0 IMAD.MOV.U32 R28, RZ, RZ, R4 ;  /* 0x000000ffff1c8224 */ /* 0x000fe400078e0004 */
[----:B------:R-:W-:-:S05]  /*b0d0*/  VIADD R0, R29, 0xffffffff ;  /* 0xffffffff1d007836 */ /* 0x000fca0000000000 */
[----:B------:R-:W-:Y:S01]  /*b0e0*/  ISETP.GE.U32.AND P1, PT, R0, 0x7fefffff, PT ;  /* 0x7fefffff0000780c */ /* 0x000fe20003f26070 */
[----:B------:R-:W-:Y:S02]  /*b0f0*/  IMAD.MOV.U32 R0, RZ, RZ, -0x3ff ;  /* 0xfffffc01ff007424 */ /* 0x000fe400078e00ff */
[----:B------:R-:W-:-:S10]  /*b100*/  @!P0 IMAD.MOV.U32 R0, RZ, RZ, -0x435 ;  /* 0xfffffbcbff008424 */ /* 0x000fd400078e00ff */
[----:B------:R-:W-:Y:S01]  /*b110*/  @P1 IMAD.MOV.U32 R6, RZ, RZ, 0x0 ;  /* 0x00000000ff061424 */ /* 0x000fe200078e00ff */
[----:B------:R-:W-:Y:S01]  /*b120*/  @P1 LOP3.LUT P2, RZ, R5, 0x7fffffff, RZ, 0xc0, !PT ;  /* 0x7fffffff05ff1812 */ /* 0x000fe2000784c0ff */
[----:B------:R-:W-:-:S15]  /*b130*/  @P1 IMAD.MOV.U32 R7, RZ, RZ, 0x7ff00000 ;  /* 0x7ff00000ff071424 */ /* 0x000fde00078e00ff */
[----:B------:R-:W-:-:S15]  /*b140*/  NOP ;  /* 0x0000000000007918 */ /* 0x000fde0000000000 */
[----:B------:R-:W-:-:S08]  /*b150*/  NOP ;  /* 0x0000000000007918 */ /* 0x000fd00000000000 */
[----:B------:R-:W0:Y:S02]  /*b160*/  @P1 DFMA R6, R4, R6, +INF ;  /* 0x7ff000000406142b */ /* 0x000e240000000006 */
[----:B0-----:R-:W-:Y:S02]  /*b170*/  @P1 FSEL R8, R6, RZ, P2 ;  /* 0x000000ff06081208 */ /* 0x001fe40001000000 */
[----:B------:R-:W-:Y:S01]  /*b180*/  @P1 FSEL R9, R7, -QNAN , P2 ;  /* 0xfff0000007091808 */ /* 0x000fe20001000000 */
[----:B------:R-:W-:Y:S06]  /*b190*/  @P1 BRA `(.L_x_5363) ;  /* 0x0000001000c41947 */ /* 0x000fec0003800000 */
        /* <DEDUP_REMOVED lines=25> */
[----:B0-----:R-:W-:Y:S02]  /*b330*/  IMAD.MOV.U32 R20, RZ, RZ, -0x748574fc ;  /* 0x8b7a8b04ff147424 */ /* 0x001fe400078e00ff */
[----:B------:R-:W-:-:S15]  /*b340*/  IMAD.MOV.U32 R21, RZ, RZ, 0x3ed0ee25 ;  /* 0x3ed0ee25ff157424 */ /* 0x000fde00078e00ff */
[----:B------:R-:W-:-:S15]  /*b350*/  NOP ;  /* 0x0000000000007918 */ /* 0x000fde0000000000 */
[----:B------:R-:W-:-:S15]  /*b360*/  NOP ;  /* 0x0000000000007918 */ /* 0x000fde0000000000 */
[----:B------:R-:W-:-:S15]  /*b370*/  NOP ;  /* 0x0000000000007918 */ /* 0x000fde0000000000 */
        /* <DEDUP_REMOVED lines=140> */
[----:B0-----:R0:W2:Y:S02]  /*bc40*/  DADD R8, R8, R6 ;  /* 0x0000000008087229 */ /* 0x0010a40000000006 */
[----:B0-2---:R-:W-:Y:S05]  /*bc50*/  BRA `(.L_x_5363) ;  /* 0x0000000800147947 */ /* 0x005fea0003800000 */
.L_x_5362:
[----:B0-----:R-:W0:Y:S01]  /*bc60*/  DADD R8, -R28, 2 ;  /* 0x400000001c087429 */ /* 0x001e220000000100 */
        /* <DEDUP_REMOVED lines=48> */
[----:B------:R-:W-:Y:S02]  /*bf70*/  IMAD.MOV.U32 R5, RZ, RZ, R7 ;  /* 0x000000ffff057224 */ /* 0x000fe400078e0007 */
[----:B------:R-:W-:Y:S02]  /*bf80*/  IMAD.MOV.U32 R6, RZ, RZ, R8 ;  /* 0x000000ffff067224 */ /* 0x000fe400078e0008 */
[----:B------:R-:W-:-:S07]  /*bf90*/  IMAD.MOV.U32 R7, RZ, RZ, R9 ;  /* 0x000000ffff077224 */ /* 0x000fce00078e0009 */
[----:B-1-3--:R-:W-:Y:S05]  /*bfa0*/  CALL.REL.NOINC `($__internal_23_$__cuda_sm20_div_rn_f64_full) ;  /* 0x000000a000d07944 */ /* 0x00afea0003c00000 */
[----:B------:R-:W-:Y:S02]  /*bfb0*/  IMAD.MOV.U32 R4, RZ, RZ, R38 ;  /* 0x000000ffff047224 */ /* 0x000fe400078e0026 */
[----:B------:R-:W-:-:S07]  /*bfc0*/  IMAD.MOV.U32 R5, RZ, RZ, R39 ;  /* 0x000000ffff057224 */ /* 0x000fce00078e0027 */
.L_x_5365:
[----:B------:R-:W-:Y:S05]  /*bfd0*/  BSYNC.RECONVERGENT B2 ;  /* 0x0000000000027941 */ /* 0x000fea0003800200 */
.L_x_5364:
        /* <DEDUP_REMOVED lines=77> */
.L_x_5363:
[----:B------:R-:W-:Y:S05]  /*c4b0*/  BSYNC.RECONVERGENT B1 ;  /* 0x0000000000017941 */ /* 0x000fea0003800200 */
.L_x_5361:
[----:B-1----:R-:W1:Y:S02]  /*c4c0*/  DSETP.GEU.AND P0, PT, R34, -100, PT ;  /* 0xc05900002200742a */ /* 0x002e640003f0e000 */
[----:B-1----:R-:W-:Y:S02]  /*c4d0*/  FSEL R4, R34, RZ, P0 ;  /* 0x000000ff22047208 */ /* 0x002fe40000000000 */
[----:B------:R-:W-:-:S15]  /*c4e0*/  FSEL R5, R35, -3.390625, P0 ;  /* 0xc059000023057808 */ /* 0x000fde0000000000 */
[----:B------:R-:W-:-:S15]  /*c4f0*/  NOP ;  /* 0x0000000000007918 */ /* 0x000fde0000000000 */
[----:B------:R-:W-:-:S15]  /*c500*/  NOP ;  /* 0x0000000000007918 */ /* 0x000fde0000000000 */
[----:B------:R-:W-:-:S15]  /*c510*/  NOP ;  /* 0x0000000000007918 */ /* 0x000fde0000000000 */
[----:B--2---:R-:W1:-:S15]  /*c520*/  DSETP.GEU.AND P1, PT, R8, -100, PT ;  /* 0xc05900000800742a */ /* 0x004e5e0003f2e000 */
[----:B------:R-:W-:-:S15]  /*c530*/  NOP ;  /* 0x0000000000007918 */ /* 0x000fde0000000000 */
[----:B------:R-:W-:-:S15]  /*c540*/  NOP ;  /* 0x0000000000007918 */ /* 0x000fde0000000000 */
[----:B------:R-:W-:-:S15]  /*c550*/  NOP ;  /* 0x0000000000007918 */ /* 0x000fde0000000000 */
[----:B------:R-:W-:-:S04]  /*c560*/  NOP ;  /* 0x0000000000007918 */ /* 0x000fc80000000000 */
[----:B0-----:R-:W-:-:S15]  /*c570*/  DADD R28, R26, -1 ;  /* 0xbff000001a1c7429 */ /* 0x001fde0000000000 */
[----:B------:R-:W-:-:S15]  /*c580*/  NOP ;  /* 0x0000000000007918 */ /* 0x000fde0000000000 */
[----:B------:R-:W-:-:S15]  /*c590*/  NOP ;  /* 0x0000000000007918 */ /* 0x000fde0000000000 */
[----:B------:R-:W-:-:S15]  /*c5a0*/  NOP ;  /* 0x0000000000007918 */ /* 0x000fde0000000000 */
[----:B------:R-:W-:-:S04]  /*c5b0*/  NOP ;  /* 0x0000000000007918 */ /* 0x000fc80000000000 */
[----:B------:R1:W0:Y:S02]  /*c5c0*/  DMUL R26, R26, R4 ;  /* 0x000000041a1a7228 */ /* 0x0002240000000000 */
[----:B-1----:R-:W-:Y:S02]  /*c5d0*/  FSEL R4, R8, RZ, P1 ;  /* 0x000000ff08047208 */ /* 0x002fe40000800000 */
[----:B------:R-:W-:-:S15]  /*c5e0*/  FSEL R5, R9, -3.390625, P1 ;  /* 0xc059000009057808 */ /* 0x000fde0000800000 */
[----:B------:R-:W-:-:S15]  /*c5f0*/  NOP ;  /* 0x0000000000007918 */ /* 0x000fde0000000000 */
[----:B------:R-:W-:-:S15]  /*c600*/  NOP ;  /* 0x0000000000007918 */ /* 0x000fde0000000000 */
[----:B------:R-:W-:-:S15]  /*c610*/  NOP ;  /* 0x0000000000007918 */ /* 0x000fde0000000000 */
[----:B0-----:R0:W2:Y:S02]  /*c620*/  DFMA R28, R28, R4, -R26 ;  /* 0x000000041c1c722b */ /* 0x0010a4000000081a */
.L_x_5354:
[----:B------:R-:W-:Y:S05]  /*c630*/  BSYNC.RECONVERGENT B6 ;  /* 0x0000000000067941 */ /* 0x000fea0003800200 */
.L_x_5353:
[----:B------:R-:W-:Y:S01]  /*c640*/  VIADD R3, R37, 0x100 ;  /* 0x0000010025037836 */ /* 0x000fe20000000000 */
[----:B------:R-:W-:Y:S04]  /*c650*/  BSSY.RECONVERGENT B6, `(.L_x_5366) ;  /* 0x000025e000067945 */ /* 0x000fe80003800200 */
[----:B------:R-:W-:-:S13]  /*c660*/  ISETP.GE.AND P0, PT, R3, R2, PT ;  /* 0x000000020300720c */ /* 0x000fda0003f06270 */
[----:B------:R-:W-:Y:S05]  /*c670*/  @P0 BRA `(.L_x_5367) ;  /* 0x00000024006c0947 */ /* 0x000fea0003800000 */
[----:B------:R-:W-:Y:S01]  /*c680*/  DSETP.GTU.AND P0, PT, R24, 1, PT ;  /* 0x3ff000001800742a */ /* 0x000fe20003f0c000 */
[----:B------:R-:W-:-:S15]  /*c690*/  BSSY.RECONVERGENT B7, `(.L_x_5368) ;  /* 0x0000017000077945 */ /* 0x000fde0003800200 */
[----:B------:R-:W-:-:S15]  /*c6a0*/  NOP ;  /* 0x0000000000007918 */ /* 0x000fde0000000000 */
[----:B------:R-:W-:-:S15]  /*c6b0*/  NOP ;  /* 0x0000000000007918 */ /* 0x000fde0000000000 */
[----:B------:R-:W-:-:S15]  /*c6c0*/  NOP ;  /* 0x0000000000007918 */ /* 0x000fde0000000000 */
[----:B------:R-:W-:-:S03]  /*c6d0*/  NOP ;  /* 0x0000000000007918 */ /* 0x000fc60000000000 */
[----:B------:R-:W5:Y:S02]  /*c6e0*/  DSETP.GE.AND P1, PT, R24, RZ, PT ;  /* 0x000000ff1800722a */ /* 0x000f640003f26000 */
[----:B-----5:R-:W-:Y:S05]  /*c6f0*/  @!P0 BRA P1, `(.L_x_5369) ;  /* 0x0000000000408947 */ /* 0x020fea0000800000 */
[----:B------:R-:W-:Y:S01]  /*c700*/  MOV R14, 0x0 ;  /* 0x00000000000e7802 */ /* 0x000fe20000000f00 */
[----:B------:R-:W0:Y:S01]  /*c710*/  LDCU.64 UR4, c[0x4][0x300] ;  /* 0x01006000ff0477ac */ /* 0x000e220008000a00 */
[----:B------:R-:W-:Y:S02]  /*c720*/  IMAD.MOV.U32 R8, RZ, RZ, 0x5a ;  /* 0x0000005aff087424 */ /* 0x000fe400078e00ff */
[----:B------:R-:W-:Y:S01]  /*c730*/  IMAD.MOV.U32 R12, RZ, RZ, 0x1 ;  /* 0x00000001ff0c7424 */ /* 0x000fe200078e00ff */
[----:B------:R-:W5:Y:S01]  /*c740*/  LDCU.64 UR6, c[0x4][0x2d0] ;  /* 0x01005a00ff0677ac */ /* 0x000f620008000a00 */
[----:B------:R-:W2:Y:S01]  /*c750*/  LDC.64 R14, c[0x4][R14] ;  /* 0x010000000e0e7b82 */ /* 0x000ea20000000a00 */
[----:B------:R-:W-:Y:S01]  /*c760*/  IMAD.MOV.U32 R13, RZ, RZ, RZ ;  /* 0x000000ffff0d7224 */ /* 0x000fe200078e00ff */
[----:B------:R-:W3:Y:S01]  /*c770*/  LDCU.64 UR8, c[0x4][0x8] ;  /* 0x01000100ff0877ac */ /* 0x000ee20008000a00 */
[----:B01--4-:R-:W-:Y:S02]  /*c780*/  IMAD.U32 R4, RZ, RZ, UR4 ;  /* 0x00000004ff047e24 */ /* 0x013fe4000f8e00ff */
[----:B------:R-:W-:-:S02]  /*c790*/  IMAD.U32 R5, RZ, RZ, UR5 ;  /* 0x00000005ff057e24 */ /* 0x000fc4000f8e00ff */
[----:B-----5:R-:W-:Y:S02]  /*c7a0*/  IMAD.U32 R6, RZ, RZ, UR6 ;  /* 0x00000006ff067e24 */ /* 0x020fe4000f8e00ff */
[----:B------:R-:W-:Y:S02]  /*c7b0*/  IMAD.U32 R7, RZ, RZ, UR7 ;  /* 0x00000007ff077e24 */ /* 0x000fe4000f8e00ff */
[----:B---3--:R-:W-:Y:S02]  /*c7c0*/  IMAD.U32 R10, RZ, RZ, UR8 ;  /* 0x00000008ff0a7e24 */ /* 0x008fe4000f8e00ff */
[----:B------:R-:W-:-:S07]  /*c7d0*/  IMAD.U32 R11, RZ, RZ, UR9 ;  /* 0x00000009ff0b7e24 */ /* 0x000fce000f8e00ff */
[----:B------:R-:W-:-:S07]  /*c7e0*/  LEPC R20, `(.L_x_5369) ;  /* 0x000000001014794e */ /* 0x000fce0000000000 */
[----:B--2---:R-:W-:Y:S05]  /*c7f0*/  CALL.ABS.NOINC R14 ;  /* 0x000000000e007343 */ /* 0x004fea0003c00000 */
.L_x_5369:
[----:B------:R-:W-:Y:S05]  /*c800*/  BSYNC.RECONVERGENT B7 ;  /* 0x0000000000077941 */ /* 0x000fea0003800200 */
.L_x_5368:
[----:B----4-:R-:W-:Y:S01]  /*c810*/  DSETP.GTU.AND P0, PT, R22, 1, PT ;  /* 0x3ff000001600742a */ /* 0x010fe20003f0c000 */
[----:B------:R-:W-:-:S15]  /*c820*/  BSSY.RECONVERGENT B7, `(.L_x_5370) ;  /* 0x0000017000077945 */ /* 0x000fde0003800200 */
[----:B------:R-:W-:-:S15]  /*c830*/  NOP ;  /* 0x0000000000007918 */ /* 0x000fde0000000000 */
[----:B------:R-:W-:-:S15]  /*c840*/  NOP ;  /* 0x0000000000007918 */ /* 0x000fde0000000000 */
[----:B------:R-:W-:-:S15]  /*c850*/  NOP ;  /* 0x0000000000007918 */ /* 0x000fde0000000000 */
[----:B------:R-:W-:-:S03]  /*c860*/  NOP ;  /* 0x0000000000007918 */ /* 0x000fc60000000000 */
[----:B------:R-:W4:Y:S02]  /*c870*/  DSETP.GE.AND P1, PT, R22, RZ, PT ;  /* 0x000000ff1600722a */ /* 0x000f240003f26000 */
[----:B----4-:R-:W-:Y:S05]  /*c880*/  @!P0 BRA P1, `(.L_x_5371) ;  /* 0x0000000000408947 */ /* 0x010fea0000800000 */
        /* <DEDUP_REMOVED lines=16> */
.L_x_5371:
[----:B------:R-:W-:Y:S05]  /*c990*/  BSYNC.RECONVERGENT B7 ;  /* 0x0000000000077941 */ /* 0x000fea0003800200 */
.L_x_5370:
[----:B------:R-:W-:Y:S01]  /*c9a0*/  ISETP.GT.AND P1, PT, R25, 0xfffff, PT ;  /* 0x000fffff1900780c */ /* 0x000fe20003f24270 */
[----:B01----:R-:W-:Y:S01]  /*c9b0*/  IMAD.MOV.U32 R4, RZ, RZ, R24 ;  /* 0x000000ffff047224 */ /* 0x003fe200078e0018 */
        /* <DEDUP_REMOVED lines=196> */
.L_x_5373:
[----:B------:R-:W-:Y:S05]  /*d600*/  BSYNC.RECONVERGENT B0 ;  /* 0x0000000000007941 */ /* 0x000fea0003800200 */
.L_x_5372:
[----:B------:R-:W-:Y:S04]  /*d610*/  BSSY.RECONVERGENT B1, `(.L_x_5374) ;  /* 0x000014a000017945 */ /* 0x000fe80003800200 */
[----:B------:R-:W-:Y:S05]  /*d620*/  @P3 BRA !P0, `(.L_x_5375) ;  /* 0x0000000c000c3947 */ /* 0x000fea0004000000 */
[----:B------:R-:W4:Y:S02]  /*d630*/  DADD R24, -R24, 1 ;  /* 0x3ff0000018187429 */ /* 0x000f240000000100 */
[----:B----4-:R-:W-:Y:S01]  /*d640*/  ISETP.GT.AND P0, PT, R25, 0xfffff, PT ;  /* 0x000fffff1900780c */ /* 0x010fe20003f04270 */
[----:B------:R-:W-:Y:S02]  /*d650*/  IMAD.MOV.U32 R4, RZ, RZ, R24 ;  /* 0x000000ffff047224 */ /* 0x000fe400078e0018 */
[----:B------:R-:W-:-:S15]  /*d660*/  IMAD.MOV.U32 R5, RZ, RZ, R25 ;  /* 0x000000ffff057224 */ /* 0x000fde00078e0019 */
[----:B------:R-:W-:-:S15]  /*d670*/  NOP ;  /* 0x0000000000007918 */ /* 0x000fde0000000000 */
[----:B------:R-:W-:-:S15]  /*d680*/  NOP ;  /* 0x0000000000007918 */ /* 0x000fde0000000000 */
[----:B------:R-:W-:-:S14]  /*d690*/  NOP ;  /* 0x0000000000007918 */ /* 0x000fdc0000000000 */
[----:B------:R-:W4:Y:S02]  /*d6a0*/  @!P0 DMUL R4, R4, 1.80143985094819840000e+16 ;  /* 0x4350000004048828 */ /* 0x000f240000000000 */
[----:B----4-:R-:W-:Y:S02]  /*d6b0*/  @!P0 IMAD.MOV.U32 R25, RZ, RZ, R5 ;  /* 0x000000ffff198224 */ /* 0x010fe400078e0005 */
        /* <DEDUP_REMOVED lines=32> */
[----:B----4-:R-:W-:Y:S01]  /*d8c0*/  LOP3.LUT R4, R0, 0x80000000, RZ, 0x3c, !PT ;  /* 0x8000000000047812 */ /* 0x010fe200078e3cff */
[----:B------:R-:W-:-:S15]  /*d8d0*/  IMAD.MOV.U32 R5, RZ, RZ, 0x43300000 ;  /* 0x43300000ff057424 */ /* 0x000fde00078e00ff */
[----:B------:R-:W-:-:S15]  /*d8e0*/  NOP ;  /* 0x0000000000007918 */ /* 0x000fde0000000000 */
[----:B------:R-:W-:-:S15]  /*d8f0*/  NOP ;  /* 0x0000000000007918 */ /* 0x000fde0000000000 */
[----:B------:R-:W-:-:S15]  /*d900*/  NOP ;  /* 0x0000000000007918 */ /* 0x000fde0000000000 */
[----:B------:R-:W-:-:S01]  /*d910*/  NOP ;  /* 0x0000000000007918 */ /* 0x000fc20000000000 */
[----:B0-----:R0:W4:Y:S02]  /*d920*/  DFMA R8, -R20, R14, 1 ;  /* 0x3ff000001408742b */ /* 0x001124000000010e */
[----:B0-----:R-:W-:Y:S02]  /*d930*/  IMAD.MOV.U32 R20, RZ, RZ, -0x748574fc ;  /* 0x8b7a8b04ff147424 */ /* 0x001fe400078e00ff */
[----:B------:R-:W-:-:S15]  /*d940*/  IMAD.MOV.U32 R21, RZ, RZ, 0x3ed0ee25 ;  /* 0x3ed0ee25ff157424 */ /* 0x000fde00078e00ff */
[----:B------:R-:W-:-:S15]  /*d950*/  NOP ;  /* 0x0000000000007918 */ /* 0x000fde0000000000 */
[----:B------:R-:W-:-:S15]  /*d960*/  NOP ;  /* 0x0000000000007918 */ /* 0x000fde0000000000 */
[----:B------:R-:W-:-:S15]  /*d970*/  NOP ;  /* 0x0000000000007918 */ /* 0x000fde0000000000 */
[----:B----4-:R-:W0:-:S15]  /*d980*/  DFMA R8, R8, R8, R8 ;  /* 0x000000080808722b */ /* 0x010e1e0000000008 */
        /* <DEDUP_REMOVED lines=102> */
[----:B------:R-:W4:Y:S01]  /*dff0*/  DFMA R20, R12, R20, UR4 ;  /* 0x000000040c147e2b */ /* 0x000f220008000014 */
        /* <DEDUP_REMOVED lines=11> */
[----:B----4-:R-:W0:-:S15]  /*e0b0*/  DMUL R20, R12, R20 ;  /* 0x000000140c147228 */ /* 0x010e1e0000000000 */
        /* <DEDUP_REMOVED lines=25> */
[----:B0---4-:R-:W-:Y:S05]  /*e250*/  BRA `(.L_x_5376) ;  /* 0x0000000800147947 */ /* 0x011fea0003800000 */
.L_x_5375:
        /* <DEDUP_REMOVED lines=52> */
[----:B-123--:R-:W-:Y:S05]  /*e5a0*/  CALL.REL.NOINC `($__internal_23_$__cuda_sm20_div_rn_f64_full) ;  /* 0x0000007c00507944 */ /* 0x00efea0003c00000 */
[----:B------:R-:W-:Y:S02]  /*e5b0*/  IMAD.MOV.U32 R4, RZ, RZ, R38 ;  /* 0x000000ffff047224 */ /* 0x000fe400078e0026 */
[----:B------:R-:W-:-:S07]  /*e5c0*/  IMAD.MOV.U32 R5, RZ, RZ, R39 ;  /* 0x000000ffff057224 */ /* 0x000fce00078e0027 */
.L_x_5378:
[----:B------:R-:W-:Y:S05]  /*e5d0*/  BSYNC.RECONVERGENT B2 ;  /* 0x0000000000027941 */ /* 0x000fea0003800200 */
.L_x_5377:
        /* <DEDUP_REMOVED lines=76> */
[----:B0-----:R0:W4:Y:S02]  /*eaa0*/  DADD R8, R10, -R24 ;  /* 0x000000000a087229 */ /* 0x0011240000000818 */
.L_x_5376:
[----:B------:R-:W-:Y:S05]  /*eab0*/  BSYNC.RECONVERGENT B1 ;  /* 0x0000000000017941 */ /* 0x000fea0003800200 */
.L_x_5374:
[----:B-1----:R-:W1:Y:S02]  /*eac0*/  DSETP.GEU.AND P0, PT, R26, -100, PT ;  /* 0xc05900001a00742a */ /* 0x002e640003f0e000 */
[----:B-1----:R-:W-:Y:S02]  /*ead0*/  FSEL R4, R26, RZ, P0 ;  /* 0x000000ff1a047208 */ /* 0x002fe40000000000 */
[----:B------:R-:W-:-:S15]  /*eae0*/  FSEL R5, R27, -3.390625, P0 ;  /* 0xc05900001b057808 */ /* 0x000fde0000000000 */
[----:B------:R-:W-:-:S15]  /*eaf0*/  NOP ;  /* 0x0000000000007918 */ /* 0x000fde0000000000 */
[----:B------:R-:W-:-:S15]  /*eb00*/  NOP ;  /* 0x0000000000007918 */ /* 0x000fde0000000000 */
[----:B------:R-:W-:-:S15]  /*eb10*/  NOP ;  /* 0x0000000000007918 */ /* 0x000fde0000000000 */
[----:B----4-:R-:W1:-:S15]  /*eb20*/  DSETP.GEU.AND P1, PT, R8, -100, PT ;  /* 0xc05900000800742a */ /* 0x010e5e0003f2e000 */
        /* <DEDUP_REMOVED lines=15> */
[----:B0-----:R0:W1:Y:S02]  /*ec20*/  DFMA R24, R24, R4, -R22 ;  /* 0x000000041818722b */ /* 0x0010640000000816 */
.L_x_5367:
[----:B------:R-:W-:Y:S05]  /*ec30*/  BSYNC.RECONVERGENT B6 ;  /* 0x0000000000067941 */ /* 0x000fea0003800200 */
.L_x_5366:
        /* <DEDUP_REMOVED lines=15> */
[----:B------:R0:W2:Y:S01]  /*ed30*/  LDC.64 R14, c[0x4][R0] ;  /* 0x01000000000e7b82 */ /* 0x0000a20000000a00 */
[----:B------:R-:W5:Y:S01]  /*ed40*/  LDCU.64 UR6, c[0x4][0x2d0] ;  /* 0x01005a00ff0677ac */ /* 0x000f620008000a00 */
[----:B------:R-:W-:Y:S02]  /*ed50*/  IMAD.MOV.U32 R12, RZ, RZ, 0x1 ;  /* 0x00000001ff0c7424 */ /* 0x000fe400078e00ff */
[----:B------:R-:W-:Y:S01]  /*ed60*/  IMAD.MOV.U32 R13, RZ, RZ, RZ ;  /* 0x000000ffff0d7224 */ /* 0x000fe200078e00ff */
[----:B------:R-:W3:Y:S01]  /*ed70*/  LDCU.64 UR8, c[0x4][0x8] ;  /* 0x01000100ff0877ac */ /* 0x000ee20008000a00 */
[----:B01--4-:R-:W-:-:S02]  /*ed80*/  IMAD.U32 R4, RZ, RZ, UR4 ;  /* 0x00000004ff047e24 */ /* 0x013fc4000f8e00ff */
[----:B------:R-:W-:Y:S02]  /*ed90*/  IMAD.U32 R5, RZ, RZ, UR5 ;  /* 0x00000005ff057e24 */ /* 0x000fe4000f8e00ff */
[----:B-----5:R-:W-:Y:S02]  /*eda0*/  IMAD.U32 R6, RZ, RZ, UR6 ;  /* 0x00000006ff067e24 */ /* 0x020fe4000f8e00ff */
[----:B------:R-:W-:Y:S02]  /*edb0*/  IMAD.U32 R7, RZ, RZ, UR7 ;  /* 0x00000007ff077e24 */ /* 0x000fe4000f8e00ff */
[----:B---3--:R-:W-:Y:S02]  /*edc0*/  IMAD.U32 R10, RZ, RZ, UR8 ;  /* 0x00000008ff0a7e24 */ /* 0x008fe4000f8e00ff */
[----:B------:R-:W-:-:S07]  /*edd0*/  IMAD.U32 R11, RZ, RZ, UR9 ;  /* 0x00000009ff0b7e24 */ /* 0x000fce000f8e00ff */
[----:B------:R-:W-:-:S07]  /*ede0*/  LEPC R20, `(.L_x_5382) ;  /* 0x000000001014794e */ /* 0x000fce0000000000 */
[----:B--2---:R-:W-:Y:S05]  /*edf0*/  CALL.ABS.NOINC R14 ;  /* 0x000000000e007343 */ /* 0x004fea0003c00000 */
.L_x_5382:
[----:B------:R-:W-:Y:S05]  /*ee00*/  BSYNC.RECONVERGENT B7 ;  /* 0x0000000000077941 */ /* 0x000fea0003800200 */
.L_x_5381:
        /* <DEDUP_REMOVED lines=10> */
[----:B------:R-:W-:Y:S02]  /*eeb0*/  IMAD.MOV.U32 R8, RZ, RZ, 0x5b ;  /* 0x0000005bff087424 */ /* 0x000fe400078e00ff */
[----:B------:R1:W1:Y:S01]  /*eec0*/  LDC.64 R14, c[0x4][R0] ;  /* 0x01000000000e7b82 */ /* 0x0002620000000a00 */
[----:B------:R-:W5:Y:S01]  /*eed0*/  LDCU.64 UR6, c[0x4][0x2d0] ;  /* 0x01005a00ff0677ac */ /* 0x000f620008000a00 */
[----:B------:R-:W-:Y:S02]  /*eee0*/  IMAD.MOV.U32 R12, RZ, RZ, 0x1 ;  /* 0x00000001ff0c7424 */ /* 0x000fe400078e00ff */
[----:B------:R-:W-:Y:S01]  /*eef0*/  IMAD.MOV.U32 R13, RZ, RZ, RZ ;  /* 0x000000ffff0d7224 */ /* 0x000fe200078e00ff */
[----:B------:R-:W2:Y:S01]  /*ef00*/  LDCU.64 UR8, c[0x4][0x8] ;  /* 0x01000100ff0877ac */ /* 0x000ea20008000a00 */
[----:B0---4-:R-:W-:-:S02]  /*ef10*/  IMAD.U32 R4, RZ, RZ, UR4 ;  /* 0x00000004ff047e24 */ /* 0x011fc4000f8e00ff */
[----:B------:R-:W-:Y:S02]  /*ef20*/  IMAD.U32 R5, RZ, RZ, UR5 ;  /* 0x00000005ff057e24 */ /* 0x000fe4000f8e00ff */
[----:B-----5:R-:W-:Y:S02]  /*ef30*/  IMAD.U32 R6, RZ, RZ, UR6 ;  /* 0x00000006ff067e24 */ /* 0x020fe4000f8e00ff */
[----:B------:R-:W-:Y:S02]  /*ef40*/  IMAD.U32 R7, RZ, RZ, UR7 ;  /* 0x00000007ff077e24 */ /* 0x000fe4000f8e00ff */
[----:B--2---:R-:W-:Y:S02]  /*ef50*/  IMAD.U32 R10, RZ, RZ, UR8 ;  /* 0x00000008ff0a7e24 */ /* 0x004fe4000f8e00ff */
[----:B------:R-:W-:-:S07]  /*ef60*/  IMAD.U32 R11, RZ, RZ, UR9 ;  /* 0x00000009ff0b7e24 */ /* 0x000fce000f8e00ff */
[----:B------:R-:W-:-:S07]  /*ef70*/  LEPC R20, `(.L_x_5384) ;  /* 0x000000001014794e */ /* 0x000fce0000000000 */
[----:B-1-3--:R-:W-:Y:S05]  /*ef80*/  CALL.ABS.NOINC R14 ;  /* 0x000000000e007343 */ /* 0x00afea0003c00000 */
.L_x_5384:
[----:B------:R-:W-:Y:S05]  /*ef90*/  BSYNC.RECONVERGENT B7 ;  /* 0x0000000000077941 */ /* 0x000fea0003800200 */
.L_x_5383:
[----:B------:R-:W-:Y:S01]  /*efa0*/  ISETP.GT.AND P1, PT, R19, 0xfffff, PT ;  /* 0x000fffff1300780c */ /* 0x000fe20003f24270 */
[----:B0---4-:R-:W-:Y:S01]  /*efb0*/  IMAD.MOV.U32 R4, RZ, RZ, R18 ;  /* 0x000000ffff047224 */ /* 0x011fe200078e0012 */
        /* <DEDUP_REMOVED lines=196> */
.L_x_5386:
[----:B------:R-:W-:Y:S05]  /*fc00*/  BSYNC.RECONVERGENT B0 ;  /* 0x0000000000007941 */ /* 0x000fea0003800200 */
.L_x_5385:
[----:B------:R-:W-:Y:S04]  /*fc10*/  BSSY.RECONVERGENT B1, `(.L_x_5387) ;  /* 0x000014b000017945 */ /* 0x000fe80003800200 */
[----:B------:R-:W-:Y:S05]  /*fc20*/  @P3 BRA !P0, `(.L_x_5388) ;  /* 0x0000000c00103947 */ /* 0x000fea0004000000 */
[----:B------:R-:W4:Y:S02]  /*fc30*/  DADD R18, -R18, 1 ;  /* 0x3ff0000012127429 */ /* 0x000f240000000100 */
[----:B----4-:R-:W-:Y:S01]  /*fc40*/  ISETP.GT.AND P0, PT, R19, 0xfffff, PT ;  /* 0x000fffff1300780c */ /* 0x010fe20003f04270 */
[----:B------:R-:W-:Y:S02]  /*fc50*/  IMAD.MOV.U32 R4, RZ, RZ, R18 ;  /* 0x000000ffff047224 */ /* 0x000fe400078e0012 */
[--C-:B------:R-:W-:Y:S02]  /*fc60*/  IMAD.MOV.U32 R5, RZ, RZ, R19.reuse ;  /* 0x000000ffff057224 */ /* 0x100fe400078e0013 */
[----:B------:R-:W-:-:S15]  /*fc70*/  IMAD.MOV.U32 R0, RZ, RZ, R19 ;  /* 0x000000ffff007224 */ /* 0x000fde00078e0013 */
[----:B------:R-:W-:-:S15]  /*fc80*/  NOP ;  /* 0x0000000000007918 */ /* 0x000fde0000000000 */
[----:B------:R-:W-:-:S15]  /*fc90*/  NOP ;  /* 0x0000000000007918 */ /* 0x000fde0000000000 */
[----:B------:R-:W-:-:S12]  /*fca0*/  NOP ;  /* 0x0000000000007918 */ /* 0x000fd80000000000 */
        /* <DEDUP_REMOVED lines=12> */
[----:B------:R-:W4:Y:S02]  /*fd70*/  @P1 DFMA R6, R4, R6, +INF ;  /* 0x7ff000000406142b */ /* 0x000f240000000006 */
[----:B----4-:R-:W-:Y:S02]  /*fd80*/  @P1 FSEL R6, R6, RZ, P2 ;  /* 0x000000ff06061208 */ /* 0x010fe40001000000 */
[----:B------:R-:W-:Y:S01]  /*fd90*/  @P1 FSEL R7, R7, -QNAN , P2 ;  /* 0xfff0000007071808 */ /* 0x000fe20001000000 */
[----:B------:R-:W-:Y:S06]  /*fda0*/  @P1 BRA `(.L_x_5389) ;  /* 0x0000001000c41947 */ /* 0x000fec0003800000 */
        /* <DEDUP_REMOVED lines=8> */
[----:B------:R-:W-:Y:S02]  /*fe30*/  @P0 VIADD R7, R5, 0xfff00000 ;  /* 0xfff0000005070836 */ /* 0x000fe40000000000 */
[----:B------:R-:W-:Y:S02]  /*fe40*/  @P0 VIADD R0, R0, 0x1 ;  /* 0x0000000100000836 */ /* 0x000fe40000000000 */
[----:B------:R-:W-:-:S06]  /*fe50*/  @P0 IMAD.MOV.U32 R5, RZ, RZ, R7 ;  /* 0x000000ffff050224 */ /* 0x000fcc00078e0007 */
[----:B------:R-:W4:Y:S02]  /*fe60*/  DADD R18, R4, 1 ;  /* 0x3ff0000004127429 */ /* 0x000f240000000000 */
[----:B----4-:R-:W4:-:S15]  /*fe70*/  MUFU.RCP64H R15, R19 ;  /* 0x00000013000f7308 */ /* 0x010f1e0000001800 */
[----:B------:R-:W-:-:S15]  /*fe80*/  NOP ;  /* 0x0000000000007918 */ /* 0x000fde0000000000 */
[----:B------:R-:W-:-:S15]  /*fe90*/  NOP ;  /* 0x0000000000007918 */ /* 0x000fde0000000000 */
[----:B------:R-:W-:-:S15]  /*fea0*/  NOP ;  /* 0x0000000000007918 */ /* 0x000fde0000000000 */
[----:B------:R-:W-:-:S02]  /*feb0*/  NOP ;  /* 0x0000000000007918 */ /* 0x000fc40000000000 */
[----:B------:R5:W-:Y:S02]  /*fec0*/  DADD R12, R4, -1 ;  /* 0xbff00000040c7429 */ /* 0x000be40000000000 */
[----:B-----5:R-:W-:Y:S01]  /*fed0*/  LOP3.LUT R4, R0, 0x80000000, RZ, 0x3c, !PT ;  /* 0x8000000000047812 */ /* 0x020fe200078e3cff */
[----:B------:R-:W-:-:S15]  /*fee0*/  IMAD.MOV.U32 R5, RZ, RZ, 0x43300000 ;  /* 0x43300000ff057424 */ /* 0x000fde00078e00ff */
[----:B------:R-:W-:-:S15]  /*fef0*/  NOP ;  /* 0x0000000000007918 */ /* 0x000fde0000000000 */
[----:B------:R-:W-:-:S15]  /*ff00*/  NOP ;  /* 0x0000000000007918 */ /* 0x000fde0000000000 */
[----:B------:R-:W-:-:S15]  /*ff10*/  NOP ;  /* 0x0000000000007918 */ /* 0x000fde0000000000 */
[----:B------:R-:W-:-:S01]  /*ff20*/  NOP ;  /* 0x0000000000007918 */ /* 0x000fc20000000000 */
[----:B----4-:R4:W5:Y:S02]  /*ff30*/  DFMA R6, -R18, R14, 1 ;  /* 0x3ff000001206742b */ /* 0x010964000000010e */
[----:B----4-:R-:W-:Y:S02]  /*ff40*/  IMAD.MOV.U32 R18, RZ, RZ, -0x748574fc ;  /* 0x8b7a8b04ff127424 */ /* 0x010fe400078e00ff */
[----:B------:R-:W-:-:S15]  /*ff50*/  IMAD.MOV.U32 R19, RZ, RZ, 0x3ed0ee25 ;  /* 0x3ed0ee25ff137424 */ /* 0x000fde00078e00ff */
[----:B------:R-:W-:-:S15]  /*ff60*/  NOP ;  /* 0x0000000000007918 */ /* 0x000fde0000000000 */
[----:B------:R-:W-:-:S15]  /*ff70*/  NOP ;  /* 0x0000000000007918 */ /* 0x000fde0000000000 */
[----:B------:R-:W-:-:S15]  /*ff80*/  NOP ;  /* 0x0000000000007918 */ /* 0x000fde0000000000 */
[----:B-----5:R-:W4:-:S15]  /*ff90*/  DFMA R6, R6, R6, R6 ;  /* 0x000000060606722b */ /* 0x020f1e0000000006 */
        /* <DEDUP_REMOVED lines=11> */
[----:B----4-:R-:W0:-:S15]  /*10050*/  DFMA R14, R14, R6, R14 ;  /* 0x000000060e0e722b */ /* 0x010e1e000000000e */
        /* <DEDUP_REMOVED lines=127> */
[----:B0-----:R4:W0:Y:S02]  /*10850*/  DADD R6, R6, R12 ;  /* 0x0000000006067229 */ /* 0x001824000000000c */
[----:B0---4-:R-:W-:Y:S05]  /*10860*/  BRA `(.L_x_5389) ;  /* 0x0000000800147947 */ /* 0x011fea0003800000 */
.L_x_5388:
        /* <DEDUP_REMOVED lines=55> */
.L_x_5391:
[----:B------:R-:W-:Y:S05]  /*10be0*/  BSYNC.RECONVERGENT B2 ;  /* 0x0000000000027941 */ /* 0x000fea0003800200 */
.L_x_5390:
        /* <DEDUP_REMOVED lines=76> */
[----:B0-----:R4:W0:Y:S02]  /*110b0*/  DADD R6, R6, -R18 ;  /* 0x0000000006067229 */ /* 0x0018240000000812 */
.L_x_5389:
[----:B------:R-:W-:Y:S05]  /*110c0*/  BSYNC.RECONVERGENT B1 ;  /* 0x0000000000017941 */ /* 0x000fea0003800200 */
.L_x_5387:
[----:B-1----:R-:W0:Y:S02]  /*110d0*/  DSETP.GEU.AND P0, PT, R22, -100, PT ;  /* 0xc05900001600742a */ /* 0x002e240003f0e000 */
[----:B0-----:R-:W-:Y:S02]  /*110e0*/  FSEL R8, R22, RZ, P0 ;  /* 0x000000ff16087208 */ /* 0x001fe40000000000 */
[----:B------:R-:W-:-:S15]  /*110f0*/  FSEL R9, R23, -3.390625, P0 ;  /* 0xc059000017097808 */ /* 0x000fde0000000000 */
[----:B------:R-:W-:-:S15]  /*11100*/  NOP ;  /* 0x0000000000007918 */ /* 0x000fde0000000000 */
[----:B------:R-:W-:-:S15]  /*11110*/  NOP ;  /* 0x0000000000007918 */ /* 0x000fde0000000000 */
[----:B------:R-:W-:-:S15]  /*11120*/  NOP ;  /* 0x0000000000007918 */ /* 0x000fde0000000000 */
[----:B------:R-:W0:Y:S02]  /*11130*/  DSETP.GEU.AND P1, PT, R6, -100, PT ;  /* 0xc05900000600742a */ /* 0x000e240003f2e000 */
[----:B0-----:R-:W-:Y:S02]  /*11140*/  FSEL R6, R6, RZ, P1 ;  /* 0x000000ff06067208 */ /* 0x001fe40000800000 */
[----:B------:R-:W-:-:S15]  /*11150*/  FSEL R7, R7, -3.390625, P1 ;  /* 0xc059000007077808 */ /* 0x000fde0000800000 */
[----:B------:R-:W-:-:S15]  /*11160*/  NOP ;  /* 0x0000000000007918 */ /* 0x000fde0000000000 */
[----:B------:R-:W-:-:S15]  /*11170*/  NOP ;  /* 0x0000000000007918 */ /* 0x000fde0000000000 */
[----:B------:R-:W-:-:S15]  /*11180*/  NOP ;  /* 0x0000000000007918 */ /* 0x000fde0000000000 */
[----:B------:R-:W-:-:S15]  /*11190*/  DADD R4, R16, -1 ;  /* 0xbff0000010047429 */ /* 0x000fde0000000000 */
[----:B------:R-:W-:-:S15]  /*111a0*/  NOP ;  /* 0x0000000000007918 */ /* 0x000fde0000000000 */
[----:B------:R-:W-:-:S15]  /*111b0*/  NOP ;  /* 0x0000000000007918 */ /* 0x000fde0000000000 */
[----:B------:R-:W-:-:S15]  /*111c0*/  NOP ;  /* 0x0000000000007918 */ /* 0x000fde0000000000 */
[----:B------:R-:W-:-:S04]  /*111d0*/  NOP ;  /* 0x0000000000007918 */ /* 0x000fc80000000000 */
[----:B------:R-:W0:-:S15]  /*111e0*/  DMUL R16, R16, R8 ;  /* 0x0000000810107228 */ /* 0x000e1e0000000000 */
[----:B------:R-:W-:-:S15]  /*111f0*/  NOP ;  /* 0x0000000000007918 */ /* 0x000fde0000000000 */
[----:B------:R-:W-:-:S15]  /*11200*/  NOP ;  /* 0x0000000000007918 */ /* 0x000fde0000000000 */
[----:B------:R-:W-:-:S15]  /*11210*/  NOP ;  /* 0x0000000000007918 */ /* 0x000fde0000000000 */
[----:B------:R-:W-:-:S04]  /*11220*/  NOP ;  /* 0x0000000000007918 */ /* 0x000fc80000000000 */
[----:B0-----:R0:W1:Y:S02]  /*11230*/  DFMA R16, R4, R6, -R16 ;  /* 0x000000060410722b */ /* 0x0010640000000810 */
.L_x_5380:
[----:B------:R-:W-:Y:S05]  /*11240*/  BSYNC.RECONVERGENT B6 ;  /* 0x0000000000067941 */ /* 0x000fea0003800200 */
.L_x_5379:
[----:B----4-:R-:W4:Y:S01]  /*11250*/  LDC.U8 R18, c[0x0][0x3b0] ;  /* 0x0000ec00ff127b82 */ /* 0x010f220000000000 */
[----:B------:R-:W-:Y:S01]  /*11260*/  ISETP.GE.AND P0, PT, R37, R2, PT ;  /* 0x000000022500720c */ /* 0x000fe20003f06270 */
[----:B------:R-:W-:Y:S04]  /*11270*/  BSSY.RECONVERGENT B7, `(.L_x_5392) ;  /* 0x00003cc000077945 */ /* 0x000fe80003800200 */
[----:B------:R-:W-:Y:S08]  /*11280*/  BSSY.RELIABLE B6, `(.L_x_5393) ;  /* 0x0000290000067945 */ /* 0x000ff00003800100 */
[----:B------:R-:W-:Y:S05]  /*11290*/  @P0 BRA `(.L_x_5394) ;  /* 0x00000028002c0947 */ /* 0x000fea0003800000 */
[----:B------:R-:W5:Y:S01]  /*112a0*/  LDCU UR4, c[0x0][0x3b4] ;  /* 0x00007680ff0477ac */ /* 0x000f620008000800 */
[----:B01----:R-:W0:Y:S01]  /*112b0*/  LDC.64 R4, c[0x0][0x388] ;  /* 0x0000e200ff047b82 */ /* 0x003e220000000a00 */
[----:B------:R-:W-:Y:S01]  /*112c0*/  IMAD R0, R36, 0x200, R37 ;  /* 0x0000020024007824 */ /* 0x000fe200078e0225 */
[----:B----4-:R-:W-:-:S03]  /*112d0*/  PRMT R6, R18, 0x9910, RZ ;  /* 0x0000991012067816 */ /* 0x010fc600000000ff */
        /* <DEDUP_REMOVED lines=14> */
[----:B---3--:R-:W0:Y:S01]  /*113c0*/  F2I.F64.TRUNC R33, R32 ;  /* 0x0000002000217311 */ /* 0x008e22000030d100 */
[----:B------:R-:W-:Y:S01]  /*113d0*/  IMAD.MOV.U32 R37, RZ, RZ, R31 ;  /* 0x000000ffff257224 */ /* 0x000fe200078e001f */
[----:B0-----:R0:W-:Y:S01]  /*113e0*/  STG.E.U8 desc[UR36][R4.64], R33 ;  /* 0x0000002104007986 */ /* 0x0011e2000c101124 */
[----:B------:R-:W-:Y:S05]  /*113f0*/  BRA `(.L_x_5400) ;  /* 0x0000001000e07947 */ /* 0x000fea0003800000 */
.L_x_5398:
[----:B---3--:R-:W0:Y:S01]  /*11400*/  F2I.S64.F64.TRUNC R32, R32 ;  /* 0x0000002000207311 */ /* 0x008e22000030d900 */
[----:B------:R-:W-:Y:S02]  /*11410*/  IMAD.MOV.U32 R37, RZ, RZ, R31 ;  /* 0x000000ffff257224 */ /* 0x000fe400078e001f */
[----:B0-----:R-:W-:-:S05]  /*11420*/  IMAD.MOV.U32 R3, RZ, RZ, R32 ;  /* 0x000000ffff037224 */ /* 0x001fca00078e0020 */
[----:B------:R0:W-:Y:S01]  /*11430*/  STG.E.U8 desc[UR36][R4.64], R3 ;  /* 0x0000000304007986 */ /* 0x0001e2000c101124 */
[----:B------:R-:W-:Y:S05]  /*11440*/  BRA `(.L_x_5400) ;  /* 0x0000001000cc7947 */ /* 0x000fea0003800000 */
.L_x_5397:
[----:B------:R-:W-:-:S13]  /*11450*/  ISETP.NE.AND P0, PT, R0, 0x2, PT ;  /* 0x000000020000780c */ /* 0x000fda0003f05270 */
[----:B------:R-:W-:Y:S05]  /*11460*/  @!P0 BRA `(.L_x_5401) ;  /* 0x0000000000308947 */ /* 0x000fea0003800000 */
[----:B------:R-:W-:-:S13]  /*11470*/  ISETP.NE.AND P0, PT, R0, 0x3, PT ;  /* 0x000000030000780c */ /* 0x000fda0003f05270 */
[----:B------:R-:W-:Y:S05]  /*11480*/  @!P0 BRA `(.L_x_5402) ;  /* 0x0000000000188947 */ /* 0x000fea0003800000 */
[----:B------:R-:W-:-:S13]  /*11490*/  ISETP.NE.AND P0, PT, R0, 0x4, PT ;  /* 0x000000040000780c */ /* 0x000fda0003f05270 */
[----:B------:R-:W-:Y:S05]  /*114a0*/  @P0 BRA `(.L_x_5399) ;  /* 0x0000000c00ec0947 */ /* 0x000fea0003800000 */
[----:B---3--:R-:W0:Y:S01]  /*114b0*/  F2I.S64.F64.TRUNC R32, R32 ;  /* 0x0000002000207311 */ /* 0x008e22000030d900 */
[----:B------:R-:W-:Y:S01]  /*114c0*/  IMAD.MOV.U32 R37, RZ, RZ, R31 ;  /* 0x000000ffff257224 */ /* 0x000fe200078e001f */
[----:B0-----:R0:W-:Y:S01]  /*114d0*/  STG.E.64 desc[UR36][R4.64], R32 ;  /* 0x0000002004007986 */ /* 0x0011e2000c101b24 */
[----:B------:R-:W-:Y:S05]  /*114e0*/  BRA `(.L_x_5400) ;  /* 0x0000001000a47947 */ /* 0x000fea0003800000 */
.L_x_5402:
[----:B---3--:R-:W0:Y:S01]  /*114f0*/  F2I.F64.TRUNC R33, R32 ;  /* 0x0000002000217311 */ /* 0x008e22000030d100 */
[----:B------:R-:W-:Y:S01]  /*11500*/  IMAD.MOV.U32 R37, RZ, RZ, R31 ;  /* 0x000000ffff257224 */ /* 0x000fe200078e001f */
[----:B0-----:R0:W-:Y:S01]  /*11510*/  STG.E desc[UR36][R4.64], R33 ;  /* 0x0000002104007986 */ /* 0x0011e2000c101924 */
[----:B------:R-:W-:Y:S05]  /*11520*/  BRA `(.L_x_5400) ;  /* 0x0000001000947947 */ /* 0x000fea0003800000 */
.L_x_5401:
[----:B---3--:R-:W0:Y:S01]  /*11530*/  F2I.F64.TRUNC R33, R32 ;  /* 0x0000002000217311 */ /* 0x008e22000030d100 */
[----:B------:R-:W-:Y:S01]  /*11540*/  IMAD.MOV.U32 R37, RZ, RZ, R31 ;  /* 0x000000ffff257224 */ /* 0x000fe200078e001f */
[----:B0-----:R0:W-:Y:S01]  /*11550*/  STG.E.U16 desc[UR36][R4.64], R33 ;  /* 0x0000002104007986 */ /* 0x0011e2000c101524 */
[----:B------:R-:W-:Y:S05]  /*11560*/  BRA `(.L_x_5400) ;  /* 0x0000001000847947 */ /* 0x000fea0003800000 */
.L_x_5396:
[----:B------:R-:W-:-:S13]  /*11570*/  ISETP.GT.AND P0, PT, R0, 0x6, PT ;  /* 0x000000060000780c */ /* 0x000fda0003f04270 */
[----:B------:R-:W-:Y:S05]  /*11580*/  @P0 BRA `(.L_x_5403) ;  /* 0x0000000000740947 */ /* 0x000fea0003800000 */
[----:B------:R-:W-:-:S13]  /*11590*/  ISETP.NE.AND P0, PT, R0, 0x5, PT ;  /* 0x000000050000780c */ /* 0x000fda0003f05270 */
[----:B------:R-:W-:Y:S05]  /*115a0*/  @!P0 BRA `(.L_x_5404) ;  /* 0x0000000000388947 */ /* 0x000fea0003800000 */
[----:B------:R-:W-:-:S13]  /*115b0*/  ISETP.NE.AND P0, PT, R0, 0x6, PT ;  /* 0x000000060000780c */ /* 0x000fda0003f05270 */
[----:B------:R-:W-:Y:S05]  /*115c0*/  @P0 BRA `(.L_x_5399) ;  /* 0x0000000c00a40947 */ /* 0x000fea0003800000 */
[----:B------:R-:W-:Y:S01]  /*115d0*/  UMOV UR4, 0xf0000000 ;  /* 0xf000000000047882 */ /* 0x000fe20000000000 */
[----:B------:R-:W-:Y:S01]  /*115e0*/  UMOV UR5, 0x380fffff ;  /* 0x380fffff00057882 */ /* 0x000fe20000000000 */
[----:B---3--:R-:W0:-:S15]  /*115f0*/  F2F.F32.F64 R3, R32 ;  /* 0x0000002000037310 */ /* 0x008e1e0000301000 */
[----:B------:R-:W-:-:S15]  /*11600*/  NOP ;  /* 0x0000000000007918 */ /* 0x000fde0000000000 */
[----:B------:R-:W-:-:S15]  /*11610*/  NOP ;  /* 0x0000000000007918 */ /* 0x000fde0000000000 */
[----:B------:R-:W-:-:S15]  /*11620*/  NOP ;  /* 0x0000000000007918 */ /* 0x000fde0000000000 */
[----:B------:R-:W-:-:S04]  /*11630*/  NOP ;  /* 0x0000000000007918 */ /* 0x000fc80000000000 */
[----:B------:R-:W0:Y:S01]  /*11640*/  DSETP.GEU.AND P0, PT, |R32|, UR4, PT ;  /* 0x0000000420007e2a */ /* 0x000e22000bf0e200 */
[----:B------:R-:W-:Y:S02]  /*11650*/  IMAD.MOV.U32 R37, RZ, RZ, R31 ;  /* 0x000000ffff257224 */ /* 0x000fe400078e001f */
[----:B0-----:R-:W-:-:S05]  /*11660*/  @!P0 FMUL R3, R3, 1.175494350822287508e-38 ;  /* 0x0080000003038820 */ /* 0x001fca0000400000 */
[----:B------:R0:W-:Y:S01]  /*11670*/  STG.E desc[UR36][R4.64], R3 ;  /* 0x0000000304007986 */ /* 0x0001e2000c101924 */
[----:B------:R-:W-:Y:S05]  /*11680*/  BRA `(.L_x_5400) ;  /* 0x00000010003c7947 */ /* 0x000fea0003800000 */
.L_x_5404:
        /* <DEDUP_REMOVED lines=10> */
[----:B------:R-:W-:-:S05]  /*11730*/  F2FP.F16.F32.PACK_AB R0, RZ, R0 ;  /* 0x00000000ff00723e */ /* 0x000fca00000000ff */
[----:B------:R0:W-:Y:S01]  /*11740*/  STG.E.U16 desc[UR36][R4.64], R0 ;  /* 0x0000000004007986 */ /* 0x0001e2000c101524 */
[----:B------:R-:W-:Y:S05]  /*11750*/  BRA `(.L_x_5400) ;  /* 0x0000001000087947 */ /* 0x000fea0003800000 */
.L_x_5403:
[----:B------:R-:W-:-:S13]  /*11760*/  ISETP.NE.AND P0, PT, R0, 0x7, PT ;  /* 0x000000070000780c */ /* 0x000fda0003f05270 */
[----:B------:R-:W-:Y:S05]  /*11770*/  @!P0 BRA `(.L_x_5405) ;  /* 0x00000000007c8947 */ /* 0x000fea0003800000 */
        /* <DEDUP_REMOVED lines=12> */
[----:B------:R-:W-:Y:S02]  /*11840*/  IMAD.MOV.U32 R7, RZ, RZ, RZ ;  /* 0x000000ffff077224 */ /* 0x000fe400078e00ff */
[----:B0-----:R-:W-:Y:S01]  /*11850*/  @!P0 FMUL R6, R6, 1.175494350822287508e-38 ;  /* 0x0080000006068820 */ /* 0x001fe20000400000 */
[----:B------:R-:W-:-:S04]  /*11860*/  IMAD.MOV.U32 R37, RZ, RZ, R31 ;  /* 0x000000ffff257224 */ /* 0x000fc800078e001f */
[----:B------:R0:W-:Y:S01]  /*11870*/  STG.E.64 desc[UR36][R4.64], R6 ;  /* 0x0000000604007986 */ /* 0x0001e2000c101b24 */
[----:B------:R-:W-:Y:S05]  /*11880*/  BRA `(.L_x_5400) ;  /* 0x0000000c00bc7947 */ /* 0x000fea0003800000 */
.L_x_5406:
        /* <DEDUP_REMOVED lines=10> */
[----:B------:R-:W-:-:S04]  /*11930*/  F2FP.F16.F32.PACK_AB R3, RZ, R0 ;  /* 0x00000000ff03723e */ /* 0x000fc800000000ff */
[----:B------:R-:W-:-:S05]  /*11940*/  PRMT R3, R3, 0x5410, RZ ;  /* 0x0000541003037816 */ /* 0x000fca00000000ff */
[----:B------:R0:W-:Y:S01]  /*11950*/  STG.E desc[UR36][R4.64], R3 ;  /* 0x0000000304007986 */ /* 0x0001e2000c101924 */
[----:B------:R-:W-:Y:S05]  /*11960*/  BRA `(.L_x_5400) ;  /* 0x0000000c00847947 */ /* 0x000fea0003800000 */
.L_x_5405:
[----:B---3--:R0:W-:Y:S01]  /*11970*/  STG.E.64 desc[UR36][R4.64], R32 ;  /* 0x0000002004007986 */ /* 0x0081e2000c101b24 */
[----:B------:R-:W-:Y:S01]  /*11980*/  IMAD.MOV.U32 R37, RZ, RZ, R31 ;  /* 0x000000ffff257224 */ /* 0x000fe200078e001f */
[----:B------:R-:W-:Y:S06]  /*11990*/  BRA `(.L_x_5400) ;  /* 0x0000000c00787947 */ /* 0x000fec0003800000 */
.L_x_5395:
        /* <DEDUP_REMOVED lines=8> */
[----:B---3--:R-:W0:Y:S01]  /*11a20*/  DSETP.NEU.AND P0, PT, R32, RZ, PT ;  /* 0x000000ff2000722a */ /* 0x008e220003f0d000 */
[----:B------:R-:W-:Y:S01]  /*11a30*/  IMAD.MOV.U32 R37, RZ, RZ, R31 ;  /* 0x000000ffff257224 */ /* 0x000fe200078e001f */
[----:B0-----:R-:W-:-:S05]  /*11a40*/  SEL R3, RZ, 0x1, !P0 ;  /* 0x00000001ff037807 */ /* 0x001fca0004000000 */
[----:B------:R0:W-:Y:S01]  /*11a50*/  STG.E.U8 desc[UR36][R4.64], R3 ;  /* 0x0000000304007986 */ /* 0x0001e2000c101124 */
[----:B------:R-:W-:Y:S05]  /*11a60*/  BRA `(.L_x_5400) ;  /* 0x0000000c00447947 */ /* 0x000fea0003800000 */
.L_x_5409:
[----:B------:R-:W-:Y:S01]  /*11a70*/  CS2R R34, SRZ ;  /* 0x0000000000227805 */ /* 0x000fe2000001ff00 */
[----:B------:R-:W-:-:S04]  /*11a80*/  IMAD.MOV.U32 R37, RZ, RZ, R31 ;  /* 0x000000ffff257224 */ /* 0x000fc800078e001f */
[----:B---3--:R0:W-:Y:S01]  /*11a90*/  STG.E.128 desc[UR36][R4.64], R32 ;  /* 0x0000002004007986 */ /* 0x0081e2000c101d24 */
[----:B------:R-:W-:Y:S05]  /*11aa0*/  BRA `(.L_x_5400) ;  /* 0x0000000c00347947 */ /* 0x000fea0003800000 */
.L_x_5408:
        /* <DEDUP_REMOVED lines=27> */
.L_x_5413:
[----:B------:R-:W-:Y:S05]  /*11c60*/  BSYNC.RECONVERGENT B0 ;  /* 0x0000000000007941 */ /* 0x000fea0003800200 */
.L_x_5412:
[----:B------:R-:W-:Y:S01]  /*11c70*/  LOP3.LUT R7, R0, 0x80, R7, 0xf8, !PT ;  /* 0x0000008000077812 */ /* 0x000fe200078ef807 */
[----:B------:R-:W-:-:S04]  /*11c80*/  IMAD.MOV.U32 R37, RZ, RZ, R31 ;  /* 0x000000ffff257224 */ /* 0x000fc800078e001f */
[----:B------:R0:W-:Y:S01]  /*11c90*/  STG.E.U8 desc[UR36][R4.64], R7 ;  /* 0x0000000704007986 */ /* 0x0001e2000c101124 */
[----:B------:R-:W-:Y:S05]  /*11ca0*/  BRA `(.L_x_5400) ;  /* 0x0000000800b47947 */ /* 0x000fea0003800000 */
.L_x_5411:
        /* <DEDUP_REMOVED lines=23> */
.L_x_5415:
[----:B------:R-:W-:Y:S05]  /*11e20*/  BSYNC.RECONVERGENT B0 ;  /* 0x0000000000007941 */ /* 0x000fea0003800200 */
.L_x_5414:
[----:B------:R-:W-:Y:S01]  /*11e30*/  LOP3.LUT R7, R0, 0x80, R7, 0xf8, !PT ;  /* 0x0000008000077812 */ /* 0x000fe200078ef807 */
[----:B------:R-:W-:-:S04]  /*11e40*/  IMAD.MOV.U32 R37, RZ, RZ, R31 ;  /* 0x000000ffff257224 */ /* 0x000fc800078e001f */
[----:B------:R0:W-:Y:S01]  /*11e50*/  STG.E.U8 desc[UR36][R4.64], R7 ;  /* 0x0000000704007986 */ /* 0x0001e2000c101124 */
[----:B------:R-:W-:Y:S05]  /*11e60*/  BRA `(.L_x_5400) ;  /* 0x0000000800447947 */ /* 0x000fea0003800000 */
.L_x_5410:
        /* <DEDUP_REMOVED lines=10> */
[----:B------:R-:W-:-:S05]  /*11f10*/  F2FP.BF16.F32.PACK_AB R0, RZ, R0 ;  /* 0x00000000ff00723e */ /* 0x000fca00000010ff */
[----:B------:R0:W-:Y:S01]  /*11f20*/  STG.E.U16 desc[UR36][R4.64], R0 ;  /* 0x0000000004007986 */ /* 0x0001e2000c101524 */
[----:B------:R-:W-:Y:S05]  /*11f30*/  BRA `(.L_x_5400) ;  /* 0x0000000800107947 */ /* 0x000fea0003800000 */
.L_x_5407:
        /* <DEDUP_REMOVED lines=8> */
[----:B---3--:R-:W0:Y:S01]  /*11fc0*/  F2I.U32.F64.TRUNC R33, R32 ;  /* 0x0000002000217311 */ /* 0x008e22000030d000 */
[----:B------:R-:W-:Y:S01]  /*11fd0*/  IMAD.MOV.U32 R37, RZ, RZ, R31 ;  /* 0x000000ffff257224 */ /* 0x000fe200078e001f */
[----:B0-----:R1:W-:Y:S01]  /*11fe0*/  STG.E.U16 desc[UR36][R4.64], R33 ;  /* 0x0000002104007986 */ /* 0x0013e2000c101524 */
[----:B------:R-:W-:Y:S05]  /*11ff0*/  BRA `(.L_x_5400) ;  /* 0x0000000400e07947 */ /* 0x000fea0003800000 */
.L_x_5418:
        /* <DEDUP_REMOVED lines=21> */
.L_x_5421:
[----:B------:R-:W-:-:S04]  /*12150*/  SHF.R.U32.HI R0, RZ, 0x14, R7 ;  /* 0x00000014ff007819 */ /* 0x000fc80000011607 */
[----:B------:R-:W-:-:S04]  /*12160*/  LOP3.LUT R0, R0, 0x1, RZ, 0xc0, !PT ;  /* 0x0000000100007812 */ /* 0x000fc800078ec0ff */
[----:B------:R-:W-:-:S04]  /*12170*/  IADD3 R0, PT, PT, R7, 0x487ffff, R0 ;  /* 0x0487ffff07007810 */ /* 0x000fc80007ffe000 */
[----:B------:R-:W-:-:S04]  /*12180*/  SHF.R.U32.HI R0, RZ, 0x14, R0 ;  /* 0x00000014ff007819 */ /* 0x000fc80000011600 */
[----:B------:R-:W-:-:S07]  /*12190*/  LOP3.LUT R3, R0, 0xff, RZ, 0xc0, !PT ;  /* 0x000000ff00037812 */ /* 0x000fce00078ec0ff */
.L_x_5422:
[----:B------:R-:W-:-:S04]  /*121a0*/  SHF.R.U32.HI R0, RZ, 0x18, R7 ;  /* 0x00000018ff007819 */ /* 0x000fc80000011607 */
[----:B------:R-:W-:-:S07]  /*121b0*/  LOP3.LUT R0, R3, 0x80, R0, 0xf8, !PT ;  /* 0x0000008003007812 */ /* 0x000fce00078ef800 */
.L_x_5420:
[----:B------:R-:W-:Y:S05]  /*121c0*/  BSYNC.RECONVERGENT B0 ;  /* 0x0000000000007941 */ /* 0x000fea0003800200 */
.L_x_5419:
[----:B------:R3:W-:Y:S01]  /*121d0*/  STG.E.U8 desc[UR36][R4.64], R0 ;  /* 0x0000000004007986 */ /* 0x0007e2000c101124 */
[----:B------:R-:W-:Y:S01]  /*121e0*/  IMAD.MOV.U32 R37, RZ, RZ, R31 ;  /* 0x000000ffff257224 */ /* 0x000fe200078e001f */
[----:B------:R-:W-:Y:S06]  /*121f0*/  BRA `(.L_x_5400) ;  /* 0x0000000400607947 */ /* 0x000fec0003800000 */
.L_x_5417:
        /* <DEDUP_REMOVED lines=21> */
.L_x_5425:
[----:B------:R-:W-:-:S04]  /*12350*/  SHF.R.U32.HI R0, RZ, 0x15, R7 ;  /* 0x00000015ff007819 */ /* 0x000fc80000011607 */
[----:B------:R-:W-:-:S04]  /*12360*/  LOP3.LUT R0, R0, 0x1, RZ, 0xc0, !PT ;  /* 0x0000000100007812 */ /* 0x000fc800078ec0ff */
[----:B------:R-:W-:-:S04]  /*12370*/  IADD3 R0, PT, PT, R7, 0x88fffff, R0 ;  /* 0x088fffff07007810 */ /* 0x000fc80007ffe000 */
[----:B------:R-:W-:-:S04]  /*12380*/  SHF.R.U32.HI R0, RZ, 0x15, R0 ;  /* 0x00000015ff007819 */ /* 0x000fc80000011600 */
[----:B------:R-:W-:-:S07]  /*12390*/  LOP3.LUT R3, R0, 0xff, RZ, 0xc0, !PT ;  /* 0x000000ff00037812 */ /* 0x000fce00078ec0ff */
.L_x_5426:
[----:B------:R-:W-:-:S04]  /*123a0*/  SHF.R.U32.HI R0, RZ, 0x18, R7 ;  /* 0x00000018ff007819 */ /* 0x000fc80000011607 */
[----:B------:R-:W-:-:S07]  /*123b0*/  LOP3.LUT R0, R3, 0x80, R0, 0xf8, !PT ;  /* 0x0000008003007812 */ /* 0x000fce00078ef800 */
.L_x_5424:
[----:B------:R-:W-:Y:S05]  /*123c0*/  BSYNC.RECONVERGENT B0 ;  /* 0x0000000000007941 */ /* 0x000fea0003800200 */
.L_x_5423:
[----:B------:R0:W-:Y:S01]  /*123d0*/  STG.E.U8 desc[UR36][R4.64], R0 ;  /* 0x0000000004007986 */ /* 0x0001e2000c101124 */
[----:B------:R-:W-:Y:S01]  /*123e0*/  IMAD.MOV.U32 R37, RZ, RZ, R31 ;  /* 0x000000ffff257224 */ /* 0x000fe200078e001f */
[----:B------:R-:W-:Y:S06]  /*123f0*/  BRA `(.L_x_5400) ;  /* 0x0000000000e07947 */ /* 0x000fec0003800000 */
.L_x_5416:
[----:B------:R-:W-:-:S13]  /*12400*/  ISETP.NE.AND P0, PT, R0, 0x1c, PT ;  /* 0x0000001c0000780c */ /* 0x000fda0003f05270 */
[----:B------:R-:W-:Y:S05]  /*12410*/  @!P0 BRA `(.L_x_5427) ;  /* 0x0000000000cc8947 */ /* 0x000fea0003800000 */
[----:B------:R-:W-:-:S13]  /*12420*/  ISETP.NE.AND P0, PT, R0, 0x1d, PT ;  /* 0x0000001d0000780c */ /* 0x000fda0003f05270 */
[----:B------:R-:W-:Y:S05]  /*12430*/  @!P0 BRA `(.L_x_5428) ;  /* 0x0000000000b48947 */ /* 0x000fea0003800000 */
[----:B------:R-:W-:-:S13]  /*12440*/  ISETP.NE.AND P0, PT, R0, 0x2c, PT ;  /* 0x0000002c0000780c */ /* 0x000fda0003f05270 */
[----:B------:R-:W-:Y:S05]  /*12450*/  @!P0 BRA `(.L_x_5429) ;  /* 0x0000000000488947 */ /* 0x000fea0003800000 */
.L_x_5399:
[----:B------:R-:W-:Y:S01]  /*12460*/  MOV R0, 0x0 ;  /* 0x0000000000007802 */ /* 0x000fe20000000f00 */
[----:B------:R-:W0:Y:S01]  /*12470*/  LDCU.64 UR6, c[0x4][0x310] ;  /* 0x01006200ff0677ac */ /* 0x000e220008000a00 */
[----:B------:R-:W-:Y:S02]  /*12480*/  IMAD.MOV.U32 R8, RZ, RZ, 0x65 ;  /* 0x00000065ff087424 */ /* 0x000fe400078e00ff */
[----:B------:R1:W4:Y:S01]  /*12490*/  LDC.64 R14, c[0x4][R0] ;  /* 0x01000000000e7b82 */ /* 0x0003220000000a00 */
[----:B------:R-:W5:Y:S01]  /*124a0*/  LDCU.64 UR8, c[0x4][0x318] ;  /* 0x01006300ff0877ac */ /* 0x000f620008000a00 */
[----:B------:R-:W-:Y:S02]  /*124b0*/  IMAD.MOV.U32 R12, RZ, RZ, 0x1 ;  /* 0x00000001ff0c7424 */ /* 0x000fe400078e00ff */
[----:B------:R-:W-:Y:S01]  /*124c0*/  IMAD.MOV.U32 R13, RZ, RZ, RZ ;  /* 0x000000ffff0d7224 */ /* 0x000fe200078e00ff */
[----:B------:R-:W2:Y:S01]  /*124d0*/  LDCU.64 UR4, c[0x4][0x30] ;  /* 0x01000600ff0477ac */ /* 0x000ea20008000a00 */
[----:B0-----:R-:W-:-:S02]  /*124e0*/  IMAD.U32 R4, RZ, RZ, UR6 ;  /* 0x00000006ff047e24 */ /* 0x001fc4000f8e00ff */
[----:B------:R-:W-:Y:S02]  /*124f0*/  IMAD.U32 R5, RZ, RZ, UR7 ;  /* 0x00000007ff057e24 */ /* 0x000fe4000f8e00ff */
[----:B-----5:R-:W-:Y:S02]  /*12500*/  IMAD.U32 R6, RZ, RZ, UR8 ;  /* 0x00000008ff067e24 */ /* 0x020fe4000f8e00ff */
[----:B------:R-:W-:Y:S02]  /*12510*/  IMAD.U32 R7, RZ, RZ, UR9 ;  /* 0x00000009ff077e24 */ /* 0x000fe4000f8e00ff */
[----:B--2---:R-:W-:Y:S02]  /*12520*/  IMAD.U32 R10, RZ, RZ, UR4 ;  /* 0x00000004ff0a7e24 */ /* 0x004fe4000f8e00ff */
[----:B-1----:R-:W-:-:S07]  /*12530*/  IMAD.U32 R11, RZ, RZ, UR5 ;  /* 0x00000005ff0b7e24 */ /* 0x002fce000f8e00ff */
[----:B------:R-:W-:-:S07]  /*12540*/  LEPC R20, `(.L_x_5430) ;  /* 0x000000001014794e */ /* 0x000fce0000000000 */
[----:B---34-:R-:W-:Y:S05]  /*12550*/  CALL.ABS.NOINC R14 ;  /* 0x000000000e007343 */ /* 0x018fea0003c00000 */
.L_x_5430:
[----:B------:R-:W-:Y:S01]  /*12560*/  IMAD.MOV.U32 R37, RZ, RZ, R31 ;  /* 0x000000ffff257224 */ /* 0x000fe200078e001f */
[----:B------:R-:W-:Y:S06]  /*12570*/  BRA `(.L_x_5400) ;  /* 0x0000000000807947 */ /* 0x000fec0003800000 */
.L_x_5429:
        /* <DEDUP_REMOVED lines=25> */
.L_x_5428:
[----:B---3--:R-:W0:Y:S01]  /*12710*/  F2I.U64.F64.TRUNC R32, R32 ;  /* 0x0000002000207311 */ /* 0x008e22000030d800 */
[----:B------:R-:W-:Y:S01]  /*12720*/  IMAD.MOV.U32 R37, RZ, RZ, R31 ;  /* 0x000000ffff257224 */ /* 0x000fe200078e001f */
[----:B0-----:R0:W-:Y:S01]  /*12730*/  STG.E.64 desc[UR36][R4.64], R32 ;  /* 0x0000002004007986 */ /* 0x0011e2000c101b24 */
[----:B------:R-:W-:Y:S05]  /*12740*/  BRA `(.L_x_5400) ;  /* 0x00000000000c7947 */ /* 0x000fea0003800000 */
.L_x_5427:
[----:B---3--:R-:W0:Y:S01]  /*12750*/  F2I.U32.F64.TRUNC R33, R32 ;  /* 0x0000002000217311 */ /* 0x008e22000030d000 */
[----:B------:R-:W-:Y:S01]  /*12760*/  IMAD.MOV.U32 R37, RZ, RZ, R31 ;  /* 0x000000ffff257224 */ /* 0x000fe200078e001f */
[----:B0-----:R4:W-:Y:S06]  /*12770*/  STG.E desc[UR36][R4.64], R33 ;  /* 0x0000002104007986 */ /* 0x0019ec000c101924 */
.L_x_5400:
        /* <DEDUP_REMOVED lines=21> */
[----:B--2---:R-:W0:Y:S02]  /*128d0*/  F2I.F64.TRUNC R29, R28 ;  /* 0x0000001c001d7311 */ /* 0x004e24000030d100 */
[----:B0-----:R0:W-:Y:S01]  /*128e0*/  STG.E.U8 desc[UR36][R4.64], R29 ;  /* 0x0000001d04007986 */ /* 0x0011e2000c101124 */
[----:B------:R-:W-:Y:S05]  /*128f0*/  BRA `(.L_x_5437) ;  /* 0x0000001000907947 */ /* 0x000fea0003800000 */
.L_x_5435:
[----:B--2---:R-:W0:Y:S02]  /*12900*/  F2I.S64.F64.TRUNC R28, R28 ;  /* 0x0000001c001c7311 */ /* 0x004e24000030d900 */
[----:B0-----:R-:W-:-:S05]  /*12910*/  IMAD.MOV.U32 R3, RZ, RZ, R28 ;  /* 0x000000ffff037224 */ /* 0x001fca00078e001c */
[----:B------:R0:W-:Y:S01]  /*12920*/  STG.E.U8 desc[UR36][R4.64], R3 ;  /* 0x0000000304007986 */ /* 0x0001e2000c101124 */
[----:B------:R-:W-:Y:S05]  /*12930*/  BRA `(.L_x_5437) ;  /* 0x0000001000807947 */ /* 0x000fea0003800000 */
.L_x_5434:
[----:B------:R-:W-:-:S13]  /*12940*/  ISETP.NE.AND P0, PT, R0, 0x2, PT ;  /* 0x000000020000780c */ /* 0x000fda0003f05270 */
[----:B------:R-:W-:Y:S05]  /*12950*/  @!P0 BRA `(.L_x_5438) ;  /* 0x0000000000288947 */ /* 0x000fea0003800000 */
[----:B------:R-:W-:-:S13]  /*12960*/  ISETP.NE.AND P0, PT, R0, 0x3, PT ;  /* 0x000000030000780c */ /* 0x000fda0003f05270 */
[----:B------:R-:W-:Y:S05]  /*12970*/  @!P0 BRA `(.L_x_5439) ;  /* 0x0000000000148947 */ /* 0x000fea0003800000 */
[----:B------:R-:W-:-:S13]  /*12980*/  ISETP.NE.AND P0, PT, R0, 0x4, PT ;  /* 0x000000040000780c */ /* 0x000fda0003f05270 */
[----:B------:R-:W-:Y:S05]  /*12990*/  @P0 BRA `(.L_x_5436) ;  /* 0x0000000c00240947 */ /* 0x000fea0003800000 */
[----:B--2---:R-:W0:Y:S02]  /*129a0*/  F2I.S64.F64.TRUNC R28, R28 ;  /* 0x0000001c001c7311 */ /* 0x004e24000030d900 */
[----:B0-----:R0:W-:Y:S01]  /*129b0*/  STG.E.64 desc[UR36][R4.64], R28 ;  /* 0x0000001c04007986 */ /* 0x0011e2000c101b24 */
[----:B------:R-:W-:Y:S05]  /*129c0*/  BRA `(.L_x_5437) ;  /* 0x00000010005c7947 */ /* 0x000fea0003800000 */
.L_x_5439:
[----:B--2---:R-:W0:Y:S02]  /*129d0*/  F2I.F64.TRUNC R29, R28 ;  /* 0x0000001c001d7311 */ /* 0x004e24000030d100 */
[----:B0-----:R0:W-:Y:S01]  /*129e0*/  STG.E desc[UR36][R4.64], R29 ;  /* 0x0000001d04007986 */ /* 0x0011e2000c101924 */
[----:B------:R-:W-:Y:S05]  /*129f0*/  BRA `(.L_x_5437) ;  /* 0x0000001000507947 */ /* 0x000fea0003800000 */
.L_x_5438:
[----:B--2---:R-:W0:Y:S02]  /*12a00*/  F2I.F64.TRUNC R29, R28 ;  /* 0x0000001c001d7311 */ /* 0x004e24000030d100 */
[----:B0-----:R0:W-:Y:S01]  /*12a10*/  STG.E.U16 desc[UR36][R4.64], R29 ;  /* 0x0000001d04007986 */ /* 0x0011e2000c101524 */
[----:B------:R-:W-:Y:S05]  /*12a20*/  BRA `(.L_x_5437) ;  /* 0x0000001000447947 */ /* 0x000fea0003800000 */
.L_x_5433:
        /* <DEDUP_REMOVED lines=8> */
[----:B--2---:R-:W0:-:S15]  /*12ab0*/  F2F.F32.F64 R3, R28 ;  /* 0x0000001c00037310 */ /* 0x004e1e0000301000 */
        /* <DEDUP_REMOVED lines=8> */
.L_x_5441:
        /* <DEDUP_REMOVED lines=12> */
.L_x_5440:
        /* <DEDUP_REMOVED lines=18> */
.L_x_5443:
        /* <DEDUP_REMOVED lines=13> */
.L_x_5442:
[----:B--2---:R4:W-:Y:S01]  /*12df0*/  STG.E.64 desc[UR36][R4.64], R28 ;  /* 0x0000001c04007986 */ /* 0x0049e2000c101b24 */
[----:B------:R-:W-:Y:S05]  /*12e00*/  BRA `(.L_x_5437) ;  /* 0x0000000c004c7947 */ /* 0x000fea0003800000 */
.L_x_5432:
        /* <DEDUP_REMOVED lines=10> */
[----:B--2---:R-:W0:Y:S02]  /*12eb0*/  F2I.U32.F64.TRUNC R29, R28 ;  /* 0x0000001c001d7311 */ /* 0x004e24000030d000 */
[----:B0-----:R0:W-:Y:S01]  /*12ec0*/  STG.E.U16 desc[UR36][R4.64], R29 ;  /* 0x0000001d04007986 */ /* 0x0011e2000c101524 */
[----:B------:R-:W-:Y:S05]  /*12ed0*/  BRA `(.L_x_5437) ;  /* 0x0000000c00187947 */ /* 0x000fea0003800000 */
.L_x_5447:
        /* <DEDUP_REMOVED lines=26> */
.L_x_5450:
[----:B------:R-:W-:-:S04]  /*13080*/  SHF.R.U32.HI R3, RZ, 0x18, R7 ;  /* 0x00000018ff037819 */ /* 0x000fc80000011607 */
[----:B------:R-:W-:-:S07]  /*13090*/  LOP3.LUT R0, R0, 0x80, R3, 0xf8, !PT ;  /* 0x0000008000007812 */ /* 0x000fce00078ef803 */
.L_x_5449:
[----:B------:R-:W-:Y:S05]  /*130a0*/  BSYNC.RECONVERGENT B0 ;  /* 0x0000000000007941 */ /* 0x000fea0003800200 */
.L_x_5448:
[----:B------:R0:W-:Y:S01]  /*130b0*/  STG.E.U8 desc[UR36][R4.64], R0 ;  /* 0x0000000004007986 */ /* 0x0001e2000c101124 */
[----:B------:R-:W-:Y:S05]  /*130c0*/  BRA `(.L_x_5437) ;  /* 0x00000008009c7947 */ /* 0x000fea0003800000 */
.L_x_5446:
        /* <DEDUP_REMOVED lines=26> */
.L_x_5453:
[----:B------:R-:W-:-:S04]  /*13270*/  SHF.R.U32.HI R3, RZ, 0x18, R7 ;  /* 0x00000018ff037819 */ /* 0x000fc80000011607 */
[----:B------:R-:W-:-:S07]  /*13280*/  LOP3.LUT R0, R0, 0x80, R3, 0xf8, !PT ;  /* 0x0000008000007812 */ /* 0x000fce00078ef803 */
.L_x_5452:
[----:B------:R-:W-:Y:S05]  /*13290*/  BSYNC.RECONVERGENT B0 ;  /* 0x0000000000007941 */ /* 0x000fea0003800200 */
.L_x_5451:
[----:B------:R0:W-:Y:S01]  /*132a0*/  STG.E.U8 desc[UR36][R4.64], R0 ;  /* 0x0000000004007986 */ /* 0x0001e2000c101124 */
[----:B------:R-:W-:Y:S05]  /*132b0*/  BRA `(.L_x_5437) ;  /* 0x0000000800207947 */ /* 0x000fea0003800000 */
.L_x_5445:
        /* <DEDUP_REMOVED lines=30> */
.L_x_5455:
[----:B--2---:R-:W0:Y:S02]  /*134a0*/  F2I.U64.F64.TRUNC R28, R28 ;  /* 0x0000001c001c7311 */ /* 0x004e24000030d800 */
[----:B0-----:R0:W-:Y:S01]  /*134b0*/  STG.E.64 desc[UR36][R4.64], R28 ;  /* 0x0000001c04007986 */ /* 0x0011e2000c101b24 */
[----:B------:R-:W-:Y:S05]  /*134c0*/  BRA `(.L_x_5437) ;  /* 0x00000004009c7947 */ /* 0x000fea0003800000 */
.L_x_5454:
[----:B--2---:R-:W0:Y:S02]  /*134d0*/  F2I.U32.F64.TRUNC R29, R28 ;  /* 0x0000001c001d7311 */ /* 0x004e24000030d000 */
[----:B0-----:R0:W-:Y:S01]  /*134e0*/  STG.E desc[UR36][R4.64], R29 ;  /* 0x0000001d04007986 */ /* 0x0011e2000c101924 */
[----:B------:R-:W-:Y:S05]  /*134f0*/  BRA `(.L_x_5437) ;  /* 0x0000000400907947 */ /* 0x000fea0003800000 */
.L_x_5444:
[----:B------:R-:W-:-:S13]  /*13500*/  ISETP.GT.AND P0, PT, R0, 0xe, PT ;  /* 0x0000000e0000780c */ /* 0x000fda0003f04270 */
[----:B------:R-:W-:Y:S05]  /*13510*/  @P0 BRA `(.L_x_5456) ;  /* 0x00000000002c0947 */ /* 0x000fea0003800000 */
[----:B------:R-:W-:-:S13]  /*13520*/  ISETP.NE.AND P0, PT, R0, 0xa, PT ;  /* 0x0000000a0000780c */ /* 0x000fda0003f05270 */
[----:B------:R-:W-:Y:S05]  /*13530*/  @!P0 BRA `(.L_x_5457) ;  /* 0x0000000000188947 */ /* 0x000fea0003800000 */
[----:B------:R-:W-:-:S13]  /*13540*/  ISETP.NE.AND P0, PT, R0, 0xb, PT ;  /* 0x0000000b0000780c */ /* 0x000fda0003f05270 */
[----:B------:R-:W-:Y:S05]  /*13550*/  @P0 BRA `(.L_x_5436) ;  /* 0x0000000000340947 */ /* 0x000fea0003800000 */
[----:B--2---:R-:W0:Y:S02]  /*13560*/  DSETP.NEU.AND P0, PT, R28, RZ, PT ;  /* 0x000000ff1c00722a */ /* 0x004e240003f0d000 */
[----:B0-----:R-:W-:-:S05]  /*13570*/  SEL R3, RZ, 0x1, !P0 ;  /* 0x00000001ff037807 */ /* 0x001fca0004000000 */
[----:B------:R0:W-:Y:S01]  /*13580*/  STG.E.U8 desc[UR36][R4.64], R3 ;  /* 0x0000000304007986 */ /* 0x0001e2000c101124 */
[----:B------:R-:W-:Y:S05]  /*13590*/  BRA `(.L_x_5437) ;  /* 0x0000000400687947 */ /* 0x000fea0003800000 */
.L_x_5457:
[----:B------:R-:W-:-:S05]  /*135a0*/  CS2R R30, SRZ ;  /* 0x00000000001e7805 */ /* 0x000fca000001ff00 */
[----:B--2---:R0:W-:Y:S01]  /*135b0*/  STG.E.128 desc[UR36][R4.64], R28 ;  /* 0x0000001c04007986 */ /* 0x0041e2000c101d24 */
[----:B------:R-:W-:Y:S05]  /*135c0*/  BRA `(.L_x_5437) ;  /* 0x00000004005c7947 */ /* 0x000fea0003800000 */
.L_x_5456:
[----:B------:R-:W-:-:S13]  /*135d0*/  ISETP.NE.AND P0, PT, R0, 0xf, PT ;  /* 0x0000000f0000780c */ /* 0x000fda0003f05270 */
[----:B------:R-:W-:Y:S05]  /*135e0*/  @!P0 BRA `(.L_x_5458) ;  /* 0x0000000400288947 */ /* 0x000fea0003800000 */
[----:B------:R-:W-:-:S13]  /*135f0*/  ISETP.NE.AND P0, PT, R0, 0x17, PT ;  /* 0x000000170000780c */ /* 0x000fda0003f05270 */
[----:B------:R-:W-:Y:S05]  /*13600*/  @!P0 BRA `(.L_x_5459) ;  /* 0x0000000000b08947 */ /* 0x000fea0003800000 */
[----:B------:R-:W-:-:S13]  /*13610*/  ISETP.NE.AND P0, PT, R0, 0x18, PT ;  /* 0x000000180000780c */ /* 0x000fda0003f05270 */
[----:B------:R-:W-:Y:S05]  /*13620*/  @!P0 BRA `(.L_x_5460) ;  /* 0x0000000000448947 */ /* 0x000fea0003800000 */
.L_x_5436:
        /* <DEDUP_REMOVED lines=16> */
.L_x_5461:
[----:B------:R-:W-:Y:S05]  /*13730*/  BRA `(.L_x_5437) ;  /* 0x0000000400007947 */ /* 0x000fea0003800000 */
.L_x_5460:
        /* <DEDUP_REMOVED lines=21> */
.L_x_5463:
[----:B------:R-:W-:Y:S05]  /*13890*/  BSYNC.RECONVERGENT B0 ;  /* 0x0000000000007941 */ /* 0x000fea0003800200 */
.L_x_5462:
[----:B------:R-:W-:-:S05]  /*138a0*/  LOP3.LUT R3, R0, 0x80, R3, 0xf8, !PT ;  /* 0x0000008000037812 */ /* 0x000fca00078ef803 */
[----:B------:R0:W-:Y:S01]  /*138b0*/  STG.E.U8 desc[UR36][R4.64], R3 ;  /* 0x0000000304007986 */ /* 0x0001e2000c101124 */
[----:B------:R-:W-:Y:S05]  /*138c0*/  BRA `(.L_x_5437) ;  /* 0x00000000009c7947 */ /* 0x000fea0003800000 */
.L_x_5459:
        /* <DEDUP_REMOVED lines=9> */
[----:B0-----:R-:W-:-:S05]  /*13960*/  @!P0 FMUL R7, R7, 1.175494350822287508e-38 ;  /* 0x0080000007078820 */ /* 0x001fca0000400000 */
        /* <DEDUP_REMOVED lines=10> */
.L_x_5465:
[----:B------:R-:W-:Y:S01]  /*13a10*/  IMAD.MOV.U32 R0, RZ, RZ, 0x7f ;  /* 0x0000007fff007424 */ /* 0x000fe200078e00ff */
[----:B------:R-:W-:-:S04]  /*13a20*/  ISETP.GT.U32.AND P0, PT, R3, 0x7f800000, PT ;  /* 0x7f8000000300780c */ /* 0x000fc80003f04070 */
[----:B------:R-:W-:-:S09]  /*13a30*/  SEL R0, R0, 0x7c, P0 ;  /* 0x0000007c00007807 */ /* 0x000fd20000000000 */
.L_x_5466:
[----:B------:R-:W-:Y:S05]  /*13a40*/  BSYNC.RECONVERGENT B0 ;  /* 0x0000000000007941 */ /* 0x000fea0003800200 */
.L_x_5464:
[----:B------:R-:W-:-:S04]  /*13a50*/  SHF.R.U32.HI R3, RZ, 0x18, R7 ;  /* 0x00000018ff037819 */ /* 0x000fc80000011607 */
[----:B------:R-:W-:-:S05]  /*13a60*/  LOP3.LUT R3, R0, 0x80, R3, 0xf8, !PT ;  /* 0x0000008000037812 */ /* 0x000fca00078ef803 */
[----:B------:R0:W-:Y:S01]  /*13a70*/  STG.E.U8 desc[UR36][R4.64], R3 ;  /* 0x0000000304007986 */ /* 0x0001e2000c101124 */
[----:B------:R-:W-:Y:S05]  /*13a80*/  BRA `(.L_x_5437) ;  /* 0x00000000002c7947 */ /* 0x000fea0003800000 */
.L_x_5458:
        /* <DEDUP_REMOVED lines=9> */
[----:B------:R-:W-:-:S05]  /*13b20*/  F2FP.BF16.F32.PACK_AB R0, RZ, R0 ;  /* 0x00000000ff00723e */ /* 0x000fca00000010ff */
[----:B------:R0:W-:Y:S02]  /*13b30*/  STG.E.U16 desc[UR36][R4.64], R0 ;  /* 0x0000000004007986 */ /* 0x0001e4000c101524 */
.L_x_5437:
[----:B------:R-:W-:-:S07]  /*13b40*/  VIADD R37, R37, 0x80 ;  /* 0x0000008025257836 */ /* 0x000fce0000000000 */
.L_x_5394:
[----:B------:R-:W-:-:S13]  /*13b50*/  ISETP.GE.AND P0, PT, R37, R2, PT ;  /* 0x000000022500720c */ /* 0x000fda0003f06270 */
[----:B------:R-:W-:Y:S05]  /*13b60*/  @P0 BREAK.RELIABLE B6 ;  /* 0x0000000000060942 */ /* 0x000fea0003800100 */
[----:B------:R-:W-:Y:S05]  /*13b70*/  @P0 BRA `(.L_x_5431) ;  /* 0x0000001000ec0947 */ /* 0x000fea0003800000 */
[----:B------:R-:W-:Y:S05]  /*13b80*/  BSYNC.RELIABLE B6 ;  /* 0x0000000000067941 */ /* 0x000fea0003800100 */
.L_x_5393:
        /* <DEDUP_REMOVED lines=18> */
[----:B------:R-:W0:Y:S02]  /*13cb0*/  F2I.F64.TRUNC R25, R24 ;  /* 0x0000001800197311 */ /* 0x000e24000030d100 */
[----:B0-----:R0:W-:Y:S01]  /*13cc0*/  STG.E.U8 desc[UR36][R4.64], R25 ;  /* 0x0000001904007986 */ /* 0x0011e2000c101124 */
[----:B------:R-:W-:Y:S05]  /*13cd0*/  BRA `(.L_x_5472) ;  /* 0x0000001000907947 */ /* 0x000fea0003800000 */
.L_x_5470:
[----:B------:R-:W0:Y:S02]  /*13ce0*/  F2I.S64.F64.TRUNC R24, R24 ;  /* 0x0000001800187311 */ /* 0x000e24000030d900 */
[----:B0-----:R-:W-:-:S05]  /*13cf0*/  IMAD.MOV.U32 R3, RZ, RZ, R24 ;  /* 0x000000ffff037224 */ /* 0x001fca00078e0018 */
[----:B------:R0:W-:Y:S01]  /*13d00*/  STG.E.U8 desc[UR36][R4.64], R3 ;  /* 0x0000000304007986 */ /* 0x0001e2000c101124 */
[----:B------:R-:W-:Y:S05]  /*13d10*/  BRA `(.L_x_5472) ;  /* 0x0000001000807947 */ /* 0x000fea0003800000 */
.L_x_5469:
[----:B------:R-:W-:-:S13]  /*13d20*/  ISETP.NE.AND P0, PT, R0, 0x2, PT ;  /* 0x000000020000780c */ /* 0x000fda0003f05270 */
[----:B------:R-:W-:Y:S05]  /*13d30*/  @!P0 BRA `(.L_x_5473) ;  /* 0x0000000000288947 */ /* 0x000fea0003800000 */
[----:B------:R-:W-:-:S13]  /*13d40*/  ISETP.NE.AND P0, PT, R0, 0x3, PT ;  /* 0x000000030000780c */ /* 0x000fda0003f05270 */
[----:B------:R-:W-:Y:S05]  /*13d50*/  @!P0 BRA `(.L_x_5474) ;  /* 0x0000000000148947 */ /* 0x000fea0003800000 */
[----:B------:R-:W-:-:S13]  /*13d60*/  ISETP.NE.AND P0, PT, R0, 0x4, PT ;  /* 0x000000040000780c */ /* 0x000fda0003f05270 */
[----:B------:R-:W-:Y:S05]  /*13d70*/  @P0 BRA `(.L_x_5471) ;  /* 0x0000000c00240947 */ /* 0x000fea0003800000 */
[----:B------:R-:W0:Y:S02]  /*13d80*/  F2I.S64.F64.TRUNC R24, R24 ;  /* 0x0000001800187311 */ /* 0x000e24000030d900 */
[----:B0-----:R0:W-:Y:S01]  /*13d90*/  STG.E.64 desc[UR36][R4.64], R24 ;  /* 0x0000001804007986 */ /* 0x0011e2000c101b24 */
[----:B------:R-:W-:Y:S05]  /*13da0*/  BRA `(.L_x_5472) ;  /* 0x00000010005c7947 */ /* 0x000fea0003800000 */
.L_x_5474:
[----:B------:R-:W0:Y:S02]  /*13db0*/  F2I.F64.TRUNC R25, R24 ;  /* 0x0000001800197311 */ /* 0x000e24000030d100 */
[----:B0-----:R0:W-:Y:S01]  /*13dc0*/  STG.E desc[UR36][R4.64], R25 ;  /* 0x0000001904007986 */ /* 0x0011e2000c101924 */
[----:B------:R-:W-:Y:S05]  /*13dd0*/  BRA `(.L_x_5472) ;  /* 0x0000001000507947 */ /* 0x000fea0003800000 */
.L_x_5473:
[----:B------:R-:W0:Y:S02]  /*13de0*/  F2I.F64.TRUNC R25, R24 ;  /* 0x0000001800197311 */ /* 0x000e24000030d100 */
[----:B0-----:R0:W-:Y:S01]  /*13df0*/  STG.E.U16 desc[UR36][R4.64], R25 ;  /* 0x0000001904007986 */ /* 0x0011e2000c101524 */
[----:B------:R-:W-:Y:S05]  /*13e00*/  BRA `(.L_x_5472) ;  /* 0x0000001000447947 */ /* 0x000fea0003800000 */
.L_x_5468:
        /* <DEDUP_REMOVED lines=17> */
.L_x_5476:
        /* <DEDUP_REMOVED lines=12> */
.L_x_5475:
        /* <DEDUP_REMOVED lines=18> */
.L_x_5478:
        /* <DEDUP_REMOVED lines=13> */
.L_x_5477:
[----:B------:R2:W-:Y:S01]  /*141d0*/  STG.E.64 desc[UR36][R4.64], R24 ;  /* 0x0000001804007986 */ /* 0x0005e2000c101b24 */
[----:B------:R-:W-:Y:S05]  /*141e0*/  BRA `(.L_x_5472) ;  /* 0x0000000c004c7947 */ /* 0x000fea0003800000 */
.L_x_5467:
        /* <DEDUP_REMOVED lines=10> */
[----:B------:R-:W0:Y:S02]  /*14290*/  F2I.U32.F64.TRUNC R25, R24 ;  /* 0x0000001800197311 */ /* 0x000e24000030d000 */
[----:B0-----:R0:W-:Y:S01]  /*142a0*/  STG.E.U16 desc[UR36][R4.64], R25 ;  /* 0x0000001904007986 */ /* 0x0011e2000c101524 */
[----:B------:R-:W-:Y:S05]  /*142b0*/  BRA `(.L_x_5472) ;  /* 0x0000000c00187947 */ /* 0x000fea0003800000 */
.L_x_5482:
        /* <DEDUP_REMOVED lines=26> */
.L_x_5485:
[----:B------:R-:W-:-:S04]  /*14460*/  SHF.R.U32.HI R3, RZ, 0x18, R7 ;  /* 0x00000018ff037819 */ /* 0x000fc80000011607 */
[----:B------:R-:W-:-:S07]  /*14470*/  LOP3.LUT R0, R0, 0x80, R3, 0xf8, !PT ;  /* 0x0000008000007812 */ /* 0x000fce00078ef803 */
.L_x_5484:
[----:B------:R-:W-:Y:S05]  /*14480*/  BSYNC.RECONVERGENT B0 ;  /* 0x0000000000007941 */ /* 0x000fea0003800200 */
.L_x_5483:
[----:B------:R0:W-:Y:S01]  /*14490*/  STG.E.U8 desc[UR36][R4.64], R0 ;  /* 0x0000000004007986 */ /* 0x0001e2000c101124 */
[----:B------:R-:W-:Y:S05]  /*144a0*/  BRA `(.L_x_5472) ;  /* 0x00000008009c7947 */ /* 0x000fea0003800000 */
.L_x_5481:
        /* <DEDUP_REMOVED lines=26> */
.L_x_5488:
[----:B------:R-:W-:-:S04]  /*14650*/  SHF.R.U32.HI R3, RZ, 0x18, R7 ;  /* 0x00000018ff037819 */ /* 0x000fc80000011607 */
[----:B------:R-:W-:-:S07]  /*14660*/  LOP3.LUT R0, R0, 0x80, R3, 0xf8, !PT ;  /* 0x0000008000007812 */ /* 0x000fce00078ef803 */
.L_x_5487:
[----:B------:R-:W-:Y:S05]  /*14670*/  BSYNC.RECONVERGENT B0 ;  /* 0x0000000000007941 */ /* 0x000fea0003800200 */
.L_x_5486:
[----:B------:R0:W-:Y:S01]  /*14680*/  STG.E.U8 desc[UR36][R4.64], R0 ;  /* 0x0000000004007986 */ /* 0x0001e2000c101124 */
[----:B------:R-:W-:Y:S05]  /*14690*/  BRA `(.L_x_5472) ;  /* 0x0000000800207947 */ /* 0x000fea0003800000 */
.L_x_5480:
        /* <DEDUP_REMOVED lines=30> */
.L_x_5490:
[----:B------:R-:W0:Y:S02]  /*14880*/  F2I.U64.F64.TRUNC R24, R24 ;  /* 0x0000001800187311 */ /* 0x000e24000030d800 */
[----:B0-----:R0:W-:Y:S01]  /*14890*/  STG.E.64 desc[UR36][R4.64], R24 ;  /* 0x0000001804007986 */ /* 0x0011e2000c101b24 */
[----:B------:R-:W-:Y:S05]  /*148a0*/  BRA `(.L_x_5472) ;  /* 0x00000004009c7947 */ /* 0x000fea0003800000 */
.L_x_5489:
[----:B------:R-:W0:Y:S02]  /*148b0*/  F2I.U32.F64.TRUNC R25, R24 ;  /* 0x0000001800197311 */ /* 0x000e24000030d000 */
[----:B0-----:R0:W-:Y:S01]  /*148c0*/  STG.E desc[UR36][R4.64], R25 ;  /* 0x0000001904007986 */ /* 0x0011e2000c101924 */
[----:B------:R-:W-:Y:S05]  /*148d0*/  BRA `(.L_x_5472) ;  /* 0x0000000400907947 */ /* 0x000fea0003800000 */
.L_x_5479:
[----:B------:R-:W-:-:S13]  /*148e0*/  ISETP.GT.AND P0, PT, R0, 0xe, PT ;  /* 0x0000000e0000780c */ /* 0x000fda0003f04270 */
[----:B------:R-:W-:Y:S05]  /*148f0*/  @P0 BRA `(.L_x_5491) ;  /* 0x00000000002c0947 */ /* 0x000fea0003800000 */
[----:B------:R-:W-:-:S13]  /*14900*/  ISETP.NE.AND P0, PT, R0, 0xa, PT ;  /* 0x0000000a0000780c */ /* 0x000fda0003f05270 */
[----:B------:R-:W-:Y:S05]  /*14910*/  @!P0 BRA `(.L_x_5492) ;  /* 0x0000000000188947 */ /* 0x000fea0003800000 */
[----:B------:R-:W-:-:S13]  /*14920*/  ISETP.NE.AND P0, PT, R0, 0xb, PT ;  /* 0x0000000b0000780c */ /* 0x000fda0003f05270 */
[----:B------:R-:W-:Y:S05]  /*14930*/  @P0 BRA `(.L_x_5471) ;  /* 0x0000000000340947 */ /* 0x000fea0003800000 */
[----:B------:R-:W0:Y:S02]  /*14940*/  DSETP.NEU.AND P0, PT, R24, RZ, PT ;  /* 0x000000ff1800722a */ /* 0x000e240003f0d000 */
[----:B0-----:R-:W-:-:S05]  /*14950*/  SEL R3, RZ, 0x1, !P0 ;  /* 0x00000001ff037807 */ /* 0x001fca0004000000 */
[----:B------:R0:W-:Y:S01]  /*14960*/  STG.E.U8 desc[UR36][R4.64], R3 ;  /* 0x0000000304007986 */ /* 0x0001e2000c101124 */
[----:B------:R-:W-:Y:S05]  /*14970*/  BRA `(.L_x_5472) ;  /* 0x0000000400687947 */ /* 0x000fea0003800000 */
.L_x_5492:
[----:B------:R-:W-:-:S05]  /*14980*/  CS2R R26, SRZ ;  /* 0x00000000001a7805 */ /* 0x000fca000001ff00 */
[----:B------:R0:W-:Y:S01]  /*14990*/  STG.E.128 desc[UR36][R4.64], R24 ;  /* 0x0000001804007986 */ /* 0x0001e2000c101d24 */
[----:B------:R-:W-:Y:S05]  /*149a0*/  BRA `(.L_x_5472) ;  /* 0x00000004005c7947 */ /* 0x000fea0003800000 */
.L_x_5491:
[----:B------:R-:W-:-:S13]  /*149b0*/  ISETP.NE.AND P0, PT, R0, 0xf, PT ;  /* 0x0000000f0000780c */ /* 0x000fda0003f05270 */
[----:B------:R-:W-:Y:S05]  /*149c0*/  @!P0 BRA `(.L_x_5493) ;  /* 0x0000000400288947 */ /* 0x000fea0003800000 */
[----:B------:R-:W-:-:S13]  /*149d0*/  ISETP.NE.AND P0, PT, R0, 0x17, PT ;  /* 0x000000170000780c */ /* 0x000fda0003f05270 */
[----:B------:R-:W-:Y:S05]  /*149e0*/  @!P0 BRA `(.L_x_5494) ;  /* 0x0000000000b08947 */ /* 0x000fea0003800000 */
[----:B------:R-:W-:-:S13]  /*149f0*/  ISETP.NE.AND P0, PT, R0, 0x18, PT ;  /* 0x000000180000780c */ /* 0x000fda0003f05270 */
[----:B------:R-:W-:Y:S05]  /*14a00*/  @!P0 BRA `(.L_x_5495) ;  /* 0x0000000000448947 */ /* 0x000fea0003800000 */
.L_x_5471:
        /* <DEDUP_REMOVED lines=16> */
.L_x_5496:
[----:B------:R-:W-:Y:S05]  /*14b10*/  BRA `(.L_x_5472) ;  /* 0x0000000400007947 */ /* 0x000fea0003800000 */
.L_x_5495:
        /* <DEDUP_REMOVED lines=21> */
.L_x_5498:
[----:B------:R-:W-:Y:S05]  /*14c70*/  BSYNC.RECONVERGENT B0 ;  /* 0x0000000000007941 */ /* 0x000fea0003800200 */
.L_x_5497:
[----:B------:R-:W-:-:S05]  /*14c80*/  LOP3.LUT R3, R0, 0x80, R3, 0xf8, !PT ;  /* 0x0000008000037812 */ /* 0x000fca00078ef803 */
[----:B------:R0:W-:Y:S01]  /*14c90*/  STG.E.U8 desc[UR36][R4.64], R3 ;  /* 0x0000000304007986 */ /* 0x0001e2000c101124 */
[----:B------:R-:W-:Y:S05]  /*14ca0*/  BRA `(.L_x_5472) ;  /* 0x00000000009c7947 */ /* 0x000fea0003800000 */
.L_x_5494:
        /* <DEDUP_REMOVED lines=20> */
.L_x_5500:
[----:B------:R-:W-:Y:S01]  /*14df0*/  IMAD.MOV.U32 R0, RZ, RZ, 0x7f ;  /* 0x0000007fff007424 */ /* 0x000fe200078e00ff */
[----:B------:R-:W-:-:S04]  /*14e00*/  ISETP.GT.U32.AND P0, PT, R3, 0x7f800000, PT ;  /* 0x7f8000000300780c */ /* 0x000fc80003f04070 */
[----:B------:R-:W-:-:S09]  /*14e10*/  SEL R0, R0, 0x7c, P0 ;  /* 0x0000007c00007807 */ /* 0x000fd20000000000 */
.L_x_5501:
[----:B------:R-:W-:Y:S05]  /*14e20*/  BSYNC.RECONVERGENT B0 ;  /* 0x0000000000007941 */ /* 0x000fea0003800200 */
.L_x_5499:
[----:B------:R-:W-:-:S04]  /*14e30*/  SHF.R.U32.HI R3, RZ, 0x18, R7 ;  /* 0x00000018ff037819 */ /* 0x000fc80000011607 */
[----:B------:R-:W-:-:S05]  /*14e40*/  LOP3.LUT R3, R0, 0x80, R3, 0xf8, !PT ;  /* 0x0000008000037812 */ /* 0x000fca00078ef803 */
[----:B------:R0:W-:Y:S01]  /*14e50*/  STG.E.U8 desc[UR36][R4.64], R3 ;  /* 0x0000000304007986 */ /* 0x0001e2000c101124 */
[----:B------:R-:W-:Y:S05]  /*14e60*/  BRA `(.L_x_5472) ;  /* 0x00000000002c7947 */ /* 0x000fea0003800000 */
.L_x_5493:
        /* <DEDUP_REMOVED lines=11> */
.L_x_5472:
[----:B------:R-:W-:-:S07]  /*14f20*/  VIADD R37, R37, 0x80 ;  /* 0x0000008025257836 */ /* 0x000fce0000000000 */
.L_x_5431:
[----:B------:R-:W-:Y:S05]  /*14f30*/  BSYNC.RECONVERGENT B7 ;  /* 0x0000000000077941 */ /* 0x000fea0003800200 */
.L_x_5392:
[----:B------:R-:W-:-:S13]  /*14f40*/  ISETP.GE.AND P0, PT, R37, R2, PT ;  /* 0x000000022500720c */ /* 0x000fda0003f06270 */
[----:B------:R-:W-:Y:S05]  /*14f50*/  @P0 EXIT ;  /* 0x000000000000094d */ /* 0x000fea0003800000 */
[----:B012-4-:R-:W0:Y:S01]  /*14f60*/  LDC.64 R2, c[0x0][0x388] ;  /* 0x0000e200ff027b82 */ /* 0x017e220000000a00 */
[----:B------:R-:W1:Y:S01]  /*14f70*/  LDCU UR4, c[0x0][0x3b4] ;  /* 0x00007680ff0477ac */ /* 0x000e620008000800 */
[----:B---3--:R-:W-:Y:S01]  /*14f80*/  PRMT R0, R18, 0x9910, RZ ;  /* 0x0000991012007816 */ /* 0x008fe200000000ff */
        /* <DEDUP_REMOVED lines=15> */
[----:B0-----:R-:W-:Y:S01]  /*15080*/  STG.E.U8 desc[UR36][R2.64], R17 ;  /* 0x0000001102007986 */ /* 0x001fe2000c101124 */
[----:B------:R-:W-:Y:S05]  /*15090*/  EXIT ;  /* 0x000000000000794d */ /* 0x000fea0003800000 */
.L_x_5505:
[----:B------:R-:W0:Y:S02]  /*150a0*/  F2I.S64.F64.TRUNC R16, R16 ;  /* 0x0000001000107311 */ /* 0x000e24000030d900 */
[----:B0-----:R-:W-:-:S05]  /*150b0*/  IMAD.MOV.U32 R5, RZ, RZ, R16 ;  /* 0x000000ffff057224 */ /* 0x001fca00078e0010 */
[----:B------:R-:W-:Y:S01]  /*150c0*/  STG.E.U8 desc[UR36][R2.64], R5 ;  /* 0x0000000502007986 */ /* 0x000fe2000c101124 */
[----:B------:R-:W-:Y:S05]  /*150d0*/  EXIT ;  /* 0x000000000000794d */ /* 0x000fea0003800000 */
.L_x_5504:
[----:B------:R-:W-:-:S13]  /*150e0*/  ISETP.NE.AND P0, PT, R0, 0x2, PT ;  /* 0x000000020000780c */ /* 0x000fda0003f05270 */
[----:B------:R-:W-:Y:S05]  /*150f0*/  @!P0 BRA `(.L_x_5507) ;  /* 0x0000000000288947 */ /* 0x000fea0003800000 */
[----:B------:R-:W-:-:S13]  /*15100*/  ISETP.NE.AND P0, PT, R0, 0x3, PT ;  /* 0x000000030000780c */ /* 0x000fda0003f05270 */
[----:B------:R-:W-:Y:S05]  /*15110*/  @!P0 BRA `(.L_x_5508) ;  /* 0x0000000000148947 */ /* 0x000fea0003800000 */
[----:B------:R-:W-:-:S13]  /*15120*/  ISETP.NE.AND P0, PT, R0, 0x4, PT ;  /* 0x000000040000780c */ /* 0x000fda0003f05270 */
[----:B------:R-:W-:Y:S05]  /*15130*/  @P0 BRA `(.L_x_5506) ;  /* 0x0000000c00240947 */ /* 0x000fea0003800000 */
[----:B------:R-:W0:Y:S02]  /*15140*/  F2I.S64.F64.TRUNC R16, R16 ;  /* 0x0000001000107311 */ /* 0x000e24000030d900 */
[----:B0-----:R-:W-:Y:S01]  /*15150*/  STG.E.64 desc[UR36][R2.64], R16 ;  /* 0x0000001002007986 */ /* 0x001fe2000c101b24 */
[----:B------:R-:W-:Y:S05]  /*15160*/  EXIT ;  /* 0x000000000000794d */ /* 0x000fea0003800000 */
.L_x_5508:
[----:B------:R-:W0:Y:S02]  /*15170*/  F2I.F64.TRUNC R17, R16 ;  /* 0x0000001000117311 */ /* 0x000e24000030d100 */
[----:B0-----:R-:W-:Y:S01]  /*15180*/  STG.E desc[UR36][R2.64], R17 ;  /* 0x0000001102007986 */ /* 0x001fe2000c101924 */
[----:B------:R-:W-:Y:S05]  /*15190*/  EXIT ;  /* 0x000000000000794d */ /* 0x000fea0003800000 */
.L_x_5507:
[----:B------:R-:W0:Y:S02]  /*151a0*/  F2I.F64.TRUNC R17, R16 ;  /* 0x0000001000117311 */ /* 0x000e24000030d100 */
[----:B0-----:R-:W-:Y:S01]  /*151b0*/  STG.E.U16 desc[UR36][R2.64], R17 ;  /* 0x0000001102007986 */ /* 0x001fe2000c101524 */
[----:B------:R-:W-:Y:S05]  /*151c0*/  EXIT ;  /* 0x000000000000794d */ /* 0x000fea0003800000 */
.L_x_5503:
        /* <DEDUP_REMOVED lines=15> */
[----:B------:R-:W-:Y:S01]  /*152c0*/  STG.E desc[UR36][R2.64], R5 ;  /* 0x0000000502007986 */ /* 0x000fe2000c101924 */
[----:B------:R-:W-:Y:S05]  /*152d0*/  EXIT ;  /* 0x000000000000794d */ /* 0x000fea0003800000 */
.L_x_5510:
        /* <DEDUP_REMOVED lines=10> */
[----:B------:R-:W-:Y:S01]  /*15380*/  STG.E.U16 desc[UR36][R2.64], R0 ;  /* 0x0000000002007986 */ /* 0x000fe2000c101524 */
[----:B------:R-:W-:Y:S05]  /*15390*/  EXIT ;  /* 0x000000000000794d */ /* 0x000fea0003800000 */
.L_x_5509:
        /* <DEDUP_REMOVED lines=16> */
[----:B------:R-:W-:Y:S01]  /*154a0*/  STG.E.64 desc[UR36][R2.64], R4 ;  /* 0x0000000402007986 */ /* 0x000fe2000c101b24 */
[----:B------:R-:W-:Y:S05]  /*154b0*/  EXIT ;  /* 0x000000000000794d */ /* 0x000fea0003800000 */
.L_x_5512:
        /* <DEDUP_REMOVED lines=11> */
[----:B------:R-:W-:Y:S01]  /*15570*/  STG.E desc[UR36][R2.64], R5 ;  /* 0x0000000502007986 */ /* 0x000fe2000c101924 */
[----:B------:R-:W-:Y:S05]  /*15580*/  EXIT ;  /* 0x000000000000794d */ /* 0x000fea0003800000 */
.L_x_5511:
[----:B------:R-:W-:Y:S01]  /*15590*/  STG.E.64 desc[UR36][R2.64], R16 ;  /* 0x0000001002007986 */ /* 0x000fe2000c101b24 */
[----:B------:R-:W-:Y:S05]  /*155a0*/  EXIT ;  /* 0x000000000000794d */ /* 0x000fea0003800000 */
.L_x_5502:
        /* <DEDUP_REMOVED lines=11> */
[----:B0-----:R-:W-:Y:S01]  /*15660*/  STG.E.U16 desc[UR36][R2.64], R17 ;  /* 0x0000001102007986 */ /* 0x001fe2000c101524 */
[----:B------:R-:W-:Y:S05]  /*15670*/  EXIT ;  /* 0x000000000000794d */ /* 0x000fea0003800000 */
.L_x_5516:
        /* <DEDUP_REMOVED lines=26> */
.L_x_5519:
[----:B------:R-:W-:-:S04]  /*15820*/  SHF.R.U32.HI R5, RZ, 0x18, R5 ;  /* 0x00000018ff057819 */ /* 0x000fc80000011605 */
[----:B------:R-:W-:-:S07]  /*15830*/  LOP3.LUT R0, R0, 0x80, R5, 0xf8, !PT ;  /* 0x0000008000007812 */ /* 0x000fce00078ef805 */
.L_x_5518:
[----:B------:R-:W-:Y:S05]  /*15840*/  BSYNC.RECONVERGENT B0 ;  /* 0x0000000000007941 */ /* 0x000fea0003800200 */
.L_x_5517:
[----:B------:R-:W-:Y:S01]  /*15850*/  STG.E.U8 desc[UR36][R2.64], R0 ;  /* 0x0000000002007986 */ /* 0x000fe2000c101124 */
[----:B------:R-:W-:Y:S05]  /*15860*/  EXIT ;  /* 0x000000000000794d */ /* 0x000fea0003800000 */
.L_x_5515:
        /* <DEDUP_REMOVED lines=26> */
.L_x_5522:
[----:B------:R-:W-:-:S04]  /*15a10*/  SHF.R.U32.HI R5, RZ, 0x18, R5 ;  /* 0x00000018ff057819 */ /* 0x000fc80000011605 */
[----:B------:R-:W-:-:S07]  /*15a20*/  LOP3.LUT R0, R0, 0x80, R5, 0xf8, !PT ;  /* 0x0000008000007812 */ /* 0x000fce00078ef805 */
.L_x_5521:
[----:B------:R-:W-:Y:S05]  /*15a30*/  BSYNC.RECONVERGENT B0 ;  /* 0x0000000000007941 */ /* 0x000fea0003800200 */
.L_x_5520:
[----:B------:R-:W-:Y:S01]  /*15a40*/  STG.E.U8 desc[UR36][R2.64], R0 ;  /* 0x0000000002007986 */ /* 0x000fe2000c101124 */
[----:B------:R-:W-:Y:S05]  /*15a50*/  EXIT ;  /* 0x000000000000794d */ /* 0x000fea0003800000 */
.L_x_5514:
        /* <DEDUP_REMOVED lines=30> */
.L_x_5524:
[----:B------:R-:W0:Y:S02]  /*15c40*/  F2I.U64.F64.TRUNC R16, R16 ;  /* 0x0000001000107311 */ /* 0x000e24000030d800 */
[----:B0-----:R-:W-:Y:S01]  /*15c50*/  STG.E.64 desc[UR36][R2.64], R16 ;  /* 0x0000001002007986 */ /* 0x001fe2000c101b24 */
[----:B------:R-:W-:Y:S05]  /*15c60*/  EXIT ;  /* 0x000000000000794d */ /* 0x000fea0003800000 */
.L_x_5523:
[----:B------:R-:W0:Y:S02]  /*15c70*/  F2I.U32.F64.TRUNC R17, R16 ;  /* 0x0000001000117311 */ /* 0x000e24000030d000 */
[----:B0-----:R-:W-:Y:S01]  /*15c80*/  STG.E desc[UR36][R2.64], R17 ;  /* 0x0000001102007986 */ /* 0x001fe2000c101924 */
[----:B------:R-:W-:Y:S05]  /*15c90*/  EXIT ;  /* 0x000000000000794d */ /* 0x000fea0003800000 */
.L_x_5513:
        /* <DEDUP_REMOVED lines=8> */
[----:B------:R-:W-:Y:S01]  /*15d20*/  STG.E.U8 desc[UR36][R2.64], R5 ;  /* 0x0000000502007986 */ /* 0x000fe2000c101124 */
[----:B------:R-:W-:Y:S05]  /*15d30*/  EXIT ;  /* 0x000000000000794d */ /* 0x000fea0003800000 */
.L_x_5526:
[----:B------:R-:W-:-:S05]  /*15d40*/  CS2R R18, SRZ ;  /* 0x0000000000127805 */ /* 0x000fca000001ff00 */
[----:B------:R-:W-:Y:S01]  /*15d50*/  STG.E.128 desc[UR36][R2.64], R16 ;  /* 0x0000001002007986 */ /* 0x000fe2000c101d24 */
[----:B------:R-:W-:Y:S05]  /*15d60*/  EXIT ;  /* 0x000000000000794d */ /* 0x000fea0003800000 */
.L_x_5525:
[----:B------:R-:W-:-:S13]  /*15d70*/  ISETP.NE.AND P0, PT, R0, 0xf, PT ;  /* 0x0000000f0000780c */ /* 0x000fda0003f05270 */
[----:B------:R-:W-:Y:S05]  /*15d80*/  @!P0 BRA `(.L_x_5527) ;  /* 0x0000000400288947 */ /* 0x000fea0003800000 */
[----:B------:R-:W-:-:S13]  /*15d90*/  ISETP.NE.AND P0, PT, R0, 0x17, PT ;  /* 0x000000170000780c */ /* 0x000fda0003f05270 */
[----:B------:R-:W-:Y:S05]  /*15da0*/  @!P0 BRA `(.L_x_5528) ;  /* 0x0000000000b08947 */ /* 0x000fea0003800000 */
[----:B------:R-:W-:-:S13]  /*15db0*/  ISETP.NE.AND P0, PT, R0, 0x18, PT ;  /* 0x000000180000780c */ /* 0x000fda0003f05270 */
[----:B------:R-:W-:Y:S05]  /*15dc0*/  @!P0 BRA `(.L_x_5529) ;  /* 0x0000000000448947 */ /* 0x000fea0003800000 */
.L_x_5506:
        /* <DEDUP_REMOVED lines=16> */
.L_x_5530:
[----:B------:R-:W-:Y:S05]  /*15ed0*/  EXIT ;  /* 0x000000000000794d */ /* 0x000fea0003800000 */
.L_x_5529:
        /* <DEDUP_REMOVED lines=21> */
.L_x_5532:
[----:B------:R-:W-:Y:S05]  /*16030*/  BSYNC.RECONVERGENT B0 ;  /* 0x0000000000007941 */ /* 0x000fea0003800200 */
.L_x_5531:
[----:B------:R-:W-:-:S05]  /*16040*/  LOP3.LUT R5, R0, 0x80, R5, 0xf8, !PT ;  /* 0x0000008000057812 */ /* 0x000fca00078ef805 */
[----:B------:R-:W-:Y:S01]  /*16050*/  STG.E.U8 desc[UR36][R2.64], R5 ;  /* 0x0000000502007986 */ /* 0x000fe2000c101124 */
[----:B------:R-:W-:Y:S05]  /*16060*/  EXIT ;  /* 0x000000000000794d */ /* 0x000fea0003800000 */
.L_x_5528:
        /* <DEDUP_REMOVED lines=20> */
.L_x_5534:
[----:B------:R-:W-:Y:S01]  /*161b0*/  IMAD.MOV.U32 R0, RZ, RZ, 0x7f ;  /* 0x0000007fff007424 */ /* 0x000fe200078e00ff */
[----:B------:R-:W-:-:S04]  /*161c0*/  ISETP.GT.U32.AND P0, PT, R4, 0x7f800000, PT ;  /* 0x7f8000000400780c */ /* 0x000fc80003f04070 */
[----:B------:R-:W-:-:S09]  /*161d0*/  SEL R0, R0, 0x7c, P0 ;  /* 0x0000007c00007807 */ /* 0x000fd20000000000 */
.L_x_5535:
[----:B------:R-:W-:Y:S05]  /*161e0*/  BSYNC.RECONVERGENT B0 ;  /* 0x0000000000007941 */ /* 0x000fea0003800200 */
.L_x_5533:
[----:B------:R-:W-:-:S04]  /*161f0*/  SHF.R.U32.HI R5, RZ, 0x18, R5 ;  /* 0x00000018ff057819 */ /* 0x000fc80000011605 */
[----:B------:R-:W-:-:S05]  /*16200*/  LOP3.LUT R5, R0, 0x80, R5, 0xf8, !PT ;  /* 0x0000008000057812 */ /* 0x000fca00078ef805 */
[----:B------:R-:W-:Y:S01]  /*16210*/  STG.E.U8 desc[UR36][R2.64], R5 ;  /* 0x0000000502007986 */ /* 0x000fe2000c101124 */
[----:B------:R-:W-:Y:S05]  /*16220*/  EXIT ;  /* 0x000000000000794d */ /* 0x000fea0003800000 */
.L_x_5527:
        /* <DEDUP_REMOVED lines=10> */
[----:B------:R-:W-:Y:S01]  /*162d0*/  STG.E.U16 desc[UR36][R2.64], R0 ;  /* 0x0000000002007986 */ /* 0x000fe2000c101524 */
[----:B------:R-:W-:Y:S05]  /*162e0*/  EXIT ;  /* 0x000000000000794d */ /* 0x000fea0003800000 */
        .weak           $__internal_23_$__cuda_sm20_div_rn_f64_full
        .type           $__internal_23_$__cuda_sm20_div_rn_f64_full,@function
        .size           $__internal_23_$__cuda_sm20_div_rn_f64_full,(.L_x_10649 - $__internal_23_$__cuda_sm20_div_rn_f64_full)
$__internal_23_$__cuda_sm20_div_rn_f64_full:
[C---:B------:R-:W-:Y:S01]  /*162f0*/  FSETP.GEU.AND P2, PT, |R5|.reuse, 1.469367938527859385e-39, PT ;  /* 0x001000000500780b */ /* 0x040fe20003f4e200 */
[----:B------:R-:W-:Y:S01]  /*16300*/  IMAD.MOV.U32 R14, RZ, RZ, 0x1ca00000 ;  /* 0x1ca00000ff0e7424 */ /* 0x000fe200078e00ff */
[----:B------:R-:W-:Y:S01]  /*16310*/  LOP3.LUT R3, R5, 0x7ff00000, RZ, 0xc0, !PT ;  /* 0x7ff0000005037812 */ /* 0x000fe200078ec0ff */
[----:B------:R-:W-:Y:S01]  /*16320*/  IMAD.MOV.U32 R38, RZ, RZ, 0x1 ;  /* 0x00000001ff267424 */ /* 0x000fe200078e00ff */
[C---:B------:R-:W-:Y:S01]  /*16330*/  LOP3.LUT R20, R7.reuse, 0x7ff00000, RZ, 0xc0, !PT ;  /* 0x7ff0000007147812 */ /* 0x040fe200078ec0ff */
[----:B------:R-:W-:Y:S01]  /*16340*/  BSSY.RECONVERGENT B0, `(.L_x_5536) ;  /* 0x0000078000007945 */ /* 0x000fe20003800200 */
[----:B------:R-:W-:Y:S01]  /*16350*/  FSETP.GEU.AND P0, PT, |R7|, 1.469367938527859385e-39, PT ;  /* 0x001000000700780b */ /* 0x000fe20003f0e200 */
[----:B------:R-:W-:Y:S01]  /*16360*/  IMAD.MOV.U32 R15, RZ, RZ, R3 ;  /* 0x000000ffff0f7224 */ /* 0x000fe200078e0003 */
[----:B------:R-:W-:Y:S02]  /*16370*/  ISETP.GE.U32.AND P1, PT, R3, R20, PT ;  /* 0x000000140300720c */ /* 0x000fe40003f26070 */
[----:B------:R-:W-:-:S02]  /*16380*/  LOP3.LUT R8, R7, 0x800fffff, RZ, 0xc0, !PT ;  /* 0x800fffff07087812 */ /* 0x000fc400078ec0ff */
[----:B------:R-:W-:Y:S01]  /*16390*/  SEL R11, R14, 0x63400000, !P1 ;  /* 0x634000000e0b7807 */ /* 0x000fe20004800000 */
[----:B------:R-:W-:Y:S01]  /*163a0*/  @!P2 IMAD.MOV.U32 R12, RZ, RZ, RZ ;  /* 0x000000ffff0ca224 */ /* 0x000fe200078e00ff */
[----:B------:R-:W-:Y:S02]  /*163b0*/  @!P2 LOP3.LUT R10, R7, 0x7ff00000, RZ, 0xc0, !PT ;  /* 0x7ff00000070aa812 */ /* 0x000fe400078ec0ff */
[----:B------:R-:W-:Y:S02]  /*163c0*/  LOP3.LUT R11, R11, 0x800fffff, R5, 0xf8, !PT ;  /* 0x800fffff0b0b7812 */ /* 0x000fe400078ef805 */
[----:B------:R-:W-:Y:S02]  /*163d0*/  @!P2 ISETP.GE.U32.AND P3, PT, R3, R10, PT ;  /* 0x0000000a0300a20c */ /* 0x000fe40003f66070 */
[----:B------:R-:W-:Y:S01]  /*163e0*/  LOP3.LUT R9, R8, 0x3ff00000, RZ, 0xfc, !PT ;  /* 0x3ff0000008097812 */ /* 0x000fe200078efcff */
[----:B------:R-:W-:Y:S01]  /*163f0*/  IMAD.MOV.U32 R8, RZ, RZ, R6 ;  /* 0x000000ffff087224 */ /* 0x000fe200078e0006 */
[----:B------:R-:W-:-:S04]  /*16400*/  @!P2 SEL R13, R14, 0x63400000, !P3 ;  /* 0x634000000e0da807 */ /* 0x000fc80005800000 */
[----:B------:R-:W-:Y:S01]  /*16410*/  @!P2 LOP3.LUT R10, R13, 0x80000000, R5, 0xf8, !PT ;  /* 0x800000000d0aa812 */ /* 0x000fe200078ef805 */
[----:B------:R-:W0:Y:S02]  /*16420*/  @!P0 DMUL R8, R6, 8.98846567431157953865e+307 ;  /* 0x7fe0000006088828 */ /* 0x000e240000000000 */
[----:B0-----:R-:W0:Y:S01]  /*16430*/  MUFU.RCP64H R39, R9 ;  /* 0x0000000900277308 */ /* 0x001e220000001800 */
[----:B------:R-:W-:Y:S01]  /*16440*/  @!P2 LOP3.LUT R13, R10, 0x100000, RZ, 0xfc, !PT ;  /* 0x001000000a0da812 */ /* 0x000fe200078efcff */
[----:B------:R-:W-:Y:S01]  /*16450*/  IMAD.MOV.U32 R10, RZ, RZ, R4 ;  /* 0x000000ffff0a7224 */ /* 0x000fe200078e0004 */
[----:B------:R-:W-:-:S15]  /*16460*/  @!P0 LOP3.LUT R20, R9, 0x7ff00000, RZ, 0xc0, !PT ;  /* 0x7ff0000009148812 */ /* 0x000fde00078ec0ff */
[----:B------:R-:W-:-:S15]  /*16470*/  NOP ;  /* 0x0000000000007918 */ /* 0x000fde0000000000 */
[----:B------:R-:W-:-:S15]  /*16480*/  NOP ;  /* 0x0000000000007918 */ /* 0x000fde0000000000 */
[----:B------:R-:W-:-:S14]  /*16490*/  NOP ;  /* 0x0000000000007918 */ /* 0x000fdc0000000000 */
[----:B------:R-:W1:Y:S02]  /*164a0*/  @!P2 DFMA R10, R10, 2, -R12 ;  /* 0x400000000a0aa82b */ /* 0x000e64000000080c */
[----:B-1----:R-:W-:-:S05]  /*164b0*/  @!P2 LOP3.LUT R15, R11, 0x7ff00000, RZ, 0xc0, !PT ;  /* 0x7ff000000b0fa812 */ /* 0x002fca00078ec0ff */
[----:B------:R-:W-:-:S05]  /*164c0*/  VIADD R21, R15, 0xffffffff ;  /* 0xffffffff0f157836 */ /* 0x000fca0000000000 */
[----:B------:R-:W-:Y:S01]  /*164d0*/  ISETP.GT.U32.AND P0, PT, R21, 0x7feffffe, PT ;  /* 0x7feffffe1500780c */ /* 0x000fe20003f04070 */
[----:B------:R-:W-:-:S05]  /*164e0*/  VIADD R21, R20, 0xffffffff ;  /* 0xffffffff14157836 */ /* 0x000fca0000000000 */
[----:B------:R-:W-:-:S15]  /*164f0*/  ISETP.GT.U32.OR P0, PT, R21, 0x7feffffe, P0 ;  /* 0x7feffffe1500780c */ /* 0x000fde0000704470 */
[----:B------:R-:W-:-:S15]  /*16500*/  NOP ;  /* 0x0000000000007918 */ /* 0x000fde0000000000 */
[----:B------:R-:W-:-:S15]  /*16510*/  NOP ;  /* 0x0000000000007918 */ /* 0x000fde0000000000 */
[----:B------:R-:W-:-:S01]  /*16520*/  NOP ;  /* 0x0000000000007918 */ /* 0x000fc20000000000 */
        /* <DEDUP_REMOVED lines=39> */
[----:B------:R-:W-:Y:S01]  /*167a0*/  ISETP.GE.U32.AND P0, PT, R3, R4, PT ;  /* 0x000000040300720c */ /* 0x000fe20003f06070 */
[----:B------:R-:W-:Y:S01]  /*167b0*/  IMAD.MOV.U32 R4, RZ, RZ, RZ ;  /* 0x000000ffff047224 */ /* 0x000fe200078e00ff */
[----:B------:R-:W-:Y:S02]  /*167c0*/  VIMNMX R3, PT, PT, R5, 0x46a00000, PT ;  /* 0x46a0000005037848 */ /* 0x000fe40003fe0100 */
[----:B------:R-:W-:-:S05]  /*167d0*/  SEL R14, R14, 0x63400000, !P0 ;  /* 0x634000000e0e7807 */ /* 0x000fca0004000000 */
[----:B------:R-:W-:-:S04]  /*167e0*/  IMAD.IADD R3, R3, 0x1, -R14 ;  /* 0x0000000103037824 */ /* 0x000fc800078e0a0e */
        /* <DEDUP_REMOVED lines=10> */
[----:B------:R-:W-:Y:S01]  /*16890*/  IMAD.MOV R5, RZ, RZ, -R3 ;  /* 0x000000ffff057224 */ /* 0x000fe200078e0a03 */
[----:B------:R-:W-:Y:S01]  /*168a0*/  IADD3 R3, PT, PT, -R3, -0x43300000, RZ ;  /* 0xbcd0000003037810 */ /* 0x000fe20007ffe1ff */
[----:B------:R-:W-:Y:S01]  /*168b0*/  IMAD.MOV.U32 R4, RZ, RZ, RZ ;  /* 0x000000ffff047224 */ /* 0x000fe200078e00ff */
[----:B------:R-:W0:Y:S02]  /*168c0*/  DMUL.RP R8, R12, R8 ;  /* 0x000000080c087228 */ /* 0x000e240000008000 */
[----:B0-----:R-:W-:-:S15]  /*168d0*/  LOP3.LUT R7, R9, R7, RZ, 0x3c, !PT ;  /* 0x0000000709077212 */ /* 0x001fde00078e3cff */
[----:B------:R-:W-:-:S15]  /*168e0*/  NOP ;  /* 0x0000000000007918 */ /* 0x000fde0000000000 */
[----:B------:R-:W-:-:S15]  /*168f0*/  NOP ;  /* 0x0000000000007918 */ /* 0x000fde0000000000 */
[----:B------:R-:W-:-:S15]  /*16900*/  NOP ;  /* 0x0000000000007918 */ /* 0x000fde0000000000 */
[----:B------:R-:W-:-:S02]  /*16910*/  NOP ;  /* 0x0000000000007918 */ /* 0x000fc40000000000 */
[----:B------:R-:W0:Y:S02]  /*16920*/  DFMA R4, R38, -R4, R12 ;  /* 0x800000042604722b */ /* 0x000e24000000000c */
[----:B0-----:R-:W-:-:S04]  /*16930*/  FSETP.NEU.AND P0, PT, |R5|, R3, PT ;  /* 0x000000030500720b */ /* 0x001fc80003f0d200 */
[----:B------:R-:W-:Y:S02]  /*16940*/  FSEL R38, R8, R38, !P0 ;  /* 0x0000002608267208 */ /* 0x000fe40004000000 */
[----:B------:R-:W-:Y:S01]  /*16950*/  FSEL R39, R7, R39, !P0 ;  /* 0x0000002707277208 */ /* 0x000fe20004000000 */
[----:B------:R-:W-:Y:S06]  /*16960*/  BRA `(.L_x_5538) ;  /* 0x0000000000547947 */ /* 0x000fec0003800000 */
.L_x_5537:
        /* <DEDUP_REMOVED lines=16> */
.L_x_5540:
[----:B------:R-:W-:Y:S01]  /*16a70*/  LOP3.LUT R39, R7, 0x80000, RZ, 0xfc, !PT ;  /* 0x0008000007277812 */ /* 0x000fe200078efcff */
[----:B------:R-:W-:Y:S01]  /*16a80*/  IMAD.MOV.U32 R38, RZ, RZ, R6 ;  /* 0x000000ffff267224 */ /* 0x000fe200078e0006 */
[----:B------:R-:W-:Y:S06]  /*16a90*/  BRA `(.L_x_5538) ;  /* 0x0000000000087947 */ /* 0x000fec0003800000 */
.L_x_5539:
[----:B------:R-:W-:Y:S01]  /*16aa0*/  LOP3.LUT R39, R5, 0x80000, RZ, 0xfc, !PT ;  /* 0x0008000005277812 */ /* 0x000fe200078efcff */
[----:B------:R-:W-:-:S07]  /*16ab0*/  IMAD.MOV.U32 R38, RZ, RZ, R4 ;  /* 0x000000ffff267224 */ /* 0x000fce00078e0004 */
.L_x_5538:
[----:B------:R-:W-:Y:S05]  /*16ac0*/  BSYNC.RECONVERGENT B0 ;  /* 0x0000000000007941 */ /* 0x000fea0003800200 */
.L_x_5536:
[----:B------:R-:W-:Y:S02]  /*16ad0*/  IMAD.MOV.U32 R4, RZ, RZ, R0 ;  /* 0x000000ffff047224 */ /* 0x000fe400078e0000 */
[----:B------:R-:W-:-:S04]  /*16ae0*/  IMAD.MOV.U32 R5, RZ, RZ, 0x0 ;  /* 0x00000000ff057424 */ /* 0x000fc800078e00ff */
[----:B------:R-:W-:Y:S05]  /*16af0*/  RET.REL.NODEC R4 `(_ZN2at6native27unrolled_elementwise_kernelIZZZNS0_29binary_cross_entropy_out_cudaERKNS_6TensorES4_RKSt8optionalIS2_ElRS2_ENKUlvE_clEvENKUlvE_clEvEUlddE_St5arrayIPcLm3EELi4E23TrivialOffsetCalculatorILi2EjESG_ILi1EjENS0_6memory12LoadWithCastILi2EEENSJ_13StoreWithCastILi1EEEEEviT_T0_T2_T3_T4_T5_) ;  /* 0xfffffe9404407950 */ /* 0x000fea0003c3ffff */
.L_x_5541:
        /* <DEDUP_REMOVED lines=16> */
.L_x_10649:


//--------------------- .text._ZN2at6native18elementwise_kernelILi128ELi2EZNS0_22gpu_kernel_impl_nocastIZZZNS0_29binary_cross_entropy_out_cudaERKNS_6TensorES5_RKSt8optionalIS3_ElRS3_ENKUlvE_clEvENKUlvE_clEvEUlddE_EEvRNS_18TensorIteratorBaseERKT_EUliE_EEviT1_ --------------------------
	.section	.text._ZN2at6native18elementwise_kernelILi128ELi2EZNS0_22gpu_kernel_impl_nocastIZZZNS0_29binary_cross_entropy_out_cudaERKNS_6TensorES5_RKSt8optionalIS3_ElRS3_ENKUlvE_clEvENKUlvE_clEvEUlddE_EEvRNS_18TensorIteratorBaseERKT_EUliE_EEviT1_,"ax",@progbits
	.align	128
        .global         _ZN2at6native18elementwise_kernelILi128ELi2EZNS0_22gpu_kernel_impl_nocastIZZZNS0_29binary_cross_entropy_out_cudaERKNS_6TensorES5_RKSt8optionalIS3_ElRS3_ENKUlvE_clEvENKUlvE_clEvEUlddE_EEvRNS_18TensorIteratorBaseERKT_EUliE_EEviT1_
        .type           _ZN2at6native18elementwise_kernelILi128ELi2EZNS0_22gpu_kernel_impl_nocastIZZZNS0_29binary_cross_entropy_out_cudaERKNS_6TensorES5_RKSt8optionalIS3_ElRS3_ENKUlvE_clEvENKUlvE_clEvEUlddE_EEvRNS_18TensorIteratorBaseERKT_EUliE_EEviT1_,@function
        .size           _ZN2at6native18elementwise_kernelILi128ELi2EZNS0_22gpu_kernel_impl_nocastIZZZNS0_29binary_cross_entropy_out_cudaERKNS_6TensorES5_RKSt8optionalIS3_ElRS3_ENKUlvE_clEvENKUlvE_clEvEUlddE_EEvRNS_18TensorIteratorBaseERKT_EUliE_EEviT1_,(.L_x_10650 - _ZN2at6native18elementwise_kernelILi128ELi2EZNS0_22gpu_kernel_impl_nocastIZZZNS0_29binary_cross_entropy_out_cudaERKNS_6TensorES5_RKSt8optionalIS3_ElRS3_ENKUlvE_clEvENKUlvE_clEvEUlddE_EEvRNS_18TensorIteratorBaseERKT_EUliE_EEviT1_)
        .other          _ZN2at6native18elementwise_kernelILi128ELi2EZNS0_22gpu_kernel_impl_nocastIZZZNS0_29binary_cross_entropy_out_cudaERKNS_6TensorES5_RKSt8optionalIS3_ElRS3_ENKUlvE_clEvENKUlvE_clEvEUlddE_EEvRNS_18TensorIteratorBaseERKT_EUliE_EEviT1_,@"STO_CUDA_ENTRY STV_DEFAULT"
_ZN2at6native18elementwise_kernelILi128ELi2EZNS0_22gpu_kernel_impl_nocastIZZZNS0_29binary_cross_entropy_out_cudaERKNS_6TensorES5_RKSt8optionalIS3_ElRS3_ENKUlvE_clEvENKUlvE_clEvEUlddE_EEvRNS_18TensorIteratorBaseERKT_EUliE_EEviT1_:
.text._ZN2at6native18elementwise_kernelILi128ELi2EZNS0_22gpu_kernel_impl_nocastIZZZNS0_29binary_cross_entropy_out_cudaERKNS_6TensorES5_RKSt8optionalIS3_ElRS3_ENKUlvE_clEvENKUlvE_clEvEUlddE_EEvRNS_18TensorIteratorBaseERKT_EUliE_EEviT1_:
[----:B------:R-:W0:Y:S01]  /*0000*/  LDC R1, c[0x0][0x37c] ;  /* 0x0000df00ff017b82 */ /* 0x000e220000000800 */
[----:B------:R-:W1:Y:S07]  /*0010*/  S2R R23, SR_TID.X ;  /* 0x0000000000177919 */ /* 0x000e6e0000002100 */
[----:B------:R-:W2:Y:S01]  /*0020*/  S2UR UR4, SR_CTAID.X ;  /* 0x00000000000479c3 */ /* 0x000ea20000002500 */
[----:B------:R-:W3:Y:S01]  /*0030*/  LDCU UR5, c[0x0][0x380] ;  /* 0x00007000ff0577ac */ /* 0x000ee20008000800 */
[----:B------:R-:W-:Y:S01]  /*0040*/  BSSY.RECONVERGENT B7, `(.L_x_5542) ;  /* 0x00003ce000077945 */ /* 0x000fe20003800200 */
[----:B------:R-:W4:Y:S05]  /*0050*/  LDCU.64 UR36, c[0x0][0x358] ;  /* 0x00006b00ff2477ac */ /* 0x000f2a0008000a00 */
[----:B------:R-:W5:Y:S01]  /*0060*/  LDC R0, c[0x0][0x388] ;  /* 0x0000e200ff007b82 */ /* 0x000f620000000800 */
[----:B--2---:R-:W-:-:S06]  /*0070*/  USHF.L.U32 UR4, UR4, 0x8, URZ ;  /* 0x0000000804047899 */ /* 0x004fcc00080006ff */
[----:B-1----:R-:W-:Y:S02]  /*0080*/  LOP3.LUT R23, R23, UR4, RZ, 0xfc, !PT ;  /* 0x0000000417177c12 */ /* 0x002fe4000f8efcff */
[----:B-----5:R-:W-:Y:S02]  /*0090*/  IADD3 R2, PT, PT, R0, -0x1, RZ ;  /* 0xffffffff00027810 */ /* 0x020fe40007ffe0ff */
[----:B---3--:R-:W-:Y:S02]  /*00a0*/  ISETP.GE.AND P0, PT, R23, UR5, PT ;  /* 0x0000000517007c0c */ /* 0x008fe4000bf06270 */
[----:B------:R-:W-:-:S05]  /*00b0*/  VIMNMX.U32 R22, PT, PT, R2, 0x18, PT ;  /* 0x0000001802167848 */ /* 0x000fca0003fe0000 */
[----:B------:R-:W-:-:S06]  /*00c0*/  VIADD R22, R22, 0x1 ;  /* 0x0000000116167836 */ /* 0x000fcc0000000000 */
[----:B0---4-:R-:W-:Y:S05]  /*00d0*/  @P0 BRA `(.L_x_5543) ;  /* 0x0000003c00100947 */ /* 0x011fea0003800000 */
[----:B------:R-:W-:Y:S01]  /*00e0*/  ISETP.NE.AND P0, PT, R0, RZ, PT ;  /* 0x000000ff0000720c */ /* 0x000fe20003f05270 */
[----:B------:R-:W-:Y:S02]  /*00f0*/  HFMA2 R0, -RZ, RZ, 0, 0 ;  /* 0x00000000ff007431 */ /* 0x000fe400000001ff */
[----:B------:R-:W-:Y:S01]  /*0100*/  IMAD.MOV.U32 R4, RZ, RZ, RZ ;  /* 0x000000ffff047224 */ /* 0x000fe200078e00ff */
[----:B------:R-:W-:-:S09]  /*0110*/  MOV R25, RZ ;  /* 0x000000ff00197202 */ /* 0x000fd20000000f00 */
[----:B------:R-:W-:Y:S05]  /*0120*/  @!P0 BRA `(.L_x_5544) ;  /* 0x0000001400708947 */ /* 0x000fea0003800000 */
[----:B------:R-:W0:Y:S01]  /*0130*/  LDCU.64 UR4, c[0x0][0x390] ;  /* 0x00007200ff0477ac */ /* 0x000e220008000a00 */
[----:B------:R-:W-:Y:S01]  /*0140*/  MOV R5, R23 ;  /* 0x0000001700057202 */ /* 0x000fe20000000f00 */
[----:B------:R-:W-:Y:S01]  /*0150*/  IMAD.MOV.U32 R4, RZ, RZ, RZ ;  /* 0x000000ffff047224 */ /* 0x000fe200078e00ff */
[----:B------:R-:W-:Y:S01]  /*0160*/  ISETP.NE.AND P0, PT, R2, RZ, PT ;  /* 0x000000ff0200720c */ /* 0x000fe20003f05270 */
[----:B------:R-:W1:Y:S01]  /*0170*/  LDCU UR6, c[0x0][0x38c] ;  /* 0x00007180ff0677ac */ /* 0x000e620008000800 */
[----:B------:R-:W2:Y:S01]  /*0180*/  LDCU.64 UR8, c[0x0][0x4b8] ;  /* 0x00009700ff0877ac */ /* 0x000ea20008000a00 */
        /* <DEDUP_REMOVED lines=342> */
.L_x_5544:
[----:B------:R-:W0:Y:S02]  /*16f0*/  LDCU.128 UR4, c[0x0][0x5f0] ;  /* 0x0000be00ff0477ac */ /* 0x000e240008000c00 */
[----:B0-----:R-:W-:Y:S02]  /*1700*/  IADD3 R18, P0, PT, R4, UR4, RZ ;  /* 0x0000000404127c10 */ /* 0x001fe4000ff1e0ff */
[----:B------:R-:W-:Y:S02]  /*1710*/  IADD3 R16, P1, PT, R0, UR6, RZ ;  /* 0x0000000600107c10 */ /* 0x000fe4000ff3e0ff */
[----:B------:R-:W-:-:S03]  /*1720*/  IADD3.X R19, PT, PT, RZ, UR5, RZ, P0, !PT ;  /* 0x00000005ff137c10 */ /* 0x000fc600087fe4ff */
[----:B------:R-:W-:-:S03]  /*1730*/  IMAD.X R17, RZ, RZ, UR7, P1 ;  /* 0x00000007ff117e24 */ /* 0x000fc600088e06ff */
[----:B------:R-:W2:Y:S04]  /*1740*/  LDG.E.64 R18, desc[UR36][R18.64] ;  /* 0x0000002412127981 */ /* 0x000ea8000c1e1b00 */
[----:B------:R-:W5:Y:S01]  /*1750*/  LDG.E.64 R16, desc[UR36][R16.64] ;  /* 0x0000002410107981 */ /* 0x000f62000c1e1b00 */
[----:B------:R-:W-:Y:S01]  /*1760*/  BSSY.RECONVERGENT B6, `(.L_x_5545) ;  /* 0x0000018000067945 */ /* 0x000fe20003800200 */
[----:B--2---:R-:W-:-:S15]  /*1770*/  DSETP.GTU.AND P0, PT, R18, 1, PT ;  /* 0x3ff000001200742a */ /* 0x004fde0003f0c000 */
[----:B------:R-:W-:-:S15]  /*1780*/  NOP ;  /* 0x0000000000007918 */ /* 0x000fde0000000000 */
[----:B------:R-:W-:-:S15]  /*1790*/  NOP ;  /* 0x0000000000007918 */ /* 0x000fde0000000000 */
[----:B------:R-:W-:-:S15]  /*17a0*/  NOP ;  /* 0x0000000000007918 */ /* 0x000fde0000000000 */
[----:B------:R-:W-:-:S04]  /*17b0*/  NOP ;  /* 0x0000000000007918 */ /* 0x000fc80000000000 */
[----:B------:R-:W0:Y:S02]  /*17c0*/  DSETP.GE.AND P1, PT, R18, RZ, PT ;  /* 0x000000ff1200722a */ /* 0x000e240003f26000 */
[----:B0-----:R-:W-:Y:S05]  /*17d0*/  @!P0 BRA P1, `(.L_x_5546) ;  /* 0x0000000000408947 */ /* 0x001fea0000800000 */
        /* <DEDUP_REMOVED lines=16> */
.L_x_5546:
[----:B------:R-:W-:Y:S05]  /*18e0*/  BSYNC.RECONVERGENT B6 ;  /* 0x0000000000067941 */ /* 0x000fea0003800200 */
.L_x_5545:
[----:B-----5:R-:W-:Y:S01]  /*18f0*/  DSETP.GTU.AND P0, PT, R16, 1, PT ;  /* 0x3ff000001000742a */ /* 0x020fe20003f0c000 */
        /* <DEDUP_REMOVED lines=23> */
.L_x_5548:
[----:B------:R-:W-:Y:S05]  /*1a70*/  BSYNC.RECONVERGENT B6 ;  /* 0x0000000000067941 */ /* 0x000fea0003800200 */
.L_x_5547:
[----:B------:R-:W-:Y:S01]  /*1a80*/  ISETP.GT.AND P0, PT, R19, 0xfffff, PT ;  /* 0x000fffff1300780c */ /* 0x000fe20003f04270 */
[----:B------:R-:W-:Y:S01]  /*1a90*/  IMAD.MOV.U32 R5, RZ, RZ, R19 ;  /* 0x000000ffff057224 */ /* 0x000fe200078e0013 */
[----:B------:R-:W-:Y:S01]  /*1aa0*/  MOV R4, R18 ;  /* 0x0000001200047202 */ /* 0x000fe20000000f00 */
[----:B------:R-:W-:Y:S01]  /*1ab0*/  BSSY.RECONVERGENT B0, `(.L_x_5549) ;  /* 0x00000bd000007945 */ /* 0x000fe20003800200 */
[----:B------:R-:W-:Y:S01]  /*1ac0*/  MOV R0, R19 ;  /* 0x0000001300007202 */ /* 0x000fe20000000f00 */
[----:B------:R-:W-:-:S08]  /*1ad0*/  IMAD.MOV.U32 R9, RZ, RZ, -0x3ff ;  /* 0xfffffc01ff097424 */ /* 0x000fd000078e00ff */
[----:B------:R-:W0:Y:S01]  /*1ae0*/  @!P0 DMUL R4, R18, 1.80143985094819840000e+16 ;  /* 0x4350000012048828 */ /* 0x000e220000000000 */
[----:B------:R-:W-:Y:S02]  /*1af0*/  @!P0 IMAD.MOV.U32 R9, RZ, RZ, -0x435 ;  /* 0xfffffbcbff098424 */ /* 0x000fe400078e00ff */
[----:B0-----:R-:W-:-:S05]  /*1b00*/  @!P0 IMAD.MOV.U32 R0, RZ, RZ, R5 ;  /* 0x000000ffff008224 */ /* 0x001fca00078e0005 */
[----:B------:R-:W-:-:S04]  /*1b10*/  IADD3 R3, PT, PT, R0, -0x1, RZ ;  /* 0xffffffff00037810 */ /* 0x000fc80007ffe0ff */
[----:B------:R-:W-:Y:S02]  /*1b20*/  ISETP.GT.U32.AND P1, PT, R3, 0x7feffffe, PT ;  /* 0x7feffffe0300780c */ /* 0x000fe40003f24070 */
[----:B------:R-:W-:Y:S02]  /*1b30*/  MOV R3, R18 ;  /* 0x0000001200037202 */ /* 0x000fe40000000f00 */
[----:B------:R-:W-:-:S09]  /*1b40*/  @!P0 MOV R3, R4 ;  /* 0x0000000400038202 */ /* 0x000fd20000000f00 */
[----:B------:R-:W-:Y:S05]  /*1b50*/  @P1 BRA `(.L_x_5550) ;  /* 0x0000000800b01947 */ /* 0x000fea0003800000 */
[----:B------:R-:W-:Y:S01]  /*1b60*/  LOP3.LUT R4, R0, 0xfffff, RZ, 0xc0, !PT ;  /* 0x000fffff00047812 */ /* 0x000fe200078ec0ff */
[----:B------:R-:W-:Y:S01]  /*1b70*/  UMOV UR4, 0x80000000 ;  /* 0x8000000000047882 */ /* 0x000fe20000000000 */
[----:B------:R-:W-:Y:S01]  /*1b80*/  MOV R12, RZ ;  /* 0x000000ff000c7202 */ /* 0x000fe20000000f00 */
[----:B------:R-:W-:Y:S01]  /*1b90*/  UMOV UR5, 0x43300000 ;  /* 0x4330000000057882 */ /* 0x000fe20000000000 */
[----:B------:R-:W-:Y:S01]  /*1ba0*/  LOP3.LUT R5, R4, 0x3ff00000, RZ, 0xfc, !PT ;  /* 0x3ff0000004057812 */ /* 0x000fe200078efcff */
[----:B------:R-:W-:-:S03]  /*1bb0*/  IMAD.MOV.U32 R4, RZ, RZ, R3 ;  /* 0x000000ffff047224 */ /* 0x000fc600078e0003 */
[----:B------:R-:W-:-:S13]  /*1bc0*/  ISETP.GE.U32.AND P0, PT, R5, 0x3ff6a09f, PT ;  /* 0x3ff6a09f0500780c */ /* 0x000fda0003f06070 */
[----:B------:R-:W-:-:S05]  /*1bd0*/  @P0 IADD3 R3, PT, PT, R5, -0x100000, RZ ;  /* 0xfff0000005030810 */ /* 0x000fca0007ffe0ff */
        /* <DEDUP_REMOVED lines=15> */
[----:B0-----:R0:W1:Y:S02]  /*1cd0*/  DFMA R8, -R14, R12, 1 ;  /* 0x3ff000000e08742b */ /* 0x001064000000010c */
[----:B0-----:R-:W-:Y:S01]  /*1ce0*/  IMAD.MOV.U32 R14, RZ, RZ, -0x748574fc ;  /* 0x8b7a8b04ff0e7424 */ /* 0x001fe200078e00ff */
[----:B------:R-:W-:-:S15]  /*1cf0*/  MOV R15, 0x3ed0ee25 ;  /* 0x3ed0ee25000f7802 */ /* 0x000fde0000000f00 */
[----:B------:R-:W-:-:S15]  /*1d00*/  NOP ;  /* 0x0000000000007918 */ /* 0x000fde0000000000 */
[----:B------:R-:W-:-:S15]  /*1d10*/  NOP ;  /* 0x0000000000007918 */ /* 0x000fde0000000000 */
[----:B------:R-:W-:-:S15]  /*1d20*/  NOP ;  /* 0x0000000000007918 */ /* 0x000fde0000000000 */
[----:B------:R-:W-:-:S01]  /*1d30*/  NOP ;  /* 0x0000000000007918 */ /* 0x000fc20000000000 */
        /* <DEDUP_REMOVED lines=142> */
.L_x_5550:
[----:B------:R-:W-:Y:S01]  /*2620*/  IMAD.MOV.U32 R6, RZ, RZ, 0x0 ;  /* 0x00000000ff067424 */ /* 0x000fe200078e00ff */
[----:B------:R-:W-:Y:S02]  /*2630*/  MOV R7, 0x7ff00000 ;  /* 0x7ff0000000077802 */ /* 0x000fe40000000f00 */
[----:B------:R-:W-:-:S04]  /*2640*/  LOP3.LUT P0, RZ, R5, 0x7fffffff, RZ, 0xc0, !PT ;  /* 0x7fffffff05ff7812 */ /* 0x000fc8000780c0ff */
[----:B------:R-:W0:Y:S02]  /*2650*/  DFMA R4, R4, R6, +INF ;  /* 0x7ff000000404742b */ /* 0x000e240000000006 */
[----:B0-----:R-:W-:Y:S02]  /*2660*/  FSEL R28, R4, RZ, P0 ;  /* 0x000000ff041c7208 */ /* 0x001fe40000000000 */
[----:B------:R-:W-:-:S07]  /*2670*/  FSEL R29, R5, -QNAN , P0 ;  /* 0xfff00000051d7808 */ /* 0x000fce0000000000 */
.L_x_5551:
[----:B------:R-:W-:Y:S05]  /*2680*/  BSYNC.RECONVERGENT B0 ;  /* 0x0000000000007941 */ /* 0x000fea0003800200 */
.L_x_5549:
        /* <DEDUP_REMOVED lines=55> */
[----:B------:R-:W-:-:S07]  /*2a00*/  MOV R0, 0x2a20 ;  /* 0x00002a2000007802 */ /* 0x000fce0000000f00 */
[----:B------:R-:W-:Y:S05]  /*2a10*/  CALL.REL.NOINC `($__internal_24_$__cuda_sm20_div_rn_f64_full) ;  /* 0x0000004c00e87944 */ /* 0x000fea0003c00000 */
[----:B------:R-:W-:Y:S01]  /*2a20*/  MOV R4, R12 ;  /* 0x0000000c00047202 */ /* 0x000fe20000000f00 */
[----:B------:R-:W-:-:S07]  /*2a30*/  IMAD.MOV.U32 R5, RZ, RZ, R13 ;  /* 0x000000ffff057224 */ /* 0x000fce00078e000d */
.L_x_5555:
[----:B------:R-:W-:Y:S05]  /*2a40*/  BSYNC.RECONVERGENT B1 ;  /* 0x0000000000017941 */ /* 0x000fea0003800200 */
.L_x_5554:
[----:B------:R-:W-:Y:S01]  /*2a50*/  MOV R10, 0xceb2dc44 ;  /* 0xceb2dc44000a7802 */ /* 0x000fe20000000f00 */
[----:B------:R-:W-:Y:S01]  /*2a60*/  IMAD.MOV.U32 R11, RZ, RZ, 0x3ed087ff ;  /* 0x3ed087ffff0b7424 */ /* 0x000fe200078e00ff */
[----:B------:R-:W0:Y:S01]  /*2a70*/  DMUL R6, R18, R4 ;  /* 0x0000000412067228 */ /* 0x000e220000000000 */
[----:B------:R-:W-:Y:S01]  /*2a80*/  UMOV UR4, 0x2fbe14b5 ;  /* 0x2fbe14b500047882 */ /* 0x000fe20000000000 */
[----:B------:R-:W-:-:S15]  /*2a90*/  UMOV UR5, 0x3eb372fb ;  /* 0x3eb372fb00057882 */ /* 0x000fde0000000000 */
[----:B------:R-:W-:-:S15]  /*2aa0*/  NOP ;  /* 0x0000000000007918 */ /* 0x000fde0000000000 */
[----:B------:R-:W-:-:S15]  /*2ab0*/  NOP ;  /* 0x0000000000007918 */ /* 0x000fde0000000000 */
[----:B------:R-:W-:-:S15]  /*2ac0*/  NOP ;  /* 0x0000000000007918 */ /* 0x000fde0000000000 */
[----:B------:R-:W-:-:S02]  /*2ad0*/  NOP ;  /* 0x0000000000007918 */ /* 0x000fc40000000000 */
[----:B0-----:R-:W0:-:S15]  /*2ae0*/  DADD R4, -R18, R6 ;  /* 0x0000000012047229 */ /* 0x001e1e0000000106 */
        /* <DEDUP_REMOVED lines=66> */
[----:B0-----:R0:W1:Y:S02]  /*2f10*/  DADD R8, -R18, R10 ;  /* 0x0000000012087229 */ /* 0x001064000000010a */
[----:B01----:R-:W-:Y:S05]  /*2f20*/  BRA `(.L_x_5556) ;  /* 0x0000000c00087947 */ /* 0x003fea0003800000 */
.L_x_5553:
[----:B------:R-:W0:Y:S02]  /*2f30*/  DADD R18, -R18, 1 ;  /* 0x3ff0000012127429 */ /* 0x000e240000000100 */
[----:B0-----:R-:W-:Y:S01]  /*2f40*/  ISETP.GT.AND P0, PT, R19, 0xfffff, PT ;  /* 0x000fffff1300780c */ /* 0x001fe20003f04270 */
[----:B------:R-:W-:Y:S01]  /*2f50*/  IMAD.MOV.U32 R5, RZ, RZ, R19 ;  /* 0x000000ffff057224 */ /* 0x000fe200078e0013 */
[----:B------:R-:W-:Y:S02]  /*2f60*/  MOV R4, R18 ;  /* 0x0000001200047202 */ /* 0x000fe40000000f00 */
[----:B------:R-:W-:-:S15]  /*2f70*/  MOV R0, R19 ;  /* 0x0000001300007202 */ /* 0x000fde0000000f00 */
[----:B------:R-:W-:-:S15]  /*2f80*/  NOP ;  /* 0x0000000000007918 */ /* 0x000fde0000000000 */
[----:B------:R-:W-:-:S15]  /*2f90*/  NOP ;  /* 0x0000000000007918 */ /* 0x000fde0000000000 */
[----:B------:R-:W-:-:S13]  /*2fa0*/  NOP ;  /* 0x0000000000007918 */ /* 0x000fda0000000000 */
[----:B------:R-:W0:Y:S02]  /*2fb0*/  @!P0 DMUL R4, R4, 1.80143985094819840000e+16 ;  /* 0x4350000004048828 */ /* 0x000e240000000000 */
[----:B0-----:R-:W-:Y:S02]  /*2fc0*/  @!P0 IMAD.MOV.U32 R0, RZ, RZ, R5 ;  /* 0x000000ffff008224 */ /* 0x001fe400078e0005 */
[----:B------:R-:W-:-:S03]  /*2fd0*/  @!P0 IMAD.MOV.U32 R18, RZ, RZ, R4 ;  /* 0x000000ffff128224 */ /* 0x000fc600078e0004 */
[----:B------:R-:W-:-:S04]  /*2fe0*/  IADD3 R3, PT, PT, R0, -0x1, RZ ;  /* 0xffffffff00037810 */ /* 0x000fc80007ffe0ff */
        /* <DEDUP_REMOVED lines=9> */
[----:B------:R-:W-:Y:S01]  /*3080*/  UMOV UR5, 0x43300000 ;  /* 0x4330000000057882 */ /* 0x000fe20000000000 */
[----:B------:R-:W-:Y:S02]  /*3090*/  MOV R4, R18 ;  /* 0x0000001200047202 */ /* 0x000fe40000000f00 */
        /* <DEDUP_REMOVED lines=16> */
[----:B0-----:R0:W1:Y:S02]  /*31a0*/  DFMA R8, -R18, R14, 1 ;  /* 0x3ff000001208742b */ /* 0x001064000000010e */
[----:B0-----:R-:W-:Y:S01]  /*31b0*/  MOV R18, 0x8b7a8b04 ;  /* 0x8b7a8b0400127802 */ /* 0x001fe20000000f00 */
[----:B------:R-:W-:-:S15]  /*31c0*/  IMAD.MOV.U32 R19, RZ, RZ, 0x3ed0ee25 ;  /* 0x3ed0ee25ff137424 */ /* 0x000fde00078e00ff */
        /* <DEDUP_REMOVED lines=146> */
.L_x_5557:
[----:B------:R-:W-:Y:S01]  /*3af0*/  MOV R6, 0x0 ;  /* 0x0000000000067802 */ /* 0x000fe20000000f00 */
[----:B------:R-:W-:Y:S01]  /*3b00*/  IMAD.MOV.U32 R7, RZ, RZ, 0x7ff00000 ;  /* 0x7ff00000ff077424 */ /* 0x000fe200078e00ff */
[----:B------:R-:W-:-:S05]  /*3b10*/  LOP3.LUT P0, RZ, R5, 0x7fffffff, RZ, 0xc0, !PT ;  /* 0x7fffffff05ff7812 */ /* 0x000fca000780c0ff */
[----:B------:R-:W0:Y:S02]  /*3b20*/  DFMA R4, R4, R6, +INF ;  /* 0x7ff000000404742b */ /* 0x000e240000000006 */
[----:B0-----:R-:W-:Y:S02]  /*3b30*/  FSEL R8, R4, RZ, P0 ;  /* 0x000000ff04087208 */ /* 0x001fe40000000000 */
[----:B------:R-:W-:-:S07]  /*3b40*/  FSEL R9, R5, -QNAN , P0 ;  /* 0xfff0000005097808 */ /* 0x000fce0000000000 */
.L_x_5556:
[----:B------:R-:W-:Y:S05]  /*3b50*/  BSYNC.RECONVERGENT B0 ;  /* 0x0000000000007941 */ /* 0x000fea0003800200 */
.L_x_5552:
[----:B------:R-:W0:Y:S01]  /*3b60*/  LDCU.64 UR4, c[0x0][0x5e8] ;  /* 0x0000bd00ff0477ac */ /* 0x000e220008000a00 */
[----:B------:R-:W1:Y:S01]  /*3b70*/  DSETP.GEU.AND P0, PT, R28, -100, PT ;  /* 0xc05900001c00742a */ /* 0x000e620003f0e000 */
[----:B------:R-:W-:Y:S01]  /*3b80*/  VIADD R23, R23, 0x80 ;  /* 0x0000008017177836 */ /* 0x000fe20000000000 */
[----:B-1----:R-:W-:Y:S02]  /*3b90*/  FSEL R6, R28, RZ, P0 ;  /* 0x000000ff1c067208 */ /* 0x002fe40000000000 */
[----:B------:R-:W-:Y:S02]  /*3ba0*/  FSEL R7, R29, -3.390625, P0 ;  /* 0xc05900001d077808 */ /* 0x000fe40000000000 */
[----:B0-----:R-:W-:-:S04]  /*3bb0*/  IADD3 R10, P0, PT, R25, UR4, RZ ;  /* 0x00000004190a7c10 */ /* 0x001fc8000ff1e0ff */
[----:B------:R-:W-:-:S15]  /*3bc0*/  IADD3.X R11, PT, PT, RZ, UR5, RZ, P0, !PT ;  /* 0x00000005ff0b7c10 */ /* 0x000fde00087fe4ff */
[----:B------:R-:W-:-:S15]  /*3bd0*/  NOP ;  /* 0x0000000000007918 */ /* 0x000fde0000000000 */
[----:B------:R-:W-:-:S15]  /*3be0*/  NOP ;  /* 0x0000000000007918 */ /* 0x000fde0000000000 */
[----:B------:R-:W-:-:S09]  /*3bf0*/  NOP ;  /* 0x0000000000007918 */ /* 0x000fd20000000000 */
        /* <DEDUP_REMOVED lines=16> */
[----:B-1----:R-:W0:Y:S02]  /*3d00*/  DFMA R4, R4, R6, -R16 ;  /* 0x000000060404722b */ /* 0x002e240000000810 */
[----:B0-----:R0:W-:Y:S02]  /*3d10*/  STG.E.64 desc[UR36][R10.64], R4 ;  /* 0x000000040a007986 */ /* 0x0011e4000c101b24 */
.L_x_5543:
[----:B------:R-:W-:Y:S05]  /*3d20*/  BSYNC.RECONVERGENT B7 ;  /* 0x0000000000077941 */ /* 0x000fea0003800200 */
.L_x_5542:
[----:B------:R-:W1:Y:S02]  /*3d30*/  LDCU UR4, c[0x0][0x380] ;  /* 0x00007000ff0477ac */ /* 0x000e640008000800 */
[----:B-1----:R-:W-:-:S13]  /*3d40*/  ISETP.GE.AND P0, PT, R23, UR4, PT ;  /* 0x0000000417007c0c */ /* 0x002fda000bf06270 */
[----:B------:R-:W-:Y:S05]  /*3d50*/  @P0 EXIT ;  /* 0x000000000000094d */ /* 0x000fea0003800000 */
[----:B------:R-:W1:Y:S01]  /*3d60*/  LDCU UR4, c[0x0][0x388] ;  /* 0x00007100ff0477ac */ /* 0x000e620008000800 */
[----:B------:R-:W-:Y:S01]  /*3d70*/  HFMA2 R3, -RZ, RZ, 0, 0 ;  /* 0x00000000ff037431 */ /* 0x000fe200000001ff */
[----:B------:R-:W-:Y:S01]  /*3d80*/  MOV R0, RZ ;  /* 0x000000ff00007202 */ /* 0x000fe20000000f00 */
[----:B0-----:R-:W-:Y:S01]  /*3d90*/  IMAD.MOV.U32 R4, RZ, RZ, RZ ;  /* 0x000000ffff047224 */ /* 0x001fe200078e00ff */
[----:B-1----:R-:W-:-:S09]  /*3da0*/  UISETP.NE.AND UP0, UPT, UR4, URZ, UPT ;  /* 0x000000ff0400728c */ /* 0x002fd2000bf05270 */
[----:B------:R-:W-:Y:S05]  /*3db0*/  BRA.U !UP0, `(.L_x_5558) ;  /* 0x0000001508707547 */ /* 0x000fea000b800000 */
        /* <DEDUP_REMOVED lines=348> */
.L_x_5558:
[----:B------:R-:W0:Y:S02]  /*5380*/  LDCU.128 UR4, c[0x0][0x5f0] ;  /* 0x0000be00ff0477ac */ /* 0x000e240008000c00 */
[----:B0-----:R-:W-:-:S04]  /*5390*/  IADD3 R18, P0, PT, R4, UR4, RZ ;  /* 0x0000000404127c10 */ /* 0x001fc8000ff1e0ff */
[----:B------:R-:W-:Y:S01]  /*53a0*/  IADD3.X R19, PT, PT, RZ, UR5, RZ, P0, !PT ;  /* 0x00000005ff137c10 */ /* 0x000fe200087fe4ff */
[----:B------:R-:W0:Y:S01]  /*53b0*/  LDCU.64 UR4, c[0x0][0x5e8] ;  /* 0x0000bd00ff0477ac */ /* 0x000e220008000a00 */
[----:B------:R-:W-:-:S04]  /*53c0*/  IADD3 R16, P0, PT, R0, UR6, RZ ;  /* 0x0000000600107c10 */ /* 0x000fc8000ff1e0ff */
[----:B------:R-:W2:Y:S01]  /*53d0*/  LDG.E.64 R18, desc[UR36][R18.64] ;  /* 0x0000002412127981 */ /* 0x000ea2000c1e1b00 */
[----:B------:R-:W-:-:S06]  /*53e0*/  IMAD.X R17, RZ, RZ, UR7, P0 ;  /* 0x00000007ff117e24 */ /* 0x000fcc00080e06ff */
[----:B------:R-:W5:Y:S01]  /*53f0*/  LDG.E.64 R16, desc[UR36][R16.64] ;  /* 0x0000002410107981 */ /* 0x000f62000c1e1b00 */
[----:B------:R-:W-:Y:S01]  /*5400*/  BSSY.RECONVERGENT B6, `(.L_x_5559) ;  /* 0x000001a000067945 */ /* 0x000fe20003800200 */
[----:B0-----:R-:W-:-:S04]  /*5410*/  IADD3 R22, P1, PT, R3, UR4, RZ ;  /* 0x0000000403167c10 */ /* 0x001fc8000ff3e0ff */
[----:B------:R-:W-:Y:S01]  /*5420*/  IADD3.X R23, PT, PT, RZ, UR5, RZ, P1, !PT ;  /* 0x00000005ff177c10 */ /* 0x000fe20008ffe4ff */
        /* <DEDUP_REMOVED lines=11> */
[----:B------:R1:W2:Y:S01]  /*54e0*/  LDC.64 R2, c[0x4][R0] ;  /* 0x0100000000027b82 */ /* 0x0002a20000000a00 */
[----:B------:R-:W3:Y:S01]  /*54f0*/  LDCU.64 UR6, c[0x4][0x2d0] ;  /* 0x01005a00ff0677ac */ /* 0x000ee20008000a00 */
[----:B------:R-:W-:Y:S01]  /*5500*/  MOV R13, RZ ;  /* 0x000000ff000d7202 */ /* 0x000fe20000000f00 */
[----:B------:R-:W4:Y:S01]  /*5510*/  LDCU.64 UR8, c[0x4][0x8] ;  /* 0x01000100ff0877ac */ /* 0x000f220008000a00 */
[----:B0-----:R-:W-:Y:S01]  /*5520*/  MOV R4, UR4 ;  /* 0x0000000400047c02 */ /* 0x001fe20008000f00 */
[----:B------:R-:W-:Y:S01]  /*5530*/  IMAD.U32 R5, RZ, RZ, UR5 ;  /* 0x00000005ff057e24 */ /* 0x000fe2000f8e00ff */
[----:B---3--:R-:W-:-:S02]  /*5540*/  MOV R6, UR6 ;  /* 0x0000000600067c02 */ /* 0x008fc40008000f00 */
[----:B------:R-:W-:Y:S01]  /*5550*/  MOV R7, UR7 ;  /* 0x0000000700077c02 */ /* 0x000fe20008000f00 */
[----:B----4-:R-:W-:Y:S01]  /*5560*/  IMAD.U32 R10, RZ, RZ, UR8 ;  /* 0x00000008ff0a7e24 */ /* 0x010fe2000f8e00ff */
[----:B-1----:R-:W-:-:S07]  /*5570*/  MOV R11, UR9 ;  /* 0x00000009000b7c02 */ /* 0x002fce0008000f00 */
[----:B------:R-:W-:-:S07]  /*5580*/  LEPC R20, `(.L_x_5560) ;  /* 0x000000001014794e */ /* 0x000fce0000000000 */
[----:B--2--5:R-:W-:Y:S05]  /*5590*/  CALL.ABS.NOINC R2 ;  /* 0x0000000002007343 */ /* 0x024fea0003c00000 */
.L_x_5560:
[----:B------:R-:W-:Y:S05]  /*55a0*/  BSYNC.RECONVERGENT B6 ;  /* 0x0000000000067941 */ /* 0x000fea0003800200 */
.L_x_5559:
        /* <DEDUP_REMOVED lines=23> */
[----:B--2---:R-:W-:Y:S05]  /*5720*/  CALL.ABS.NOINC R2 ;  /* 0x0000000002007343 */ /* 0x004fea0003c00000 */
.L_x_5562:
[----:B------:R-:W-:Y:S05]  /*5730*/  BSYNC.RECONVERGENT B6 ;  /* 0x0000000000067941 */ /* 0x000fea0003800200 */
.L_x_5561:
[----:B------:R-:W-:Y:S01]  /*5740*/  ISETP.GT.AND P1, PT, R19, 0xfffff, PT ;  /* 0x000fffff1300780c */ /* 0x000fe20003f24270 */
[----:B------:R-:W-:Y:S01]  /*5750*/  IMAD.MOV.U32 R3, RZ, RZ, R19 ;  /* 0x000000ffff037224 */ /* 0x000fe200078e0013 */
[----:B------:R-:W-:Y:S01]  /*5760*/  MOV R2, R18 ;  /* 0x0000001200027202 */ /* 0x000fe20000000f00 */
[----:B------:R-:W-:Y:S01]  /*5770*/  BSSY.RECONVERGENT B0, `(.L_x_5563) ;  /* 0x00000c4000007945 */ /* 0x000fe20003800200 */
[----:B------:R-:W-:Y:S01]  /*5780*/  MOV R0, R19 ;  /* 0x0000001300007202 */ /* 0x000fe20000000f00 */
[----:B------:R-:W0:Y:S02]  /*5790*/  DADD R4, -RZ, -R18 ;  /* 0x00000000ff047229 */ /* 0x000e240000000912 */
[----:B0-----:R-:W-:-:S15]  /*57a0*/  FSETP.GEU.FTZ.AND P0, PT, R5, 1.7916666269302368164, PT ;  /* 0x3fe555550500780b */ /* 0x001fde0003f1e000 */
[----:B------:R-:W-:-:S15]  /*57b0*/  NOP ;  /* 0x0000000000007918 */ /* 0x000fde0000000000 */
[----:B------:R-:W-:-:S15]  /*57c0*/  NOP ;  /* 0x0000000000007918 */ /* 0x000fde0000000000 */
[----:B------:R-:W-:-:S15]  /*57d0*/  NOP ;  /* 0x0000000000007918 */ /* 0x000fde0000000000 */
[----:B------:R-:W-:-:S02]  /*57e0*/  NOP ;  /* 0x0000000000007918 */ /* 0x000fc40000000000 */
[----:B------:R-:W0:Y:S02]  /*57f0*/  @!P1 DMUL R2, R18, 1.80143985094819840000e+16 ;  /* 0x4350000012029828 */ /* 0x000e240000000000 */
[----:B0-----:R-:W-:-:S05]  /*5800*/  @!P1 MOV R0, R3 ;  /* 0x0000000300009202 */ /* 0x001fca0000000f00 */
[----:B------:R-:W-:-:S05]  /*5810*/  VIADD R6, R0, 0xffffffff ;  /* 0xffffffff00067836 */ /* 0x000fca0000000000 */
[----:B------:R-:W-:-:S13]  /*5820*/  ISETP.GE.U32.AND P2, PT, R6, 0x7fefffff, PT ;  /* 0x7fefffff0600780c */ /* 0x000fda0003f46070 */
[----:B------:R-:W-:Y:S02]  /*5830*/  @P2 MOV R6, 0x0 ;  /* 0x0000000000062802 */ /* 0x000fe40000000f00 */
[----:B------:R-:W-:Y:S02]  /*5840*/  @P2 MOV R7, 0x7ff00000 ;  /* 0x7ff0000000072802 */ /* 0x000fe40000000f00 */
[----:B------:R-:W-:-:S15]  /*5850*/  @P2 LOP3.LUT P3, RZ, R3, 0x7fffffff, RZ, 0xc0, !PT ;  /* 0x7fffffff03ff2812 */ /* 0x000fde000786c0ff */
[----:B------:R-:W-:-:S15]  /*5860*/  NOP ;  /* 0x0000000000007918 */ /* 0x000fde0000000000 */
[----:B------:R-:W-:-:S05]  /*5870*/  NOP ;  /* 0x0000000000007918 */ /* 0x000fca0000000000 */
[----:B------:R-:W0:Y:S02]  /*5880*/  @P2 DFMA R6, R2, R6, +INF ;  /* 0x7ff000000206242b */ /* 0x000e240000000006 */
[----:B0-----:R-:W-:Y:S01]  /*5890*/  @P2 FSEL R28, R6, RZ, P3 ;  /* 0x000000ff061c2208 */ /* 0x001fe20001800000 */
[----:B------:R-:W-:Y:S01]  /*58a0*/  IMAD.MOV.U32 R6, RZ, RZ, R18 ;  /* 0x000000ffff067224 */ /* 0x000fe200078e0012 */
[----:B------:R-:W-:Y:S02]  /*58b0*/  @P2 FSEL R29, R7, -QNAN , P3 ;  /* 0xfff00000071d2808 */ /* 0x000fe40001800000 */
[----:B------:R-:W-:Y:S01]  /*58c0*/  MOV R7, 0xfffffc01 ;  /* 0xfffffc0100077802 */ /* 0x000fe20000000f00 */
[----:B------:R-:W-:Y:S01]  /*58d0*/  @!P1 IMAD.MOV.U32 R7, RZ, RZ, -0x435 ;  /* 0xfffffbcbff079424 */ /* 0x000fe200078e00ff */
        /* <DEDUP_REMOVED lines=20> */
[----:B------:R-:W-:Y:S02]  /*5a20*/  MOV R3, 0x43300000 ;  /* 0x4330000000037802 */ /* 0x000fe40000000f00 */
[----:B------:R-:W-:-:S04]  /*5a30*/  @P1 IADD3 R2, PT, PT, R2, 0x1, RZ ;  /* 0x0000000102021810 */ /* 0x000fc80007ffe0ff */
[----:B------:R-:W-:-:S15]  /*5a40*/  LOP3.LUT R2, R2, 0x80000000, RZ, 0x3c, !PT ;  /* 0x8000000002027812 */ /* 0x000fde00078e3cff */
[----:B------:R-:W-:-:S15]  /*5a50*/  NOP ;  /* 0x0000000000007918 */ /* 0x000fde0000000000 */
[----:B------:R-:W-:-:S15]  /*5a60*/  NOP ;  /* 0x0000000000007918 */ /* 0x000fde0000000000 */
[----:B------:R-:W-:-:S09]  /*5a70*/  NOP ;  /* 0x0000000000007918 */ /* 0x000fd20000000000 */
[----:B0-----:R0:W1:Y:S02]  /*5a80*/  DFMA R6, -R14, R12, 1 ;  /* 0x3ff000000e06742b */ /* 0x001064000000010c */
[----:B0-----:R-:W-:Y:S02]  /*5a90*/  MOV R14, 0x8b7a8b04 ;  /* 0x8b7a8b04000e7802 */ /* 0x001fe40000000f00 */
[----:B------:R-:W-:-:S15]  /*5aa0*/  MOV R15, 0x3ed0ee25 ;  /* 0x3ed0ee25000f7802 */ /* 0x000fde0000000f00 */
        /* <DEDUP_REMOVED lines=144> */
.L_x_5564:
[----:B------:R-:W-:Y:S05]  /*63b0*/  BSYNC.RECONVERGENT B0 ;  /* 0x0000000000007941 */ /* 0x000fea0003800200 */
.L_x_5563:
        /* <DEDUP_REMOVED lines=10> */
[----:B--2---:R-:W-:Y:S02]  /*6460*/  @!P0 MOV R19, R3 ;  /* 0x0000000300138202 */ /* 0x004fe40000000f00 */
[----:B------:R-:W-:-:S03]  /*6470*/  @!P0 MOV R18, R2 ;  /* 0x0000000200128202 */ /* 0x000fc60000000f00 */
[----:B------:R-:W-:-:S05]  /*6480*/  VIADD R0, R19, 0xffffffff ;  /* 0xffffffff13007836 */ /* 0x000fca0000000000 */
[----:B------:R-:W-:Y:S01]  /*6490*/  ISETP.GE.U32.AND P1, PT, R0, 0x7fefffff, PT ;  /* 0x7fefffff0000780c */ /* 0x000fe20003f26070 */
[----:B------:R-:W-:Y:S01]  /*64a0*/  IMAD.MOV.U32 R0, RZ, RZ, -0x3ff ;  /* 0xfffffc01ff007424 */ /* 0x000fe200078e00ff */
[----:B------:R-:W-:-:S11]  /*64b0*/  @!P0 MOV R0, 0xfffffbcb ;  /* 0xfffffbcb00008802 */ /* 0x000fd60000000f00 */
[----:B------:R-:W-:Y:S02]  /*64c0*/  @P1 MOV R4, 0x0 ;  /* 0x0000000000041802 */ /* 0x000fe40000000f00 */
[----:B------:R-:W-:Y:S02]  /*64d0*/  @P1 MOV R5, 0x7ff00000 ;  /* 0x7ff0000000051802 */ /* 0x000fe40000000f00 */
[----:B------:R-:W-:-:S15]  /*64e0*/  @P1 LOP3.LUT P2, RZ, R3, 0x7fffffff, RZ, 0xc0, !PT ;  /* 0x7fffffff03ff1812 */ /* 0x000fde000784c0ff */
[----:B------:R-:W-:-:S15]  /*64f0*/  NOP ;  /* 0x0000000000007918 */ /* 0x000fde0000000000 */
[----:B------:R-:W-:-:S05]  /*6500*/  NOP ;  /* 0x0000000000007918 */ /* 0x000fca0000000000 */
        /* <DEDUP_REMOVED lines=12> */
[----:B------:R-:W-:Y:S01]  /*65d0*/  @P0 IADD3 R5, PT, PT, R3, -0x100000, RZ ;  /* 0xfff0000003050810 */ /* 0x000fe20007ffe0ff */
[----:B------:R-:W-:-:S03]  /*65e0*/  @P0 VIADD R0, R0, 0x1 ;  /* 0x0000000100000836 */ /* 0x000fc60000000000 */
[----:B------:R-:W-:-:S06]  /*65f0*/  @P0 MOV R3, R5 ;  /* 0x0000000500030202 */ /* 0x000fcc0000000f00 */
[----:B------:R-:W2:Y:S02]  /*6600*/  DADD R12, R2, 1 ;  /* 0x3ff00000020c7429 */ /* 0x000ea40000000000 */
[----:B--2---:R-:W2:-:S15]  /*6610*/  MUFU.RCP64H R5, R13 ;  /* 0x0000000d00057308 */ /* 0x004e9e0000001800 */
[----:B------:R-:W-:-:S15]  /*6620*/  NOP ;  /* 0x0000000000007918 */ /* 0x000fde0000000000 */
[----:B------:R-:W-:-:S15]  /*6630*/  NOP ;  /* 0x0000000000007918 */ /* 0x000fde0000000000 */
[----:B------:R-:W-:-:S15]  /*6640*/  NOP ;  /* 0x0000000000007918 */ /* 0x000fde0000000000 */
[----:B------:R-:W-:-:S02]  /*6650*/  NOP ;  /* 0x0000000000007918 */ /* 0x000fc40000000000 */
[----:B0-----:R0:W-:Y:S02]  /*6660*/  DADD R10, R2, -1 ;  /* 0xbff00000020a7429 */ /* 0x0011e40000000000 */
[----:B0-----:R-:W-:Y:S02]  /*6670*/  LOP3.LUT R2, R0, 0x80000000, RZ, 0x3c, !PT ;  /* 0x8000000000027812 */ /* 0x001fe400078e3cff */
[----:B------:R-:W-:-:S15]  /*6680*/  MOV R3, 0x43300000 ;  /* 0x4330000000037802 */ /* 0x000fde0000000f00 */
[----:B------:R-:W-:-:S15]  /*6690*/  NOP ;  /* 0x0000000000007918 */ /* 0x000fde0000000000 */
[----:B------:R-:W-:-:S15]  /*66a0*/  NOP ;  /* 0x0000000000007918 */ /* 0x000fde0000000000 */
[----:B------:R-:W-:-:S15]  /*66b0*/  NOP ;  /* 0x0000000000007918 */ /* 0x000fde0000000000 */
[----:B--2---:R0:W2:Y:S02]  /*66c0*/  DFMA R6, -R12, R4, 1 ;  /* 0x3ff000000c06742b */ /* 0x0040a40000000104 */
        /* <DEDUP_REMOVED lines=148> */
.L_x_5566:
        /* <DEDUP_REMOVED lines=33> */
[----:B--2---:R-:W0:-:S15]  /*7220*/  DMUL R8, R18, -R2 ;  /* 0x8000000212087228 */ /* 0x004e1e0000000000 */
        /* <DEDUP_REMOVED lines=14> */
[----:B-1----:R-:W-:Y:S05]  /*7310*/  CALL.REL.NOINC `($__internal_24_$__cuda_sm20_div_rn_f64_full) ;  /* 0x0000000400a87944 */ /* 0x002fea0003c00000 */
[----:B------:R-:W-:Y:S01]  /*7320*/  IMAD.MOV.U32 R2, RZ, RZ, R12 ;  /* 0x000000ffff027224 */ /* 0x000fe200078e000c */
[----:B------:R-:W-:-:S07]  /*7330*/  MOV R3, R13 ;  /* 0x0000000d00037202 */ /* 0x000fce0000000f00 */
.L_x_5569:
[----:B------:R-:W-:Y:S05]  /*7340*/  BSYNC.RECONVERGENT B1 ;  /* 0x0000000000017941 */ /* 0x000fea0003800200 */
.L_x_5568:
        /* <DEDUP_REMOVED lines=76> */
[----:B0-----:R0:W2:Y:S02]  /*7810*/  DADD R4, -R18, R4 ;  /* 0x0000000012047229 */ /* 0x0010a40000000104 */
.L_x_5567:
[----:B------:R-:W-:Y:S05]  /*7820*/  BSYNC.RECONVERGENT B0 ;  /* 0x0000000000007941 */ /* 0x000fea0003800200 */
.L_x_5565:
[----:B-1----:R-:W1:Y:S02]  /*7830*/  DSETP.GEU.AND P0, PT, R28, -100, PT ;  /* 0xc05900001c00742a */ /* 0x002e640003f0e000 */
[----:B-1----:R-:W-:Y:S02]  /*7840*/  FSEL R6, R28, RZ, P0 ;  /* 0x000000ff1c067208 */ /* 0x002fe40000000000 */
[----:B------:R-:W-:-:S15]  /*7850*/  FSEL R7, R29, -3.390625, P0 ;  /* 0xc05900001d077808 */ /* 0x000fde0000000000 */
[----:B------:R-:W-:-:S15]  /*7860*/  NOP ;  /* 0x0000000000007918 */ /* 0x000fde0000000000 */
[----:B------:R-:W-:-:S15]  /*7870*/  NOP ;  /* 0x0000000000007918 */ /* 0x000fde0000000000 */
[----:B------:R-:W-:-:S15]  /*7880*/  NOP ;  /* 0x0000000000007918 */ /* 0x000fde0000000000 */
[----:B--2---:R-:W1:Y:S02]  /*7890*/  DSETP.GEU.AND P1, PT, R4, -100, PT ;  /* 0xc05900000400742a */ /* 0x004e640003f2e000 */
[----:B-1----:R-:W-:Y:S02]  /*78a0*/  FSEL R4, R4, RZ, P1 ;  /* 0x000000ff04047208 */ /* 0x002fe40000800000 */
        /* <DEDUP_REMOVED lines=9> */
[----:B------:R-:W1:-:S15]  /*7940*/  DMUL R16, R16, R6 ;  /* 0x0000000610107228 */ /* 0x000e5e0000000000 */
[----:B------:R-:W-:-:S15]  /*7950*/  NOP ;  /* 0x0000000000007918 */ /* 0x000fde0000000000 */
[----:B------:R-:W-:-:S15]  /*7960*/  NOP ;  /* 0x0000000000007918 */ /* 0x000fde0000000000 */
[----:B------:R-:W-:-:S15]  /*7970*/  NOP ;  /* 0x0000000000007918 */ /* 0x000fde0000000000 */
[----:B------:R-:W-:-:S04]  /*7980*/  NOP ;  /* 0x0000000000007918 */ /* 0x000fc80000000000 */
[----:B-1----:R-:W1:Y:S02]  /*7990*/  DFMA R2, R2, R4, -R16 ;  /* 0x000000040202722b */ /* 0x002e640000000810 */
[----:B-1----:R-:W-:Y:S01]  /*79a0*/  STG.E.64 desc[UR36][R22.64], R2 ;  /* 0x0000000216007986 */ /* 0x002fe2000c101b24 */
[----:B------:R-:W-:Y:S05]  /*79b0*/  EXIT ;  /* 0x000000000000794d */ /* 0x000fea0003800000 */
        .weak           $__internal_24_$__cuda_sm20_div_rn_f64_full
        .type           $__internal_24_$__cuda_sm20_div_rn_f64_full,@function
        .size           $__internal_24_$__cuda_sm20_div_rn_f64_full,(.L_x_10650 - $__internal_24_$__cuda_sm20_div_rn_f64_full)
$__internal_24_$__cuda_sm20_div_rn_f64_full:
[C---:B------:R-:W-:Y:S01]  /*79c0*/  FSETP.GEU.AND P2, PT, |R5|.reuse, 1.469367938527859385e-39, PT ;  /* 0x001000000500780b */ /* 0x040fe20003f4e200 */
[----:B------:R-:W-:Y:S01]  /*79d0*/  IMAD.MOV.U32 R24, RZ, RZ, 0x1ca00000 ;  /* 0x1ca00000ff187424 */ /* 0x000fe200078e00ff */
[----:B------:R-:W-:Y:S01]  /*79e0*/  LOP3.LUT R3, R5, 0x7ff00000, RZ, 0xc0, !PT ;  /* 0x7ff0000005037812 */ /* 0x000fe200078ec0ff */
[----:B------:R-:W-:Y:S01]  /*79f0*/  BSSY.RECONVERGENT B2, `(.L_x_5570) ;  /* 0x0000079000027945 */ /* 0x000fe20003800200 */
[C---:B------:R-:W-:Y:S02]  /*7a00*/  LOP3.LUT R26, R7.reuse, 0x7ff00000, RZ, 0xc0, !PT ;  /* 0x7ff00000071a7812 */ /* 0x040fe400078ec0ff */
[----:B------:R-:W-:Y:S01]  /*7a10*/  FSETP.GEU.AND P0, PT, |R7|, 1.469367938527859385e-39, PT ;  /* 0x001000000700780b */ /* 0x000fe20003f0e200 */
[----:B------:R-:W-:Y:S01]  /*7a20*/  IMAD.MOV.U32 R27, RZ, RZ, R3 ;  /* 0x000000ffff1b7224 */ /* 0x000fe200078e0003 */
[----:B------:R-:W-:Y:S02]  /*7a30*/  ISETP.GE.U32.AND P1, PT, R3, R26, PT ;  /* 0x0000001a0300720c */ /* 0x000fe40003f26070 */
[----:B------:R-:W-:-:S02]  /*7a40*/  LOP3.LUT R8, R7, 0x800fffff, RZ, 0xc0, !PT ;  /* 0x800fffff07087812 */ /* 0x000fc400078ec0ff */
[----:B------:R-:W-:Y:S02]  /*7a50*/  SEL R11, R24, 0x63400000, !P1 ;  /* 0x63400000180b7807 */ /* 0x000fe40004800000 */
[----:B------:R-:W-:Y:S02]  /*7a60*/  @!P2 LOP3.LUT R10, R7, 0x7ff00000, RZ, 0xc0, !PT ;  /* 0x7ff00000070aa812 */ /* 0x000fe400078ec0ff */
[----:B------:R-:W-:Y:S02]  /*7a70*/  LOP3.LUT R9, R8, 0x3ff00000, RZ, 0xfc, !PT ;  /* 0x3ff0000008097812 */ /* 0x000fe400078efcff */
[----:B------:R-:W-:Y:S02]  /*7a80*/  @!P2 ISETP.GE.U32.AND P3, PT, R3, R10, PT ;  /* 0x0000000a0300a20c */ /* 0x000fe40003f66070 */
[----:B------:R-:W-:Y:S02]  /*7a90*/  MOV R8, R6 ;  /* 0x0000000600087202 */ /* 0x000fe40000000f00 */
[----:B------:R-:W-:-:S02]  /*7aa0*/  @!P2 SEL R21, R24, 0x63400000, !P3 ;  /* 0x634000001815a807 */ /* 0x000fc40005800000 */
[--C-:B------:R-:W-:Y:S02]  /*7ab0*/  LOP3.LUT R11, R11, 0x800fffff, R5.reuse, 0xf8, !PT ;  /* 0x800fffff0b0b7812 */ /* 0x100fe400078ef805 */
[----:B------:R-:W-:Y:S01]  /*7ac0*/  @!P2 LOP3.LUT R21, R21, 0x80000000, R5, 0xf8, !PT ;  /* 0x800000001515a812 */ /* 0x000fe200078ef805 */
[----:B------:R-:W0:Y:S01]  /*7ad0*/  @!P0 DMUL R8, R6, 8.98846567431157953865e+307 ;  /* 0x7fe0000006088828 */ /* 0x000e220000000000 */
[----:B------:R-:W-:Y:S01]  /*7ae0*/  MOV R10, R4 ;  /* 0x00000004000a7202 */ /* 0x000fe20000000f00 */
[----:B0-----:R-:W0:Y:S01]  /*7af0*/  MUFU.RCP64H R13, R9 ;  /* 0x00000009000d7308 */ /* 0x001e220000001800 */
[----:B------:R-:W-:Y:S02]  /*7b00*/  @!P2 LOP3.LUT R21, R21, 0x100000, RZ, 0xfc, !PT ;  /* 0x001000001515a812 */ /* 0x000fe400078efcff */
[----:B------:R-:W-:Y:S02]  /*7b10*/  @!P2 MOV R20, RZ ;  /* 0x000000ff0014a202 */ /* 0x000fe40000000f00 */
[----:B------:R-:W-:-:S02]  /*7b20*/  @!P0 LOP3.LUT R26, R9, 0x7ff00000, RZ, 0xc0, !PT ;  /* 0x7ff00000091a8812 */ /* 0x000fc400078ec0ff */
[----:B------:R-:W-:Y:S02]  /*7b30*/  MOV R12, 0x1 ;  /* 0x00000001000c7802 */ /* 0x000fe40000000f00 */
[----:B------:R-:W-:-:S15]  /*7b40*/  IADD3 R31, PT, PT, R26, -0x1, RZ ;  /* 0xffffffff1a1f7810 */ /* 0x000fde0007ffe0ff */
[----:B------:R-:W-:-:S15]  /*7b50*/  NOP ;  /* 0x0000000000007918 */ /* 0x000fde0000000000 */
[----:B------:R-:W-:-:S15]  /*7b60*/  NOP ;  /* 0x0000000000007918 */ /* 0x000fde0000000000 */
[----:B------:R-:W-:-:S08]  /*7b70*/  NOP ;  /* 0x0000000000007918 */ /* 0x000fd00000000000 */
[----:B------:R-:W1:Y:S02]  /*7b80*/  @!P2 DFMA R10, R10, 2, -R20 ;  /* 0x400000000a0aa82b */ /* 0x000e640000000814 */
[----:B-1----:R-:W-:-:S04]  /*7b90*/  @!P2 LOP3.LUT R27, R11, 0x7ff00000, RZ, 0xc0, !PT ;  /* 0x7ff000000b1ba812 */ /* 0x002fc800078ec0ff */
[----:B------:R-:W-:-:S04]  /*7ba0*/  IADD3 R30, PT, PT, R27, -0x1, RZ ;  /* 0xffffffff1b1e7810 */ /* 0x000fc80007ffe0ff */
[----:B------:R-:W-:-:S04]  /*7bb0*/  ISETP.GT.U32.AND P0, PT, R30, 0x7feffffe, PT ;  /* 0x7feffffe1e00780c */ /* 0x000fc80003f04070 */
[----:B------:R-:W-:-:S15]  /*7bc0*/  ISETP.GT.U32.OR P0, PT, R31, 0x7feffffe, P0 ;  /* 0x7feffffe1f00780c */ /* 0x000fde0000704470 */
[----:B------:R-:W-:-:S15]  /*7bd0*/  NOP ;  /* 0x0000000000007918 */ /* 0x000fde0000000000 */
[----:B------:R-:W-:-:S15]  /*7be0*/  NOP ;  /* 0x0000000000007918 */ /* 0x000fde0000000000 */
[----:B------:R-:W-:-:S05]  /*7bf0*/  NOP ;  /* 0x0000000000007918 */ /* 0x000fca0000000000 */
        /* <DEDUP_REMOVED lines=41> */
[----:B------:R-:W-:Y:S02]  /*7e90*/  SEL R24, R24, 0x63400000, !P0 ;  /* 0x6340000018187807 */ /* 0x000fe40004000000 */
[----:B------:R-:W-:-:S03]  /*7ea0*/  MOV R4, RZ ;  /* 0x000000ff00047202 */ /* 0x000fc60000000f00 */
[----:B------:R-:W-:-:S05]  /*7eb0*/  IMAD.IADD R3, R3, 0x1, -R24 ;  /* 0x0000000103037824 */ /* 0x000fca00078e0a18 */
[----:B------:R-:W-:-:S06]  /*7ec0*/  IADD3 R5, PT, PT, R3, 0x7fe00000, RZ ;  /* 0x7fe0000003057810 */ /* 0x000fcc0007ffe0ff */
        /* <DEDUP_REMOVED lines=9> */
[C---:B------:R-:W-:Y:S01]  /*7f60*/  IADD3 R7, PT, PT, -R3.reuse, RZ, RZ ;  /* 0x000000ff03077210 */ /* 0x040fe20007ffe1ff */
[----:B------:R-:W0:Y:S01]  /*7f70*/  DMUL.RP R4, R20, R4 ;  /* 0x0000000414047228 */ /* 0x000e220000008000 */
[----:B------:R-:W-:Y:S02]  /*7f80*/  MOV R6, RZ ;  /* 0x000000ff00067202 */ /* 0x000fe40000000f00 */
[----:B------:R-:W-:Y:S02]  /*7f90*/  IADD3 R3, PT, PT, -R3, -0x43300000, RZ ;  /* 0xbcd0000003037810 */ /* 0x000fe40007ffe1ff */
[----:B0-----:R-:W-:-:S15]  /*7fa0*/  LOP3.LUT R11, R5, R11, RZ, 0x3c, !PT ;  /* 0x0000000b050b7212 */ /* 0x001fde00078e3cff */
[----:B------:R-:W-:-:S15]  /*7fb0*/  NOP ;  /* 0x0000000000007918 */ /* 0x000fde0000000000 */
[----:B------:R-:W-:-:S15]  /*7fc0*/  NOP ;  /* 0x0000000000007918 */ /* 0x000fde0000000000 */
[----:B------:R-:W-:-:S14]  /*7fd0*/  NOP ;  /* 0x0000000000007918 */ /* 0x000fdc0000000000 */
[----:B------:R-:W0:Y:S02]  /*7fe0*/  DFMA R6, R12, -R6, R20 ;  /* 0x800000060c06722b */ /* 0x000e240000000014 */
[----:B0-----:R-:W-:-:S04]  /*7ff0*/  FSETP.NEU.AND P0, PT, |R7|, R3, PT ;  /* 0x000000030700720b */ /* 0x001fc80003f0d200 */
[----:B------:R-:W-:Y:S02]  /*8000*/  FSEL R12, R4, R12, !P0 ;  /* 0x0000000c040c7208 */ /* 0x000fe40004000000 */
[----:B------:R-:W-:Y:S01]  /*8010*/  FSEL R13, R11, R13, !P0 ;  /* 0x0000000d0b0d7208 */ /* 0x000fe20004000000 */
[----:B------:R-:W-:Y:S06]  /*8020*/  BRA `(.L_x_5572) ;  /* 0x0000000000547947 */ /* 0x000fec0003800000 */
.L_x_5571:
[----:B------:R-:W0:Y:S02]  /*8030*/  DSETP.NAN.AND P0, PT, R4, R4, PT ;  /* 0x000000040400722a */ /* 0x000e240003f08000 */
[----:B0-----:R-:W-:Y:S05]  /*8040*/  @P0 BRA `(.L_x_5573) ;  /* 0x0000000000440947 */ /* 0x001fea0003800000 */
[----:B------:R-:W0:Y:S02]  /*8050*/  DSETP.NAN.AND P0, PT, R6, R6, PT ;  /* 0x000000060600722a */ /* 0x000e240003f08000 */
[----:B0-----:R-:W-:Y:S05]  /*8060*/  @P0 BRA `(.L_x_5574) ;  /* 0x0000000000300947 */ /* 0x001fea0003800000 */
[----:B------:R-:W-:Y:S01]  /*8070*/  ISETP.NE.AND P0, PT, R27, R26, PT ;  /* 0x0000001a1b00720c */ /* 0x000fe20003f05270 */
[----:B------:R-:W-:Y:S01]  /*8080*/  IMAD.MOV.U32 R12, RZ, RZ, 0x0 ;  /* 0x00000000ff0c7424 */ /* 0x000fe200078e00ff */
[----:B------:R-:W-:-:S11]  /*8090*/  MOV R13, 0xfff80000 ;  /* 0xfff80000000d7802 */ /* 0x000fd60000000f00 */
[----:B------:R-:W-:Y:S05]  /*80a0*/  @!P0 BRA `(.L_x_5572) ;  /* 0x0000000000348947 */ /* 0x000fea0003800000 */
[----:B------:R-:W-:Y:S02]  /*80b0*/  ISETP.NE.AND P0, PT, R27, 0x7ff00000, PT ;  /* 0x7ff000001b00780c */ /* 0x000fe40003f05270 */
[----:B------:R-:W-:Y:S02]  /*80c0*/  LOP3.LUT R13, R5, 0x80000000, R7, 0x48, !PT ;  /* 0x80000000050d7812 */ /* 0x000fe400078e4807 */
[----:B------:R-:W-:-:S13]  /*80d0*/  ISETP.EQ.OR P0, PT, R26, RZ, !P0 ;  /* 0x000000ff1a00720c */ /* 0x000fda0004702670 */
[----:B------:R-:W-:Y:S02]  /*80e0*/  @P0 LOP3.LUT R3, R13, 0x7ff00000, RZ, 0xfc, !PT ;  /* 0x7ff000000d030812 */ /* 0x000fe400078efcff */
[----:B------:R-:W-:Y:S01]  /*80f0*/  @!P0 MOV R12, RZ ;  /* 0x000000ff000c8202 */ /* 0x000fe20000000f00 */
[----:B------:R-:W-:Y:S01]  /*8100*/  @P0 IMAD.MOV.U32 R12, RZ, RZ, RZ ;  /* 0x000000ffff0c0224 */ /* 0x000fe200078e00ff */
[----:B------:R-:W-:Y:S01]  /*8110*/  @P0 MOV R13, R3 ;  /* 0x00000003000d0202 */ /* 0x000fe20000000f00 */
[----:B------:R-:W-:Y:S06]  /*8120*/  BRA `(.L_x_5572) ;  /* 0x0000000000147947 */ /* 0x000fec0003800000 */
.L_x_5574:
[----:B------:R-:W-:Y:S02]  /*8130*/  LOP3.LUT R13, R7, 0x80000, RZ, 0xfc, !PT ;  /* 0x00080000070d7812 */ /* 0x000fe400078efcff */
[----:B------:R-:W-:Y:S01]  /*8140*/  MOV R12, R6 ;  /* 0x00000006000c7202 */ /* 0x000fe20000000f00 */
[----:B------:R-:W-:Y:S06]  /*8150*/  BRA `(.L_x_5572) ;  /* 0x0000000000087947 */ /* 0x000fec0003800000 */
.L_x_5573:
[----:B------:R-:W-:Y:S01]  /*8160*/  LOP3.LUT R13, R5, 0x80000, RZ, 0xfc, !PT ;  /* 0x00080000050d7812 */ /* 0x000fe200078efcff */
[----:B------:R-:W-:-:S07]  /*8170*/  IMAD.MOV.U32 R12, RZ, RZ, R4 ;  /* 0x000000ffff0c7224 */ /* 0x000fce00078e0004 */
.L_x_5572:
[----:B------:R-:W-:Y:S05]  /*8180*/  BSYNC.RECONVERGENT B2 ;  /* 0x0000000000027941 */ /* 0x000fea0003800200 */
.L_x_5570:
[----:B------:R-:W-:Y:S01]  /*8190*/  MOV R4, R0 ;  /* 0x0000000000047202 */ /* 0x000fe20000000f00 */
[----:B------:R-:W-:-:S04]  /*81a0*/  HFMA2 R5, -RZ, RZ, 0, 0 ;  /* 0x00000000ff057431 */ /* 0x000fc800000001ff */
[----:B------:R-:W-:Y:S05]  /*81b0*/  RET.REL.NODEC R4 `(_ZN2at6native18elementwise_kernelILi128ELi2EZNS0_22gpu_kernel_impl_nocastIZZZNS0_29binary_cross_entropy_out_cudaERKNS_6TensorES5_RKSt8optionalIS3_ElRS3_ENKUlvE_clEvENKUlvE_clEvEUlddE_EEvRNS_18TensorIteratorBaseERKT_EUliE_EEviT1_) ;  /* 0xffffff7c04907950 */ /* 0x000fea0003c3ffff */
.L_x_5575:
        /* <DEDUP_REMOVED lines=12> */
.L_x_10650:


//--------------------- .text._ZN2at6native27unrolled_elementwise_kernelIZZZNS0_29binary_cross_entropy_out_cudaERKNS_6TensorES4_RKSt8optionalIS2_ElRS2_ENKUlvE_clEvENKUlvE_clEvEUlddE_St5arrayIPcLm3EELi4E23TrivialOffsetCalculatorILi2EjESG_ILi1EjENS0_6memory15LoadWithoutCastENSJ_16StoreWithoutCastEEEviT_T0_T2_T3_T4_T5_ --------------------------
	.section	.text._ZN2at6native27unrolled_elementwise_kernelIZZZNS0_29binary_cross_entropy_out_cudaERKNS_6TensorES4_RKSt8optionalIS2_ElRS2_ENKUlvE_clEvENKUlvE_clEvEUlddE_St5arrayIPcLm3EELi4E23TrivialOffsetCalculatorILi2EjESG_ILi1EjENS0_6memory15LoadWithoutCastENSJ_16StoreWithoutCastEEEviT_T0_T2_T3_T4_T5_,"ax",@progbits
	.align	128
        .global         _ZN2at6native27unrolled_elementwise_kernelIZZZNS0_29binary_cross_entropy_out_cudaERKNS_6TensorES4_RKSt8optionalIS2_ElRS2_ENKUlvE_clEvENKUlvE_clEvEUlddE_St5arrayIPcLm3EELi4E23TrivialOffsetCalculatorILi2EjESG_ILi1EjENS0_6memory15LoadWithoutCastENSJ_16StoreWithoutCastEEEviT_T0_T2_T3_T4_T5_
        .type           _ZN2at6native27unrolled_elementwise_kernelIZZZNS0_29binary_cross_entropy_out_cudaERKNS_6TensorES4_RKSt8optionalIS2_ElRS2_ENKUlvE_clEvENKUlvE_clEvEUlddE_St5arrayIPcLm3EELi4E23TrivialOffsetCalculatorILi2EjESG_ILi1EjENS0_6memory15LoadWithoutCastENSJ_16StoreWithoutCastEEEviT_T0_T2_T3_T4_T5_,@function
        .size           _ZN2at6native27unrolled_elementwise_kernelIZZZNS0_29binary_cross_entropy_out_cudaERKNS_6TensorES4_RKSt8optionalIS2_ElRS2_ENKUlvE_clEvENKUlvE_clEvEUlddE_St5arrayIPcLm3EELi4E23TrivialOffsetCalculatorILi2EjESG_ILi1EjENS0_6memory15LoadWithoutCastENSJ_16StoreWithoutCastEEEviT_T0_T2_T3_T4_T5_,(.L_x_10651 - _ZN2at6native27unrolled_elementwise_kernelIZZZNS0_29binary_cross_entropy_out_cudaERKNS_6TensorES4_RKSt8optionalIS2_ElRS2_ENKUlvE_clEvENKUlvE_clEvEUlddE_St5arrayIPcLm3EELi4E23TrivialOffsetCalculatorILi2EjESG_ILi1EjENS0_6memory15LoadWithoutCastENSJ_16StoreWithoutCastEEEviT_T0_T2_T3_T4_T5_)
        .other          _ZN2at6native27unrolled_elementwise_kernelIZZZNS0_29binary_cross_entropy_out_cudaERKNS_6TensorES4_RKSt8optionalIS2_ElRS2_ENKUlvE_clEvENKUlvE_clEvEUlddE_St5arrayIPcLm3EELi4E23TrivialOffsetCalculatorILi2EjESG_ILi1EjENS0_6memory15LoadWithoutCastENSJ_16StoreWithoutCastEEEviT_T0_T2_T3_T4_T5_,@"STO_CUDA_ENTRY STV_DEFAULT"
_ZN2at6native27unrolled_elementwise_kernelIZZZNS0_29binary_cross_entropy_out_cudaERKNS_6TensorES4_RKSt8optionalIS2_ElRS2_ENKUlvE_clEvENKUlvE_clEvEUlddE_St5arrayIPcLm3EELi4E23TrivialOffsetCalculatorILi2EjESG_ILi1EjENS0_6memory15LoadWithoutCastENSJ_16StoreWithoutCastEEEviT_T0_T2_T3_T4_T5_:
.text._ZN2at6native27unrolled_elementwise_kernelIZZZNS0_29binary_cross_entropy_out_cudaERKNS_6TensorES4_RKSt8optionalIS2_ElRS2_ENKUlvE_clEvENKUlvE_clEvEUlddE_St5arrayIPcLm3EELi4E23TrivialOffsetCalculatorILi2EjESG_ILi1EjENS0_6memory15LoadWithoutCastENSJ_16StoreWithoutCastEEEviT_T0_T2_T3_T4_T5_:
[----:B------:R-:W0:Y:S01]  /*0000*/  LDC R1, c[0x0][0x37c] ;  /* 0x0000df00ff017b82 */ /* 0x000e220000000800 */
[----:B------:R-:W1:Y:S07]  /*0010*/  S2R R37, SR_CTAID.X ;  /* 0x0000000000257919 */ /* 0x000e6e0000002500 */
[----:B------:R-:W1:Y:S01]  /*0020*/  LDC R2, c[0x0][0x380] ;  /* 0x0000e000ff027b82 */ /* 0x000e620000000800 */
[----:B------:R-:W2:Y:S01]  /*0030*/  LDCU.64 UR36, c[0x0][0x358] ;  /* 0x00006b00ff2477ac */ /* 0x000ea20008000a00 */
[----:B------:R-:W-:Y:S01]  /*0040*/  CS2R R28, SRZ ;  /* 0x00000000001c7805 */ /* 0x000fe2000001ff00 */
[----:B------:R-:W3:Y:S01]  /*0050*/  S2R R0, SR_TID.X ;  /* 0x0000000000007919 */ /* 0x000ee20000002100 */
[----:B------:R-:W-:-:S02]  /*0060*/  CS2R R32, SRZ ;  /* 0x0000000000207805 */ /* 0x000fc4000001ff00 */
[----:B------:R-:W-:Y:S02]  /*0070*/  CS2R R30, SRZ ;  /* 0x00000000001e7805 */ /* 0x000fe4000001ff00 */
[----:B------:R-:W4:Y:S08]  /*0080*/  LDC.64 R12, c[0x0][0x390] ;  /* 0x0000e400ff0c7b82 */ /* 0x000f300000000a00 */
[----:B------:R-:W2:Y:S08]  /*0090*/  LDC.64 R14, c[0x0][0x398] ;  /* 0x0000e600ff0e7b82 */ /* 0x000eb00000000a00 */
[----:B------:R-:W0:Y:S01]  /*00a0*/  LDC.64 R20, c[0x0][0x390] ;  /* 0x0000e400ff147b82 */ /* 0x000e220000000a00 */
[----:B-1----:R-:W-:-:S07]  /*00b0*/  IMAD R35, R37, -0x200, R2 ;  /* 0xfffffe0025237824 */ /* 0x002fce00078e0202 */
[----:B------:R-:W1:Y:S01]  /*00c0*/  LDC.64 R38, c[0x0][0x398] ;  /* 0x0000e600ff267b82 */ /* 0x000e620000000a00 */
[----:B---3--:R-:W-:Y:S01]  /*00d0*/  IMAD.MOV.U32 R2, RZ, RZ, R0 ;  /* 0x000000ffff027224 */ /* 0x008fe200078e0000 */
[----:B------:R-:W-:-:S06]  /*00e0*/  ISETP.GE.AND P0, PT, R0, R35, PT ;  /* 0x000000230000720c */ /* 0x000fcc0003f06270 */
[----:B------:R-:W3:Y:S08]  /*00f0*/  LDC.64 R10, c[0x0][0x390] ;  /* 0x0000e400ff0a7b82 */ /* 0x000ef00000000a00 */
[----:B------:R-:W3:Y:S01]  /*0100*/  LDC.64 R8, c[0x0][0x398] ;  /* 0x0000e600ff087b82 */ /* 0x000ee20000000a00 */
[----:B------:R-:W-:Y:S02]  /*0110*/  @!P0 VIADD R0, R2, 0x80 ;  /* 0x0000008002008836 */ /* 0x000fe40000000000 */
[----:B------:R-:W-:-:S03]  /*0120*/  @!P0 IMAD R3, R37, 0x200, R2 ;  /* 0x0000020025038824 */ /* 0x000fc600078e0202 */
[----:B------:R-:W-:Y:S01]  /*0130*/  ISETP.GE.AND P1, PT, R0, R35, PT ;  /* 0x000000230000720c */ /* 0x000fe20003f26270 */
[C---:B----4-:R-:W-:Y:S01]  /*0140*/  @!P0 IMAD.WIDE.U32 R12, R3.reuse, 0x8, R12 ;  /* 0x00000008030c8825 */ /* 0x050fe200078e000c */
[----:B------:R-:W4:Y:S03]  /*0150*/  LDC.64 R6, c[0x0][0x390] ;  /* 0x0000e400ff067b82 */ /* 0x000f260000000a00 */
[----:B--2---:R-:W-:-:S05]  /*0160*/  @!P0 IMAD.WIDE.U32 R14, R3, 0x8, R14 ;  /* 0x00000008030e8825 */ /* 0x004fca00078e000e */
[----:B------:R-:W2:Y:S01]  /*0170*/  LDC.64 R4, c[0x0][0x398] ;  /* 0x0000e600ff047b82 */ /* 0x000ea20000000a00 */
[----:B------:R-:W-:Y:S02]  /*0180*/  CS2R R22, SRZ ;  /* 0x0000000000167805 */ /* 0x000fe4000001ff00 */
[----:B------:R-:W-:Y:S01]  /*0190*/  CS2R R24, SRZ ;  /* 0x0000000000187805 */ /* 0x000fe2000001ff00 */
[----:B------:R-:W-:Y:S01]  /*01a0*/  @!P1 IMAD R17, R37, 0x200, R0 ;  /* 0x0000020025119824 */ /* 0x000fe200078e0200 */
[----:B------:R-:W-:Y:S01]  /*01b0*/  CS2R R26, SRZ ;  /* 0x00000000001a7805 */ /* 0x000fe2000001ff00 */
[----:B------:R-:W-:Y:S01]  /*01c0*/  @!P1 VIADD R0, R0, 0x80 ;  /* 0x0000008000009836 */ /* 0x000fe20000000000 */
[----:B------:R2:W5:Y:S01]  /*01d0*/  @!P0 LDG.E.64 R32, desc[UR36][R12.64] ;  /* 0x000000240c208981 */ /* 0x000562000c1e1b00 */
[----:B0-----:R-:W-:-:S03]  /*01e0*/  @!P1 IMAD.WIDE.U32 R20, R17, 0x8, R20 ;  /* 0x0000000811149825 */ /* 0x001fc600078e0014 */
[C---:B------:R-:W-:Y:S01]  /*01f0*/  ISETP.GE.AND P3, PT, R0.reuse, R35, PT ;  /* 0x000000230000720c */ /* 0x040fe20003f66270 */
[----:B-1----:R-:W-:Y:S01]  /*0200*/  @!P1 IMAD.WIDE.U32 R38, R17, 0x8, R38 ;  /* 0x0000000811269825 */ /* 0x002fe200078e0026 */
[----:B------:R0:W5:Y:S04]  /*0210*/  @!P1 LDG.E.64 R28, desc[UR36][R20.64] ;  /* 0x00000024141c9981 */ /* 0x000168000c1e1b00 */
[----:B------:R0:W5:Y:S07]  /*0220*/  @!P0 LDG.E.64 R30, desc[UR36][R14.64] ;  /* 0x000000240e1e8981 */ /* 0x00016e000c1e1b00 */
[----:B------:R-:W-:Y:S01]  /*0230*/  @!P3 LEA R19, R37, R0, 0x9 ;  /* 0x000000002513b211 */ /* 0x000fe200078e48ff */
[----:B------:R-:W-:-:S05]  /*0240*/  @!P3 VIADD R0, R0, 0x80 ;  /* 0x000000800000b836 */ /* 0x000fca0000000000 */
[----:B------:R-:W-:Y:S01]  /*0250*/  ISETP.GE.AND P2, PT, R0, R35, PT ;  /* 0x000000230000720c */ /* 0x000fe20003f46270 */
[----:B---3--:R-:W-:Y:S01]  /*0260*/  @!P3 IMAD.WIDE.U32 R10, R19, 0x8, R10 ;  /* 0x00000008130ab825 */ /* 0x008fe200078e000a */
[----:B------:R-:W-:-:S03]  /*0270*/  CS2R R16, SRZ ;  /* 0x0000000000107805 */ /* 0x000fc6000001ff00 */
[----:B------:R-:W-:Y:S01]  /*0280*/  @!P3 IMAD.WIDE.U32 R8, R19, 0x8, R8 ;  /* 0x000000081308b825 */ /* 0x000fe200078e0008 */
[----:B------:R-:W-:Y:S02]  /*0290*/  CS2R R18, SRZ ;  /* 0x0000000000127805 */ /* 0x000fe4000001ff00 */
[----:B------:R0:W5:Y:S04]  /*02a0*/  @!P1 LDG.E.64 R16, desc[UR36][R38.64] ;  /* 0x0000002426109981 */ /* 0x000168000c1e1b00 */
[----:B------:R0:W5:Y:S01]  /*02b0*/  @!P3 LDG.E.64 R18, desc[UR36][R10.64] ;  /* 0x000000240a12b981 */ /* 0x000162000c1e1b00 */
[----:B------:R-:W-:-:S03]  /*02c0*/  @!P2 IMAD R3, R37, 0x200, R0 ;  /* 0x000002002503a824 */ /* 0x000fc600078e0200 */
[----:B------:R0:W5:Y:S01]  /*02d0*/  @!P3 LDG.E.64 R22, desc[UR36][R8.64] ;  /* 0x000000240816b981 */ /* 0x000162000c1e1b00 */
[----:B----4-:R-:W-:-:S04]  /*02e0*/  @!P2 IMAD.WIDE.U32 R6, R3, 0x8, R6 ;  /* 0x000000080306a825 */ /* 0x010fc800078e0006 */
[----:B--2---:R-:W-:Y:S01]  /*02f0*/  @!P2 IMAD.WIDE.U32 R4, R3, 0x8, R4 ;  /* 0x000000080304a825 */ /* 0x004fe200078e0004 */
[----:B------:R0:W5:Y:S04]  /*0300*/  @!P2 LDG.E.64 R24, desc[UR36][R6.64] ;  /* 0x000000240618a981 */ /* 0x000168000c1e1b00 */
[----:B------:R0:W5:Y:S01]  /*0310*/  @!P2 LDG.E.64 R26, desc[UR36][R4.64] ;  /* 0x00000024041aa981 */ /* 0x000162000c1e1b00 */
[----:B------:R-:W-:Y:S01]  /*0320*/  ISETP.GE.AND P0, PT, R2, R35, PT ;  /* 0x000000230200720c */ /* 0x000fe20003f06270 */
[----:B------:R-:W-:-:S12]  /*0330*/  BSSY.RECONVERGENT B6, `(.L_x_5576) ;  /* 0x0000257000067945 */ /* 0x000fd80003800200 */
[----:B0-----:R-:W-:Y:S05]  /*0340*/  @P0 BRA `(.L_x_5577) ;  /* 0x0000002400540947 */ /* 0x001fea0003800000 */
        /* <DEDUP_REMOVED lines=12> */
[----:B------:R-:W1:Y:S02]  /*0410*/  LDCU.64 UR6, c[0x4][0x2d0] ;  /* 0x01005a00ff0677ac */ /* 0x000e640008000a00 */
        /* <DEDUP_REMOVED lines=11> */
.L_x_5579:
[----:B------:R-:W-:Y:S05]  /*04d0*/  BSYNC.RECONVERGENT B7 ;  /* 0x0000000000077941 */ /* 0x000fea0003800200 */
.L_x_5578:
        /* <DEDUP_REMOVED lines=24> */
.L_x_5581:
[----:B------:R-:W-:Y:S05]  /*0660*/  BSYNC.RECONVERGENT B7 ;  /* 0x0000000000077941 */ /* 0x000fea0003800200 */
.L_x_5580:
[----:B------:R-:W-:Y:S01]  /*0670*/  ISETP.GT.AND P0, PT, R33, 0xfffff, PT ;  /* 0x000fffff2100780c */ /* 0x000fe20003f04270 */
[----:B------:R-:W-:Y:S01]  /*0680*/  IMAD.MOV.U32 R4, RZ, RZ, R32 ;  /* 0x000000ffff047224 */ /* 0x000fe200078e0020 */
[----:B------:R-:W-:Y:S01]  /*0690*/  BSSY.RECONVERGENT B0, `(.L_x_5582) ;  /* 0x00000bd000007945 */ /* 0x000fe20003800200 */
[--C-:B------:R-:W-:Y:S02]  /*06a0*/  IMAD.MOV.U32 R5, RZ, RZ, R33.reuse ;  /* 0x000000ffff057224 */ /* 0x100fe400078e0021 */
[----:B------:R-:W-:Y:S02]  /*06b0*/  IMAD.MOV.U32 R0, RZ, RZ, R33 ;  /* 0x000000ffff007224 */ /* 0x000fe400078e0021 */
[----:B------:R-:W-:-:S06]  /*06c0*/  IMAD.MOV.U32 R9, RZ, RZ, -0x3ff ;  /* 0xfffffc01ff097424 */ /* 0x000fcc00078e00ff */
[----:B------:R-:W0:Y:S01]  /*06d0*/  @!P0 DMUL R4, R32, 1.80143985094819840000e+16 ;  /* 0x4350000020048828 */ /* 0x000e220000000000 */
[----:B------:R-:W-:Y:S01]  /*06e0*/  @!P0 IMAD.MOV.U32 R9, RZ, RZ, -0x435 ;  /* 0xfffffbcbff098424 */ /* 0x000fe200078e00ff */
[----:B0-----:R-:W-:-:S05]  /*06f0*/  @!P0 MOV R0, R5 ;  /* 0x0000000500008202 */ /* 0x001fca0000000f00 */
[----:B------:R-:W-:-:S05]  /*0700*/  VIADD R3, R0, 0xffffffff ;  /* 0xffffffff00037836 */ /* 0x000fca0000000000 */
[----:B------:R-:W-:Y:S01]  /*0710*/  ISETP.GT.U32.AND P1, PT, R3, 0x7feffffe, PT ;  /* 0x7feffffe0300780c */ /* 0x000fe20003f24070 */
[----:B------:R-:W-:Y:S01]  /*0720*/  IMAD.MOV.U32 R3, RZ, RZ, R32 ;  /* 0x000000ffff037224 */ /* 0x000fe200078e0020 */
[----:B------:R-:W-:-:S11]  /*0730*/  @!P0 MOV R3, R4 ;  /* 0x0000000400038202 */ /* 0x000fd60000000f00 */
        /* <DEDUP_REMOVED lines=172> */
.L_x_5583:
[----:B------:R-:W-:Y:S01]  /*1200*/  IMAD.MOV.U32 R6, RZ, RZ, 0x0 ;  /* 0x00000000ff067424 */ /* 0x000fe200078e00ff */
[----:B------:R-:W-:Y:S02]  /*1210*/  MOV R7, 0x7ff00000 ;  /* 0x7ff0000000077802 */ /* 0x000fe40000000f00 */
[----:B------:R-:W-:-:S04]  /*1220*/  LOP3.LUT P0, RZ, R5, 0x7fffffff, RZ, 0xc0, !PT ;  /* 0x7fffffff05ff7812 */ /* 0x000fc8000780c0ff */
[----:B------:R-:W0:Y:S02]  /*1230*/  DFMA R4, R4, R6, +INF ;  /* 0x7ff000000404742b */ /* 0x000e240000000006 */
[----:B0-----:R-:W-:Y:S02]  /*1240*/  FSEL R38, R4, RZ, P0 ;  /* 0x000000ff04267208 */ /* 0x001fe40000000000 */
[----:B------:R-:W-:-:S07]  /*1250*/  FSEL R39, R5, -QNAN , P0 ;  /* 0xfff0000005277808 */ /* 0x000fce0000000000 */
.L_x_5584:
[----:B------:R-:W-:Y:S05]  /*1260*/  BSYNC.RECONVERGENT B0 ;  /* 0x0000000000007941 */ /* 0x000fea0003800200 */
.L_x_5582:
        /* <DEDUP_REMOVED lines=56> */
[----:B------:R-:W-:Y:S05]  /*15f0*/  CALL.REL.NOINC `($__internal_25_$__cuda_sm20_div_rn_f64_full) ;  /* 0x0000008400b47944 */ /* 0x000fea0003c00000 */
[----:B------:R-:W-:Y:S01]  /*1600*/  IMAD.MOV.U32 R4, RZ, RZ, R40 ;  /* 0x000000ffff047224 */ /* 0x000fe200078e0028 */
[----:B------:R-:W-:-:S07]  /*1610*/  MOV R5, R41 ;  /* 0x0000002900057202 */ /* 0x000fce0000000f00 */
.L_x_5588:
[----:B------:R-:W-:Y:S05]  /*1620*/  BSYNC.RECONVERGENT B2 ;  /* 0x0000000000027941 */ /* 0x000fea0003800200 */
.L_x_5587:
        /* <DEDUP_REMOVED lines=78> */
.L_x_5586:
        /* <DEDUP_REMOVED lines=12> */
[----:B------:R-:W-:Y:S02]  /*1bd0*/  IMAD.MOV.U32 R0, RZ, RZ, -0x3ff ;  /* 0xfffffc01ff007424 */ /* 0x000fe400078e00ff */
[----:B------:R-:W-:-:S10]  /*1be0*/  @!P0 IMAD.MOV.U32 R0, RZ, RZ, -0x435 ;  /* 0xfffffbcbff008424 */ /* 0x000fd400078e00ff */
[----:B------:R-:W-:Y:S05]  /*1bf0*/  @P1 BRA `(.L_x_5590) ;  /* 0x0000000800b01947 */ /* 0x000fea0003800000 */
[----:B------:R-:W-:Y:S01]  /*1c00*/  LOP3.LUT R3, R33, 0xfffff, RZ, 0xc0, !PT ;  /* 0x000fffff21037812 */ /* 0x000fe200078ec0ff */
[----:B------:R-:W-:Y:S01]  /*1c10*/  UMOV UR4, 0x80000000 ;  /* 0x8000000000047882 */ /* 0x000fe20000000000 */
[----:B------:R-:W-:Y:S01]  /*1c20*/  MOV R4, R32 ;  /* 0x0000002000047202 */ /* 0x000fe20000000f00 */
[----:B------:R-:W-:Y:S01]  /*1c30*/  UMOV UR5, 0x43300000 ;  /* 0x4330000000057882 */ /* 0x000fe20000000000 */
[----:B------:R-:W-:Y:S02]  /*1c40*/  LOP3.LUT R5, R3, 0x3ff00000, RZ, 0xfc, !PT ;  /* 0x3ff0000003057812 */ /* 0x000fe400078efcff */
[----:B------:R-:W-:Y:S02]  /*1c50*/  LEA.HI R0, R33, R0, RZ, 0xc ;  /* 0x0000000021007211 */ /* 0x000fe400078f60ff */
[----:B------:R-:W-:Y:S02]  /*1c60*/  ISETP.GE.U32.AND P0, PT, R5, 0x3ff6a09f, PT ;  /* 0x3ff6a09f0500780c */ /* 0x000fe40003f06070 */
[----:B------:R-:W-:-:S11]  /*1c70*/  MOV R14, RZ ;  /* 0x000000ff000e7202 */ /* 0x000fd60000000f00 */
        /* <DEDUP_REMOVED lines=164> */
.L_x_5590:
[----:B------:R-:W-:Y:S01]  /*26c0*/  IMAD.MOV.U32 R6, RZ, RZ, 0x0 ;  /* 0x00000000ff067424 */ /* 0x000fe200078e00ff */
[----:B------:R-:W-:Y:S01]  /*26d0*/  LOP3.LUT P0, RZ, R5, 0x7fffffff, RZ, 0xc0, !PT ;  /* 0x7fffffff05ff7812 */ /* 0x000fe2000780c0ff */
[----:B------:R-:W-:-:S06]  /*26e0*/  IMAD.MOV.U32 R7, RZ, RZ, 0x7ff00000 ;  /* 0x7ff00000ff077424 */ /* 0x000fcc00078e00ff */
[----:B------:R-:W0:Y:S02]  /*26f0*/  DFMA R4, R4, R6, +INF ;  /* 0x7ff000000404742b */ /* 0x000e240000000006 */
[----:B0-----:R-:W-:Y:S02]  /*2700*/  FSEL R8, R4, RZ, P0 ;  /* 0x000000ff04087208 */ /* 0x001fe40000000000 */
[----:B------:R-:W-:-:S07]  /*2710*/  FSEL R9, R5, -QNAN , P0 ;  /* 0xfff0000005097808 */ /* 0x000fce0000000000 */
.L_x_5589:
[----:B------:R-:W-:Y:S05]  /*2720*/  BSYNC.RECONVERGENT B1 ;  /* 0x0000000000017941 */ /* 0x000fea0003800200 */
.L_x_5585:
        /* <DEDUP_REMOVED lines=23> */
.L_x_5577:
[----:B------:R-:W-:Y:S05]  /*28a0*/  BSYNC.RECONVERGENT B6 ;  /* 0x0000000000067941 */ /* 0x000fea0003800200 */
.L_x_5576:
[----:B-----5:R-:W-:Y:S01]  /*28b0*/  IADD3 R32, PT, PT, R2, 0x80, RZ ;  /* 0x0000008002207810 */ /* 0x020fe20007ffe0ff */
[----:B------:R-:W-:Y:S03]  /*28c0*/  BSSY.RECONVERGENT B6, `(.L_x_5591) ;  /* 0x000025e000067945 */ /* 0x000fe60003800200 */
        /* <DEDUP_REMOVED lines=21> */
[----:B------:R-:W-:Y:S01]  /*2a20*/  IMAD.U32 R7, RZ, RZ, UR7 ;  /* 0x00000007ff077e24 */ /* 0x000fe2000f8e00ff */
[----:B----4-:R-:W-:Y:S01]  /*2a30*/  MOV R10, UR8 ;  /* 0x00000008000a7c02 */ /* 0x010fe20008000f00 */
[----:B------:R-:W-:-:S07]  /*2a40*/  IMAD.U32 R11, RZ, RZ, UR9 ;  /* 0x00000009ff0b7e24 */ /* 0x000fce000f8e00ff */
[----:B------:R-:W-:-:S07]  /*2a50*/  LEPC R20, `(.L_x_5594) ;  /* 0x000000001014794e */ /* 0x000fce0000000000 */
[----:B-1-3--:R-:W-:Y:S05]  /*2a60*/  CALL.ABS.NOINC R14 ;  /* 0x000000000e007343 */ /* 0x00afea0003c00000 */
.L_x_5594:
[----:B------:R-:W-:Y:S05]  /*2a70*/  BSYNC.RECONVERGENT B7 ;  /* 0x0000000000077941 */ /* 0x000fea0003800200 */
.L_x_5593:
        /* <DEDUP_REMOVED lines=20> */
[----:B----4-:R-:W-:Y:S01]  /*2bc0*/  IMAD.U32 R10, RZ, RZ, UR8 ;  /* 0x00000008ff0a7e24 */ /* 0x010fe2000f8e00ff */
[----:B------:R-:W-:-:S07]  /*2bd0*/  MOV R11, UR9 ;  /* 0x00000009000b7c02 */ /* 0x000fce0008000f00 */
[----:B------:R-:W-:-:S07]  /*2be0*/  LEPC R20, `(.L_x_5596) ;  /* 0x000000001014794e */ /* 0x000fce0000000000 */
[----:B-1-3--:R-:W-:Y:S05]  /*2bf0*/  CALL.ABS.NOINC R14 ;  /* 0x000000000e007343 */ /* 0x00afea0003c00000 */
.L_x_5596:
[----:B------:R-:W-:Y:S05]  /*2c00*/  BSYNC.RECONVERGENT B7 ;  /* 0x0000000000077941 */ /* 0x000fea0003800200 */
.L_x_5595:
[----:B------:R-:W-:Y:S01]  /*2c10*/  ISETP.GT.AND P1, PT, R29, 0xfffff, PT ;  /* 0x000fffff1d00780c */ /* 0x000fe20003f24270 */
[----:B0-----:R-:W-:Y:S01]  /*2c20*/  IMAD.MOV.U32 R4, RZ, RZ, R28 ;  /* 0x000000ffff047224 */ /* 0x001fe200078e001c */
        /* <DEDUP_REMOVED lines=11> */
[----:B0-----:R-:W-:-:S04]  /*2ce0*/  @!P1 IMAD.MOV.U32 R0, RZ, RZ, R5 ;  /* 0x000000ffff009224 */ /* 0x001fc800078e0005 */
[----:B------:R-:W-:-:S05]  /*2cf0*/  VIADD R3, R0, 0xffffffff ;  /* 0xffffffff00037836 */ /* 0x000fca0000000000 */
[----:B------:R-:W-:Y:S01]  /*2d00*/  ISETP.GE.U32.AND P2, PT, R3, 0x7fefffff, PT ;  /* 0x7fefffff0300780c */ /* 0x000fe20003f46070 */
[----:B------:R-:W-:Y:S02]  /*2d10*/  IMAD.MOV.U32 R3, RZ, RZ, R28 ;  /* 0x000000ffff037224 */ /* 0x000fe400078e001c */
[----:B------:R-:W-:-:S10]  /*2d20*/  @!P1 IMAD.MOV.U32 R3, RZ, RZ, R4 ;  /* 0x000000ffff039224 */ /* 0x000fd400078e0004 */
[----:B------:R-:W-:Y:S01]  /*2d30*/  @P2 IMAD.MOV.U32 R8, RZ, RZ, 0x0 ;  /* 0x00000000ff082424 */ /* 0x000fe200078e00ff */
[----:B------:R-:W-:Y:S02]  /*2d40*/  @P2 MOV R9, 0x7ff00000 ;  /* 0x7ff0000000092802 */ /* 0x000fe40000000f00 */
[----:B------:R-:W-:-:S15]  /*2d50*/  @P2 LOP3.LUT P3, RZ, R5, 0x7fffffff, RZ, 0xc0, !PT ;  /* 0x7fffffff05ff2812 */ /* 0x000fde000786c0ff */
[----:B------:R-:W-:-:S15]  /*2d60*/  NOP ;  /* 0x0000000000007918 */ /* 0x000fde0000000000 */
[----:B------:R-:W-:-:S07]  /*2d70*/  NOP ;  /* 0x0000000000007918 */ /* 0x000fce0000000000 */
[----:B------:R-:W0:Y:S02]  /*2d80*/  @P2 DFMA R8, R4, R8, +INF ;  /* 0x7ff000000408242b */ /* 0x000e240000000008 */
[----:B0-----:R-:W-:Y:S02]  /*2d90*/  @P2 FSEL R38, R8, RZ, P3 ;  /* 0x000000ff08262208 */ /* 0x001fe40001800000 */
[----:B------:R-:W-:Y:S02]  /*2da0*/  @P2 FSEL R39, R9, -QNAN , P3 ;  /* 0xfff0000009272808 */ /* 0x000fe40001800000 */
[----:B------:R-:W-:Y:S01]  /*2db0*/  FSETP.GT.FTZ.AND P3, PT, R7, -1.6999999284744262695, PT ;  /* 0xbfd999990700780b */ /* 0x000fe20003f74000 */
[----:B------:R-:W-:-:S12]  /*2dc0*/  @P2 BRA `(.L_x_5598) ;  /* 0x0000000800a82947 */ /* 0x000fd80003800000 */
[----:B------:R-:W-:Y:S01]  /*2dd0*/  LOP3.LUT R4, R0, 0xfffff, RZ, 0xc0, !PT ;  /* 0x000fffff00047812 */ /* 0x000fe200078ec0ff */
[----:B------:R-:W-:Y:S01]  /*2de0*/  UMOV UR4, 0x80000000 ;  /* 0x8000000000047882 */ /* 0x000fe20000000000 */
[----:B------:R-:W-:Y:S01]  /*2df0*/  MOV R14, RZ ;  /* 0x000000ff000e7202 */ /* 0x000fe20000000f00 */
        /* <DEDUP_REMOVED lines=13> */
[----:B--2---:R-:W-:Y:S01]  /*2ed0*/  LEA.HI R4, R0, R11, RZ, 0xc ;  /* 0x0000000b00047211 */ /* 0x004fe200078f60ff */
        /* <DEDUP_REMOVED lines=153> */
.L_x_5598:
[----:B------:R-:W-:Y:S05]  /*3870*/  BSYNC.RECONVERGENT B0 ;  /* 0x0000000000007941 */ /* 0x000fea0003800200 */
.L_x_5597:
[----:B------:R-:W-:Y:S04]  /*3880*/  BSSY.RECONVERGENT B1, `(.L_x_5599) ;  /* 0x000014a000017945 */ /* 0x000fe80003800200 */
[----:B------:R-:W-:Y:S05]  /*3890*/  @P3 BRA !P0, `(.L_x_5600) ;  /* 0x0000000c000c3947 */ /* 0x000fea0004000000 */
[----:B------:R-:W3:Y:S02]  /*38a0*/  DADD R28, -R28, 1 ;  /* 0x3ff000001c1c7429 */ /* 0x000ee40000000100 */
[----:B---3--:R-:W-:Y:S01]  /*38b0*/  ISETP.GT.AND P0, PT, R29, 0xfffff, PT ;  /* 0x000fffff1d00780c */ /* 0x008fe20003f04270 */
[----:B------:R-:W-:Y:S02]  /*38c0*/  IMAD.MOV.U32 R4, RZ, RZ, R28 ;  /* 0x000000ffff047224 */ /* 0x000fe400078e001c */
[----:B------:R-:W-:-:S15]  /*38d0*/  IMAD.MOV.U32 R5, RZ, RZ, R29 ;  /* 0x000000ffff057224 */ /* 0x000fde00078e001d */
[----:B------:R-:W-:-:S15]  /*38e0*/  NOP ;  /* 0x0000000000007918 */ /* 0x000fde0000000000 */
[----:B------:R-:W-:-:S15]  /*38f0*/  NOP ;  /* 0x0000000000007918 */ /* 0x000fde0000000000 */
[----:B------:R-:W-:-:S14]  /*3900*/  NOP ;  /* 0x0000000000007918 */ /* 0x000fdc0000000000 */
[----:B------:R-:W3:Y:S02]  /*3910*/  @!P0 DMUL R4, R4, 1.80143985094819840000e+16 ;  /* 0x4350000004048828 */ /* 0x000ee40000000000 */
[----:B---3--:R-:W-:Y:S02]  /*3920*/  @!P0 MOV R29, R5 ;  /* 0x00000005001d8202 */ /* 0x008fe40000000f00 */
[----:B------:R-:W-:-:S03]  /*3930*/  @!P0 MOV R28, R4 ;  /* 0x00000004001c8202 */ /* 0x000fc60000000f00 */
        /* <DEDUP_REMOVED lines=8> */
[----:B------:R-:W-:-:S07]  /*39c0*/  NOP ;  /* 0x0000000000007918 */ /* 0x000fce0000000000 */
        /* <DEDUP_REMOVED lines=22> */
[----:B---3--:R-:W-:Y:S01]  /*3b30*/  LOP3.LUT R4, R0, 0x80000000, RZ, 0x3c, !PT ;  /* 0x8000000000047812 */ /* 0x008fe200078e3cff */
[----:B------:R-:W-:-:S15]  /*3b40*/  IMAD.MOV.U32 R5, RZ, RZ, 0x43300000 ;  /* 0x43300000ff057424 */ /* 0x000fde00078e00ff */
[----:B------:R-:W-:-:S15]  /*3b50*/  NOP ;  /* 0x0000000000007918 */ /* 0x000fde0000000000 */
[----:B------:R-:W-:-:S15]  /*3b60*/  NOP ;  /* 0x0000000000007918 */ /* 0x000fde0000000000 */
[----:B------:R-:W-:-:S15]  /*3b70*/  NOP ;  /* 0x0000000000007918 */ /* 0x000fde0000000000 */
[----:B------:R-:W-:-:S01]  /*3b80*/  NOP ;  /* 0x0000000000007918 */ /* 0x000fc20000000000 */
[----:B0-----:R0:W3:Y:S02]  /*3b90*/  DFMA R8, -R20, R14, 1 ;  /* 0x3ff000001408742b */ /* 0x0010e4000000010e */
[----:B0-----:R-:W-:Y:S02]  /*3ba0*/  IMAD.MOV.U32 R20, RZ, RZ, -0x748574fc ;  /* 0x8b7a8b04ff147424 */ /* 0x001fe400078e00ff */
[----:B------:R-:W-:-:S15]  /*3bb0*/  IMAD.MOV.U32 R21, RZ, RZ, 0x3ed0ee25 ;  /* 0x3ed0ee25ff157424 */ /* 0x000fde00078e00ff */
[----:B------:R-:W-:-:S15]  /*3bc0*/  NOP ;  /* 0x0000000000007918 */ /* 0x000fde0000000000 */
[----:B------:R-:W-:-:S15]  /*3bd0*/  NOP ;  /* 0x0000000000007918 */ /* 0x000fde0000000000 */
[----:B------:R-:W-:-:S15]  /*3be0*/  NOP ;  /* 0x0000000000007918 */ /* 0x000fde0000000000 */
[----:B---3--:R-:W0:-:S15]  /*3bf0*/  DFMA R8, R8, R8, R8 ;  /* 0x000000080808722b */ /* 0x008e1e0000000008 */
        /* <DEDUP_REMOVED lines=102> */
[----:B------:R-:W3:Y:S01]  /*4260*/  DFMA R20, R12, R20, UR4 ;  /* 0x000000040c147e2b */ /* 0x000ee20008000014 */
        /* <DEDUP_REMOVED lines=11> */
[----:B---3--:R-:W0:-:S15]  /*4320*/  DMUL R20, R12, R20 ;  /* 0x000000140c147228 */ /* 0x008e1e0000000000 */
        /* <DEDUP_REMOVED lines=25> */
[----:B0--3--:R-:W-:Y:S05]  /*44c0*/  BRA `(.L_x_5601) ;  /* 0x0000000800147947 */ /* 0x009fea0003800000 */
.L_x_5600:
[----:B0-----:R-:W0:Y:S01]  /*44d0*/  DADD R8, -R28, 2 ;  /* 0x400000001c087429 */ /* 0x001e220000000100 */
[----:B------:R-:W-:Y:S01]  /*44e0*/  MOV R4, 0x1 ;  /* 0x0000000100047802 */ /* 0x000fe20000000f00 */
        /* <DEDUP_REMOVED lines=50> */
[----:B-12---:R-:W-:Y:S05]  /*4810*/  CALL.REL.NOINC `($__internal_25_$__cuda_sm20_div_rn_f64_full) ;  /* 0x00000054002c7944 */ /* 0x006fea0003c00000 */
[----:B------:R-:W-:Y:S01]  /*4820*/  MOV R4, R40 ;  /* 0x0000002800047202 */ /* 0x000fe20000000f00 */
[----:B------:R-:W-:-:S07]  /*4830*/  IMAD.MOV.U32 R5, RZ, RZ, R41 ;  /* 0x000000ffff057224 */ /* 0x000fce00078e0029 */
.L_x_5603:
[----:B------:R-:W-:Y:S05]  /*4840*/  BSYNC.RECONVERGENT B2 ;  /* 0x0000000000027941 */ /* 0x000fea0003800200 */
.L_x_5602:
        /* <DEDUP_REMOVED lines=76> */
[----:B0-----:R0:W3:Y:S02]  /*4d10*/  DADD R8, R10, -R28 ;  /* 0x000000000a087229 */ /* 0x0010e4000000081c */
.L_x_5601:
[----:B------:R-:W-:Y:S05]  /*4d20*/  BSYNC.RECONVERGENT B1 ;  /* 0x0000000000017941 */ /* 0x000fea0003800200 */
.L_x_5599:
[----:B--2---:R-:W2:Y:S02]  /*4d30*/  DSETP.GEU.AND P0, PT, R38, -100, PT ;  /* 0xc05900002600742a */ /* 0x004ea40003f0e000 */
[----:B--2---:R-:W-:Y:S02]  /*4d40*/  FSEL R6, R38, RZ, P0 ;  /* 0x000000ff26067208 */ /* 0x004fe40000000000 */
[----:B------:R-:W-:-:S15]  /*4d50*/  FSEL R7, R39, -3.390625, P0 ;  /* 0xc059000027077808 */ /* 0x000fde0000000000 */
[----:B------:R-:W-:-:S15]  /*4d60*/  NOP ;  /* 0x0000000000007918 */ /* 0x000fde0000000000 */
[----:B------:R-:W-:-:S15]  /*4d70*/  NOP ;  /* 0x0000000000007918 */ /* 0x000fde0000000000 */
[----:B------:R-:W-:-:S15]  /*4d80*/  NOP ;  /* 0x0000000000007918 */ /* 0x000fde0000000000 */
[----:B---3--:R-:W2:-:S15]  /*4d90*/  DSETP.GEU.AND P1, PT, R8, -100, PT ;  /* 0xc05900000800742a */ /* 0x008e9e0003f2e000 */
        /* <DEDUP_REMOVED lines=10> */
[----:B--2---:R-:W-:Y:S02]  /*4e40*/  FSEL R6, R8, RZ, P1 ;  /* 0x000000ff08067208 */ /* 0x004fe40000800000 */
[----:B------:R-:W-:-:S15]  /*4e50*/  FSEL R7, R9, -3.390625, P1 ;  /* 0xc059000009077808 */ /* 0x000fde0000800000 */
[----:B------:R-:W-:-:S15]  /*4e60*/  NOP ;  /* 0x0000000000007918 */ /* 0x000fde0000000000 */
[----:B------:R-:W-:-:S15]  /*4e70*/  NOP ;  /* 0x0000000000007918 */ /* 0x000fde0000000000 */
[----:B------:R-:W-:-:S15]  /*4e80*/  NOP ;  /* 0x0000000000007918 */ /* 0x000fde0000000000 */
[----:B---3--:R2:W3:Y:S02]  /*4e90*/  DFMA R16, R4, R6, -R16 ;  /* 0x000000060410722b */ /* 0x0084e40000000810 */
.L_x_5592:
[----:B------:R-:W-:Y:S05]  /*4ea0*/  BSYNC.RECONVERGENT B6 ;  /* 0x0000000000067941 */ /* 0x000fea0003800200 */
.L_x_5591:
        /* <DEDUP_REMOVED lines=17> */
[----:B------:R-:W1:Y:S01]  /*4fc0*/  LDC.64 R14, c[0x4][R14] ;  /* 0x010000000e0e7b82 */ /* 0x000e620000000a00 */
[----:B------:R-:W-:Y:S01]  /*4fd0*/  IMAD.MOV.U32 R13, RZ, RZ, RZ ;  /* 0x000000ffff0d7224 */ /* 0x000fe200078e00ff */
[----:B------:R-:W5:Y:S01]  /*4fe0*/  LDCU.64 UR8, c[0x4][0x8] ;  /* 0x01000100ff0877ac */ /* 0x000f620008000a00 */
[----:B0-2---:R-:W-:Y:S01]  /*4ff0*/  MOV R4, UR4 ;  /* 0x0000000400047c02 */ /* 0x005fe20008000f00 */
[----:B------:R-:W-:-:S02]  /*5000*/  IMAD.U32 R5, RZ, RZ, UR5 ;  /* 0x00000005ff057e24 */ /* 0x000fc4000f8e00ff */
[----:B----4-:R-:W-:Y:S02]  /*5010*/  IMAD.U32 R6, RZ, RZ, UR6 ;  /* 0x00000006ff067e24 */ /* 0x010fe4000f8e00ff */
[----:B------:R-:W-:Y:S02]  /*5020*/  IMAD.U32 R7, RZ, RZ, UR7 ;  /* 0x00000007ff077e24 */ /* 0x000fe4000f8e00ff */
[----:B-----5:R-:W-:Y:S01]  /*5030*/  IMAD.U32 R10, RZ, RZ, UR8 ;  /* 0x00000008ff0a7e24 */ /* 0x020fe2000f8e00ff */
[----:B------:R-:W-:-:S07]  /*5040*/  MOV R11, UR9 ;  /* 0x00000009000b7c02 */ /* 0x000fce0008000f00 */
[----:B------:R-:W-:-:S07]  /*5050*/  LEPC R20, `(.L_x_5607) ;  /* 0x000000001014794e */ /* 0x000fce0000000000 */
[----:B-1-3--:R-:W-:Y:S05]  /*5060*/  CALL.ABS.NOINC R14 ;  /* 0x000000000e007343 */ /* 0x00afea0003c00000 */
.L_x_5607:
[----:B------:R-:W-:Y:S05]  /*5070*/  BSYNC.RECONVERGENT B7 ;  /* 0x0000000000077941 */ /* 0x000fea0003800200 */
.L_x_5606:
        /* <DEDUP_REMOVED lines=10> */
[----:B------:R-:W-:Y:S01]  /*5120*/  MOV R8, 0x5b ;  /* 0x0000005b00087802 */ /* 0x000fe20000000f00 */
[----:B------:R-:W-:Y:S01]  /*5130*/  IMAD.MOV.U32 R12, RZ, RZ, 0x1 ;  /* 0x00000001ff0c7424 */ /* 0x000fe200078e00ff */
[----:B------:R-:W4:Y:S02]  /*5140*/  LDCU.64 UR6, c[0x4][0x2d0] ;  /* 0x01005a00ff0677ac */ /* 0x000f240008000a00 */
[----:B------:R-:W1:Y:S01]  /*5150*/  LDC.64 R14, c[0x4][R14] ;  /* 0x010000000e0e7b82 */ /* 0x000e620000000a00 */
[----:B------:R-:W-:Y:S01]  /*5160*/  IMAD.MOV.U32 R13, RZ, RZ, RZ ;  /* 0x000000ffff0d7224 */ /* 0x000fe200078e00ff */
[----:B------:R-:W5:Y:S01]  /*5170*/  LDCU.64 UR8, c[0x4][0x8] ;  /* 0x01000100ff0877ac */ /* 0x000f620008000a00 */
[----:B0-2---:R-:W-:Y:S01]  /*5180*/  IMAD.U32 R4, RZ, RZ, UR4 ;  /* 0x00000004ff047e24 */ /* 0x005fe2000f8e00ff */
[----:B------:R-:W-:Y:S01]  /*5190*/  MOV R5, UR5 ;  /* 0x0000000500057c02 */ /* 0x000fe20008000f00 */
[----:B----4-:R-:W-:-:S02]  /*51a0*/  IMAD.U32 R6, RZ, RZ, UR6 ;  /* 0x00000006ff067e24 */ /* 0x010fc4000f8e00ff */
[----:B------:R-:W-:Y:S02]  /*51b0*/  IMAD.U32 R7, RZ, RZ, UR7 ;  /* 0x00000007ff077e24 */ /* 0x000fe4000f8e00ff */
[----:B-----5:R-:W-:Y:S02]  /*51c0*/  IMAD.U32 R10, RZ, RZ, UR8 ;  /* 0x00000008ff0a7e24 */ /* 0x020fe4000f8e00ff */
[----:B------:R-:W-:-:S07]  /*51d0*/  IMAD.U32 R11, RZ, RZ, UR9 ;  /* 0x00000009ff0b7e24 */ /* 0x000fce000f8e00ff */
[----:B------:R-:W-:-:S07]  /*51e0*/  LEPC R20, `(.L_x_5609) ;  /* 0x000000001014794e */ /* 0x000fce0000000000 */
[----:B-1-3--:R-:W-:Y:S05]  /*51f0*/  CALL.ABS.NOINC R14 ;  /* 0x000000000e007343 */ /* 0x00afea0003c00000 */
.L_x_5609:
[----:B------:R-:W-:Y:S05]  /*5200*/  BSYNC.RECONVERGENT B7 ;  /* 0x0000000000077941 */ /* 0x000fea0003800200 */
.L_x_5608:
[----:B------:R-:W-:Y:S01]  /*5210*/  ISETP.GT.AND P1, PT, R19, 0xfffff, PT ;  /* 0x000fffff1300780c */ /* 0x000fe20003f24270 */
[----:B0-2---:R-:W-:Y:S01]  /*5220*/  IMAD.MOV.U32 R4, RZ, RZ, R18 ;  /* 0x000000ffff047224 */ /* 0x005fe200078e0012 */
        /* <DEDUP_REMOVED lines=49> */
[----:B0-----:R0:W2:Y:S02]  /*5540*/  DFMA R10, -R20, R14, 1 ;  /* 0x3ff00000140a742b */ /* 0x0010a4000000010e */
[----:B0-----:R-:W-:Y:S01]  /*5550*/  MOV R20, 0x8b7a8b04 ;  /* 0x8b7a8b0400147802 */ /* 0x001fe20000000f00 */
[----:B------:R-:W-:-:S15]  /*5560*/  IMAD.MOV.U32 R21, RZ, RZ, 0x3ed0ee25 ;  /* 0x3ed0ee25ff157424 */ /* 0x000fde00078e00ff */
        /* <DEDUP_REMOVED lines=145> */
.L_x_5611:
[----:B------:R-:W-:Y:S05]  /*5e80*/  BSYNC.RECONVERGENT B0 ;  /* 0x0000000000007941 */ /* 0x000fea0003800200 */
.L_x_5610:
        /* <DEDUP_REMOVED lines=11> */
[----:B----4-:R-:W-:Y:S02]  /*5f40*/  @!P0 MOV R0, R5 ;  /* 0x0000000500008202 */ /* 0x010fe40000000f00 */
        /* <DEDUP_REMOVED lines=186> */
.L_x_5613:
        /* <DEDUP_REMOVED lines=52> */
[----:B-123--:R-:W-:Y:S05]  /*6e30*/  CALL.REL.NOINC `($__internal_25_$__cuda_sm20_div_rn_f64_full) ;  /* 0x0000002c00a47944 */ /* 0x00efea0003c00000 */
[----:B------:R-:W-:Y:S01]  /*6e40*/  MOV R4, R40 ;  /* 0x0000002800047202 */ /* 0x000fe20000000f00 */
[----:B------:R-:W-:-:S07]  /*6e50*/  IMAD.MOV.U32 R5, RZ, RZ, R41 ;  /* 0x000000ffff057224 */ /* 0x000fce00078e0029 */
.L_x_5616:
[----:B------:R-:W-:Y:S05]  /*6e60*/  BSYNC.RECONVERGENT B2 ;  /* 0x0000000000027941 */ /* 0x000fea0003800200 */
.L_x_5615:
        /* <DEDUP_REMOVED lines=77> */
.L_x_5614:
[----:B------:R-:W-:Y:S05]  /*7340*/  BSYNC.RECONVERGENT B1 ;  /* 0x0000000000017941 */ /* 0x000fea0003800200 */
.L_x_5612:
[----:B--2---:R-:W2:Y:S02]  /*7350*/  DSETP.GEU.AND P0, PT, R28, -100, PT ;  /* 0xc05900001c00742a */ /* 0x004ea40003f0e000 */
[----:B--2---:R-:W-:Y:S02]  /*7360*/  FSEL R4, R28, RZ, P0 ;  /* 0x000000ff1c047208 */ /* 0x004fe40000000000 */
[----:B------:R-:W-:-:S15]  /*7370*/  FSEL R5, R29, -3.390625, P0 ;  /* 0xc05900001d057808 */ /* 0x000fde0000000000 */
[----:B------:R-:W-:-:S15]  /*7380*/  NOP ;  /* 0x0000000000007918 */ /* 0x000fde0000000000 */
[----:B------:R-:W-:-:S15]  /*7390*/  NOP ;  /* 0x0000000000007918 */ /* 0x000fde0000000000 */
[----:B------:R-:W-:-:S15]  /*73a0*/  NOP ;  /* 0x0000000000007918 */ /* 0x000fde0000000000 */
[----:B----4-:R-:W2:-:S15]  /*73b0*/  DSETP.GEU.AND P1, PT, R8, -100, PT ;  /* 0xc05900000800742a */ /* 0x010e9e0003f2e000 */
        /* <DEDUP_REMOVED lines=10> */
[----:B--2---:R-:W-:Y:S02]  /*7460*/  FSEL R4, R8, RZ, P1 ;  /* 0x000000ff08047208 */ /* 0x004fe40000800000 */
[----:B------:R-:W-:-:S15]  /*7470*/  FSEL R5, R9, -3.390625, P1 ;  /* 0xc059000009057808 */ /* 0x000fde0000800000 */
[----:B------:R-:W-:-:S15]  /*7480*/  NOP ;  /* 0x0000000000007918 */ /* 0x000fde0000000000 */
[----:B------:R-:W-:-:S15]  /*7490*/  NOP ;  /* 0x0000000000007918 */ /* 0x000fde0000000000 */
[----:B------:R-:W-:-:S15]  /*74a0*/  NOP ;  /* 0x0000000000007918 */ /* 0x000fde0000000000 */
[----:B0-----:R4:W0:Y:S02]  /*74b0*/  DFMA R18, R18, R4, -R22 ;  /* 0x000000041212722b */ /* 0x0018240000000816 */
.L_x_5605:
[----:B------:R-:W-:Y:S05]  /*74c0*/  BSYNC.RECONVERGENT B6 ;  /* 0x0000000000067941 */ /* 0x000fea0003800200 */
.L_x_5604:
        /* <DEDUP_REMOVED lines=15> */
[----:B------:R0:W1:Y:S01]  /*75c0*/  LDC.64 R14, c[0x4][R0] ;  /* 0x01000000000e7b82 */ /* 0x0000620000000a00 */
[----:B------:R-:W5:Y:S01]  /*75d0*/  LDCU.64 UR6, c[0x4][0x2d0] ;  /* 0x01005a00ff0677ac */ /* 0x000f620008000a00 */
[----:B------:R-:W-:Y:S02]  /*75e0*/  IMAD.MOV.U32 R12, RZ, RZ, 0x1 ;  /* 0x00000001ff0c7424 */ /* 0x000fe400078e00ff */
[----:B------:R-:W-:Y:S01]  /*75f0*/  IMAD.MOV.U32 R13, RZ, RZ, RZ ;  /* 0x000000ffff0d7224 */ /* 0x000fe200078e00ff */
[----:B------:R-:W3:Y:S01]  /*7600*/  LDCU.64 UR8, c[0x4][0x8] ;  /* 0x01000100ff0877ac */ /* 0x000ee20008000a00 */
[----:B0-2-4-:R-:W-:Y:S01]  /*7610*/  MOV R4, UR4 ;  /* 0x0000000400047c02 */ /* 0x015fe20008000f00 */
[----:B------:R-:W-:-:S02]  /*7620*/  IMAD.U32 R5, RZ, RZ, UR5 ;  /* 0x00000005ff057e24 */ /* 0x000fc4000f8e00ff */
[----:B-----5:R-:W-:Y:S02]  /*7630*/  IMAD.U32 R6, RZ, RZ, UR6 ;  /* 0x00000006ff067e24 */ /* 0x020fe4000f8e00ff */
[----:B------:R-:W-:Y:S02]  /*7640*/  IMAD.U32 R7, RZ, RZ, UR7 ;  /* 0x00000007ff077e24 */ /* 0x000fe4000f8e00ff */
[----:B---3--:R-:W-:Y:S01]  /*7650*/  IMAD.U32 R10, RZ, RZ, UR8 ;  /* 0x00000008ff0a7e24 */ /* 0x008fe2000f8e00ff */
[----:B------:R-:W-:-:S07]  /*7660*/  MOV R11, UR9 ;  /* 0x00000009000b7c02 */ /* 0x000fce0008000f00 */
[----:B------:R-:W-:-:S07]  /*7670*/  LEPC R20, `(.L_x_5620) ;  /* 0x000000001014794e */ /* 0x000fce0000000000 */
[----:B-1----:R-:W-:Y:S05]  /*7680*/  CALL.ABS.NOINC R14 ;  /* 0x000000000e007343 */ /* 0x002fea0003c00000 */
.L_x_5620:
[----:B------:R-:W-:Y:S05]  /*7690*/  BSYNC.RECONVERGENT B7 ;  /* 0x0000000000077941 */ /* 0x000fea0003800200 */
.L_x_5619:
        /* <DEDUP_REMOVED lines=10> */
[----:B------:R-:W-:Y:S01]  /*7740*/  MOV R8, 0x5b ;  /* 0x0000005b00087802 */ /* 0x000fe20000000f00 */
[----:B------:R-:W-:Y:S01]  /*7750*/  IMAD.MOV.U32 R12, RZ, RZ, 0x1 ;  /* 0x00000001ff0c7424 */ /* 0x000fe200078e00ff */
[----:B------:R0:W1:Y:S01]  /*7760*/  LDC.64 R14, c[0x4][R0] ;  /* 0x01000000000e7b82 */ /* 0x0000620000000a00 */
[----:B------:R-:W5:Y:S01]  /*7770*/  LDCU.64 UR6, c[0x4][0x2d0] ;  /* 0x01005a00ff0677ac */ /* 0x000f620008000a00 */
[----:B------:R-:W-:Y:S01]  /*7780*/  IMAD.MOV.U32 R13, RZ, RZ, RZ ;  /* 0x000000ffff0d7224 */ /* 0x000fe200078e00ff */
[----:B------:R-:W3:Y:S01]  /*7790*/  LDCU.64 UR8, c[0x4][0x8] ;  /* 0x01000100ff0877ac */ /* 0x000ee20008000a00 */
[----:B0-2-4-:R-:W-:Y:S01]  /*77a0*/  IMAD.U32 R4, RZ, RZ, UR4 ;  /* 0x00000004ff047e24 */ /* 0x015fe2000f8e00ff */
[----:B------:R-:W-:Y:S01]  /*77b0*/  MOV R5, UR5 ;  /* 0x0000000500057c02 */ /* 0x000fe20008000f00 */
[----:B-----5:R-:W-:-:S02]  /*77c0*/  IMAD.U32 R6, RZ, RZ, UR6 ;  /* 0x00000006ff067e24 */ /* 0x020fc4000f8e00ff */
[----:B------:R-:W-:Y:S02]  /*77d0*/  IMAD.U32 R7, RZ, RZ, UR7 ;  /* 0x00000007ff077e24 */ /* 0x000fe4000f8e00ff */
[----:B---3--:R-:W-:Y:S02]  /*77e0*/  IMAD.U32 R10, RZ, RZ, UR8 ;  /* 0x00000008ff0a7e24 */ /* 0x008fe4000f8e00ff */
[----:B------:R-:W-:-:S07]  /*77f0*/  IMAD.U32 R11, RZ, RZ, UR9 ;  /* 0x00000009ff0b7e24 */ /* 0x000fce000f8e00ff */
[----:B------:R-:W-:-:S07]  /*7800*/  LEPC R20, `(.L_x_5622) ;  /* 0x000000001014794e */ /* 0x000fce0000000000 */
[----:B-1----:R-:W-:Y:S05]  /*7810*/  CALL.ABS.NOINC R14 ;  /* 0x000000000e007343 */ /* 0x002fea0003c00000 */
.L_x_5622:
[----:B------:R-:W-:Y:S05]  /*7820*/  BSYNC.RECONVERGENT B7 ;  /* 0x0000000000077941 */ /* 0x000fea0003800200 */
.L_x_5621:
[----:B------:R-:W-:Y:S01]  /*7830*/  ISETP.GT.AND P1, PT, R25, 0xfffff, PT ;  /* 0x000fffff1900780c */ /* 0x000fe20003f24270 */
[----:B0-2-4-:R-:W-:Y:S01]  /*7840*/  IMAD.MOV.U32 R4, RZ, RZ, R24 ;  /* 0x000000ffff047224 */ /* 0x015fe200078e0018 */
        /* <DEDUP_REMOVED lines=197> */
.L_x_5624:
[----:B------:R-:W-:Y:S05]  /*84a0*/  BSYNC.RECONVERGENT B0 ;  /* 0x0000000000007941 */ /* 0x000fea0003800200 */
.L_x_5623:
        /* <DEDUP_REMOVED lines=11> */
[----:B------:R-:W-:-:S03]  /*8560*/  @!P0 IMAD.MOV.U32 R24, RZ, RZ, R4 ;  /* 0x000000ffff188224 */ /* 0x000fc600078e0004 */
[----:B------:R-:W-:-:S04]  /*8570*/  IADD3 R0, PT, PT, R25, -0x1, RZ ;  /* 0xffffffff19007810 */ /* 0x000fc80007ffe0ff */
[----:B------:R-:W-:Y:S01]  /*8580*/  ISETP.GE.U32.AND P1, PT, R0, 0x7fefffff, PT ;  /* 0x7fefffff0000780c */ /* 0x000fe20003f26070 */
[----:B------:R-:W-:Y:S01]  /*8590*/  IMAD.MOV.U32 R0, RZ, RZ, -0x3ff ;  /* 0xfffffc01ff007424 */ /* 0x000fe200078e00ff */
[----:B------:R-:W-:-:S11]  /*85a0*/  @!P0 MOV R0, 0xfffffbcb ;  /* 0xfffffbcb00008802 */ /* 0x000fd60000000f00 */
        /* <DEDUP_REMOVED lines=27> */
[----:B-----5:R-:W-:Y:S02]  /*8760*/  LOP3.LUT R4, R0, 0x80000000, RZ, 0x3c, !PT ;  /* 0x8000000000047812 */ /* 0x020fe400078e3cff */
[----:B------:R-:W-:-:S15]  /*8770*/  MOV R5, 0x43300000 ;  /* 0x4330000000057802 */ /* 0x000fde0000000f00 */
[----:B------:R-:W-:-:S15]  /*8780*/  NOP ;  /* 0x0000000000007918 */ /* 0x000fde0000000000 */
[----:B------:R-:W-:-:S15]  /*8790*/  NOP ;  /* 0x0000000000007918 */ /* 0x000fde0000000000 */
[----:B------:R-:W-:-:S15]  /*87a0*/  NOP ;  /* 0x0000000000007918 */ /* 0x000fde0000000000 */
        /* <DEDUP_REMOVED lines=148> */
.L_x_5626:
        /* <DEDUP_REMOVED lines=49> */
[----:B------:R-:W-:Y:S01]  /*9400*/  IMAD.MOV.U32 R5, RZ, RZ, R7 ;  /* 0x000000ffff057224 */ /* 0x000fe200078e0007 */
[----:B------:R-:W-:Y:S01]  /*9410*/  MOV R7, R9 ;  /* 0x0000000900077202 */ /* 0x000fe20000000f00 */
[----:B------:R-:W-:-:S07]  /*9420*/  IMAD.MOV.U32 R6, RZ, RZ, R8 ;  /* 0x000000ffff067224 */ /* 0x000fce00078e0008 */
[----:B-123--:R-:W-:Y:S05]  /*9430*/  CALL.REL.NOINC `($__internal_25_$__cuda_sm20_div_rn_f64_full) ;  /* 0x0000000800247944 */ /* 0x00efea0003c00000 */
[----:B------:R-:W-:Y:S02]  /*9440*/  IMAD.MOV.U32 R4, RZ, RZ, R40 ;  /* 0x000000ffff047224 */ /* 0x000fe400078e0028 */
[----:B------:R-:W-:-:S07]  /*9450*/  IMAD.MOV.U32 R5, RZ, RZ, R41 ;  /* 0x000000ffff057224 */ /* 0x000fce00078e0029 */
.L_x_5629:
[----:B------:R-:W-:Y:S05]  /*9460*/  BSYNC.RECONVERGENT B2 ;  /* 0x0000000000027941 */ /* 0x000fea0003800200 */
.L_x_5628:
        /* <DEDUP_REMOVED lines=77> */
.L_x_5627:
[----:B------:R-:W-:Y:S05]  /*9940*/  BSYNC.RECONVERGENT B1 ;  /* 0x0000000000017941 */ /* 0x000fea0003800200 */
.L_x_5625:
[----:B--2---:R-:W0:Y:S02]  /*9950*/  DSETP.GEU.AND P0, PT, R22, -100, PT ;  /* 0xc05900001600742a */ /* 0x004e240003f0e000 */
[----:B0-----:R-:W-:Y:S02]  /*9960*/  FSEL R8, R22, RZ, P0 ;  /* 0x000000ff16087208 */ /* 0x001fe40000000000 */
[----:B------:R-:W-:-:S15]  /*9970*/  FSEL R9, R23, -3.390625, P0 ;  /* 0xc059000017097808 */ /* 0x000fde0000000000 */
[----:B------:R-:W-:-:S15]  /*9980*/  NOP ;  /* 0x0000000000007918 */ /* 0x000fde0000000000 */
[----:B------:R-:W-:-:S15]  /*9990*/  NOP ;  /* 0x0000000000007918 */ /* 0x000fde0000000000 */
[----:B------:R-:W-:-:S15]  /*99a0*/  NOP ;  /* 0x0000000000007918 */ /* 0x000fde0000000000 */
[----:B----4-:R-:W0:Y:S02]  /*99b0*/  DSETP.GEU.AND P1, PT, R6, -100, PT ;  /* 0xc05900000600742a */ /* 0x010e240003f2e000 */
        /* <DEDUP_REMOVED lines=15> */
[----:B0-----:R0:W2:Y:S02]  /*9ab0*/  DFMA R6, R4, R6, -R26 ;  /* 0x000000060406722b */ /* 0x0010a4000000081a */
.L_x_5618:
[----:B------:R-:W-:Y:S05]  /*9ac0*/  BSYNC.RECONVERGENT B6 ;  /* 0x0000000000067941 */ /* 0x000fea0003800200 */
.L_x_5617:
[----:B------:R-:W-:Y:S01]  /*9ad0*/  ISETP.GE.AND P0, PT, R2, R35, PT ;  /* 0x000000230200720c */ /* 0x000fe20003f06270 */
[----:B------:R-:W-:Y:S04]  /*9ae0*/  BSSY.RECONVERGENT B0, `(.L_x_5630) ;  /* 0x0000017000007945 */ /* 0x000fe80003800200 */
[----:B------:R-:W-:Y:S08]  /*9af0*/  BSSY.RELIABLE B1, `(.L_x_5631) ;  /* 0x000000f000017945 */ /* 0x000ff00003800100 */
[----:B------:R-:W-:Y:S05]  /*9b00*/  @P0 BRA `(.L_x_5632) ;  /* 0x0000000000340947 */ /* 0x000fea0003800000 */
[----:B0-2-4-:R-:W0:Y:S01]  /*9b10*/  LDC.64 R4, c[0x0][0x388] ;  /* 0x0000e200ff047b82 */ /* 0x015e220000000a00 */
[----:B------:R-:W-:Y:S02]  /*9b20*/  IMAD R3, R37, 0x200, R2 ;  /* 0x0000020025037824 */ /* 0x000fe400078e0202 */
[----:B------:R-:W-:-:S05]  /*9b30*/  IMAD.MOV.U32 R2, RZ, RZ, R32 ;  /* 0x000000ffff027224 */ /* 0x000fca00078e0020 */
[----:B------:R-:W-:-:S13]  /*9b40*/  ISETP.GE.AND P0, PT, R2, R35, PT ;  /* 0x000000230200720c */ /* 0x000fda0003f06270 */
[----:B------:R-:W-:Y:S05]  /*9b50*/  @P0 BREAK.RELIABLE B1 ;  /* 0x0000000000010942 */ /* 0x000fea0003800100 */
[----:B0-----:R-:W-:-:S05]  /*9b60*/  IMAD.WIDE.U32 R4, R3, 0x8, R4 ;  /* 0x0000000803047825 */ /* 0x001fca00078e0004 */
[----:B-1----:R0:W-:Y:S01]  /*9b70*/  STG.E.64 desc[UR36][R4.64], R30 ;  /* 0x0000001e04007986 */ /* 0x0021e2000c101b24 */
[----:B------:R-:W-:Y:S05]  /*9b80*/  @P0 BRA `(.L_x_5633) ;  /* 0x0000000000300947 */ /* 0x000fea0003800000 */
[----:B0-----:R-:W0:Y:S01]  /*9b90*/  LDC.64 R4, c[0x0][0x388] ;  /* 0x0000e200ff047b82 */ /* 0x001e220000000a00 */
[----:B------:R-:W-:Y:S01]  /*9ba0*/  IMAD R3, R37, 0x200, R2 ;  /* 0x0000020025037824 */ /* 0x000fe200078e0202 */
[----:B------:R-:W-:-:S03]  /*9bb0*/  IADD3 R2, PT, PT, R2, 0x80, RZ ;  /* 0x0000008002027810 */ /* 0x000fc60007ffe0ff */
[----:B0-----:R-:W-:-:S05]  /*9bc0*/  IMAD.WIDE.U32 R4, R3, 0x8, R4 ;  /* 0x0000000803047825 */ /* 0x001fca00078e0004 */
[----:B---3--:R0:W-:Y:S02]  /*9bd0*/  STG.E.64 desc[UR36][R4.64], R16 ;  /* 0x0000001004007986 */ /* 0x0081e4000c101b24 */
.L_x_5632:
[----:B------:R-:W-:Y:S05]  /*9be0*/  BSYNC.RELIABLE B1 ;  /* 0x0000000000017941 */ /* 0x000fea0003800100 */
.L_x_5631:
[----:B------:R-:W-:-:S13]  /*9bf0*/  ISETP.GE.AND P0, PT, R2, R35, PT ;  /* 0x000000230200720c */ /* 0x000fda0003f06270 */
[----:B0-2-4-:R-:W0:Y:S01]  /*9c00*/  @!P0 LDC.64 R4, c[0x0][0x388] ;  /* 0x0000e200ff048b82 */ /* 0x015e220000000a00 */
[----:B------:R-:W-:Y:S02]  /*9c10*/  @!P0 IMAD R3, R37, 0x200, R2 ;  /* 0x0000020025038824 */ /* 0x000fe400078e0202 */
[----:B------:R-:W-:Y:S02]  /*9c20*/  @!P0 VIADD R2, R2, 0x80 ;  /* 0x0000008002028836 */ /* 0x000fe40000000000 */
[----:B0-----:R-:W-:-:S05]  /*9c30*/  @!P0 IMAD.WIDE.U32 R4, R3, 0x8, R4 ;  /* 0x0000000803048825 */ /* 0x001fca00078e0004 */
[----:B------:R2:W-:Y:S02]  /*9c40*/  @!P0 STG.E.64 desc[UR36][R4.64], R18 ;  /* 0x0000001204008986 */ /* 0x0005e4000c101b24 */
.L_x_5633:
[----:B------:R-:W-:Y:S05]  /*9c50*/  BSYNC.RECONVERGENT B0 ;  /* 0x0000000000007941 */ /* 0x000fea0003800200 */
.L_x_5630:
[----:B------:R-:W-:-:S13]  /*9c60*/  ISETP.GE.AND P0, PT, R2, R35, PT ;  /* 0x000000230200720c */ /* 0x000fda0003f06270 */
[----:B------:R-:W-:Y:S05]  /*9c70*/  @P0 EXIT ;  /* 0x000000000000094d */ /* 0x000fea0003800000 */
[----:B0-2---:R-:W0:Y:S01]  /*9c80*/  LDC.64 R4, c[0x0][0x388] ;  /* 0x0000e200ff047b82 */ /* 0x005e220000000a00 */
[----:B------:R-:W-:-:S04]  /*9c90*/  IMAD R3, R37, 0x200, R2 ;  /* 0x0000020025037824 */ /* 0x000fc800078e0202 */
[----:B0-----:R-:W-:-:S05]  /*9ca0*/  IMAD.WIDE.U32 R2, R3, 0x8, R4 ;  /* 0x0000000803027825 */ /* 0x001fca00078e0004 */
[----:B------:R-:W-:Y:S01]  /*9cb0*/  STG.E.64 desc[UR36][R2.64], R6 ;  /* 0x0000000602007986 */ /* 0x000fe2000c101b24 */
[----:B------:R-:W-:Y:S05]  /*9cc0*/  EXIT ;  /* 0x000000000000794d */ /* 0x000fea0003800000 */
        .weak           $__internal_25_$__cuda_sm20_div_rn_f64_full
        .type           $__internal_25_$__cuda_sm20_div_rn_f64_full,@function
        .size           $__internal_25_$__cuda_sm20_div_rn_f64_full,(.L_x_10651 - $__internal_25_$__cuda_sm20_div_rn_f64_full)
$__internal_25_$__cuda_sm20_div_rn_f64_full:
        /* <DEDUP_REMOVED lines=14> */
[----:B------:R-:W-:Y:S02]  /*9db0*/  LOP3.LUT R9, R8, 0x3ff00000, RZ, 0xfc, !PT ;  /* 0x3ff0000008097812 */ /* 0x000fe400078efcff */
[----:B------:R-:W-:-:S02]  /*9dc0*/  @!P2 SEL R13, R14, 0x63400000, !P3 ;  /* 0x634000000e0da807 */ /* 0x000fc40005800000 */
[----:B------:R-:W-:Y:S02]  /*9dd0*/  MOV R8, R6 ;  /* 0x0000000600087202 */ /* 0x000fe40000000f00 */
[----:B------:R-:W-:Y:S02]  /*9de0*/  @!P2 LOP3.LUT R10, R13, 0x80000000, R5, 0xf8, !PT ;  /* 0x800000000d0aa812 */ /* 0x000fe400078ef805 */
[----:B------:R-:W-:Y:S02]  /*9df0*/  MOV R40, 0x1 ;  /* 0x0000000100287802 */ /* 0x000fe40000000f00 */
[----:B------:R-:W-:Y:S01]  /*9e00*/  @!P2 LOP3.LUT R13, R10, 0x100000, RZ, 0xfc, !PT ;  /* 0x001000000a0da812 */ /* 0x000fe200078efcff */
[----:B------:R-:W-:Y:S01]  /*9e10*/  IMAD.MOV.U32 R10, RZ, RZ, R4 ;  /* 0x000000ffff0a7224 */ /* 0x000fe200078e0004 */
[----:B------:R-:W0:Y:S02]  /*9e20*/  @!P0 DMUL R8, R6, 8.98846567431157953865e+307 ;  /* 0x7fe0000006088828 */ /* 0x000e240000000000 */
[----:B0-----:R-:W0:Y:S01]  /*9e30*/  MUFU.RCP64H R41, R9 ;  /* 0x0000000900297308 */ /* 0x001e220000001800 */
[----:B------:R-:W-:-:S15]  /*9e40*/  @!P0 LOP3.LUT R20, R9, 0x7ff00000, RZ, 0xc0, !PT ;  /* 0x7ff0000009148812 */ /* 0x000fde00078ec0ff */
[----:B------:R-:W-:-:S15]  /*9e50*/  NOP ;  /* 0x0000000000007918 */ /* 0x000fde0000000000 */
[----:B------:R-:W-:-:S15]  /*9e60*/  NOP ;  /* 0x0000000000007918 */ /* 0x000fde0000000000 */
[----:B------:R-:W-:-:S15]  /*9e70*/  NOP ;  /* 0x0000000000007918 */ /* 0x000fde0000000000 */
[----:B------:R-:W-:-:S01]  /*9e80*/  NOP ;  /* 0x0000000000007918 */ /* 0x000fc20000000000 */
        /* <DEDUP_REMOVED lines=51> */
[----:B------:R-:W-:-:S04]  /*a1c0*/  SEL R14, R14, 0x63400000, !P0 ;  /* 0x634000000e0e7807 */ /* 0x000fc80004000000 */
[----:B------:R-:W-:-:S05]  /*a1d0*/  IADD3 R3, PT, PT, -R14, R3, RZ ;  /* 0x000000030e037210 */ /* 0x000fca0007ffe1ff */
        /* <DEDUP_REMOVED lines=12> */
[----:B------:R-:W-:Y:S01]  /*a2a0*/  IADD3 R3, PT, PT, -R3, -0x43300000, RZ ;  /* 0xbcd0000003037810 */ /* 0x000fe20007ffe1ff */
        /* <DEDUP_REMOVED lines=11> */
.L_x_5635:
        /* <DEDUP_REMOVED lines=11> */
[----:B------:R-:W-:Y:S02]  /*a410*/  @P0 LOP3.LUT R3, R41, 0x7ff00000, RZ, 0xfc, !PT ;  /* 0x7ff0000029030812 */ /* 0x000fe400078efcff */
[----:B------:R-:W-:Y:S01]  /*a420*/  @!P0 MOV R40, RZ ;  /* 0x000000ff00288202 */ /* 0x000fe20000000f00 */
[----:B------:R-:W-:Y:S02]  /*a430*/  @P0 IMAD.MOV.U32 R40, RZ, RZ, RZ ;  /* 0x000000ffff280224 */ /* 0x000fe400078e00ff */
[----:B------:R-:W-:Y:S01]  /*a440*/  @P0 IMAD.MOV.U32 R41, RZ, RZ, R3 ;  /* 0x000000ffff290224 */ /* 0x000fe200078e0003 */
[----:B------:R-:W-:Y:S06]  /*a450*/  BRA `(.L_x_5636) ;  /* 0x0000000000147947 */ /* 0x000fec0003800000 */
.L_x_5638:
[----:B------:R-:W-:Y:S01]  /*a460*/  LOP3.LUT R41, R7, 0x80000, RZ, 0xfc, !PT ;  /* 0x0008000007297812 */ /* 0x000fe200078efcff */
[----:B------:R-:W-:Y:S01]  /*a470*/  IMAD.MOV.U32 R40, RZ, RZ, R6 ;  /* 0x000000ffff287224 */ /* 0x000fe200078e0006 */
[----:B------:R-:W-:Y:S06]  /*a480*/  BRA `(.L_x_5636) ;  /* 0x0000000000087947 */ /* 0x000fec0003800000 */
.L_x_5637:
[----:B------:R-:W-:Y:S02]  /*a490*/  LOP3.LUT R41, R5, 0x80000, RZ, 0xfc, !PT ;  /* 0x0008000005297812 */ /* 0x000fe400078efcff */
[----:B------:R-:W-:-:S07]  /*a4a0*/  MOV R40, R4 ;  /* 0x0000000400287202 */ /* 0x000fce0000000f00 */
.L_x_5636:
[----:B------:R-:W-:Y:S05]  /*a4b0*/  BSYNC.RECONVERGENT B0 ;  /* 0x0000000000007941 */ /* 0x000fea0003800200 */
.L_x_5634:
[----:B------:R-:W-:Y:S02]  /*a4c0*/  IMAD.MOV.U32 R4, RZ, RZ, R0 ;  /* 0x000000ffff047224 */ /* 0x000fe400078e0000 */
[----:B------:R-:W-:-:S04]  /*a4d0*/  IMAD.MOV.U32 R5, RZ, RZ, 0x0 ;  /* 0x00000000ff057424 */ /* 0x000fc800078e00ff */
[----:B------:R-:W-:Y:S05]  /*a4e0*/  RET.REL.NODEC R4 `(_ZN2at6native27unrolled_elementwise_kernelIZZZNS0_29binary_cross_entropy_out_cudaERKNS_6TensorES4_RKSt8optionalIS2_ElRS2_ENKUlvE_clEvENKUlvE_clEvEUlddE_St5arrayIPcLm3EELi4E23TrivialOffsetCalculatorILi2EjESG_ILi1EjENS0_6memory15LoadWithoutCastENSJ_16StoreWithoutCastEEEviT_T0_T2_T3_T4_T5_) ;  /* 0xffffff5804c47950 */ /* 0x000fea0003c3ffff */
.L_x_5639:
        /* <DEDUP_REMOVED lines=9> */
.L_x_10651:


//--------------------- .text._ZN2at6native29vectorized_elementwise_kernelILi2EZZZNS0_29binary_cross_entropy_out_cudaERKNS_6TensorES4_RKSt8optionalIS2_ElRS2_ENKUlvE_clEvENKUlvE_clEvEUlddE_St5arrayIPcLm3EEEEviT0_T1_ --------------------------
	.section	.text._ZN2at6native29vectorized_elementwise_kernelILi2EZZZNS0_29binary_cross_entropy_out_cudaERKNS_6TensorES4_RKSt8optionalIS2_ElRS2_ENKUlvE_clEvENKUlvE_clEvEUlddE_St5arrayIPcLm3EEEEviT0_T1_,"ax",@progbits
	.align	128
        .global         _ZN2at6native29vectorized_elementwise_kernelILi2EZZZNS0_29binary_cross_entropy_out_cudaERKNS_6TensorES4_RKSt8optionalIS2_ElRS2_ENKUlvE_clEvENKUlvE_clEvEUlddE_St5arrayIPcLm3EEEEviT0_T1_
        .type           _ZN2at6native29vectorized_elementwise_kernelILi2EZZZNS0_29binary_cross_entropy_out_cudaERKNS_6TensorES4_RKSt8optionalIS2_ElRS2_ENKUlvE_clEvENKUlvE_clEvEUlddE_St5arrayIPcLm3EEEEviT0_T1_,@function
        .size           _ZN2at6native29vectorized_elementwise_kernelILi2EZZZNS0_29binary_cross_entropy_out_cudaERKNS_6TensorES4_RKSt8optionalIS2_ElRS2_ENKUlvE_clEvENKUlvE_clEvEUlddE_St5arrayIPcLm3EEEEviT0_T1_,(.L_x_10652 - _ZN2at6native29vectorized_elementwise_kernelILi2EZZZNS0_29binary_cross_entropy_out_cudaERKNS_6TensorES4_RKSt8optionalIS2_ElRS2_ENKUlvE_clEvENKUlvE_clEvEUlddE_St5arrayIPcLm3EEEEviT0_T1_)
        .other          _ZN2at6native29vectorized_elementwise_kernelILi2EZZZNS0_29binary_cross_entropy_out_cudaERKNS_6TensorES4_RKSt8optionalIS2_ElRS2_ENKUlvE_clEvENKUlvE_clEvEUlddE_St5arrayIPcLm3EEEEviT0_T1_,@"STO_CUDA_ENTRY STV_DEFAULT"
_ZN2at6native29vectorized_elementwise_kernelILi2EZZZNS0_29binary_cross_entropy_out_cudaERKNS_6TensorES4_RKSt8optionalIS2_ElRS2_ENKUlvE_clEvENKUlvE_clEvEUlddE_St5arrayIPcLm3EEEEviT0_T1_:
.text._ZN2at6native29vectorized_elementwise_kernelILi2EZZZNS0_29binary_cross_entropy_out_cudaERKNS_6TensorES4_RKSt8optionalIS2_ElRS2_ENKUlvE_clEvENKUlvE_clEvEUlddE_St5arrayIPcLm3EEEEviT0_T1_:
[----:B------:R-:W0:Y:S01]  /*0000*/  LDC R1, c[0x0][0x37c] ;  /* 0x0000df00ff017b82 */ /* 0x000e220000000800 */
[----:B------:R-:W1:Y:S01]  /*0010*/  S2R R2, SR_CTAID.X ;  /* 0x0000000000027919 */ /* 0x000e620000002500 */
[----:B------:R-:W2:Y:S01]  /*0020*/  LDCU UR4, c[0x0][0x380] ;  /* 0x00007000ff0477ac */ /* 0x000ea20008000800 */
[----:B------:R-:W3:Y:S01]  /*0030*/  LDCU.64 UR36, c[0x0][0x358] ;  /* 0x00006b00ff2477ac */ /* 0x000ee20008000a00 */
[----:B-1----:R-:W-:-:S05]  /*0040*/  IMAD.SHL.U32 R2, R2, 0x400, RZ ;  /* 0x0000040002027824 */ /* 0x002fca00078e00ff */
[----:B--2---:R-:W-:-:S04]  /*0050*/  IADD3 R34, PT, PT, -R2, UR4, RZ ;  /* 0x0000000402227c10 */ /* 0x004fc8000fffe1ff */
[----:B------:R-:W-:-:S13]  /*0060*/  ISETP.GT.U32.AND P0, PT, R34, 0x3ff, PT ;  /* 0x000003ff2200780c */ /* 0x000fda0003f04070 */
[----:B0--3--:R-:W-:Y:S05]  /*0070*/  @P0 BRA `(.L_x_5640) ;  /* 0x0000013800280947 */ /* 0x009fea0003800000 */
[----:B------:R-:W0:Y:S01]  /*0080*/  S2R R35, SR_TID.X ;  /* 0x0000000000237919 */ /* 0x000e220000002100 */
[----:B------:R-:W1:Y:S01]  /*0090*/  LDC.64 R4, c[0x0][0x390] ;  /* 0x0000e400ff047b82 */ /* 0x000e620000000a00 */
[----:B------:R-:W-:Y:S02]  /*00a0*/  CS2R R48, SRZ ;  /* 0x0000000000307805 */ /* 0x000fe4000001ff00 */
[----:B------:R-:W-:Y:S02]  /*00b0*/  CS2R R46, SRZ ;  /* 0x00000000002e7805 */ /* 0x000fe4000001ff00 */
[----:B------:R-:W-:-:S03]  /*00c0*/  CS2R R44, SRZ ;  /* 0x00000000002c7805 */ /* 0x000fc6000001ff00 */
[----:B------:R-:W2:Y:S08]  /*00d0*/  LDC.64 R6, c[0x0][0x398] ;  /* 0x0000e600ff067b82 */ /* 0x000eb00000000a00 */
[----:B------:R-:W3:Y:S08]  /*00e0*/  LDC.64 R8, c[0x0][0x390] ;  /* 0x0000e400ff087b82 */ /* 0x000ef00000000a00 */
[----:B------:R-:W4:Y:S01]  /*00f0*/  LDC.64 R10, c[0x0][0x398] ;  /* 0x0000e600ff0a7b82 */ /* 0x000f220000000a00 */
[----:B0-----:R-:W-:Y:S01]  /*0100*/  ISETP.GE.U32.AND P0, PT, R35, R34, PT ;  /* 0x000000222300720c */ /* 0x001fe20003f06070 */
[----:B------:R-:W-:-:S06]  /*0110*/  IMAD.MOV.U32 R3, RZ, RZ, R35 ;  /* 0x000000ffff037224 */ /* 0x000fcc00078e0023 */
[----:B------:R-:W0:Y:S08]  /*0120*/  LDC.64 R12, c[0x0][0x390] ;  /* 0x0000e400ff0c7b82 */ /* 0x000e300000000a00 */
[----:B------:R-:W0:Y:S01]  /*0130*/  LDC.64 R16, c[0x0][0x398] ;  /* 0x0000e600ff107b82 */ /* 0x000e220000000a00 */
[----:B------:R-:W-:-:S05]  /*0140*/  @!P0 VIADD R3, R35, 0x80 ;  /* 0x0000008023038836 */ /* 0x000fca0000000000 */
[C---:B------:R-:W-:Y:S02]  /*0150*/  ISETP.GE.U32.AND P5, PT, R3.reuse, R34, PT ;  /* 0x000000220300720c */ /* 0x040fe40003fa6070 */
[----:B------:R-:W0:Y:S08]  /*0160*/  LDC.64 R18, c[0x0][0x390] ;  /* 0x0000e400ff127b82 */ /* 0x000e300000000a00 */
[----:B------:R-:W0:Y:S03]  /*0170*/  LDC.64 R22, c[0x0][0x398] ;  /* 0x0000e600ff167b82 */ /* 0x000e260000000a00 */
[----:B------:R-:W-:Y:S01]  /*0180*/  @!P5 IMAD.IADD R15, R2, 0x1, R3 ;  /* 0x00000001020fd824 */ /* 0x000fe200078e0203 */
[----:B------:R-:W-:-:S04]  /*0190*/  @!P5 IADD3 R3, PT, PT, R3, 0x80, RZ ;  /* 0x000000800303d810 */ /* 0x000fc80007ffe0ff */
[----:B------:R-:W0:Y:S01]  /*01a0*/  LDC.64 R30, c[0x0][0x390] ;  /* 0x0000e400ff1e7b82 */ /* 0x000e220000000a00 */
[----:B------:R-:W-:Y:S01]  /*01b0*/  ISETP.GE.U32.AND P1, PT, R3, R34, PT ;  /* 0x000000220300720c */ /* 0x000fe20003f26070 */
[----:B-1----:R-:W-:-:S04]  /*01c0*/  @!P5 IMAD.WIDE.U32 R4, R15, 0x8, R4 ;  /* 0x000000080f04d825 */ /* 0x002fc800078e0004 */
[----:B--2---:R-:W-:Y:S01]  /*01d0*/  @!P5 IMAD.WIDE.U32 R6, R15, 0x8, R6 ;  /* 0x000000080f06d825 */ /* 0x004fe200078e0006 */
[----:B------:R-:W5:Y:S01]  /*01e0*/  @!P5 LDG.E.64 R48, desc[UR36][R4.64] ;  /* 0x000000240430d981 */ /* 0x000f62000c1e1b00 */
[----:B------:R-:W1:Y:S03]  /*01f0*/  LDC.64 R50, c[0x0][0x398] ;  /* 0x0000e600ff327b82 */ /* 0x000e660000000a00 */
[----:B------:R-:W5:Y:S03]  /*0200*/  @!P5 LDG.E.64 R46, desc[UR36][R6.64] ;  /* 0x00000024062ed981 */ /* 0x000f66000c1e1b00 */
[----:B------:R-:W-:Y:S02]  /*0210*/  @!P1 IMAD.IADD R21, R2, 0x1, R3 ;  /* 0x0000000102159824 */ /* 0x000fe400078e0203 */
[----:B------:R-:W-:Y:S01]  /*0220*/  @!P1 VIADD R3, R3, 0x80 ;  /* 0x0000008003039836 */ /* 0x000fe20000000000 */
[----:B------:R-:W2:Y:S01]  /*0230*/  LDC.64 R52, c[0x0][0x390] ;  /* 0x0000e400ff347b82 */ /* 0x000ea20000000a00 */
[----:B---3--:R-:W-:-:S03]  /*0240*/  @!P1 IMAD.WIDE.U32 R8, R21, 0x8, R8 ;  /* 0x0000000815089825 */ /* 0x008fc600078e0008 */
[----:B------:R-:W-:Y:S01]  /*0250*/  ISETP.GE.U32.AND P4, PT, R3, R34, PT ;  /* 0x000000220300720c */ /* 0x000fe20003f86070 */
[----:B----4-:R-:W-:Y:S01]  /*0260*/  @!P1 IMAD.WIDE.U32 R14, R21, 0x8, R10 ;  /* 0x00000008150e9825 */ /* 0x010fe200078e000a */
[----:B------:R3:W5:Y:S02]  /*0270*/  @!P1 LDG.E.64 R44, desc[UR36][R8.64] ;  /* 0x00000024082c9981 */ /* 0x000764000c1e1b00 */
[----:B------:R-:W4:Y:S08]  /*0280*/  LDC.64 R10, c[0x0][0x390] ;  /* 0x0000e400ff0a7b82 */ /* 0x000f300000000a00 */
[----:B---3--:R-:W3:Y:S01]  /*0290*/  LDC.64 R8, c[0x0][0x398] ;  /* 0x0000e600ff087b82 */ /* 0x008ee20000000a00 */
[----:B------:R-:W-:-:S02]  /*02a0*/  @!P4 IMAD.IADD R25, R2, 0x1, R3 ;  /* 0x000000010219c824 */ /* 0x000fc400078e0203 */
[----:B------:R-:W-:-:S05]  /*02b0*/  @!P4 VIADD R3, R3, 0x80 ;  /* 0x000000800303c836 */ /* 0x000fca0000000000 */
[C---:B------:R-:W-:Y:S01]  /*02c0*/  ISETP.GE.U32.AND P3, PT, R3.reuse, R34, PT ;  /* 0x000000220300720c */ /* 0x040fe20003f66070 */
[----:B------:R-:W3:Y:S08]  /*02d0*/  LDC.64 R6, c[0x0][0x390] ;  /* 0x0000e400ff067b82 */ /* 0x000ef00000000a00 */
[----:B------:R-:W3:Y:S04]  /*02e0*/  LDC.64 R4, c[0x0][0x398] ;  /* 0x0000e600ff047b82 */ /* 0x000ee80000000a00 */
[----:B------:R-:W-:Y:S01]  /*02f0*/  @!P3 IADD3 R29, PT, PT, R2, R3, RZ ;  /* 0x00000003021db210 */ /* 0x000fe20007ffe0ff */
[----:B------:R-:W-:-:S05]  /*0300*/  @!P3 VIADD R3, R3, 0x80 ;  /* 0x000000800303b836 */ /* 0x000fca0000000000 */
[----:B------:R-:W-:-:S13]  /*0310*/  ISETP.GE.U32.AND P2, PT, R3, R34, PT ;  /* 0x000000220300720c */ /* 0x000fda0003f46070 */
[----:B------:R-:W-:Y:S02]  /*0320*/  @!P2 IMAD.IADD R55, R2, 0x1, R3 ;  /* 0x000000010237a824 */ /* 0x000fe400078e0203 */
[----:B------:R-:W-:-:S05]  /*0330*/  @!P2 VIADD R3, R3, 0x80 ;  /* 0x000000800303a836 */ /* 0x000fca0000000000 */
[----:B------:R-:W-:Y:S01]  /*0340*/  ISETP.GE.U32.AND P6, PT, R3, R34, PT ;  /* 0x000000220300720c */ /* 0x000fe20003fc6070 */
[----:B0-----:R-:W-:Y:S02]  /*0350*/  @!P4 IMAD.WIDE.U32 R20, R25, 0x8, R12 ;  /* 0x000000081914c825 */ /* 0x001fe400078e000c */
[----:B------:R-:W0:Y:S10]  /*0360*/  LDC.64 R12, c[0x0][0x398] ;  /* 0x0000e600ff0c7b82 */ /* 0x000e340000000a00 */
[----:B------:R-:W-:Y:S01]  /*0370*/  @!P6 IMAD.IADD R57, R2, 0x1, R3 ;  /* 0x000000010239e824 */ /* 0x000fe200078e0203 */
[----:B------:R-:W-:-:S04]  /*0380*/  @!P6 IADD3 R3, PT, PT, R3, 0x80, RZ ;  /* 0x000000800303e810 */ /* 0x000fc80007ffe0ff */
[----:B------:R-:W-:Y:S02]  /*0390*/  ISETP.GE.U32.AND P5, PT, R3, R34, PT ;  /* 0x000000220300720c */ /* 0x000fe40003fa6070 */
[----:B------:R-:W-:Y:S01]  /*03a0*/  CS2R R42, SRZ ;  /* 0x00000000002a7805 */ /* 0x000fe2000001ff00 */
[----:B------:R-:W-:Y:S01]  /*03b0*/  @!P4 IMAD.WIDE.U32 R24, R25, 0x8, R16 ;  /* 0x000000081918c825 */ /* 0x000fe200078e0010 */
[----:B------:R-:W-:Y:S02]  /*03c0*/  CS2R R38, SRZ ;  /* 0x0000000000267805 */ /* 0x000fe4000001ff00 */
[----:B------:R-:W-:Y:S02]  /*03d0*/  CS2R R36, SRZ ;  /* 0x0000000000247805 */ /* 0x000fe4000001ff00 */
[----:B------:R-:W-:Y:S01]  /*03e0*/  CS2R R32, SRZ ;  /* 0x0000000000207805 */ /* 0x000fe2000001ff00 */
[----:B------:R-:W-:Y:S01]  /*03f0*/  @!P3 IMAD.WIDE.U32 R26, R29, 0x8, R18 ;  /* 0x000000081d1ab825 */ /* 0x000fe200078e0012 */
[----:B------:R-:W-:-:S02]  /*0400*/  CS2R R16, SRZ ;  /* 0x0000000000107805 */ /* 0x000fc4000001ff00 */
[----:B------:R-:W-:Y:S01]  /*0410*/  CS2R R18, SRZ ;  /* 0x0000000000127805 */ /* 0x000fe2000001ff00 */
[----:B------:R2:W5:Y:S01]  /*0420*/  @!P1 LDG.E.64 R42, desc[UR36][R14.64] ;  /* 0x000000240e2a9981 */ /* 0x000562000c1e1b00 */
[----:B------:R-:W-:-:S04]  /*0430*/  @!P3 IMAD.WIDE.U32 R28, R29, 0x8, R22 ;  /* 0x000000081d1cb825 */ /* 0x000fc800078e0016 */
[C---:B------:R-:W-:Y:S01]  /*0440*/  @!P2 IMAD.WIDE.U32 R30, R55.reuse, 0x8, R30 ;  /* 0x00000008371ea825 */ /* 0x040fe200078e001e */
[----:B------:R4:W5:Y:S03]  /*0450*/  @!P4 LDG.E.64 R38, desc[UR36][R24.64] ;  /* 0x000000241826c981 */ /* 0x000966000c1e1b00 */
[----:B-1----:R-:W-:Y:S01]  /*0460*/  @!P2 IMAD.WIDE.U32 R50, R55, 0x8, R50 ;  /* 0x000000083732a825 */ /* 0x002fe200078e0032 */
[----:B------:R1:W5:Y:S03]  /*0470*/  @!P3 LDG.E.64 R36, desc[UR36][R26.64] ;  /* 0x000000241a24b981 */ /* 0x000366000c1e1b00 */
[C---:B--2---:R-:W-:Y:S01]  /*0480*/  @!P5 IMAD.IADD R15, R2.reuse, 0x1, R3 ;  /* 0x00000001020fd824 */ /* 0x044fe200078e0203 */
[----:B------:R2:W5:Y:S01]  /*0490*/  @!P3 LDG.E.64 R32, desc[UR36][R28.64] ;  /* 0x000000241c20b981 */ /* 0x000562000c1e1b00 */
[----:B------:R-:W-:Y:S01]  /*04a0*/  @!P0 IMAD.IADD R3, R2, 0x1, R35 ;  /* 0x0000000102038824 */ /* 0x000fe200078e0223 */
[----:B------:R-:W-:-:S02]  /*04b0*/  CS2R R40, SRZ ;  /* 0x0000000000287805 */ /* 0x000fc4000001ff00 */
[----:B------:R-:W-:Y:S01]  /*04c0*/  CS2R R22, SRZ ;  /* 0x0000000000167805 */ /* 0x000fe2000001ff00 */
[----:B------:R3:W5:Y:S01]  /*04d0*/  @!P2 LDG.E.64 R16, desc[UR36][R30.64] ;  /* 0x000000241e10a981 */ /* 0x000762000c1e1b00 */
[----:B----4-:R-:W-:Y:S02]  /*04e0*/  CS2R R24, SRZ ;  /* 0x0000000000187805 */ /* 0x010fe4000001ff00 */
[----:B-1----:R-:W-:Y:S01]  /*04f0*/  CS2R R26, SRZ ;  /* 0x00000000001a7805 */ /* 0x002fe2000001ff00 */
[----:B------:R1:W5:Y:S01]  /*0500*/  @!P2 LDG.E.64 R18, desc[UR36][R50.64] ;  /* 0x000000243212a981 */ /* 0x000362000c1e1b00 */
[C---:B------:R-:W-:Y:S01]  /*0510*/  @!P6 IMAD.WIDE.U32 R52, R57.reuse, 0x8, R52 ;  /* 0x000000083934e825 */ /* 0x040fe200078e0034 */
[----:B--2---:R-:W-:Y:S02]  /*0520*/  CS2R R28, SRZ ;  /* 0x00000000001c7805 */ /* 0x004fe4000001ff00 */
[----:B------:R2:W5:Y:S01]  /*0530*/  @!P4 LDG.E.64 R40, desc[UR36][R20.64] ;  /* 0x000000241428c981 */ /* 0x000562000c1e1b00 */
[----:B0-----:R-:W-:Y:S01]  /*0540*/  @!P6 IMAD.WIDE.U32 R12, R57, 0x8, R12 ;  /* 0x00000008390ce825 */ /* 0x001fe200078e000c */
[----:B---3--:R-:W-:-:S02]  /*0550*/  CS2R R30, SRZ ;  /* 0x00000000001e7805 */ /* 0x008fc4000001ff00 */
[----:B------:R2:W5:Y:S01]  /*0560*/  @!P6 LDG.E.64 R22, desc[UR36][R52.64] ;  /* 0x000000243416e981 */ /* 0x000562000c1e1b00 */
[C---:B------:R-:W-:Y:S01]  /*0570*/  @!P5 IMAD.WIDE.U32 R10, R15.reuse, 0x8, R10 ;  /* 0x000000080f0ad825 */ /* 0x040fe200078e000a */
[----:B-1----:R-:W-:Y:S02]  /*0580*/  CS2R R50, SRZ ;  /* 0x0000000000327805 */ /* 0x002fe4000001ff00 */
[----:B------:R2:W5:Y:S01]  /*0590*/  @!P6 LDG.E.64 R24, desc[UR36][R12.64] ;  /* 0x000000240c18e981 */ /* 0x000562000c1e1b00 */
[----:B------:R-:W-:-:S03]  /*05a0*/  @!P5 IMAD.WIDE.U32 R8, R15, 0x8, R8 ;  /* 0x000000080f08d825 */ /* 0x000fc600078e0008 */
[----:B------:R2:W5:Y:S01]  /*05b0*/  @!P5 LDG.E.64 R26, desc[UR36][R10.64] ;  /* 0x000000240a1ad981 */ /* 0x000562000c1e1b00 */
[----:B------:R-:W-:-:S03]  /*05c0*/  @!P0 IMAD.WIDE.U32 R6, R3, 0x8, R6 ;  /* 0x0000000803068825 */ /* 0x000fc600078e0006 */
[----:B------:R2:W5:Y:S01]  /*05d0*/  @!P5 LDG.E.64 R28, desc[UR36][R8.64] ;  /* 0x00000024081cd981 */ /* 0x000562000c1e1b00 */
[----:B------:R-:W-:-:S03]  /*05e0*/  @!P0 IMAD.WIDE.U32 R4, R3, 0x8, R4 ;  /* 0x0000000803048825 */ /* 0x000fc600078e0004 */
[----:B------:R2:W5:Y:S04]  /*05f0*/  @!P0 LDG.E.64 R50, desc[UR36][R6.64] ;  /* 0x0000002406328981 */ /* 0x000568000c1e1b00 */
[----:B------:R2:W5:Y:S01]  /*0600*/  @!P0 LDG.E.64 R30, desc[UR36][R4.64] ;  /* 0x00000024041e8981 */ /* 0x000562000c1e1b00 */
[----:B------:R-:W-:Y:S04]  /*0610*/  BSSY.RECONVERGENT B6, `(.L_x_5641) ;  /* 0x0000258000067945 */ /* 0x000fe80003800200 */
[----:B------:R-:W-:Y:S05]  /*0620*/  @P0 BRA `(.L_x_5642) ;  /* 0x0000002400580947 */ /* 0x000fea0003800000 */
        /* <DEDUP_REMOVED lines=10> */
[----:B--2---:R-:W-:Y:S01]  /*06d0*/  IMAD.MOV.U32 R8, RZ, RZ, 0x5a ;  /* 0x0000005aff087424 */ /* 0x004fe200078e00ff */
[----:B------:R-:W-:Y:S01]  /*06e0*/  MOV R12, 0x1 ;  /* 0x00000001000c7802 */ /* 0x000fe20000000f00 */
        /* <DEDUP_REMOVED lines=12> */
.L_x_5644:
[----:B------:R-:W-:Y:S05]  /*07b0*/  BSYNC.RECONVERGENT B7 ;  /* 0x0000000000077941 */ /* 0x000fea0003800200 */
.L_x_5643:
        /* <DEDUP_REMOVED lines=11> */
[----:B------:R-:W-:Y:S01]  /*0870*/  MOV R13, RZ ;  /* 0x000000ff000d7202 */ /* 0x000fe20000000f00 */
        /* <DEDUP_REMOVED lines=12> */
.L_x_5646:
[----:B------:R-:W-:Y:S05]  /*0940*/  BSYNC.RECONVERGENT B7 ;  /* 0x0000000000077941 */ /* 0x000fea0003800200 */
.L_x_5645:
[----:B------:R-:W-:Y:S01]  /*0950*/  ISETP.GT.AND P0, PT, R51, 0xfffff, PT ;  /* 0x000fffff3300780c */ /* 0x000fe20003f04270 */
[----:B--2---:R-:W-:Y:S01]  /*0960*/  IMAD.MOV.U32 R4, RZ, RZ, R50 ;  /* 0x000000ffff047224 */ /* 0x004fe200078e0032 */
[----:B------:R-:W-:Y:S01]  /*0970*/  BSSY.RECONVERGENT B0, `(.L_x_5647) ;  /* 0x00000bd000007945 */ /* 0x000fe20003800200 */
[--C-:B------:R-:W-:Y:S02]  /*0980*/  IMAD.MOV.U32 R5, RZ, RZ, R51.reuse ;  /* 0x000000ffff057224 */ /* 0x100fe400078e0033 */
[----:B------:R-:W-:Y:S02]  /*0990*/  IMAD.MOV.U32 R0, RZ, RZ, R51 ;  /* 0x000000ffff007224 */ /* 0x000fe400078e0033 */
[----:B------:R-:W-:-:S06]  /*09a0*/  IMAD.MOV.U32 R7, RZ, RZ, -0x3ff ;  /* 0xfffffc01ff077424 */ /* 0x000fcc00078e00ff */
[----:B------:R-:W0:Y:S01]  /*09b0*/  @!P0 DMUL R4, R50, 1.80143985094819840000e+16 ;  /* 0x4350000032048828 */ /* 0x000e220000000000 */
[----:B------:R-:W-:Y:S02]  /*09c0*/  @!P0 IMAD.MOV.U32 R7, RZ, RZ, -0x435 ;  /* 0xfffffbcbff078424 */ /* 0x000fe400078e00ff */
[----:B0-----:R-:W-:-:S05]  /*09d0*/  @!P0 IMAD.MOV.U32 R0, RZ, RZ, R5 ;  /* 0x000000ffff008224 */ /* 0x001fca00078e0005 */
[----:B------:R-:W-:-:S04]  /*09e0*/  IADD3 R3, PT, PT, R0, -0x1, RZ ;  /* 0xffffffff00037810 */ /* 0x000fc80007ffe0ff */
[----:B------:R-:W-:Y:S01]  /*09f0*/  ISETP.GT.U32.AND P1, PT, R3, 0x7feffffe, PT ;  /* 0x7feffffe0300780c */ /* 0x000fe20003f24070 */
[----:B------:R-:W-:Y:S02]  /*0a00*/  IMAD.MOV.U32 R3, RZ, RZ, R50 ;  /* 0x000000ffff037224 */ /* 0x000fe400078e0032 */
[----:B------:R-:W-:-:S10]  /*0a10*/  @!P0 IMAD.MOV.U32 R3, RZ, RZ, R4 ;  /* 0x000000ffff038224 */ /* 0x000fd400078e0004 */
[----:B------:R-:W-:Y:S05]  /*0a20*/  @P1 BRA `(.L_x_5648) ;  /* 0x0000000800ac1947 */ /* 0x000fea0003800000 */
        /* <DEDUP_REMOVED lines=171> */
.L_x_5648:
[----:B------:R-:W-:Y:S01]  /*14e0*/  IMAD.MOV.U32 R6, RZ, RZ, 0x0 ;  /* 0x00000000ff067424 */ /* 0x000fe200078e00ff */
[----:B------:R-:W-:Y:S01]  /*14f0*/  LOP3.LUT P0, RZ, R5, 0x7fffffff, RZ, 0xc0, !PT ;  /* 0x7fffffff05ff7812 */ /* 0x000fe2000780c0ff */
[----:B------:R-:W-:-:S06]  /*1500*/  IMAD.MOV.U32 R7, RZ, RZ, 0x7ff00000 ;  /* 0x7ff00000ff077424 */ /* 0x000fcc00078e00ff */
[----:B------:R-:W0:Y:S02]  /*1510*/  DFMA R4, R4, R6, +INF ;  /* 0x7ff000000404742b */ /* 0x000e240000000006 */
[----:B0-----:R-:W-:Y:S02]  /*1520*/  FSEL R58, R4, RZ, P0 ;  /* 0x000000ff043a7208 */ /* 0x001fe40000000000 */
[----:B------:R-:W-:-:S07]  /*1530*/  FSEL R59, R5, -QNAN , P0 ;  /* 0xfff00000053b7808 */ /* 0x000fce0000000000 */
.L_x_5649:
[----:B------:R-:W-:Y:S05]  /*1540*/  BSYNC.RECONVERGENT B0 ;  /* 0x0000000000007941 */ /* 0x000fea0003800200 */
.L_x_5647:
[----:B------:R-:W0:Y:S01]  /*1550*/  DADD R12, -RZ, -R50 ;  /* 0x00000000ff0c7229 */ /* 0x000e220000000932 */
[----:B------:R-:W-:Y:S01]  /*1560*/  BSSY.RECONVERGENT B1, `(.L_x_5650) ;  /* 0x000014b000017945 */ /* 0x000fe20003800200 */
[C---:B0-----:R-:W-:Y:S02]  /*1570*/  FSETP.GEU.FTZ.AND P0, PT, R13.reuse, 1.7916666269302368164, PT ;  /* 0x3fe555550d00780b */ /* 0x041fe40003f1e000 */
[----:B------:R-:W-:-:S04]  /*1580*/  FSETP.GT.FTZ.AND P1, PT, R13, -1.6999999284744262695, PT ;  /* 0xbfd999990d00780b */ /* 0x000fc80003f34000 */
[----:B------:R-:W-:-:S13]  /*1590*/  PLOP3.LUT P0, PT, P0, P1, PT, 0xf2, 0x2f ;  /* 0x00000000002f781c */ /* 0x000fda0000703e72 */
[----:B------:R-:W-:Y:S05]  /*15a0*/  @P0 BRA `(.L_x_5651) ;  /* 0x0000000800180947 */ /* 0x000fea0003800000 */
[----:B------:R-:W0:Y:S01]  /*15b0*/  DADD R8, -R50, 2 ;  /* 0x4000000032087429 */ /* 0x000e220000000100 */
        /* <DEDUP_REMOVED lines=51> */
[----:B------:R-:W-:Y:S05]  /*18f0*/  CALL.REL.NOINC `($__internal_26_$__cuda_sm20_div_rn_f64_full) ;  /* 0x0000025000107944 */ /* 0x000fea0003c00000 */
[----:B------:R-:W-:Y:S01]  /*1900*/  MOV R4, R0 ;  /* 0x0000000000047202 */ /* 0x000fe20000000f00 */
[----:B------:R-:W-:-:S07]  /*1910*/  IMAD.MOV.U32 R5, RZ, RZ, R3 ;  /* 0x000000ffff057224 */ /* 0x000fce00078e0003 */
.L_x_5653:
[----:B------:R-:W-:Y:S05]  /*1920*/  BSYNC.RECONVERGENT B2 ;  /* 0x0000000000027941 */ /* 0x000fea0003800200 */
.L_x_5652:
        /* <DEDUP_REMOVED lines=78> */
.L_x_5651:
[----:B------:R-:W0:Y:S02]  /*1e10*/  DADD R50, -R50, 1 ;  /* 0x3ff0000032327429 */ /* 0x000e240000000100 */
[----:B0-----:R-:W-:Y:S01]  /*1e20*/  ISETP.GT.AND P0, PT, R51, 0xfffff, PT ;  /* 0x000fffff3300780c */ /* 0x001fe20003f04270 */
[----:B------:R-:W-:Y:S01]  /*1e30*/  IMAD.MOV.U32 R4, RZ, RZ, R50 ;  /* 0x000000ffff047224 */ /* 0x000fe200078e0032 */
[----:B------:R-:W-:-:S15]  /*1e40*/  MOV R5, R51 ;  /* 0x0000003300057202 */ /* 0x000fde0000000f00 */
[----:B------:R-:W-:-:S15]  /*1e50*/  NOP ;  /* 0x0000000000007918 */ /* 0x000fde0000000000 */
[----:B------:R-:W-:-:S15]  /*1e60*/  NOP ;  /* 0x0000000000007918 */ /* 0x000fde0000000000 */
[----:B------:R-:W-:-:S15]  /*1e70*/  NOP ;  /* 0x0000000000007918 */ /* 0x000fde0000000000 */
[----:B------:R-:W0:Y:S02]  /*1e80*/  @!P0 DMUL R4, R4, 1.80143985094819840000e+16 ;  /* 0x4350000004048828 */ /* 0x000e240000000000 */
[----:B0-----:R-:W-:Y:S01]  /*1e90*/  @!P0 IMAD.MOV.U32 R51, RZ, RZ, R5 ;  /* 0x000000ffff338224 */ /* 0x001fe200078e0005 */
[----:B------:R-:W-:-:S03]  /*1ea0*/  @!P0 MOV R50, R4 ;  /* 0x0000000400328202 */ /* 0x000fc60000000f00 */
        /* <DEDUP_REMOVED lines=176> */
.L_x_5655:
[----:B------:R-:W-:Y:S01]  /*29b0*/  IMAD.MOV.U32 R6, RZ, RZ, 0x0 ;  /* 0x00000000ff067424 */ /* 0x000fe200078e00ff */
[----:B------:R-:W-:Y:S02]  /*29c0*/  MOV R7, 0x7ff00000 ;  /* 0x7ff0000000077802 */ /* 0x000fe40000000f00 */
[----:B------:R-:W-:-:S04]  /*29d0*/  LOP3.LUT P0, RZ, R5, 0x7fffffff, RZ, 0xc0, !PT ;  /* 0x7fffffff05ff7812 */ /* 0x000fc8000780c0ff */
[----:B------:R-:W0:Y:S02]  /*29e0*/  DFMA R4, R4, R6, +INF ;  /* 0x7ff000000404742b */ /* 0x000e240000000006 */
[----:B0-----:R-:W-:Y:S02]  /*29f0*/  FSEL R6, R4, RZ, P0 ;  /* 0x000000ff04067208 */ /* 0x001fe40000000000 */
[----:B------:R-:W-:-:S07]  /*2a00*/  FSEL R7, R5, -QNAN , P0 ;  /* 0xfff0000005077808 */ /* 0x000fce0000000000 */
.L_x_5654:
[----:B------:R-:W-:Y:S05]  /*2a10*/  BSYNC.RECONVERGENT B1 ;  /* 0x0000000000017941 */ /* 0x000fea0003800200 */
.L_x_5650:
[----:B------:R-:W0:Y:S02]  /*2a20*/  DSETP.GEU.AND P0, PT, R58, -100, PT ;  /* 0xc05900003a00742a */ /* 0x000e240003f0e000 */
        /* <DEDUP_REMOVED lines=22> */
.L_x_5642:
[----:B------:R-:W-:Y:S05]  /*2b90*/  BSYNC.RECONVERGENT B6 ;  /* 0x0000000000067941 */ /* 0x000fea0003800200 */
.L_x_5641:
[----:B------:R-:W-:Y:S01]  /*2ba0*/  VIADD R35, R35, 0x80 ;  /* 0x0000008023237836 */ /* 0x000fe20000000000 */
[----:B------:R-:W-:Y:S04]  /*2bb0*/  BSSY.RECONVERGENT B6, `(.L_x_5656) ;  /* 0x000025e000067945 */ /* 0x000fe80003800200 */
[----:B------:R-:W-:-:S13]  /*2bc0*/  ISETP.GE.U32.AND P0, PT, R35, R34, PT ;  /* 0x000000222300720c */ /* 0x000fda0003f06070 */
[----:B------:R-:W-:Y:S05]  /*2bd0*/  @P0 BRA `(.L_x_5657) ;  /* 0x00000024006c0947 */ /* 0x000fea0003800000 */
[----:B-----5:R-:W-:Y:S01]  /*2be0*/  DSETP.GTU.AND P0, PT, R48, 1, PT ;  /* 0x3ff000003000742a */ /* 0x020fe20003f0c000 */
        /* <DEDUP_REMOVED lines=9> */
[----:B--2---:R-:W-:Y:S01]  /*2c80*/  IMAD.MOV.U32 R8, RZ, RZ, 0x5a ;  /* 0x0000005aff087424 */ /* 0x004fe200078e00ff */
[----:B------:R-:W-:Y:S01]  /*2c90*/  MOV R13, RZ ;  /* 0x000000ff000d7202 */ /* 0x000fe20000000f00 */
[----:B------:R2:W3:Y:S01]  /*2ca0*/  LDC.64 R14, c[0x4][R0] ;  /* 0x01000000000e7b82 */ /* 0x0004e20000000a00 */
[----:B------:R-:W4:Y:S01]  /*2cb0*/  LDCU.64 UR6, c[0x4][0x2d0] ;  /* 0x01005a00ff0677ac */ /* 0x000f220008000a00 */
[----:B------:R-:W-:Y:S01]  /*2cc0*/  IMAD.MOV.U32 R12, RZ, RZ, 0x1 ;  /* 0x00000001ff0c7424 */ /* 0x000fe200078e00ff */
[----:B------:R-:W5:Y:S01]  /*2cd0*/  LDCU.64 UR8, c[0x4][0x8] ;  /* 0x01000100ff0877ac */ /* 0x000f620008000a00 */
[----:B0-----:R-:W-:Y:S02]  /*2ce0*/  IMAD.U32 R4, RZ, RZ, UR4 ;  /* 0x00000004ff047e24 */ /* 0x001fe4000f8e00ff */
[----:B------:R-:W-:-:S02]  /*2cf0*/  IMAD.U32 R5, RZ, RZ, UR5 ;  /* 0x00000005ff057e24 */ /* 0x000fc4000f8e00ff */
[----:B----4-:R-:W-:Y:S01]  /*2d00*/  IMAD.U32 R6, RZ, RZ, UR6 ;  /* 0x00000006ff067e24 */ /* 0x010fe2000f8e00ff */
[----:B------:R-:W-:Y:S01]  /*2d10*/  MOV R7, UR7 ;  /* 0x0000000700077c02 */ /* 0x000fe20008000f00 */
[----:B-----5:R-:W-:Y:S02]  /*2d20*/  IMAD.U32 R10, RZ, RZ, UR8 ;  /* 0x00000008ff0a7e24 */ /* 0x020fe4000f8e00ff */
[----:B--2---:R-:W-:-:S07]  /*2d30*/  IMAD.U32 R11, RZ, RZ, UR9 ;  /* 0x00000009ff0b7e24 */ /* 0x004fce000f8e00ff */
[----:B------:R-:W-:-:S07]  /*2d40*/  LEPC R20, `(.L_x_5659) ;  /* 0x000000001014794e */ /* 0x000fce0000000000 */
[----:B-1-3--:R-:W-:Y:S05]  /*2d50*/  CALL.ABS.NOINC R14 ;  /* 0x000000000e007343 */ /* 0x00afea0003c00000 */
.L_x_5659:
[----:B------:R-:W-:Y:S05]  /*2d60*/  BSYNC.RECONVERGENT B7 ;  /* 0x0000000000077941 */ /* 0x000fea0003800200 */
.L_x_5658:
[----:B------:R-:W-:Y:S01]  /*2d70*/  DSETP.GTU.AND P0, PT, R46, 1, PT ;  /* 0x3ff000002e00742a */ /* 0x000fe20003f0c000 */
        /* <DEDUP_REMOVED lines=9> */
[----:B--2---:R-:W-:Y:S02]  /*2e10*/  IMAD.MOV.U32 R8, RZ, RZ, 0x5b ;  /* 0x0000005bff087424 */ /* 0x004fe400078e00ff */
        /* <DEDUP_REMOVED lines=8> */
[----:B------:R-:W-:Y:S01]  /*2ea0*/  IMAD.U32 R7, RZ, RZ, UR7 ;  /* 0x00000007ff077e24 */ /* 0x000fe2000f8e00ff */
[----:B-----5:R-:W-:Y:S01]  /*2eb0*/  MOV R10, UR8 ;  /* 0x00000008000a7c02 */ /* 0x020fe20008000f00 */
[----:B--2---:R-:W-:-:S07]  /*2ec0*/  IMAD.U32 R11, RZ, RZ, UR9 ;  /* 0x00000009ff0b7e24 */ /* 0x004fce000f8e00ff */
[----:B------:R-:W-:-:S07]  /*2ed0*/  LEPC R20, `(.L_x_5661) ;  /* 0x000000001014794e */ /* 0x000fce0000000000 */
[----:B-1-3--:R-:W-:Y:S05]  /*2ee0*/  CALL.ABS.NOINC R14 ;  /* 0x000000000e007343 */ /* 0x00afea0003c00000 */
.L_x_5661:
[----:B------:R-:W-:Y:S05]  /*2ef0*/  BSYNC.RECONVERGENT B7 ;  /* 0x0000000000077941 */ /* 0x000fea0003800200 */
.L_x_5660:
[----:B------:R-:W-:Y:S01]  /*2f00*/  ISETP.GT.AND P1, PT, R49, 0xfffff, PT ;  /* 0x000fffff3100780c */ /* 0x000fe20003f24270 */
[--C-:B0-2---:R-:W-:Y:S01]  /*2f10*/  IMAD.MOV.U32 R5, RZ, RZ, R49.reuse ;  /* 0x000000ffff057224 */ /* 0x105fe200078e0031 */
        /* <DEDUP_REMOVED lines=41> */
[----:B------:R0:W2:Y:S02]  /*31b0*/  DADD R14, R4, 1 ;  /* 0x3ff00000040e7429 */ /* 0x0000a40000000000 */
[----:B0-----:R-:W-:Y:S02]  /*31c0*/  LEA.HI R4, R0, R9, RZ, 0xc ;  /* 0x0000000900047211 */ /* 0x001fe400078f60ff */
[----:B--2---:R-:W0:Y:S01]  /*31d0*/  MUFU.RCP64H R9, R15 ;  /* 0x0000000f00097308 */ /* 0x004e220000001800 */
[----:B------:R-:W-:Y:S02]  /*31e0*/  MOV R5, 0x43300000 ;  /* 0x4330000000057802 */ /* 0x000fe40000000f00 */
[----:B------:R-:W-:-:S05]  /*31f0*/  @P1 VIADD R4, R4, 0x1 ;  /* 0x0000000104041836 */ /* 0x000fca0000000000 */
[----:B------:R-:W-:-:S15]  /*3200*/  LOP3.LUT R4, R4, 0x80000000, RZ, 0x3c, !PT ;  /* 0x8000000004047812 */ /* 0x000fde00078e3cff */
[----:B------:R-:W-:-:S15]  /*3210*/  NOP ;  /* 0x0000000000007918 */ /* 0x000fde0000000000 */
[----:B------:R-:W-:-:S15]  /*3220*/  NOP ;  /* 0x0000000000007918 */ /* 0x000fde0000000000 */
[----:B------:R-:W-:-:S07]  /*3230*/  NOP ;  /* 0x0000000000007918 */ /* 0x000fce0000000000 */
        /* <DEDUP_REMOVED lines=147> */
.L_x_5663:
[----:B------:R-:W-:Y:S05]  /*3b70*/  BSYNC.RECONVERGENT B0 ;  /* 0x0000000000007941 */ /* 0x000fea0003800200 */
.L_x_5662:
[----:B------:R-:W-:Y:S04]  /*3b80*/  BSSY.RECONVERGENT B1, `(.L_x_5664) ;  /* 0x0000149000017945 */ /* 0x000fe80003800200 */
[----:B------:R-:W-:Y:S05]  /*3b90*/  @P0 BRA !P3, `(.L_x_5665) ;  /* 0x0000000c00100947 */ /* 0x000fea0005800000 */
[----:B------:R-:W3:Y:S02]  /*3ba0*/  DADD R48, -R48, 1 ;  /* 0x3ff0000030307429 */ /* 0x000ee40000000100 */
[----:B---3--:R-:W-:Y:S01]  /*3bb0*/  ISETP.GT.AND P0, PT, R49, 0xfffff, PT ;  /* 0x000fffff3100780c */ /* 0x008fe20003f04270 */
[----:B------:R-:W-:Y:S01]  /*3bc0*/  IMAD.MOV.U32 R4, RZ, RZ, R48 ;  /* 0x000000ffff047224 */ /* 0x000fe200078e0030 */
[----:B------:R-:W-:-:S15]  /*3bd0*/  MOV R5, R49 ;  /* 0x0000003100057202 */ /* 0x000fde0000000f00 */
[----:B------:R-:W-:-:S15]  /*3be0*/  NOP ;  /* 0x0000000000007918 */ /* 0x000fde0000000000 */
[----:B------:R-:W-:-:S15]  /*3bf0*/  NOP ;  /* 0x0000000000007918 */ /* 0x000fde0000000000 */
[----:B------:R-:W-:-:S15]  /*3c00*/  NOP ;  /* 0x0000000000007918 */ /* 0x000fde0000000000 */
[----:B------:R-:W3:Y:S02]  /*3c10*/  @!P0 DMUL R4, R4, 1.80143985094819840000e+16 ;  /* 0x4350000004048828 */ /* 0x000ee40000000000 */
[----:B---3--:R-:W-:Y:S02]  /*3c20*/  @!P0 IMAD.MOV.U32 R49, RZ, RZ, R5 ;  /* 0x000000ffff318224 */ /* 0x008fe400078e0005 */
[----:B------:R-:W-:Y:S02]  /*3c30*/  @!P0 IMAD.MOV.U32 R48, RZ, RZ, R4 ;  /* 0x000000ffff308224 */ /* 0x000fe400078e0004 */
[----:B------:R-:W-:-:S05]  /*3c40*/  VIADD R0, R49, 0xffffffff ;  /* 0xffffffff31007836 */ /* 0x000fca0000000000 */
        /* <DEDUP_REMOVED lines=8> */
[----:B------:R-:W3:Y:S02]  /*3cd0*/  @P1 DFMA R6, R4, R6, +INF ;  /* 0x7ff000000406142b */ /* 0x000ee40000000006 */
[----:B---3--:R-:W-:Y:S02]  /*3ce0*/  @P1 FSEL R6, R6, RZ, P2 ;  /* 0x000000ff06061208 */ /* 0x008fe40001000000 */
        /* <DEDUP_REMOVED lines=11> */
[----:B------:R-:W-:-:S03]  /*3da0*/  @P0 VIADD R0, R0, 0x1 ;  /* 0x0000000100000836 */ /* 0x000fc60000000000 */
[----:B------:R-:W-:-:S06]  /*3db0*/  @P0 MOV R5, R3 ;  /* 0x0000000300050202 */ /* 0x000fcc0000000f00 */
[----:B0-----:R-:W0:Y:S02]  /*3dc0*/  DADD R14, R4, 1 ;  /* 0x3ff00000040e7429 */ /* 0x001e240000000000 */
        /* <DEDUP_REMOVED lines=13> */
[----:B0-----:R-:W-:Y:S01]  /*3ea0*/  IMAD.MOV.U32 R14, RZ, RZ, -0x748574fc ;  /* 0x8b7a8b04ff0e7424 */ /* 0x001fe200078e00ff */
[----:B------:R-:W-:-:S15]  /*3eb0*/  MOV R15, 0x3ed0ee25 ;  /* 0x3ed0ee25000f7802 */ /* 0x000fde0000000f00 */
[----:B------:R-:W-:-:S15]  /*3ec0*/  NOP ;  /* 0x0000000000007918 */ /* 0x000fde0000000000 */
[----:B------:R-:W-:-:S15]  /*3ed0*/  NOP ;  /* 0x0000000000007918 */ /* 0x000fde0000000000 */
[----:B------:R-:W-:-:S15]  /*3ee0*/  NOP ;  /* 0x0000000000007918 */ /* 0x000fde0000000000 */
[----:B------:R-:W-:-:S01]  /*3ef0*/  NOP ;  /* 0x0000000000007918 */ /* 0x000fc20000000000 */
        /* <DEDUP_REMOVED lines=142> */
.L_x_5665:
[----:B------:R-:W3:Y:S01]  /*47e0*/  DADD R12, -R48, 2 ;  /* 0x40000000300c7429 */ /* 0x000ee20000000100 */
[----:B------:R-:W-:Y:S01]  /*47f0*/  IMAD.MOV.U32 R4, RZ, RZ, 0x1 ;  /* 0x00000001ff047424 */ /* 0x000fe200078e00ff */
[----:B---3--:R-:W3:Y:S01]  /*4800*/  MUFU.RCP64H R5, R13 ;  /* 0x0000000d00057308 */ /* 0x008ee20000001800 */
[----:B------:R-:W-:Y:S01]  /*4810*/  FSETP.GEU.AND P1, PT, |R7|, 6.5827683646048100446e-37, PT ;  /* 0x036000000700780b */ /* 0x000fe20003f2e200 */
[----:B------:R-:W-:-:S15]  /*4820*/  BSSY.RECONVERGENT B2, `(.L_x_5667) ;  /* 0x0000031000027945 */ /* 0x000fde0003800200 */
[----:B------:R-:W-:-:S15]  /*4830*/  NOP ;  /* 0x0000000000007918 */ /* 0x000fde0000000000 */
[----:B------:R-:W-:-:S15]  /*4840*/  NOP ;  /* 0x0000000000007918 */ /* 0x000fde0000000000 */
[----:B------:R-:W-:-:S15]  /*4850*/  NOP ;  /* 0x0000000000007918 */ /* 0x000fde0000000000 */
[----:B---3--:R-:W3:-:S15]  /*4860*/  DFMA R8, -R12, R4, 1 ;  /* 0x3ff000000c08742b */ /* 0x008ede0000000104 */
[----:B------:R-:W-:-:S15]  /*4870*/  NOP ;  /* 0x0000000000007918 */ /* 0x000fde0000000000 */
[----:B------:R-:W-:-:S15]  /*4880*/  NOP ;  /* 0x0000000000007918 */ /* 0x000fde0000000000 */
[----:B------:R-:W-:-:S15]  /*4890*/  NOP ;  /* 0x0000000000007918 */ /* 0x000fde0000000000 */
[----:B------:R-:W-:-:S04]  /*48a0*/  NOP ;  /* 0x0000000000007918 */ /* 0x000fc80000000000 */
[----:B---3--:R-:W3:-:S15]  /*48b0*/  DFMA R8, R8, R8, R8 ;  /* 0x000000080808722b */ /* 0x008ede0000000008 */
        /* <DEDUP_REMOVED lines=19> */
[----:B---3--:R-:W3:-:S15]  /*49f0*/  DMUL R8, R4, -R48 ;  /* 0x8000003004087228 */ /* 0x008ede0000000000 */
[----:B------:R-:W-:-:S15]  /*4a00*/  NOP ;  /* 0x0000000000007918 */ /* 0x000fde0000000000 */
[----:B------:R-:W-:-:S15]  /*4a10*/  NOP ;  /* 0x0000000000007918 */ /* 0x000fde0000000000 */
[----:B------:R-:W-:-:S15]  /*4a20*/  NOP ;  /* 0x0000000000007918 */ /* 0x000fde0000000000 */
[----:B------:R-:W-:-:S04]  /*4a30*/  NOP ;  /* 0x0000000000007918 */ /* 0x000fc80000000000 */
[----:B---3--:R-:W3:-:S15]  /*4a40*/  DFMA R10, -R12, R8, -R48 ;  /* 0x000000080c0a722b */ /* 0x008ede0000000930 */
[----:B------:R-:W-:-:S15]  /*4a50*/  NOP ;  /* 0x0000000000007918 */ /* 0x000fde0000000000 */
[----:B------:R-:W-:-:S15]  /*4a60*/  NOP ;  /* 0x0000000000007918 */ /* 0x000fde0000000000 */
[----:B------:R-:W-:-:S15]  /*4a70*/  NOP ;  /* 0x0000000000007918 */ /* 0x000fde0000000000 */
[----:B------:R-:W-:-:S04]  /*4a80*/  NOP ;  /* 0x0000000000007918 */ /* 0x000fc80000000000 */
[----:B---3--:R-:W3:Y:S02]  /*4a90*/  DFMA R4, R4, R10, R8 ;  /* 0x0000000a0404722b */ /* 0x008ee40000000008 */
[----:B---3--:R-:W-:-:S05]  /*4aa0*/  FFMA R0, RZ, R13, R5 ;  /* 0x0000000dff007223 */ /* 0x008fca0000000005 */
[----:B------:R-:W-:-:S13]  /*4ab0*/  FSETP.GT.AND P0, PT, |R0|, 1.469367938527859385e-39, PT ;  /* 0x001000000000780b */ /* 0x000fda0003f04200 */
[----:B------:R-:W-:Y:S05]  /*4ac0*/  @P0 BRA P1, `(.L_x_5668) ;  /* 0x0000000000180947 */ /* 0x000fea0000800000 */
[----:B------:R-:W-:Y:S01]  /*4ad0*/  IMAD.MOV.U32 R0, RZ, RZ, R12 ;  /* 0x000000ffff007224 */ /* 0x000fe200078e000c */
[----:B------:R-:W-:Y:S01]  /*4ae0*/  MOV R4, 0x4b10 ;  /* 0x00004b1000047802 */ /* 0x000fe20000000f00 */
[----:B------:R-:W-:-:S07]  /*4af0*/  IMAD.MOV.U32 R3, RZ, RZ, R13 ;  /* 0x000000ffff037224 */ /* 0x000fce00078e000d */
[----:B012---:R-:W-:Y:S05]  /*4b00*/  CALL.REL.NOINC `($__internal_26_$__cuda_sm20_div_rn_f64_full) ;  /* 0x0000021c008c7944 */ /* 0x007fea0003c00000 */
[----:B------:R-:W-:Y:S01]  /*4b10*/  IMAD.MOV.U32 R4, RZ, RZ, R0 ;  /* 0x000000ffff047224 */ /* 0x000fe200078e0000 */
[----:B------:R-:W-:-:S07]  /*4b20*/  MOV R5, R3 ;  /* 0x0000000300057202 */ /* 0x000fce0000000f00 */
.L_x_5668:
[----:B------:R-:W-:Y:S05]  /*4b30*/  BSYNC.RECONVERGENT B2 ;  /* 0x0000000000027941 */ /* 0x000fea0003800200 */
.L_x_5667:
[----:B------:R-:W-:Y:S01]  /*4b40*/  IMAD.MOV.U32 R10, RZ, RZ, -0x314d23bc ;  /* 0xceb2dc44ff0a7424 */ /* 0x000fe200078e00ff */
[----:B------:R-:W3:Y:S01]  /*4b50*/  DMUL R4, R4, R48 ;  /* 0x0000003004047228 */ /* 0x000ee20000000000 */
[----:B------:R-:W-:Y:S01]  /*4b60*/  IMAD.MOV.U32 R11, RZ, RZ, 0x3ed087ff ;  /* 0x3ed087ffff0b7424 */ /* 0x000fe200078e00ff */
[----:B------:R-:W-:Y:S01]  /*4b70*/  UMOV UR4, 0x2fbe14b5 ;  /* 0x2fbe14b500047882 */ /* 0x000fe20000000000 */
[----:B------:R-:W-:-:S15]  /*4b80*/  UMOV UR5, 0x3eb372fb ;  /* 0x3eb372fb00057882 */ /* 0x000fde0000000000 */
[----:B------:R-:W-:-:S15]  /*4b90*/  NOP ;  /* 0x0000000000007918 */ /* 0x000fde0000000000 */
[----:B------:R-:W-:-:S15]  /*4ba0*/  NOP ;  /* 0x0000000000007918 */ /* 0x000fde0000000000 */
[----:B------:R-:W-:-:S15]  /*4bb0*/  NOP ;  /* 0x0000000000007918 */ /* 0x000fde0000000000 */
[----:B------:R-:W-:-:S01]  /*4bc0*/  NOP ;  /* 0x0000000000007918 */ /* 0x000fc20000000000 */
[----:B---3--:R-:W3:-:S15]  /*4bd0*/  DADD R6, R4, -R48 ;  /* 0x0000000004067229 */ /* 0x008ede0000000830 */
[----:B------:R-:W-:-:S15]  /*4be0*/  NOP ;  /* 0x0000000000007918 */ /* 0x000fde0000000000 */
[----:B------:R-:W-:-:S15]  /*4bf0*/  NOP ;  /* 0x0000000000007918 */ /* 0x000fde0000000000 */
[----:B------:R-:W-:-:S15]  /*4c00*/  NOP ;  /* 0x0000000000007918 */ /* 0x000fde0000000000 */
[----:B------:R-:W-:-:S04]  /*4c10*/  NOP ;  /* 0x0000000000007918 */ /* 0x000fc80000000000 */
[----:B---3--:R-:W3:-:S15]  /*4c20*/  DMUL R8, R6, R6 ;  /* 0x0000000606087228 */ /* 0x008ede0000000000 */
[----:B------:R-:W-:-:S15]  /*4c30*/  NOP ;  /* 0x0000000000007918 */ /* 0x000fde0000000000 */
[----:B------:R-:W-:-:S15]  /*4c40*/  NOP ;  /* 0x0000000000007918 */ /* 0x000fde0000000000 */
[----:B------:R-:W-:-:S15]  /*4c50*/  NOP ;  /* 0x0000000000007918 */ /* 0x000fde0000000000 */
[----:B------:R-:W-:-:S04]  /*4c60*/  NOP ;  /* 0x0000000000007918 */ /* 0x000fc80000000000 */
[----:B---3--:R-:W3:Y:S01]  /*4c70*/  DFMA R10, R8, UR4, R10 ;  /* 0x00000004080a7c2b */ /* 0x008ee2000800000a */
[----:B------:R-:W-:Y:S01]  /*4c80*/  UMOV UR4, 0x890f468c ;  /* 0x890f468c00047882 */ /* 0x000fe20000000000 */
[----:B------:R-:W-:-:S15]  /*4c90*/  UMOV UR5, 0x3ef3b9ff ;  /* 0x3ef3b9ff00057882 */ /* 0x000fde0000000000 */
[----:B------:R-:W-:-:S15]  /*4ca0*/  NOP ;  /* 0x0000000000007918 */ /* 0x000fde0000000000 */
[----:B------:R-:W-:-:S15]  /*4cb0*/  NOP ;  /* 0x0000000000007918 */ /* 0x000fde0000000000 */
[----:B------:R-:W-:-:S15]  /*4cc0*/  NOP ;  /* 0x0000000000007918 */ /* 0x000fde0000000000 */
[----:B------:R-:W-:-:S02]  /*4cd0*/  NOP ;  /* 0x0000000000007918 */ /* 0x000fc40000000000 */
[----:B---3--:R-:W3:Y:S01]  /*4ce0*/  DFMA R10, R8, R10, UR4 ;  /* 0x00000004080a7e2b */ /* 0x008ee2000800000a */
        /* <DEDUP_REMOVED lines=34> */
[----:B---3--:R-:W3:-:S15]  /*4f10*/  DFMA R10, R8, R10, UR4 ;  /* 0x00000004080a7e2b */ /* 0x008ede000800000a */
        /* <DEDUP_REMOVED lines=14> */
[----:B---3--:R3:W4:Y:S02]  /*5000*/  DADD R6, R6, -R48 ;  /* 0x0000000006067229 */ /* 0x0087240000000830 */
.L_x_5666:
[----:B------:R-:W-:Y:S05]  /*5010*/  BSYNC.RECONVERGENT B1 ;  /* 0x0000000000017941 */ /* 0x000fea0003800200 */
.L_x_5664:
[----:B--2---:R-:W2:Y:S02]  /*5020*/  DSETP.GEU.AND P0, PT, R50, -100, PT ;  /* 0xc05900003200742a */ /* 0x004ea40003f0e000 */
[----:B--2---:R-:W-:Y:S02]  /*5030*/  FSEL R8, R50, RZ, P0 ;  /* 0x000000ff32087208 */ /* 0x004fe40000000000 */
[----:B------:R-:W-:-:S15]  /*5040*/  FSEL R9, R51, -3.390625, P0 ;  /* 0xc059000033097808 */ /* 0x000fde0000000000 */
[----:B------:R-:W-:-:S15]  /*5050*/  NOP ;  /* 0x0000000000007918 */ /* 0x000fde0000000000 */
[----:B------:R-:W-:-:S15]  /*5060*/  NOP ;  /* 0x0000000000007918 */ /* 0x000fde0000000000 */
[----:B------:R-:W-:-:S15]  /*5070*/  NOP ;  /* 0x0000000000007918 */ /* 0x000fde0000000000 */
[----:B----4-:R-:W2:Y:S02]  /*5080*/  DSETP.GEU.AND P1, PT, R6, -100, PT ;  /* 0xc05900000600742a */ /* 0x010ea40003f2e000 */
[----:B--2---:R-:W-:Y:S02]  /*5090*/  FSEL R6, R6, RZ, P1 ;  /* 0x000000ff06067208 */ /* 0x004fe40000800000 */
        /* <DEDUP_REMOVED lines=9> */
[----:B------:R-:W2:-:S15]  /*5130*/  DMUL R46, R46, R8 ;  /* 0x000000082e2e7228 */ /* 0x000e9e0000000000 */
[----:B------:R-:W-:-:S15]  /*5140*/  NOP ;  /* 0x0000000000007918 */ /* 0x000fde0000000000 */
[----:B------:R-:W-:-:S15]  /*5150*/  NOP ;  /* 0x0000000000007918 */ /* 0x000fde0000000000 */
[----:B------:R-:W-:-:S15]  /*5160*/  NOP ;  /* 0x0000000000007918 */ /* 0x000fde0000000000 */
[----:B------:R-:W-:-:S04]  /*5170*/  NOP ;  /* 0x0000000000007918 */ /* 0x000fc80000000000 */
[----:B--2---:R4:W2:Y:S02]  /*5180*/  DFMA R46, R4, R6, -R46 ;  /* 0x00000006042e722b */ /* 0x0048a4000000082e */
.L_x_5657:
[----:B------:R-:W-:Y:S05]  /*5190*/  BSYNC.RECONVERGENT B6 ;  /* 0x0000000000067941 */ /* 0x000fea0003800200 */
.L_x_5656:
[----:B------:R-:W0:Y:S01]  /*51a0*/  S2R R35, SR_TID.X ;  /* 0x0000000000237919 */ /* 0x000e220000002100 */
[----:B------:R-:W-:Y:S01]  /*51b0*/  BSSY.RECONVERGENT B6, `(.L_x_5669) ;  /* 0x000025f000067945 */ /* 0x000fe20003800200 */
[----:B0-----:R-:W-:-:S05]  /*51c0*/  VIADD R3, R35, 0x100 ;  /* 0x0000010023037836 */ /* 0x001fca0000000000 */
        /* <DEDUP_REMOVED lines=12> */
[----:B--2---:R-:W-:Y:S01]  /*5290*/  MOV R8, 0x5a ;  /* 0x0000005a00087802 */ /* 0x004fe20000000f00 */
[----:B------:R-:W-:Y:S01]  /*52a0*/  IMAD.MOV.U32 R12, RZ, RZ, 0x1 ;  /* 0x00000001ff0c7424 */ /* 0x000fe200078e00ff */
[----:B------:R0:W2:Y:S01]  /*52b0*/  LDC.64 R14, c[0x4][R0] ;  /* 0x01000000000e7b82 */ /* 0x0000a20000000a00 */
[----:B------:R-:W5:Y:S01]  /*52c0*/  LDCU.64 UR6, c[0x4][0x2d0] ;  /* 0x01005a00ff0677ac */ /* 0x000f620008000a00 */
[----:B------:R-:W-:Y:S01]  /*52d0*/  IMAD.MOV.U32 R13, RZ, RZ, RZ ;  /* 0x000000ffff0d7224 */ /* 0x000fe200078e00ff */
[----:B------:R-:W1:Y:S01]  /*52e0*/  LDCU.64 UR8, c[0x4][0x8] ;  /* 0x01000100ff0877ac */ /* 0x000e620008000a00 */
[----:B----4-:R-:W-:Y:S01]  /*52f0*/  IMAD.U32 R4, RZ, RZ, UR4 ;  /* 0x00000004ff047e24 */ /* 0x010fe2000f8e00ff */
[----:B------:R-:W-:Y:S01]  /*5300*/  MOV R5, UR5 ;  /* 0x0000000500057c02 */ /* 0x000fe20008000f00 */
[----:B-----5:R-:W-:-:S02]  /*5310*/  IMAD.U32 R6, RZ, RZ, UR6 ;  /* 0x00000006ff067e24 */ /* 0x020fc4000f8e00ff */
[----:B------:R-:W-:Y:S02]  /*5320*/  IMAD.U32 R7, RZ, RZ, UR7 ;  /* 0x00000007ff077e24 */ /* 0x000fe4000f8e00ff */
[----:B-1----:R-:W-:Y:S02]  /*5330*/  IMAD.U32 R10, RZ, RZ, UR8 ;  /* 0x00000008ff0a7e24 */ /* 0x002fe4000f8e00ff */
[----:B0-----:R-:W-:-:S07]  /*5340*/  IMAD.U32 R11, RZ, RZ, UR9 ;  /* 0x00000009ff0b7e24 */ /* 0x001fce000f8e00ff */
[----:B------:R-:W-:-:S07]  /*5350*/  LEPC R20, `(.L_x_5672) ;  /* 0x000000001014794e */ /* 0x000fce0000000000 */
[----:B--23--:R-:W-:Y:S05]  /*5360*/  CALL.ABS.NOINC R14 ;  /* 0x000000000e007343 */ /* 0x00cfea0003c00000 */
.L_x_5672:
[----:B------:R-:W-:Y:S05]  /*5370*/  BSYNC.RECONVERGENT B7 ;  /* 0x0000000000077941 */ /* 0x000fea0003800200 */
.L_x_5671:
        /* <DEDUP_REMOVED lines=10> */
[----:B--2---:R-:W-:Y:S01]  /*5420*/  IMAD.MOV.U32 R8, RZ, RZ, 0x5b ;  /* 0x0000005bff087424 */ /* 0x004fe200078e00ff */
[----:B------:R-:W-:Y:S01]  /*5430*/  MOV R12, 0x1 ;  /* 0x00000001000c7802 */ /* 0x000fe20000000f00 */
[----:B------:R0:W2:Y:S01]  /*5440*/  LDC.64 R14, c[0x4][R0] ;  /* 0x01000000000e7b82 */ /* 0x0000a20000000a00 */
[----:B------:R-:W5:Y:S01]  /*5450*/  LDCU.64 UR6, c[0x4][0x2d0] ;  /* 0x01005a00ff0677ac */ /* 0x000f620008000a00 */
[----:B------:R-:W-:Y:S01]  /*5460*/  IMAD.MOV.U32 R13, RZ, RZ, RZ ;  /* 0x000000ffff0d7224 */ /* 0x000fe200078e00ff */
[----:B------:R-:W1:Y:S01]  /*5470*/  LDCU.64 UR8, c[0x4][0x8] ;  /* 0x01000100ff0877ac */ /* 0x000e620008000a00 */
[----:B----4-:R-:W-:Y:S02]  /*5480*/  IMAD.U32 R4, RZ, RZ, UR4 ;  /* 0x00000004ff047e24 */ /* 0x010fe4000f8e00ff */
[----:B------:R-:W-:Y:S01]  /*5490*/  IMAD.U32 R5, RZ, RZ, UR5 ;  /* 0x00000005ff057e24 */ /* 0x000fe2000f8e00ff */
[----:B-----5:R-:W-:Y:S01]  /*54a0*/  MOV R6, UR6 ;  /* 0x0000000600067c02 */ /* 0x020fe20008000f00 */
[----:B------:R-:W-:-:S02]  /*54b0*/  IMAD.U32 R7, RZ, RZ, UR7 ;  /* 0x00000007ff077e24 */ /* 0x000fc4000f8e00ff */
[----:B-1----:R-:W-:Y:S02]  /*54c0*/  IMAD.U32 R10, RZ, RZ, UR8 ;  /* 0x00000008ff0a7e24 */ /* 0x002fe4000f8e00ff */
[----:B0-----:R-:W-:-:S07]  /*54d0*/  IMAD.U32 R11, RZ, RZ, UR9 ;  /* 0x00000009ff0b7e24 */ /* 0x001fce000f8e00ff */
[----:B------:R-:W-:-:S07]  /*54e0*/  LEPC R20, `(.L_x_5674) ;  /* 0x000000001014794e */ /* 0x000fce0000000000 */
[----:B--23--:R-:W-:Y:S05]  /*54f0*/  CALL.ABS.NOINC R14 ;  /* 0x000000000e007343 */ /* 0x00cfea0003c00000 */
.L_x_5674:
[----:B------:R-:W-:Y:S05]  /*5500*/  BSYNC.RECONVERGENT B7 ;  /* 0x0000000000077941 */ /* 0x000fea0003800200 */
.L_x_5673:
[----:B------:R-:W-:Y:S01]  /*5510*/  ISETP.GT.AND P1, PT, R45, 0xfffff, PT ;  /* 0x000fffff2d00780c */ /* 0x000fe20003f24270 */
[----:B--2-4-:R-:W-:Y:S01]  /*5520*/  IMAD.MOV.U32 R4, RZ, RZ, R44 ;  /* 0x000000ffff047224 */ /* 0x014fe200078e002c */
[----:B------:R-:W-:Y:S01]  /*5530*/  BSSY.RECONVERGENT B0, `(.L_x_5675) ;  /* 0x00000c6000007945 */ /* 0x000fe20003800200 */
[--C-:B------:R-:W-:Y:S01]  /*5540*/  IMAD.MOV.U32 R5, RZ, RZ, R45.reuse ;  /* 0x000000ffff057224 */ /* 0x100fe200078e002d */
[----:B------:R-:W0:Y:S01]  /*5550*/  DADD R6, -RZ, -R44 ;  /* 0x00000000ff067229 */ /* 0x000e22000000092c */
[----:B------:R-:W-:Y:S01]  /*5560*/  IMAD.MOV.U32 R0, RZ, RZ, R45 ;  /* 0x000000ffff007224 */ /* 0x000fe200078e002d */
        /* <DEDUP_REMOVED lines=15> */
[----:B------:R-:W-:-:S07]  /*5660*/  NOP ;  /* 0x0000000000007918 */ /* 0x000fce0000000000 */
[----:B------:R-:W3:Y:S02]  /*5670*/  @P2 DFMA R8, R4, R8, +INF ;  /* 0x7ff000000408242b */ /* 0x000ee40000000008 */
[----:B---3--:R-:W-:Y:S02]  /*5680*/  @P2 FSEL R49, R9, -QNAN , P0 ;  /* 0xfff0000009312808 */ /* 0x008fe40000000000 */
        /* <DEDUP_REMOVED lines=12> */
[----:B------:R-:W-:-:S05]  /*5750*/  @P1 VIADD R3, R5, 0xfff00000 ;  /* 0xfff0000005031836 */ /* 0x000fca0000000000 */
[----:B------:R-:W-:-:S06]  /*5760*/  @P1 MOV R5, R3 ;  /* 0x0000000300051202 */ /* 0x000fcc0000000f00 */
[----:B------:R-:W-:-:S15]  /*5770*/  DADD R12, R4, -1 ;  /* 0xbff00000040c7429 */ /* 0x000fde0000000000 */
[----:B------:R-:W-:-:S15]  /*5780*/  NOP ;  /* 0x0000000000007918 */ /* 0x000fde0000000000 */
[----:B------:R-:W-:-:S15]  /*5790*/  NOP ;  /* 0x0000000000007918 */ /* 0x000fde0000000000 */
[----:B------:R-:W-:-:S15]  /*57a0*/  NOP ;  /* 0x0000000000007918 */ /* 0x000fde0000000000 */
[----:B------:R-:W-:-:S04]  /*57b0*/  NOP ;  /* 0x0000000000007918 */ /* 0x000fc80000000000 */
[----:B------:R0:W2:Y:S02]  /*57c0*/  DADD R14, R4, 1 ;  /* 0x3ff00000040e7429 */ /* 0x0000a40000000000 */
[----:B0-----:R-:W-:Y:S01]  /*57d0*/  LEA.HI R4, R0, R9, RZ, 0xc ;  /* 0x0000000900047211 */ /* 0x001fe200078f60ff */
[----:B------:R-:W-:Y:S01]  /*57e0*/  IMAD.MOV.U32 R5, RZ, RZ, 0x43300000 ;  /* 0x43300000ff057424 */ /* 0x000fe200078e00ff */
[----:B--2---:R-:W0:Y:S03]  /*57f0*/  MUFU.RCP64H R9, R15 ;  /* 0x0000000f00097308 */ /* 0x004e260000001800 */
[----:B------:R-:W-:-:S05]  /*5800*/  @P1 VIADD R4, R4, 0x1 ;  /* 0x0000000104041836 */ /* 0x000fca0000000000 */
[----:B------:R-:W-:-:S15]  /*5810*/  LOP3.LUT R4, R4, 0x80000000, RZ, 0x3c, !PT ;  /* 0x8000000004047812 */ /* 0x000fde00078e3cff */
[----:B------:R-:W-:-:S15]  /*5820*/  NOP ;  /* 0x0000000000007918 */ /* 0x000fde0000000000 */
[----:B------:R-:W-:-:S15]  /*5830*/  NOP ;  /* 0x0000000000007918 */ /* 0x000fde0000000000 */
[----:B------:R-:W-:-:S07]  /*5840*/  NOP ;  /* 0x0000000000007918 */ /* 0x000fce0000000000 */
        /* <DEDUP_REMOVED lines=148> */
.L_x_5676:
[----:B------:R-:W-:Y:S05]  /*6190*/  BSYNC.RECONVERGENT B0 ;  /* 0x0000000000007941 */ /* 0x000fea0003800200 */
.L_x_5675:
        /* <DEDUP_REMOVED lines=10> */
[----:B---3--:R-:W-:Y:S02]  /*6240*/  @!P0 IMAD.MOV.U32 R45, RZ, RZ, R5 ;  /* 0x000000ffff2d8224 */ /* 0x008fe400078e0005 */
[----:B------:R-:W-:Y:S02]  /*6250*/  @!P0 IMAD.MOV.U32 R44, RZ, RZ, R4 ;  /* 0x000000ffff2c8224 */ /* 0x000fe400078e0004 */
[----:B------:R-:W-:-:S05]  /*6260*/  VIADD R0, R45, 0xffffffff ;  /* 0xffffffff2d007836 */ /* 0x000fca0000000000 */
[----:B------:R-:W-:Y:S01]  /*6270*/  ISETP.GE.U32.AND P1, PT, R0, 0x7fefffff, PT ;  /* 0x7fefffff0000780c */ /* 0x000fe20003f26070 */
[----:B------:R-:W-:Y:S02]  /*6280*/  IMAD.MOV.U32 R0, RZ, RZ, -0x3ff ;  /* 0xfffffc01ff007424 */ /* 0x000fe400078e00ff */
[----:B------:R-:W-:-:S10]  /*6290*/  @!P0 IMAD.MOV.U32 R0, RZ, RZ, -0x435 ;  /* 0xfffffbcbff008424 */ /* 0x000fd400078e00ff */
[----:B------:R-:W-:Y:S01]  /*62a0*/  @P1 MOV R6, 0x0 ;  /* 0x0000000000061802 */ /* 0x000fe20000000f00 */
[----:B------:R-:W-:Y:S01]  /*62b0*/  @P1 IMAD.MOV.U32 R7, RZ, RZ, 0x7ff00000 ;  /* 0x7ff00000ff071424 */ /* 0x000fe200078e00ff */
[----:B------:R-:W-:-:S15]  /*62c0*/  @P1 LOP3.LUT P2, RZ, R5, 0x7fffffff, RZ, 0xc0, !PT ;  /* 0x7fffffff05ff1812 */ /* 0x000fde000784c0ff */
[----:B------:R-:W-:-:S15]  /*62d0*/  NOP ;  /* 0x0000000000007918 */ /* 0x000fde0000000000 */
[----:B------:R-:W-:-:S08]  /*62e0*/  NOP ;  /* 0x0000000000007918 */ /* 0x000fd00000000000 */
[----:B------:R-:W3:Y:S02]  /*62f0*/  @P1 DFMA R6, R4, R6, +INF ;  /* 0x7ff000000406142b */ /* 0x000ee40000000006 */
[----:B---3--:R-:W-:Y:S02]  /*6300*/  @P1 FSEL R6, R6, RZ, P2 ;  /* 0x000000ff06061208 */ /* 0x008fe40001000000 */
[----:B------:R-:W-:Y:S01]  /*6310*/  @P1 FSEL R7, R7, -QNAN , P2 ;  /* 0xfff0000007071808 */ /* 0x000fe20001000000 */
[----:B------:R-:W-:Y:S06]  /*6320*/  @P1 BRA `(.L_x_5679) ;  /* 0x0000001000bc1947 */ /* 0x000fec0003800000 */
        /* <DEDUP_REMOVED lines=172> */
.L_x_5678:
        /* <DEDUP_REMOVED lines=48> */
[----:B------:R-:W-:Y:S02]  /*70f0*/  MOV R3, R13 ;  /* 0x0000000d00037202 */ /* 0x000fe40000000f00 */
[----:B------:R-:W-:-:S07]  /*7100*/  MOV R4, 0x7120 ;  /* 0x0000712000047802 */ /* 0x000fce0000000f00 */
[----:B012---:R-:W-:Y:S05]  /*7110*/  CALL.REL.NOINC `($__internal_26_$__cuda_sm20_div_rn_f64_full) ;  /* 0x000001f800087944 */ /* 0x007fea0003c00000 */
[----:B------:R-:W-:Y:S02]  /*7120*/  IMAD.MOV.U32 R4, RZ, RZ, R0 ;  /* 0x000000ffff047224 */ /* 0x000fe400078e0000 */
[----:B------:R-:W-:-:S07]  /*7130*/  IMAD.MOV.U32 R5, RZ, RZ, R3 ;  /* 0x000000ffff057224 */ /* 0x000fce00078e0003 */
.L_x_5681:
[----:B------:R-:W-:Y:S05]  /*7140*/  BSYNC.RECONVERGENT B2 ;  /* 0x0000000000027941 */ /* 0x000fea0003800200 */
.L_x_5680:
        /* <DEDUP_REMOVED lines=77> */
.L_x_5679:
[----:B------:R-:W-:Y:S05]  /*7620*/  BSYNC.RECONVERGENT B1 ;  /* 0x0000000000017941 */ /* 0x000fea0003800200 */
.L_x_5677:
        /* <DEDUP_REMOVED lines=22> */
[----:B--2---:R2:W4:Y:S02]  /*7790*/  DFMA R42, R4, R6, -R42 ;  /* 0x00000006042a722b */ /* 0x004524000000082a */
.L_x_5670:
[----:B------:R-:W-:Y:S05]  /*77a0*/  BSYNC.RECONVERGENT B6 ;  /* 0x0000000000067941 */ /* 0x000fea0003800200 */
.L_x_5669:
[----:B------:R-:W-:Y:S01]  /*77b0*/  IADD3 R3, PT, PT, R35, 0x180, RZ ;  /* 0x0000018023037810 */ /* 0x000fe20007ffe0ff */
[----:B------:R-:W-:Y:S03]  /*77c0*/  BSSY.RECONVERGENT B6, `(.L_x_5682) ;  /* 0x000025d000067945 */ /* 0x000fe60003800200 */
        /* <DEDUP_REMOVED lines=12> */
[----:B--2---:R-:W-:Y:S02]  /*7890*/  IMAD.MOV.U32 R8, RZ, RZ, 0x5a ;  /* 0x0000005aff087424 */ /* 0x004fe400078e00ff */
[----:B------:R0:W2:Y:S01]  /*78a0*/  LDC.64 R14, c[0x4][R0] ;  /* 0x01000000000e7b82 */ /* 0x0000a20000000a00 */
[----:B------:R-:W5:Y:S01]  /*78b0*/  LDCU.64 UR6, c[0x4][0x2d0] ;  /* 0x01005a00ff0677ac */ /* 0x000f620008000a00 */
[----:B------:R-:W-:Y:S02]  /*78c0*/  IMAD.MOV.U32 R12, RZ, RZ, 0x1 ;  /* 0x00000001ff0c7424 */ /* 0x000fe400078e00ff */
[----:B------:R-:W-:Y:S01]  /*78d0*/  IMAD.MOV.U32 R13, RZ, RZ, RZ ;  /* 0x000000ffff0d7224 */ /* 0x000fe200078e00ff */
[----:B------:R-:W1:Y:S01]  /*78e0*/  LDCU.64 UR8, c[0x4][0x8] ;  /* 0x01000100ff0877ac */ /* 0x000e620008000a00 */
[----:B----4-:R-:W-:-:S02]  /*78f0*/  IMAD.U32 R4, RZ, RZ, UR4 ;  /* 0x00000004ff047e24 */ /* 0x010fc4000f8e00ff */
[----:B------:R-:W-:Y:S02]  /*7900*/  IMAD.U32 R5, RZ, RZ, UR5 ;  /* 0x00000005ff057e24 */ /* 0x000fe4000f8e00ff */
[----:B-----5:R-:W-:Y:S02]  /*7910*/  IMAD.U32 R6, RZ, RZ, UR6 ;  /* 0x00000006ff067e24 */ /* 0x020fe4000f8e00ff */
[----:B------:R-:W-:Y:S01]  /*7920*/  IMAD.U32 R7, RZ, RZ, UR7 ;  /* 0x00000007ff077e24 */ /* 0x000fe2000f8e00ff */
[----:B-1----:R-:W-:Y:S01]  /*7930*/  MOV R10, UR8 ;  /* 0x00000008000a7c02 */ /* 0x002fe20008000f00 */
[----:B0-----:R-:W-:-:S07]  /*7940*/  IMAD.U32 R11, RZ, RZ, UR9 ;  /* 0x00000009ff0b7e24 */ /* 0x001fce000f8e00ff */
[----:B------:R-:W-:-:S07]  /*7950*/  LEPC R20, `(.L_x_5685) ;  /* 0x000000001014794e */ /* 0x000fce0000000000 */
[----:B--23--:R-:W-:Y:S05]  /*7960*/  CALL.ABS.NOINC R14 ;  /* 0x000000000e007343 */ /* 0x00cfea0003c00000 */
.L_x_5685:
[----:B------:R-:W-:Y:S05]  /*7970*/  BSYNC.RECONVERGENT B7 ;  /* 0x0000000000077941 */ /* 0x000fea0003800200 */
.L_x_5684:
        /* <DEDUP_REMOVED lines=16> */
[----:B----4-:R-:W-:Y:S01]  /*7a80*/  MOV R4, UR4 ;  /* 0x0000000400047c02 */ /* 0x010fe20008000f00 */
[----:B------:R-:W-:-:S02]  /*7a90*/  IMAD.U32 R5, RZ, RZ, UR5 ;  /* 0x00000005ff057e24 */ /* 0x000fc4000f8e00ff */
[----:B-----5:R-:W-:Y:S02]  /*7aa0*/  IMAD.U32 R6, RZ, RZ, UR6 ;  /* 0x00000006ff067e24 */ /* 0x020fe4000f8e00ff */
[----:B------:R-:W-:Y:S02]  /*7ab0*/  IMAD.U32 R7, RZ, RZ, UR7 ;  /* 0x00000007ff077e24 */ /* 0x000fe4000f8e00ff */
[----:B-1----:R-:W-:Y:S01]  /*7ac0*/  IMAD.U32 R10, RZ, RZ, UR8 ;  /* 0x00000008ff0a7e24 */ /* 0x002fe2000f8e00ff */
[----:B0-----:R-:W-:-:S07]  /*7ad0*/  MOV R11, UR9 ;  /* 0x00000009000b7c02 */ /* 0x001fce0008000f00 */
[----:B------:R-:W-:-:S07]  /*7ae0*/  LEPC R20, `(.L_x_5687) ;  /* 0x000000001014794e */ /* 0x000fce0000000000 */
[----:B--23--:R-:W-:Y:S05]  /*7af0*/  CALL.ABS.NOINC R14 ;  /* 0x000000000e007343 */ /* 0x00cfea0003c00000 */
.L_x_5687:
[----:B------:R-:W-:Y:S05]  /*7b00*/  BSYNC.RECONVERGENT B7 ;  /* 0x0000000000077941 */ /* 0x000fea0003800200 */
.L_x_5686:
[----:B------:R-:W-:Y:S01]  /*7b10*/  ISETP.GT.AND P1, PT, R41, 0xfffff, PT ;  /* 0x000fffff2900780c */ /* 0x000fe20003f24270 */
[----:B--2-4-:R-:W-:Y:S01]  /*7b20*/  IMAD.MOV.U32 R4, RZ, RZ, R40 ;  /* 0x000000ffff047224 */ /* 0x014fe200078e0028 */
        /* <DEDUP_REMOVED lines=20> */
[----:B------:R-:W3:Y:S02]  /*7c70*/  @P2 DFMA R8, R4, R8, +INF ;  /* 0x7ff000000408242b */ /* 0x000ee40000000008 */
[----:B---3--:R-:W-:Y:S01]  /*7c80*/  @P2 FSEL R45, R9, -QNAN , P0 ;  /* 0xfff00000092d2808 */ /* 0x008fe20000000000 */
[----:B------:R-:W-:Y:S01]  /*7c90*/  IMAD.MOV.U32 R9, RZ, RZ, -0x3ff ;  /* 0xfffffc01ff097424 */ /* 0x000fe200078e00ff */
[----:B------:R-:W-:Y:S01]  /*7ca0*/  @P2 FSEL R44, R8, RZ, P0 ;  /* 0x000000ff082c2208 */ /* 0x000fe20000000000 */
[----:B------:R-:W-:Y:S01]  /*7cb0*/  @!P1 IMAD.MOV.U32 R9, RZ, RZ, -0x435 ;  /* 0xfffffbcbff099424 */ /* 0x000fe200078e00ff */
        /* <DEDUP_REMOVED lines=172> */
.L_x_5689:
[----:B------:R-:W-:Y:S05]  /*8780*/  BSYNC.RECONVERGENT B0 ;  /* 0x0000000000007941 */ /* 0x000fea0003800200 */
.L_x_5688:
        /* <DEDUP_REMOVED lines=197> */
.L_x_5691:
[----:B------:R-:W3:Y:S01]  /*93e0*/  DADD R12, -R40, 2 ;  /* 0x40000000280c7429 */ /* 0x000ee20000000100 */
[----:B------:R-:W-:Y:S01]  /*93f0*/  MOV R4, 0x1 ;  /* 0x0000000100047802 */ /* 0x000fe20000000f00 */
        /* <DEDUP_REMOVED lines=49> */
[----:B------:R-:W-:Y:S02]  /*9710*/  IMAD.MOV.U32 R4, RZ, RZ, R0 ;  /* 0x000000ffff047224 */ /* 0x000fe400078e0000 */
[----:B------:R-:W-:-:S07]  /*9720*/  IMAD.MOV.U32 R5, RZ, RZ, R3 ;  /* 0x000000ffff057224 */ /* 0x000fce00078e0003 */
.L_x_5694:
[----:B------:R-:W-:Y:S05]  /*9730*/  BSYNC.RECONVERGENT B2 ;  /* 0x0000000000027941 */ /* 0x000fea0003800200 */
.L_x_5693:
[----:B------:R-:W-:Y:S01]  /*9740*/  MOV R10, 0xceb2dc44 ;  /* 0xceb2dc44000a7802 */ /* 0x000fe20000000f00 */
[----:B------:R-:W-:Y:S01]  /*9750*/  IMAD.MOV.U32 R11, RZ, RZ, 0x3ed087ff ;  /* 0x3ed087ffff0b7424 */ /* 0x000fe200078e00ff */
[----:B------:R-:W3:Y:S01]  /*9760*/  DMUL R4, R4, R40 ;  /* 0x0000002804047228 */ /* 0x000ee20000000000 */
[----:B------:R-:W-:Y:S01]  /*9770*/  UMOV UR4, 0x2fbe14b5 ;  /* 0x2fbe14b500047882 */ /* 0x000fe20000000000 */
[----:B------:R-:W-:-:S15]  /*9780*/  UMOV UR5, 0x3eb372fb ;  /* 0x3eb372fb00057882 */ /* 0x000fde0000000000 */
[----:B------:R-:W-:-:S15]  /*9790*/  NOP ;  /* 0x0000000000007918 */ /* 0x000fde0000000000 */
[----:B------:R-:W-:-:S15]  /*97a0*/  NOP ;  /* 0x0000000000007918 */ /* 0x000fde0000000000 */
[----:B------:R-:W-:-:S15]  /*97b0*/  NOP ;  /* 0x0000000000007918 */ /* 0x000fde0000000000 */
[----:B------:R-:W-:-:S02]  /*97c0*/  NOP ;  /* 0x0000000000007918 */ /* 0x000fc40000000000 */
        /* <DEDUP_REMOVED lines=68> */
.L_x_5692:
[----:B------:R-:W-:Y:S05]  /*9c10*/  BSYNC.RECONVERGENT B1 ;  /* 0x0000000000017941 */ /* 0x000fea0003800200 */
.L_x_5690:
        /* <DEDUP_REMOVED lines=23> */
.L_x_5683:
[----:B------:R-:W-:Y:S05]  /*9d90*/  BSYNC.RECONVERGENT B6 ;  /* 0x0000000000067941 */ /* 0x000fea0003800200 */
.L_x_5682:
        /* <DEDUP_REMOVED lines=28> */
.L_x_5698:
[----:B------:R-:W-:Y:S05]  /*9f60*/  BSYNC.RECONVERGENT B7 ;  /* 0x0000000000077941 */ /* 0x000fea0003800200 */
.L_x_5697:
        /* <DEDUP_REMOVED lines=11> */
[----:B------:R-:W-:Y:S01]  /*a020*/  MOV R13, RZ ;  /* 0x000000ff000d7202 */ /* 0x000fe20000000f00 */
[----:B------:R0:W2:Y:S01]  /*a030*/  LDC.64 R14, c[0x4][R0] ;  /* 0x01000000000e7b82 */ /* 0x0000a20000000a00 */
[----:B------:R-:W5:Y:S01]  /*a040*/  LDCU.64 UR6, c[0x4][0x2d0] ;  /* 0x01005a00ff0677ac */ /* 0x000f620008000a00 */
[----:B------:R-:W-:Y:S01]  /*a050*/  IMAD.MOV.U32 R12, RZ, RZ, 0x1 ;  /* 0x00000001ff0c7424 */ /* 0x000fe200078e00ff */
[----:B------:R-:W1:Y:S01]  /*a060*/  LDCU.64 UR8, c[0x4][0x8] ;  /* 0x01000100ff0877ac */ /* 0x000e620008000a00 */
[----:B----4-:R-:W-:Y:S02]  /*a070*/  IMAD.U32 R4, RZ, RZ, UR4 ;  /* 0x00000004ff047e24 */ /* 0x010fe4000f8e00ff */
[----:B------:R-:W-:-:S02]  /*a080*/  IMAD.U32 R5, RZ, RZ, UR5 ;  /* 0x00000005ff057e24 */ /* 0x000fc4000f8e00ff */
[----:B-----5:R-:W-:Y:S01]  /*a090*/  IMAD.U32 R6, RZ, RZ, UR6 ;  /* 0x00000006ff067e24 */ /* 0x020fe2000f8e00ff */
[----:B------:R-:W-:Y:S01]  /*a0a0*/  MOV R7, UR7 ;  /* 0x0000000700077c02 */ /* 0x000fe20008000f00 */
[----:B-1----:R-:W-:Y:S02]  /*a0b0*/  IMAD.U32 R10, RZ, RZ, UR8 ;  /* 0x00000008ff0a7e24 */ /* 0x002fe4000f8e00ff */
[----:B0-----:R-:W-:-:S07]  /*a0c0*/  IMAD.U32 R11, RZ, RZ, UR9 ;  /* 0x00000009ff0b7e24 */ /* 0x001fce000f8e00ff */
[----:B------:R-:W-:-:S07]  /*a0d0*/  LEPC R20, `(.L_x_5700) ;  /* 0x000000001014794e */ /* 0x000fce0000000000 */
[----:B--23--:R-:W-:Y:S05]  /*a0e0*/  CALL.ABS.NOINC R14 ;  /* 0x000000000e007343 */ /* 0x00cfea0003c00000 */
.L_x_5700:
[----:B------:R-:W-:Y:S05]  /*a0f0*/  BSYNC.RECONVERGENT B7 ;  /* 0x0000000000077941 */ /* 0x000fea0003800200 */
.L_x_5699:
        /* <DEDUP_REMOVED lines=14> */
[----:B------:R-:W-:Y:S01]  /*a1e0*/  ISETP.GE.U32.AND P2, PT, R3, 0x7fefffff, PT ;  /* 0x7fefffff0300780c */ /* 0x000fe20003f46070 */
[----:B------:R-:W-:Y:S01]  /*a1f0*/  IMAD.MOV.U32 R3, RZ, RZ, R36 ;  /* 0x000000ffff037224 */ /* 0x000fe200078e0024 */
[----:B------:R-:W-:-:S11]  /*a200*/  @!P1 MOV R3, R4 ;  /* 0x0000000400039202 */ /* 0x000fd60000000f00 */
[----:B------:R-:W-:Y:S01]  /*a210*/  @P2 IMAD.MOV.U32 R8, RZ, RZ, 0x0 ;  /* 0x00000000ff082424 */ /* 0x000fe200078e00ff */
[----:B------:R-:W-:Y:S01]  /*a220*/  @P2 LOP3.LUT P0, RZ, R5, 0x7fffffff, RZ, 0xc0, !PT ;  /* 0x7fffffff05ff2812 */ /* 0x000fe2000780c0ff */
[----:B------:R-:W-:-:S15]  /*a230*/  @P2 IMAD.MOV.U32 R9, RZ, RZ, 0x7ff00000 ;  /* 0x7ff00000ff092424 */ /* 0x000fde00078e00ff */
[----:B------:R-:W-:-:S15]  /*a240*/  NOP ;  /* 0x0000000000007918 */ /* 0x000fde0000000000 */
[----:B------:R-:W-:-:S08]  /*a250*/  NOP ;  /* 0x0000000000007918 */ /* 0x000fd00000000000 */
        /* <DEDUP_REMOVED lines=24> */
[----:B--2---:R-:W0:Y:S02]  /*a3e0*/  MUFU.RCP64H R9, R15 ;  /* 0x0000000f00097308 */ /* 0x004e240000001800 */
[----:B------:R-:W-:-:S04]  /*a3f0*/  @P1 IADD3 R4, PT, PT, R4, 0x1, RZ ;  /* 0x0000000104041810 */ /* 0x000fc80007ffe0ff */
[----:B------:R-:W-:-:S15]  /*a400*/  LOP3.LUT R4, R4, 0x80000000, RZ, 0x3c, !PT ;  /* 0x8000000004047812 */ /* 0x000fde00078e3cff */
[----:B------:R-:W-:-:S15]  /*a410*/  NOP ;  /* 0x0000000000007918 */ /* 0x000fde0000000000 */
[----:B------:R-:W-:-:S15]  /*a420*/  NOP ;  /* 0x0000000000007918 */ /* 0x000fde0000000000 */
[----:B------:R-:W-:-:S09]  /*a430*/  NOP ;  /* 0x0000000000007918 */ /* 0x000fd20000000000 */
        /* <DEDUP_REMOVED lines=147> */
.L_x_5702:
[----:B------:R-:W-:Y:S05]  /*ad70*/  BSYNC.RECONVERGENT B0 ;  /* 0x0000000000007941 */ /* 0x000fea0003800200 */
.L_x_5701:
        /* <DEDUP_REMOVED lines=13> */
[----:B------:R-:W-:Y:S01]  /*ae50*/  ISETP.GE.U32.AND P1, PT, R0, 0x7fefffff, PT ;  /* 0x7fefffff0000780c */ /* 0x000fe20003f26070 */
[----:B------:R-:W-:Y:S02]  /*ae60*/  IMAD.MOV.U32 R0, RZ, RZ, -0x3ff ;  /* 0xfffffc01ff007424 */ /* 0x000fe400078e00ff */
[----:B------:R-:W-:-:S10]  /*ae70*/  @!P0 IMAD.MOV.U32 R0, RZ, RZ, -0x435 ;  /* 0xfffffbcbff008424 */ /* 0x000fd400078e00ff */
[----:B------:R-:W-:Y:S01]  /*ae80*/  @P1 IMAD.MOV.U32 R6, RZ, RZ, 0x0 ;  /* 0x00000000ff061424 */ /* 0x000fe200078e00ff */
[----:B------:R-:W-:Y:S02]  /*ae90*/  @P1 MOV R7, 0x7ff00000 ;  /* 0x7ff0000000071802 */ /* 0x000fe40000000f00 */
[----:B------:R-:W-:-:S15]  /*aea0*/  @P1 LOP3.LUT P2, RZ, R5, 0x7fffffff, RZ, 0xc0, !PT ;  /* 0x7fffffff05ff1812 */ /* 0x000fde000784c0ff */
        /* <DEDUP_REMOVED lines=14> */
[----:B------:R-:W-:Y:S01]  /*af90*/  @P0 IADD3 R3, PT, PT, R5, -0x100000, RZ ;  /* 0xfff0000005030810 */ /* 0x000fe20007ffe0ff */
[----:B------:R-:W-:-:S04]  /*afa0*/  @P0 VIADD R0, R0, 0x1 ;  /* 0x0000000100000836 */ /* 0x000fc80000000000 */
        /* <DEDUP_REMOVED lines=15> */
[----:B0-----:R-:W-:Y:S01]  /*b0a0*/  MOV R14, 0x8b7a8b04 ;  /* 0x8b7a8b04000e7802 */ /* 0x001fe20000000f00 */
[----:B------:R-:W-:-:S15]  /*b0b0*/  IMAD.MOV.U32 R15, RZ, RZ, 0x3ed0ee25 ;  /* 0x3ed0ee25ff0f7424 */ /* 0x000fde00078e00ff */
        /* <DEDUP_REMOVED lines=146> */
.L_x_5704:
        /* <DEDUP_REMOVED lines=51> */
[----:B------:R-:W-:Y:S01]  /*bd10*/  MOV R4, R0 ;  /* 0x0000000000047202 */ /* 0x000fe20000000f00 */
[----:B------:R-:W-:-:S07]  /*bd20*/  IMAD.MOV.U32 R5, RZ, RZ, R3 ;  /* 0x000000ffff057224 */ /* 0x000fce00078e0003 */
.L_x_5707:
[----:B------:R-:W-:Y:S05]  /*bd30*/  BSYNC.RECONVERGENT B2 ;  /* 0x0000000000027941 */ /* 0x000fea0003800200 */
.L_x_5706:
        /* <DEDUP_REMOVED lines=77> */
.L_x_5705:
[----:B------:R-:W-:Y:S05]  /*c210*/  BSYNC.RECONVERGENT B1 ;  /* 0x0000000000017941 */ /* 0x000fea0003800200 */
.L_x_5703:
        /* <DEDUP_REMOVED lines=23> */
.L_x_5696:
[----:B------:R-:W-:Y:S05]  /*c390*/  BSYNC.RECONVERGENT B6 ;  /* 0x0000000000067941 */ /* 0x000fea0003800200 */
.L_x_5695:
        /* <DEDUP_REMOVED lines=28> */
.L_x_5711:
[----:B------:R-:W-:Y:S05]  /*c560*/  BSYNC.RECONVERGENT B7 ;  /* 0x0000000000077941 */ /* 0x000fea0003800200 */
.L_x_5710:
        /* <DEDUP_REMOVED lines=16> */
[----:B----4-:R-:W-:Y:S01]  /*c670*/  IMAD.U32 R4, RZ, RZ, UR4 ;  /* 0x00000004ff047e24 */ /* 0x010fe2000f8e00ff */
[----:B------:R-:W-:Y:S01]  /*c680*/  MOV R5, UR5 ;  /* 0x0000000500057c02 */ /* 0x000fe20008000f00 */
[----:B-----5:R-:W-:-:S02]  /*c690*/  IMAD.U32 R6, RZ, RZ, UR6 ;  /* 0x00000006ff067e24 */ /* 0x020fc4000f8e00ff */
[----:B------:R-:W-:Y:S02]  /*c6a0*/  IMAD.U32 R7, RZ, RZ, UR7 ;  /* 0x00000007ff077e24 */ /* 0x000fe4000f8e00ff */
[----:B-1----:R-:W-:Y:S01]  /*c6b0*/  IMAD.U32 R10, RZ, RZ, UR8 ;  /* 0x00000008ff0a7e24 */ /* 0x002fe2000f8e00ff */
[----:B0-----:R-:W-:-:S07]  /*c6c0*/  MOV R11, UR9 ;  /* 0x00000009000b7c02 */ /* 0x001fce0008000f00 */
[----:B------:R-:W-:-:S07]  /*c6d0*/  LEPC R20, `(.L_x_5713) ;  /* 0x000000001014794e */ /* 0x000fce0000000000 */
[----:B--23--:R-:W-:Y:S05]  /*c6e0*/  CALL.ABS.NOINC R14 ;  /* 0x000000000e007343 */ /* 0x00cfea0003c00000 */
.L_x_5713:
[----:B------:R-:W-:Y:S05]  /*c6f0*/  BSYNC.RECONVERGENT B7 ;  /* 0x0000000000077941 */ /* 0x000fea0003800200 */
.L_x_5712:
[----:B------:R-:W-:Y:S01]  /*c700*/  ISETP.GT.AND P1, PT, R17, 0xfffff, PT ;  /* 0x000fffff1100780c */ /* 0x000fe20003f24270 */
[--C-:B--2-4-:R-:W-:Y:S01]  /*c710*/  IMAD.MOV.U32 R5, RZ, RZ, R17.reuse ;  /* 0x000000ffff057224 */ /* 0x114fe200078e0011 */
        /* <DEDUP_REMOVED lines=197> */
.L_x_5715:
[----:B------:R-:W-:Y:S05]  /*d370*/  BSYNC.RECONVERGENT B0 ;  /* 0x0000000000007941 */ /* 0x000fea0003800200 */
.L_x_5714:
        /* <DEDUP_REMOVED lines=25> */
[----:B------:R-:W-:Y:S01]  /*d510*/  LOP3.LUT R3, R17, 0xfffff, RZ, 0xc0, !PT ;  /* 0x000fffff11037812 */ /* 0x000fe200078ec0ff */
[----:B------:R-:W-:Y:S01]  /*d520*/  IMAD.MOV.U32 R6, RZ, RZ, RZ ;  /* 0x000000ffff067224 */ /* 0x000fe200078e00ff */
[----:B------:R-:W-:Y:S01]  /*d530*/  MOV R4, R16 ;  /* 0x0000001000047202 */ /* 0x000fe20000000f00 */
[----:B------:R-:W-:Y:S01]  /*d540*/  UMOV UR4, 0x80000000 ;  /* 0x8000000000047882 */ /* 0x000fe20000000000 */
[----:B------:R-:W-:Y:S01]  /*d550*/  LOP3.LUT R5, R3, 0x3ff00000, RZ, 0xfc, !PT ;  /* 0x3ff0000003057812 */ /* 0x000fe200078efcff */
[----:B------:R-:W-:Y:S01]  /*d560*/  UMOV UR5, 0x43300000 ;  /* 0x4330000000057882 */ /* 0x000fe20000000000 */
[----:B------:R-:W-:Y:S02]  /*d570*/  LEA.HI R0, R17, R0, RZ, 0xc ;  /* 0x0000000011007211 */ /* 0x000fe400078f60ff */
[----:B------:R-:W-:-:S13]  /*d580*/  ISETP.GE.U32.AND P0, PT, R5, 0x3ff6a09f, PT ;  /* 0x3ff6a09f0500780c */ /* 0x000fda0003f06070 */
[----:B------:R-:W-:Y:S02]  /*d590*/  @P0 VIADD R3, R5, 0xfff00000 ;  /* 0xfff0000005030836 */ /* 0x000fe40000000000 */
[----:B------:R-:W-:Y:S02]  /*d5a0*/  @P0 VIADD R0, R0, 0x1 ;  /* 0x0000000100000836 */ /* 0x000fe40000000000 */
[----:B------:R-:W-:-:S06]  /*d5b0*/  @P0 IMAD.MOV.U32 R5, RZ, RZ, R3 ;  /* 0x000000ffff050224 */ /* 0x000fcc00078e0003 */
[----:B------:R-:W3:Y:S02]  /*d5c0*/  DADD R12, R4, 1 ;  /* 0x3ff00000040c7429 */ /* 0x000ee40000000000 */
[----:B---3--:R-:W3:-:S15]  /*d5d0*/  MUFU.RCP64H R7, R13 ;  /* 0x0000000d00077308 */ /* 0x008ede0000001800 */
[----:B------:R-:W-:-:S15]  /*d5e0*/  NOP ;  /* 0x0000000000007918 */ /* 0x000fde0000000000 */
[----:B------:R-:W-:-:S15]  /*d5f0*/  NOP ;  /* 0x0000000000007918 */ /* 0x000fde0000000000 */
[----:B------:R-:W-:-:S15]  /*d600*/  NOP ;  /* 0x0000000000007918 */ /* 0x000fde0000000000 */
[----:B------:R-:W-:-:S02]  /*d610*/  NOP ;  /* 0x0000000000007918 */ /* 0x000fc40000000000 */
[----:B------:R4:W-:Y:S02]  /*d620*/  DADD R10, R4, -1 ;  /* 0xbff00000040a7429 */ /* 0x0009e40000000000 */
[----:B----4-:R-:W-:Y:S02]  /*d630*/  LOP3.LUT R4, R0, 0x80000000, RZ, 0x3c, !PT ;  /* 0x8000000000047812 */ /* 0x010fe400078e3cff */
[----:B------:R-:W-:-:S15]  /*d640*/  MOV R5, 0x43300000 ;  /* 0x4330000000057802 */ /* 0x000fde0000000f00 */
[----:B------:R-:W-:-:S15]  /*d650*/  NOP ;  /* 0x0000000000007918 */ /* 0x000fde0000000000 */
[----:B------:R-:W-:-:S15]  /*d660*/  NOP ;  /* 0x0000000000007918 */ /* 0x000fde0000000000 */
[----:B------:R-:W-:-:S15]  /*d670*/  NOP ;  /* 0x0000000000007918 */ /* 0x000fde0000000000 */
[----:B---3--:R3:W4:Y:S02]  /*d680*/  DFMA R8, -R12, R6, 1 ;  /* 0x3ff000000c08742b */ /* 0x0087240000000106 */
[----:B---3--:R-:W-:Y:S02]  /*d690*/  IMAD.MOV.U32 R12, RZ, RZ, -0x748574fc ;  /* 0x8b7a8b04ff0c7424 */ /* 0x008fe400078e00ff */
        /* <DEDUP_REMOVED lines=146> */
.L_x_5717:
        /* <DEDUP_REMOVED lines=53> */
.L_x_5720:
[----:B------:R-:W-:Y:S05]  /*e310*/  BSYNC.RECONVERGENT B2 ;  /* 0x0000000000027941 */ /* 0x000fea0003800200 */
.L_x_5719:
        /* <DEDUP_REMOVED lines=77> */
.L_x_5718:
[----:B------:R-:W-:Y:S05]  /*e7f0*/  BSYNC.RECONVERGENT B1 ;  /* 0x0000000000017941 */ /* 0x000fea0003800200 */
.L_x_5716:
        /* <DEDUP_REMOVED lines=11> */
[----:B---3--:R-:W-:-:S15]  /*e8b0*/  DADD R16, R18, -1 ;  /* 0xbff0000012107429 */ /* 0x008fde0000000000 */
        /* <DEDUP_REMOVED lines=11> */
.L_x_5709:
[----:B------:R-:W-:Y:S05]  /*e970*/  BSYNC.RECONVERGENT B6 ;  /* 0x0000000000067941 */ /* 0x000fea0003800200 */
.L_x_5708:
        /* <DEDUP_REMOVED lines=20> */
[----:B----4-:R-:W-:Y:S01]  /*eac0*/  MOV R4, UR4 ;  /* 0x0000000400047c02 */ /* 0x010fe20008000f00 */
[----:B------:R-:W-:Y:S02]  /*ead0*/  IMAD.U32 R5, RZ, RZ, UR5 ;  /* 0x00000005ff057e24 */ /* 0x000fe4000f8e00ff */
[----:B-----5:R-:W-:-:S02]  /*eae0*/  IMAD.U32 R6, RZ, RZ, UR6 ;  /* 0x00000006ff067e24 */ /* 0x020fc4000f8e00ff */
[----:B------:R-:W-:Y:S01]  /*eaf0*/  IMAD.U32 R7, RZ, RZ, UR7 ;  /* 0x00000007ff077e24 */ /* 0x000fe2000f8e00ff */
[----:B-1----:R-:W-:Y:S01]  /*eb00*/  MOV R10, UR8 ;  /* 0x00000008000a7c02 */ /* 0x002fe20008000f00 */
[----:B0-----:R-:W-:-:S07]  /*eb10*/  IMAD.U32 R11, RZ, RZ, UR9 ;  /* 0x00000009ff0b7e24 */ /* 0x001fce000f8e00ff */
[----:B------:R-:W-:-:S07]  /*eb20*/  LEPC R20, `(.L_x_5724) ;  /* 0x000000001014794e */ /* 0x000fce0000000000 */
[----:B--23--:R-:W-:Y:S05]  /*eb30*/  CALL.ABS.NOINC R14 ;  /* 0x000000000e007343 */ /* 0x00cfea0003c00000 */
.L_x_5724:
[----:B------:R-:W-:Y:S05]  /*eb40*/  BSYNC.RECONVERGENT B7 ;  /* 0x0000000000077941 */ /* 0x000fea0003800200 */
.L_x_5723:
        /* <DEDUP_REMOVED lines=24> */
.L_x_5726:
[----:B------:R-:W-:Y:S05]  /*ecd0*/  BSYNC.RECONVERGENT B7 ;  /* 0x0000000000077941 */ /* 0x000fea0003800200 */
.L_x_5725:
        /* <DEDUP_REMOVED lines=105> */
[----:B---3--:R-:W-:Y:S01]  /*f370*/  DFMA R40, R4, -UR4, R18 ;  /* 0x8000000404287c2b */ /* 0x008fe20008000012 */
        /* <DEDUP_REMOVED lines=94> */
.L_x_5728:
[----:B------:R-:W-:Y:S05]  /*f960*/  BSYNC.RECONVERGENT B0 ;  /* 0x0000000000007941 */ /* 0x000fea0003800200 */
.L_x_5727:
        /* <DEDUP_REMOVED lines=10> */
[----:B----4-:R-:W-:Y:S01]  /*fa10*/  @!P0 IMAD.MOV.U32 R23, RZ, RZ, R5 ;  /* 0x000000ffff178224 */ /* 0x010fe200078e0005 */
[----:B------:R-:W-:-:S04]  /*fa20*/  @!P0 MOV R22, R4 ;  /* 0x0000000400168202 */ /* 0x000fc80000000f00 */
[----:B------:R-:W-:-:S04]  /*fa30*/  IADD3 R0, PT, PT, R23, -0x1, RZ ;  /* 0xffffffff17007810 */ /* 0x000fc80007ffe0ff */
        /* <DEDUP_REMOVED lines=23> */
[----:B------:R-:W4:Y:S02]  /*fbb0*/  DADD R10, R4, 1 ;  /* 0x3ff00000040a7429 */ /* 0x000f240000000000 */
[----:B----4-:R-:W0:-:S15]  /*fbc0*/  MUFU.RCP64H R7, R11 ;  /* 0x0000000b00077308 */ /* 0x010e1e0000001800 */
        /* <DEDUP_REMOVED lines=12> */
[----:B0-----:R-:W-:Y:S01]  /*fc90*/  MOV R10, 0x8b7a8b04 ;  /* 0x8b7a8b04000a7802 */ /* 0x001fe20000000f00 */
[----:B------:R-:W-:-:S15]  /*fca0*/  IMAD.MOV.U32 R11, RZ, RZ, 0x3ed0ee25 ;  /* 0x3ed0ee25ff0b7424 */ /* 0x000fde00078e00ff */
[----:B------:R-:W-:-:S15]  /*fcb0*/  NOP ;  /* 0x0000000000007918 */ /* 0x000fde0000000000 */
[----:B------:R-:W-:-:S15]  /*fcc0*/  NOP ;  /* 0x0000000000007918 */ /* 0x000fde0000000000 */
[----:B------:R-:W-:-:S15]  /*fcd0*/  NOP ;  /* 0x0000000000007918 */ /* 0x000fde0000000000 */
[----:B------:R-:W-:-:S01]  /*fce0*/  NOP ;  /* 0x0000000000007918 */ /* 0x000fc20000000000 */
        /* <DEDUP_REMOVED lines=142> */
.L_x_5730:
        /* <DEDUP_REMOVED lines=48> */
[----:B------:R-:W-:Y:S02]  /*108d0*/  MOV R3, R13 ;  /* 0x0000000d00037202 */ /* 0x000fe40000000f00 */
[----:B------:R-:W-:-:S07]  /*108e0*/  MOV R4, 0x10900 ;  /* 0x0001090000047802 */ /* 0x000fce0000000f00 */
[----:B-123--:R-:W-:Y:S05]  /*108f0*/  CALL.REL.NOINC `($__internal_26_$__cuda_sm20_div_rn_f64_full) ;  /* 0x0000016000107944 */ /* 0x00efea0003c00000 */
[----:B------:R-:W-:Y:S02]  /*10900*/  IMAD.MOV.U32 R4, RZ, RZ, R0 ;  /* 0x000000ffff047224 */ /* 0x000fe400078e0000 */
[----:B------:R-:W-:-:S07]  /*10910*/  IMAD.MOV.U32 R5, RZ, RZ, R3 ;  /* 0x000000ffff057224 */ /* 0x000fce00078e0003 */
.L_x_5733:
[----:B------:R-:W-:Y:S05]  /*10920*/  BSYNC.RECONVERGENT B2 ;  /* 0x0000000000027941 */ /* 0x000fea0003800200 */
.L_x_5732:
        /* <DEDUP_REMOVED lines=77> */
.L_x_5731:
[----:B------:R-:W-:Y:S05]  /*10e00*/  BSYNC.RECONVERGENT B1 ;  /* 0x0000000000017941 */ /* 0x000fea0003800200 */
.L_x_5729:
        /* <DEDUP_REMOVED lines=23> */
.L_x_5722:
[----:B------:R-:W-:Y:S05]  /*10f80*/  BSYNC.RECONVERGENT B6 ;  /* 0x0000000000067941 */ /* 0x000fea0003800200 */
.L_x_5721:
        /* <DEDUP_REMOVED lines=28> */
.L_x_5737:
[----:B------:R-:W-:Y:S05]  /*11150*/  BSYNC.RECONVERGENT B7 ;  /* 0x0000000000077941 */ /* 0x000fea0003800200 */
.L_x_5736:
        /* <DEDUP_REMOVED lines=24> */
.L_x_5739:
[----:B------:R-:W-:Y:S05]  /*112e0*/  BSYNC.RECONVERGENT B7 ;  /* 0x0000000000077941 */ /* 0x000fea0003800200 */
.L_x_5738:
[----:B------:R-:W-:Y:S01]  /*112f0*/  ISETP.GT.AND P1, PT, R27, 0xfffff, PT ;  /* 0x000fffff1b00780c */ /* 0x000fe20003f24270 */
[--C-:B--2-4-:R-:W-:Y:S01]  /*11300*/  IMAD.MOV.U32 R5, RZ, RZ, R27.reuse ;  /* 0x000000ffff057224 */ /* 0x114fe200078e001b */
[----:B------:R-:W-:Y:S01]  /*11310*/  MOV R4, R26 ;  /* 0x0000001a00047202 */ /* 0x000fe20000000f00 */
[----:B------:R-:W-:Y:S01]  /*11320*/  IMAD.MOV.U32 R0, RZ, RZ, R27 ;  /* 0x000000ffff007224 */ /* 0x000fe200078e001b */
[----:B------:R-:W-:Y:S01]  /*11330*/  BSSY.RECONVERGENT B0, `(.L_x_5740) ;  /* 0x00000c2000007945 */ /* 0x000fe20003800200 */
[----:B------:R-:W0:Y:S01]  /*11340*/  DADD R6, -RZ, -R26 ;  /* 0x00000000ff067229 */ /* 0x000e22000000091a */
[----:B------:R-:W-:Y:S02]  /*11350*/  MOV R13, 0xfffffc01 ;  /* 0xfffffc01000d7802 */ /* 0x000fe40000000f00 */
[----:B0-----:R-:W-:-:S05]  /*11360*/  FSETP.GEU.FTZ.AND P3, PT, R7, 1.7916666269302368164, PT ;  /* 0x3fe555550700780b */ /* 0x001fca0003f7e000 */
[----:B------:R-:W-:-:S15]  /*11370*/  @!P1 IMAD.MOV.U32 R13, RZ, RZ, -0x435 ;  /* 0xfffffbcbff0d9424 */ /* 0x000fde00078e00ff */
[----:B------:R-:W-:-:S15]  /*11380*/  NOP ;  /* 0x0000000000007918 */ /* 0x000fde0000000000 */
[----:B------:R-:W-:-:S15]  /*11390*/  NOP ;  /* 0x0000000000007918 */ /* 0x000fde0000000000 */
[----:B------:R-:W-:-:S11]  /*113a0*/  NOP ;  /* 0x0000000000007918 */ /* 0x000fd60000000000 */
        /* <DEDUP_REMOVED lines=186> */
.L_x_5741:
[----:B------:R-:W-:Y:S05]  /*11f50*/  BSYNC.RECONVERGENT B0 ;  /* 0x0000000000007941 */ /* 0x000fea0003800200 */
.L_x_5740:
[----:B------:R-:W-:Y:S04]  /*11f60*/  BSSY.RECONVERGENT B1, `(.L_x_5742) ;  /* 0x0000147000017945 */ /* 0x000fe80003800200 */
[----:B------:R-:W-:Y:S05]  /*11f70*/  @P0 BRA !P3, `(.L_x_5743) ;  /* 0x0000000c00080947 */ /* 0x000fea0005800000 */
[----:B------:R-:W4:Y:S02]  /*11f80*/  DADD R26, -R26, 1 ;  /* 0x3ff000001a1a7429 */ /* 0x000f240000000100 */
[----:B----4-:R-:W-:Y:S01]  /*11f90*/  ISETP.GT.AND P0, PT, R27, 0xfffff, PT ;  /* 0x000fffff1b00780c */ /* 0x010fe20003f04270 */
[----:B------:R-:W-:Y:S01]  /*11fa0*/  IMAD.MOV.U32 R4, RZ, RZ, R26 ;  /* 0x000000ffff047224 */ /* 0x000fe200078e001a */
[----:B------:R-:W-:-:S15]  /*11fb0*/  MOV R5, R27 ;  /* 0x0000001b00057202 */ /* 0x000fde0000000f00 */
[----:B------:R-:W-:-:S15]  /*11fc0*/  NOP ;  /* 0x0000000000007918 */ /* 0x000fde0000000000 */
[----:B------:R-:W-:-:S15]  /*11fd0*/  NOP ;  /* 0x0000000000007918 */ /* 0x000fde0000000000 */
[----:B------:R-:W-:-:S15]  /*11fe0*/  NOP ;  /* 0x0000000000007918 */ /* 0x000fde0000000000 */
        /* <DEDUP_REMOVED lines=12> */
[----:B------:R-:W4:Y:S02]  /*120b0*/  @P1 DFMA R6, R4, R6, +INF ;  /* 0x7ff000000406142b */ /* 0x000f240000000006 */
[----:B----4-:R-:W-:Y:S02]  /*120c0*/  @P1 FSEL R6, R6, RZ, P2 ;  /* 0x000000ff06061208 */ /* 0x010fe40001000000 */
        /* <DEDUP_REMOVED lines=173> */
.L_x_5743:
[----:B------:R-:W4:Y:S01]  /*12ba0*/  DADD R12, -R26, 2 ;  /* 0x400000001a0c7429 */ /* 0x000f220000000100 */
[----:B------:R-:W-:Y:S01]  /*12bb0*/  MOV R4, 0x1 ;  /* 0x0000000100047802 */ /* 0x000fe20000000f00 */
[----:B----4-:R-:W4:Y:S01]  /*12bc0*/  MUFU.RCP64H R5, R13 ;  /* 0x0000000d00057308 */ /* 0x010f220000001800 */
[----:B------:R-:W-:Y:S01]  /*12bd0*/  FSETP.GEU.AND P1, PT, |R7|, 6.5827683646048100446e-37, PT ;  /* 0x036000000700780b */ /* 0x000fe20003f2e200 */
[----:B------:R-:W-:-:S15]  /*12be0*/  BSSY.RECONVERGENT B2, `(.L_x_5745) ;  /* 0x0000031000027945 */ /* 0x000fde0003800200 */
[----:B------:R-:W-:-:S15]  /*12bf0*/  NOP ;  /* 0x0000000000007918 */ /* 0x000fde0000000000 */
[----:B------:R-:W-:-:S15]  /*12c00*/  NOP ;  /* 0x0000000000007918 */ /* 0x000fde0000000000 */
[----:B------:R-:W-:-:S15]  /*12c10*/  NOP ;  /* 0x0000000000007918 */ /* 0x000fde0000000000 */
[----:B----4-:R-:W4:-:S15]  /*12c20*/  DFMA R8, -R12, R4, 1 ;  /* 0x3ff000000c08742b */ /* 0x010f1e0000000104 */
[----:B------:R-:W-:-:S15]  /*12c30*/  NOP ;  /* 0x0000000000007918 */ /* 0x000fde0000000000 */
[----:B------:R-:W-:-:S15]  /*12c40*/  NOP ;  /* 0x0000000000007918 */ /* 0x000fde0000000000 */
[----:B------:R-:W-:-:S15]  /*12c50*/  NOP ;  /* 0x0000000000007918 */ /* 0x000fde0000000000 */
[----:B------:R-:W-:-:S04]  /*12c60*/  NOP ;  /* 0x0000000000007918 */ /* 0x000fc80000000000 */
[----:B----4-:R-:W4:-:S15]  /*12c70*/  DFMA R8, R8, R8, R8 ;  /* 0x000000080808722b */ /* 0x010f1e0000000008 */
        /* <DEDUP_REMOVED lines=19> */
[----:B----4-:R-:W0:-:S15]  /*12db0*/  DMUL R8, R4, -R26 ;  /* 0x8000001a04087228 */ /* 0x010e1e0000000000 */
        /* <DEDUP_REMOVED lines=16> */
[----:B-123--:R-:W-:Y:S05]  /*12ec0*/  CALL.REL.NOINC `($__internal_26_$__cuda_sm20_div_rn_f64_full) ;  /* 0x00000138009c7944 */ /* 0x00efea0003c00000 */
[----:B------:R-:W-:Y:S01]  /*12ed0*/  IMAD.MOV.U32 R4, RZ, RZ, R0 ;  /* 0x000000ffff047224 */ /* 0x000fe200078e0000 */
[----:B------:R-:W-:-:S07]  /*12ee0*/  MOV R5, R3 ;  /* 0x0000000300057202 */ /* 0x000fce0000000f00 */
.L_x_5746:
[----:B------:R-:W-:Y:S05]  /*12ef0*/  BSYNC.RECONVERGENT B2 ;  /* 0x0000000000027941 */ /* 0x000fea0003800200 */
.L_x_5745:
        /* <DEDUP_REMOVED lines=77> */
.L_x_5744:
[----:B------:R-:W-:Y:S05]  /*133d0*/  BSYNC.RECONVERGENT B1 ;  /* 0x0000000000017941 */ /* 0x000fea0003800200 */
.L_x_5742:
        /* <DEDUP_REMOVED lines=23> */
.L_x_5735:
[----:B------:R-:W-:Y:S05]  /*13550*/  BSYNC.RECONVERGENT B6 ;  /* 0x0000000000067941 */ /* 0x000fea0003800200 */
.L_x_5734:
[----:B------:R-:W-:Y:S01]  /*13560*/  ISETP.GE.U32.AND P0, PT, R35, R34, PT ;  /* 0x000000222300720c */ /* 0x000fe20003f06070 */
[----:B------:R-:W-:Y:S04]  /*13570*/  BSSY.RECONVERGENT B0, `(.L_x_5747) ;  /* 0x0000033000007945 */ /* 0x000fe80003800200 */
[----:B------:R-:W-:Y:S08]  /*13580*/  BSSY.RELIABLE B1, `(.L_x_5748) ;  /* 0x000002b000017945 */ /* 0x000ff00003800100 */
[----:B------:R-:W-:Y:S05]  /*13590*/  @P0 BRA `(.L_x_5749) ;  /* 0x0000000000300947 */ /* 0x000fea0003800000 */
[----:B--2-4-:R-:W2:Y:S01]  /*135a0*/  LDC.64 R6, c[0x0][0x388] ;  /* 0x0000e200ff067b82 */ /* 0x014ea20000000a00 */
[----:B------:R-:W-:Y:S01]  /*135b0*/  IMAD.IADD R3, R2, 0x1, R35 ;  /* 0x0000000102037824 */ /* 0x000fe200078e0223 */
[----:B------:R-:W-:-:S04]  /*135c0*/  IADD3 R35, PT, PT, R35, 0x80, RZ ;  /* 0x0000008023237810 */ /* 0x000fc80007ffe0ff */
[----:B------:R-:W-:Y:S01]  /*135d0*/  ISETP.GE.U32.AND P0, PT, R35, R34, PT ;  /* 0x000000222300720c */ /* 0x000fe20003f06070 */
[----:B--2---:R-:W-:-:S05]  /*135e0*/  IMAD.WIDE.U32 R6, R3, 0x8, R6 ;  /* 0x0000000803067825 */ /* 0x004fca00078e0006 */
[----:B-1---5:R1:W-:Y:S07]  /*135f0*/  STG.E.64 desc[UR36][R6.64], R30 ;  /* 0x0000001e06007986 */ /* 0x0223ee000c101b24 */
[----:B------:R-:W-:Y:S05]  /*13600*/  @P0 BRA `(.L_x_5750) ;  /* 0x0000000000300947 */ /* 0x000fea0003800000 */
[----:B-1----:R-:W1:Y:S01]  /*13610*/  LDC.64 R6, c[0x0][0x388] ;  /* 0x0000e200ff067b82 */ /* 0x002e620000000a00 */
[----:B------:R-:W-:Y:S02]  /*13620*/  IMAD.IADD R3, R2, 0x1, R35 ;  /* 0x0000000102037824 */ /* 0x000fe400078e0223 */
[----:B------:R-:W-:Y:S02]  /*13630*/  VIADD R35, R35, 0x80 ;  /* 0x0000008023237836 */ /* 0x000fe40000000000 */
[----:B-1----:R-:W-:-:S05]  /*13640*/  IMAD.WIDE.U32 R6, R3, 0x8, R6 ;  /* 0x0000000803067825 */ /* 0x002fca00078e0006 */
[----:B------:R1:W-:Y:S02]  /*13650*/  STG.E.64 desc[UR36][R6.64], R46 ;  /* 0x0000002e06007986 */ /* 0x0003e4000c101b24 */
.L_x_5749:
[----:B------:R-:W-:-:S13]  /*13660*/  ISETP.GE.U32.AND P0, PT, R35, R34, PT ;  /* 0x000000222300720c */ /* 0x000fda0003f06070 */
[----:B------:R-:W-:Y:S05]  /*13670*/  @P0 BRA `(.L_x_5751) ;  /* 0x0000000000300947 */ /* 0x000fea0003800000 */
[----:B-12-4-:R-:W1:Y:S01]  /*13680*/  LDC.64 R6, c[0x0][0x388] ;  /* 0x0000e200ff067b82 */ /* 0x016e620000000a00 */
[----:B------:R-:W-:Y:S01]  /*13690*/  IMAD.IADD R3, R2, 0x1, R35 ;  /* 0x0000000102037824 */ /* 0x000fe200078e0223 */
[----:B------:R-:W-:-:S03]  /*136a0*/  IADD3 R35, PT, PT, R35, 0x80, RZ ;  /* 0x0000008023237810 */ /* 0x000fc60007ffe0ff */
[----:B-1----:R-:W-:-:S05]  /*136b0*/  IMAD.WIDE.U32 R6, R3, 0x8, R6 ;  /* 0x0000000803067825 */ /* 0x002fca00078e0006 */
[----:B-----5:R2:W-:Y:S02]  /*136c0*/  STG.E.64 desc[UR36][R6.64], R42 ;  /* 0x0000002a06007986 */ /* 0x0205e4000c101b24 */
.L_x_5750:
[----:B------:R-:W-:-:S13]  /*136d0*/  ISETP.GE.U32.AND P0, PT, R35, R34, PT ;  /* 0x000000222300720c */ /* 0x000fda0003f06070 */
[----:B------:R-:W-:Y:S05]  /*136e0*/  @P0 BRA `(.L_x_5752) ;  /* 0x0000000000300947 */ /* 0x000fea0003800000 */
[----:B-12---:R-:W1:Y:S01]  /*136f0*/  LDC.64 R6, c[0x0][0x388] ;  /* 0x0000e200ff067b82 */ /* 0x006e620000000a00 */
[----:B------:R-:W-:Y:S02]  /*13700*/  IMAD.IADD R3, R2, 0x1, R35 ;  /* 0x0000000102037824 */ /* 0x000fe400078e0223 */
[----:B------:R-:W-:Y:S02]  /*13710*/  VIADD R35, R35, 0x80 ;  /* 0x0000008023237836 */ /* 0x000fe40000000000 */
[----:B-1----:R-:W-:-:S05]  /*13720*/  IMAD.WIDE.U32 R6, R3, 0x8, R6 ;  /* 0x0000000803067825 */ /* 0x002fca00078e0006 */
[----:B------:R1:W-:Y:S02]  /*13730*/  STG.E.64 desc[UR36][R6.64], R38 ;  /* 0x0000002606007986 */ /* 0x0003e4000c101b24 */
.L_x_5751:
[----:B------:R-:W-:-:S13]  /*13740*/  ISETP.GE.U32.AND P0, PT, R35, R34, PT ;  /* 0x000000222300720c */ /* 0x000fda0003f06070 */
[----:B------:R-:W-:Y:S05]  /*13750*/  @P0 BRA `(.L_x_5753) ;  /* 0x0000000000340947 */ /* 0x000fea0003800000 */
[----:B-12-4-:R-:W1:Y:S01]  /*13760*/  LDC.64 R6, c[0x0][0x388] ;  /* 0x0000e200ff067b82 */ /* 0x016e620000000a00 */
[----:B------:R-:W-:Y:S01]  /*13770*/  IMAD.IADD R3, R2, 0x1, R35 ;  /* 0x0000000102037824 */ /* 0x000fe200078e0223 */
[----:B------:R-:W-:-:S03]  /*13780*/  IADD3 R35, PT, PT, R35, 0x80, RZ ;  /* 0x0000008023237810 */ /* 0x000fc60007ffe0ff */
[----:B-1----:R-:W-:-:S05]  /*13790*/  IMAD.WIDE.U32 R6, R3, 0x8, R6 ;  /* 0x0000000803067825 */ /* 0x002fca00078e0006 */
[----:B-----5:R4:W-:Y:S02]  /*137a0*/  STG.E.64 desc[UR36][R6.64], R32 ;  /* 0x0000002006007986 */ /* 0x0209e4000c101b24 */
.L_x_5752:
[----:B------:R-:W-:-:S13]  /*137b0*/  ISETP.GE.U32.AND P0, PT, R35, R34, PT ;  /* 0x000000222300720c */ /* 0x000fda0003f06070 */
[----:B------:R-:W-:Y:S05]  /*137c0*/  @P0 BREAK.RELIABLE B1 ;  /* 0x0000000000010942 */ /* 0x000fea0003800100 */
[----:B------:R-:W-:Y:S05]  /*137d0*/  @P0 BRA `(.L_x_5754) ;  /* 0x0000000000300947 */ /* 0x000fea0003800000 */
[----:B-12-4-:R-:W1:Y:S01]  /*137e0*/  LDC.64 R6, c[0x0][0x388] ;  /* 0x0000e200ff067b82 */ /* 0x016e620000000a00 */
[----:B------:R-:W-:Y:S02]  /*137f0*/  IMAD.IADD R3, R2, 0x1, R35 ;  /* 0x0000000102037824 */ /* 0x000fe400078e0223 */
[----:B------:R-:W-:Y:S02]  /*13800*/  VIADD R35, R35, 0x80 ;  /* 0x0000008023237836 */ /* 0x000fe40000000000 */
[----:B-1----:R-:W-:-:S05]  /*13810*/  IMAD.WIDE.U32 R6, R3, 0x8, R6 ;  /* 0x0000000803067825 */ /* 0x002fca00078e0006 */
[----:B---3--:R1:W-:Y:S02]  /*13820*/  STG.E.64 desc[UR36][R6.64], R16 ;  /* 0x0000001006007986 */ /* 0x0083e4000c101b24 */
.L_x_5753:
[----:B------:R-:W-:Y:S05]  /*13830*/  BSYNC.RELIABLE B1 ;  /* 0x0000000000017941 */ /* 0x000fea0003800100 */
.L_x_5748:
[----:B------:R-:W-:-:S13]  /*13840*/  ISETP.GE.U32.AND P0, PT, R35, R34, PT ;  /* 0x000000222300720c */ /* 0x000fda0003f06070 */
[----:B-12-4-:R-:W1:Y:S01]  /*13850*/  @!P0 LDC.64 R6, c[0x0][0x388] ;  /* 0x0000e200ff068b82 */ /* 0x016e620000000a00 */
[----:B------:R-:W-:Y:S01]  /*13860*/  @!P0 IMAD.IADD R3, R2, 0x1, R35 ;  /* 0x0000000102038824 */ /* 0x000fe200078e0223 */
[----:B------:R-:W-:-:S03]  /*13870*/  @!P0 IADD3 R35, PT, PT, R35, 0x80, RZ ;  /* 0x0000008023238810 */ /* 0x000fc60007ffe0ff */
[----:B-1----:R-:W-:-:S05]  /*13880*/  @!P0 IMAD.WIDE.U32 R6, R3, 0x8, R6 ;  /* 0x0000000803068825 */ /* 0x002fca00078e0006 */
[----:B-----5:R1:W-:Y:S02]  /*13890*/  @!P0 STG.E.64 desc[UR36][R6.64], R18 ;  /* 0x0000001206008986 */ /* 0x0203e4000c101b24 */
.L_x_5754:
[----:B------:R-:W-:Y:S05]  /*138a0*/  BSYNC.RECONVERGENT B0 ;  /* 0x0000000000007941 */ /* 0x000fea0003800200 */
.L_x_5747:
[----:B------:R-:W-:-:S13]  /*138b0*/  ISETP.GE.U32.AND P0, PT, R35, R34, PT ;  /* 0x000000222300720c */ /* 0x000fda0003f06070 */
[----:B------:R-:W-:Y:S05]  /*138c0*/  @P0 EXIT ;  /* 0x000000000000094d */ /* 0x000fea0003800000 */
[----:B-12-4-:R-:W1:Y:S01]  /*138d0*/  LDC.64 R6, c[0x0][0x388] ;  /* 0x0000e200ff067b82 */ /* 0x016e620000000a00 */
[----:B------:R-:W-:-:S04]  /*138e0*/  IMAD.IADD R3, R2, 0x1, R35 ;  /* 0x0000000102037824 */ /* 0x000fc800078e0223 */
[----:B-1----:R-:W-:-:S05]  /*138f0*/  IMAD.WIDE.U32 R2, R3, 0x8, R6 ;  /* 0x0000000803027825 */ /* 0x002fca00078e0006 */
[----:B------:R-:W-:Y:S01]  /*13900*/  STG.E.64 desc[UR36][R2.64], R4 ;  /* 0x0000000402007986 */ /* 0x000fe2000c101b24 */
[----:B------:R-:W-:Y:S05]  /*13910*/  EXIT ;  /* 0x000000000000794d */ /* 0x000fea0003800000 */
.L_x_5640:
[----:B------:R-:W0:Y:S01]  /*13920*/  S2R R3, SR_TID.X ;  /* 0x0000000000037919 */ /* 0x000e220000002100 */
[----:B------:R-:W1:Y:S08]  /*13930*/  LDC.64 R4, c[0x0][0x390] ;  /* 0x0000e400ff047b82 */ /* 0x000e700000000a00 */
[----:B------:R-:W2:Y:S01]  /*13940*/  LDC.64 R6, c[0x0][0x398] ;  /* 0x0000e600ff067b82 */ /* 0x000ea20000000a00 */
[----:B-1----:R-:W-:-:S04]  /*13950*/  IMAD.WIDE.U32 R4, R2, 0x8, R4 ;  /* 0x0000000802047825 */ /* 0x002fc800078e0004 */
[----:B0-----:R-:W-:-:S04]  /*13960*/  IMAD.WIDE.U32 R4, R3, 0x10, R4 ;  /* 0x0000001003047825 */ /* 0x001fc800078e0004 */
[----:B--2---:R-:W-:Y:S01]  /*13970*/  IMAD.WIDE.U32 R6, R2, 0x8, R6 ;  /* 0x0000000802067825 */ /* 0x004fe200078e0006 */
[----:B------:R-:W2:Y:S04]  /*13980*/  LDG.E.128 R48, desc[UR36][R4.64] ;  /* 0x0000002404307981 */ /* 0x000ea8000c1e1d00 */
[----:B------:R0:W5:Y:S01]  /*13990*/  LDG.E.128 R16, desc[UR36][R4.64+0x800] ;  /* 0x0008002404107981 */ /* 0x000162000c1e1d00 */
[----:B------:R-:W-:-:S03]  /*139a0*/  IMAD.WIDE.U32 R6, R3, 0x10, R6 ;  /* 0x0000001003067825 */ /* 0x000fc600078e0006 */
[----:B------:R0:W5:Y:S04]  /*139b0*/  LDG.E.128 R24, desc[UR36][R4.64+0x1000] ;  /* 0x0010002404187981 */ /* 0x000168000c1e1d00 */
[----:B------:R0:W5:Y:S04]  /*139c0*/  LDG.E.128 R28, desc[UR36][R4.64+0x1800] ;  /* 0x00180024041c7981 */ /* 0x000168000c1e1d00 */
[----:B------:R0:W5:Y:S04]  /*139d0*/  LDG.E.128 R32, desc[UR36][R6.64] ;  /* 0x0000002406207981 */ /* 0x000168000c1e1d00 */
[----:B------:R0:W5:Y:S04]  /*139e0*/  LDG.E.128 R36, desc[UR36][R6.64+0x800] ;  /* 0x0008002406247981 */ /* 0x000168000c1e1d00 */
[----:B------:R0:W5:Y:S04]  /*139f0*/  LDG.E.128 R40, desc[UR36][R6.64+0x1000] ;  /* 0x0010002406287981 */ /* 0x000168000c1e1d00 */
[----:B------:R0:W5:Y:S01]  /*13a00*/  LDG.E.128 R44, desc[UR36][R6.64+0x1800] ;  /* 0x00180024062c7981 */ /* 0x000162000c1e1d00 */
[----:B------:R-:W-:Y:S01]  /*13a10*/  BSSY.RECONVERGENT B6, `(.L_x_5755) ;  /* 0x0000018000067945 */ /* 0x000fe20003800200 */
[----:B--2---:R-:W-:-:S15]  /*13a20*/  DSETP.GTU.AND P0, PT, R48, 1, PT ;  /* 0x3ff000003000742a */ /* 0x004fde0003f0c000 */
[----:B------:R-:W-:-:S15]  /*13a30*/  NOP ;  /* 0x0000000000007918 */ /* 0x000fde0000000000 */
[----:B------:R-:W-:-:S15]  /*13a40*/  NOP ;  /* 0x0000000000007918 */ /* 0x000fde0000000000 */
[----:B------:R-:W-:-:S15]  /*13a50*/  NOP ;  /* 0x0000000000007918 */ /* 0x000fde0000000000 */
[----:B------:R-:W-:-:S04]  /*13a60*/  NOP ;  /* 0x0000000000007918 */ /* 0x000fc80000000000 */
[----:B------:R-:W1:Y:S02]  /*13a70*/  DSETP.GE.AND P1, PT, R48, RZ, PT ;  /* 0x000000ff3000722a */ /* 0x000e640003f26000 */
[----:B01----:R-:W-:Y:S05]  /*13a80*/  @!P0 BRA P1, `(.L_x_5756) ;  /* 0x0000000000408947 */ /* 0x003fea0000800000 */
[----:B------:R-:W-:Y:S01]  /*13a90*/  MOV R0, 0x0 ;  /* 0x0000000000007802 */ /* 0x000fe20000000f00 */
[----:B------:R-:W0:Y:S01]  /*13aa0*/  LDCU.64 UR4, c[0x4][0x300] ;  /* 0x01006000ff0477ac */ /* 0x000e220008000a00 */
[----:B------:R-:W-:Y:S01]  /*13ab0*/  MOV R8, 0x5a ;  /* 0x0000005a00087802 */ /* 0x000fe20000000f00 */
        /* <DEDUP_REMOVED lines=12> */
[----:B--2--5:R-:W-:Y:S05]  /*13b80*/  CALL.ABS.NOINC R14 ;  /* 0x000000000e007343 */ /* 0x024fea0003c00000 */
.L_x_5756:
[----:B------:R-:W-:Y:S05]  /*13b90*/  BSYNC.RECONVERGENT B6 ;  /* 0x0000000000067941 */ /* 0x000fea0003800200 */
.L_x_5755:
        /* <DEDUP_REMOVED lines=16> */
[----:B0-----:R-:W-:Y:S01]  /*13ca0*/  IMAD.U32 R4, RZ, RZ, UR4 ;  /* 0x00000004ff047e24 */ /* 0x001fe2000f8e00ff */
[----:B------:R-:W-:Y:S01]  /*13cb0*/  MOV R5, UR5 ;  /* 0x0000000500057c02 */ /* 0x000fe20008000f00 */
[----:B---3--:R-:W-:-:S02]  /*13cc0*/  IMAD.U32 R6, RZ, RZ, UR6 ;  /* 0x00000006ff067e24 */ /* 0x008fc4000f8e00ff */
[----:B------:R-:W-:Y:S02]  /*13cd0*/  IMAD.U32 R7, RZ, RZ, UR7 ;  /* 0x00000007ff077e24 */ /* 0x000fe4000f8e00ff */
[----:B----4-:R-:W-:Y:S01]  /*13ce0*/  IMAD.U32 R10, RZ, RZ, UR8 ;  /* 0x00000008ff0a7e24 */ /* 0x010fe2000f8e00ff */
[----:B-1----:R-:W-:-:S07]  /*13cf0*/  MOV R11, UR9 ;  /* 0x00000009000b7c02 */ /* 0x002fce0008000f00 */
[----:B------:R-:W-:-:S07]  /*13d00*/  LEPC R20, `(.L_x_5758) ;  /* 0x000000001014794e */ /* 0x000fce0000000000 */
[----:B--2---:R-:W-:Y:S05]  /*13d10*/  CALL.ABS.NOINC R14 ;  /* 0x000000000e007343 */ /* 0x004fea0003c00000 */
.L_x_5758:
[----:B------:R-:W-:Y:S05]  /*13d20*/  BSYNC.RECONVERGENT B6 ;  /* 0x0000000000067941 */ /* 0x000fea0003800200 */
.L_x_5757:
[----:B------:R-:W-:Y:S01]  /*13d30*/  ISETP.GT.AND P0, PT, R49, 0xfffff, PT ;  /* 0x000fffff3100780c */ /* 0x000fe20003f04270 */
[--C-:B------:R-:W-:Y:S01]  /*13d40*/  IMAD.MOV.U32 R5, RZ, RZ, R49.reuse ;  /* 0x000000ffff057224 */ /* 0x100fe200078e0031 */
[----:B------:R-:W-:Y:S01]  /*13d50*/  MOV R4, R48 ;  /* 0x0000003000047202 */ /* 0x000fe20000000f00 */
[----:B------:R-:W-:Y:S01]  /*13d60*/  IMAD.MOV.U32 R0, RZ, RZ, R49 ;  /* 0x000000ffff007224 */ /* 0x000fe200078e0031 */
[----:B------:R-:W-:Y:S01]  /*13d70*/  BSSY.RECONVERGENT B0, `(.L_x_5759) ;  /* 0x00000bc000007945 */ /* 0x000fe20003800200 */
[----:B------:R-:W-:-:S08]  /*13d80*/  IMAD.MOV.U32 R7, RZ, RZ, -0x3ff ;  /* 0xfffffc01ff077424 */ /* 0x000fd000078e00ff */
[----:B------:R-:W0:Y:S01]  /*13d90*/  @!P0 DMUL R4, R48, 1.80143985094819840000e+16 ;  /* 0x4350000030048828 */ /* 0x000e220000000000 */
[----:B------:R-:W-:Y:S02]  /*13da0*/  @!P0 IMAD.MOV.U32 R7, RZ, RZ, -0x435 ;  /* 0xfffffbcbff078424 */ /* 0x000fe400078e00ff */
[----:B0-----:R-:W-:-:S05]  /*13db0*/  @!P0 IMAD.MOV.U32 R0, RZ, RZ, R5 ;  /* 0x000000ffff008224 */ /* 0x001fca00078e0005 */
[----:B------:R-:W-:-:S04]  /*13dc0*/  IADD3 R3, PT, PT, R0, -0x1, RZ ;  /* 0xffffffff00037810 */ /* 0x000fc80007ffe0ff */
        /* <DEDUP_REMOVED lines=176> */
.L_x_5760:
[----:B------:R-:W-:Y:S01]  /*148d0*/  IMAD.MOV.U32 R6, RZ, RZ, 0x0 ;  /* 0x00000000ff067424 */ /* 0x000fe200078e00ff */
[----:B------:R-:W-:Y:S01]  /*148e0*/  LOP3.LUT P0, RZ, R5, 0x7fffffff, RZ, 0xc0, !PT ;  /* 0x7fffffff05ff7812 */ /* 0x000fe2000780c0ff */
[----:B------:R-:W-:-:S06]  /*148f0*/  IMAD.MOV.U32 R7, RZ, RZ, 0x7ff00000 ;  /* 0x7ff00000ff077424 */ /* 0x000fcc00078e00ff */
[----:B------:R-:W0:Y:S02]  /*14900*/  DFMA R4, R4, R6, +INF ;  /* 0x7ff000000404742b */ /* 0x000e240000000006 */
[----:B0-----:R-:W-:Y:S02]  /*14910*/  FSEL R22, R4, RZ, P0 ;  /* 0x000000ff04167208 */ /* 0x001fe40000000000 */
[----:B------:R-:W-:-:S07]  /*14920*/  FSEL R23, R5, -QNAN , P0 ;  /* 0xfff0000005177808 */ /* 0x000fce0000000000 */
.L_x_5761:
[----:B------:R-:W-:Y:S05]  /*14930*/  BSYNC.RECONVERGENT B0 ;  /* 0x0000000000007941 */ /* 0x000fea0003800200 */
.L_x_5759:
        /* <DEDUP_REMOVED lines=55> */
[----:B------:R-:W-:Y:S01]  /*14cb0*/  MOV R4, 0x14cf0 ;  /* 0x00014cf000047802 */ /* 0x000fe20000000f00 */
[----:B------:R-:W-:Y:S02]  /*14cc0*/  IMAD.MOV.U32 R0, RZ, RZ, R8 ;  /* 0x000000ffff007224 */ /* 0x000fe400078e0008 */
[----:B------:R-:W-:-:S07]  /*14cd0*/  IMAD.MOV.U32 R3, RZ, RZ, R9 ;  /* 0x000000ffff037224 */ /* 0x000fce00078e0009 */
[----:B------:R-:W-:Y:S05]  /*14ce0*/  CALL.REL.NOINC `($__internal_26_$__cuda_sm20_div_rn_f64_full) ;  /* 0x0000011c00147944 */ /* 0x000fea0003c00000 */
[----:B------:R-:W-:Y:S01]  /*14cf0*/  MOV R4, R0 ;  /* 0x0000000000047202 */ /* 0x000fe20000000f00 */
[----:B------:R-:W-:-:S07]  /*14d00*/  IMAD.MOV.U32 R5, RZ, RZ, R3 ;  /* 0x000000ffff057224 */ /* 0x000fce00078e0003 */
.L_x_5765:
[----:B------:R-:W-:Y:S05]  /*14d10*/  BSYNC.RECONVERGENT B2 ;  /* 0x0000000000027941 */ /* 0x000fea0003800200 */
.L_x_5764:
        /* <DEDUP_REMOVED lines=78> */
.L_x_5763:
        /* <DEDUP_REMOVED lines=8> */
[----:B0-----:R-:W-:Y:S02]  /*15280*/  @!P0 IMAD.MOV.U32 R49, RZ, RZ, R5 ;  /* 0x000000ffff318224 */ /* 0x001fe400078e0005 */
[----:B------:R-:W-:Y:S02]  /*15290*/  @!P0 IMAD.MOV.U32 R48, RZ, RZ, R4 ;  /* 0x000000ffff308224 */ /* 0x000fe400078e0004 */
[----:B------:R-:W-:-:S05]  /*152a0*/  VIADD R0, R49, 0xffffffff ;  /* 0xffffffff31007836 */ /* 0x000fca0000000000 */
[----:B------:R-:W-:Y:S02]  /*152b0*/  ISETP.GT.U32.AND P1, PT, R0, 0x7feffffe, PT ;  /* 0x7feffffe0000780c */ /* 0x000fe40003f24070 */
[----:B------:R-:W-:Y:S01]  /*152c0*/  MOV R0, 0xfffffc01 ;  /* 0xfffffc0100007802 */ /* 0x000fe20000000f00 */
[----:B------:R-:W-:-:S10]  /*152d0*/  @!P0 IMAD.MOV.U32 R0, RZ, RZ, -0x435 ;  /* 0xfffffbcbff008424 */ /* 0x000fd400078e00ff */
[----:B------:R-:W-:Y:S05]  /*152e0*/  @P1 BRA `(.L_x_5767) ;  /* 0x0000000800b01947 */ /* 0x000fea0003800000 */
[C---:B------:R-:W-:Y:S01]  /*152f0*/  LOP3.LUT R3, R49.reuse, 0xfffff, RZ, 0xc0, !PT ;  /* 0x000fffff31037812 */ /* 0x040fe200078ec0ff */
[----:B------:R-:W-:Y:S01]  /*15300*/  IMAD.MOV.U32 R4, RZ, RZ, R48 ;  /* 0x000000ffff047224 */ /* 0x000fe200078e0030 */
[----:B------:R-:W-:Y:S01]  /*15310*/  LEA.HI R0, R49, R0, RZ, 0xc ;  /* 0x0000000031007211 */ /* 0x000fe200078f60ff */
[----:B------:R-:W-:Y:S01]  /*15320*/  UMOV UR4, 0x80000000 ;  /* 0x8000000000047882 */ /* 0x000fe20000000000 */
[----:B------:R-:W-:Y:S01]  /*15330*/  LOP3.LUT R5, R3, 0x3ff00000, RZ, 0xfc, !PT ;  /* 0x3ff0000003057812 */ /* 0x000fe200078efcff */
[----:B------:R-:W-:Y:S01]  /*15340*/  UMOV UR5, 0x43300000 ;  /* 0x4330000000057882 */ /* 0x000fe20000000000 */
[----:B------:R-:W-:Y:S02]  /*15350*/  MOV R6, RZ ;  /* 0x000000ff00067202 */ /* 0x000fe40000000f00 */
        /* <DEDUP_REMOVED lines=165> */
.L_x_5767:
[----:B------:R-:W-:Y:S01]  /*15db0*/  IMAD.MOV.U32 R6, RZ, RZ, 0x0 ;  /* 0x00000000ff067424 */ /* 0x000fe200078e00ff */
[----:B------:R-:W-:Y:S02]  /*15dc0*/  MOV R7, 0x7ff00000 ;  /* 0x7ff0000000077802 */ /* 0x000fe40000000f00 */
[----:B------:R-:W-:-:S04]  /*15dd0*/  LOP3.LUT P0, RZ, R5, 0x7fffffff, RZ, 0xc0, !PT ;  /* 0x7fffffff05ff7812 */ /* 0x000fc8000780c0ff */
[----:B------:R-:W0:Y:S02]  /*15de0*/  DFMA R4, R4, R6, +INF ;  /* 0x7ff000000404742b */ /* 0x000e240000000006 */
[----:B0-----:R-:W-:Y:S02]  /*15df0*/  FSEL R6, R4, RZ, P0 ;  /* 0x000000ff04067208 */ /* 0x001fe40000000000 */
[----:B------:R-:W-:-:S07]  /*15e00*/  FSEL R7, R5, -QNAN , P0 ;  /* 0xfff0000005077808 */ /* 0x000fce0000000000 */
.L_x_5766:
[----:B------:R-:W-:Y:S05]  /*15e10*/  BSYNC.RECONVERGENT B1 ;  /* 0x0000000000017941 */ /* 0x000fea0003800200 */
.L_x_5762:
[----:B------:R-:W0:Y:S01]  /*15e20*/  DSETP.GEU.AND P0, PT, R22, -100, PT ;  /* 0xc05900001600742a */ /* 0x000e220003f0e000 */
[----:B------:R-:W-:Y:S01]  /*15e30*/  BSSY.RECONVERGENT B6, `(.L_x_5768) ;  /* 0x0000032000067945 */ /* 0x000fe20003800200 */
        /* <DEDUP_REMOVED lines=16> */
[----:B------:R-:W-:-:S15]  /*15f40*/  DSETP.GTU.AND P0, PT, R50, 1, PT ;  /* 0x3ff000003200742a */ /* 0x000fde0003f0c000 */
[----:B------:R-:W-:-:S15]  /*15f50*/  NOP ;  /* 0x0000000000007918 */ /* 0x000fde0000000000 */
[----:B------:R-:W-:-:S15]  /*15f60*/  NOP ;  /* 0x0000000000007918 */ /* 0x000fde0000000000 */
[----:B------:R-:W-:-:S15]  /*15f70*/  NOP ;  /* 0x0000000000007918 */ /* 0x000fde0000000000 */
[----:B------:R-:W-:-:S04]  /*15f80*/  NOP ;  /* 0x0000000000007918 */ /* 0x000fc80000000000 */
[----:B------:R-:W-:-:S15]  /*15f90*/  DSETP.GE.AND P2, PT, R50, RZ, PT ;  /* 0x000000ff3200722a */ /* 0x000fde0003f46000 */
        /* <DEDUP_REMOVED lines=10> */
[----:B01----:R-:W-:Y:S05]  /*16040*/  @!P0 BRA P2, `(.L_x_5769) ;  /* 0x0000000000408947 */ /* 0x003fea0001000000 */
[----:B------:R-:W-:Y:S01]  /*16050*/  MOV R0, 0x0 ;  /* 0x0000000000007802 */ /* 0x000fe20000000f00 */
[----:B------:R-:W0:Y:S01]  /*16060*/  LDCU.64 UR4, c[0x4][0x300] ;  /* 0x01006000ff0477ac */ /* 0x000e220008000a00 */
[----:B------:R-:W-:Y:S01]  /*16070*/  IMAD.MOV.U32 R8, RZ, RZ, 0x5a ;  /* 0x0000005aff087424 */ /* 0x000fe200078e00ff */
[----:B------:R-:W-:Y:S01]  /*16080*/  MOV R12, 0x1 ;  /* 0x00000001000c7802 */ /* 0x000fe20000000f00 */
        /* <DEDUP_REMOVED lines=12> */
.L_x_5769:
[----:B------:R-:W-:Y:S05]  /*16150*/  BSYNC.RECONVERGENT B6 ;  /* 0x0000000000067941 */ /* 0x000fea0003800200 */
.L_x_5768:
        /* <DEDUP_REMOVED lines=24> */
.L_x_5771:
[----:B------:R-:W-:Y:S05]  /*162e0*/  BSYNC.RECONVERGENT B6 ;  /* 0x0000000000067941 */ /* 0x000fea0003800200 */
.L_x_5770:
[----:B------:R-:W-:Y:S01]  /*162f0*/  ISETP.GT.AND P1, PT, R51, 0xfffff, PT ;  /* 0x000fffff3300780c */ /* 0x000fe20003f24270 */
[----:B------:R-:W-:Y:S01]  /*16300*/  IMAD.MOV.U32 R4, RZ, RZ, R50 ;  /* 0x000000ffff047224 */ /* 0x000fe200078e0032 */
        /* <DEDUP_REMOVED lines=13> */
[----:B------:R-:W-:Y:S01]  /*163e0*/  IMAD.MOV.U32 R3, RZ, RZ, R50 ;  /* 0x000000ffff037224 */ /* 0x000fe200078e0032 */
[----:B------:R-:W-:-:S11]  /*163f0*/  @!P1 MOV R3, R4 ;  /* 0x0000000400039202 */ /* 0x000fd60000000f00 */
        /* <DEDUP_REMOVED lines=183> */
.L_x_5773:
[----:B------:R-:W-:Y:S05]  /*16f70*/  BSYNC.RECONVERGENT B0 ;  /* 0x0000000000007941 */ /* 0x000fea0003800200 */
.L_x_5772:
        /* <DEDUP_REMOVED lines=20> */
[----:B------:R-:W-:-:S07]  /*170c0*/  NOP ;  /* 0x0000000000007918 */ /* 0x000fce0000000000 */
[----:B------:R-:W2:Y:S02]  /*170d0*/  @P1 DFMA R6, R4, R6, +INF ;  /* 0x7ff000000406142b */ /* 0x000ea40000000006 */
[----:B--2---:R-:W-:Y:S02]  /*170e0*/  @P1 FSEL R6, R6, RZ, P2 ;  /* 0x000000ff06061208 */ /* 0x004fe40001000000 */
[----:B------:R-:W-:Y:S01]  /*170f0*/  @P1 FSEL R7, R7, -QNAN , P2 ;  /* 0xfff0000007071808 */ /* 0x000fe20001000000 */
[----:B------:R-:W-:Y:S06]  /*17100*/  @P1 BRA `(.L_x_5776) ;  /* 0x0000001000bc1947 */ /* 0x000fec0003800000 */
        /* <DEDUP_REMOVED lines=172> */
.L_x_5775:
        /* <DEDUP_REMOVED lines=49> */
[----:B------:R-:W-:-:S07]  /*17ee0*/  MOV R4, 0x17f00 ;  /* 0x00017f0000047802 */ /* 0x000fce0000000f00 */
[----:B01----:R-:W-:Y:S05]  /*17ef0*/  CALL.REL.NOINC `($__internal_26_$__cuda_sm20_div_rn_f64_full) ;  /* 0x000000e800907944 */ /* 0x003fea0003c00000 */
[----:B------:R-:W-:Y:S02]  /*17f00*/  IMAD.MOV.U32 R4, RZ, RZ, R0 ;  /* 0x000000ffff047224 */ /* 0x000fe400078e0000 */
[----:B------:R-:W-:-:S07]  /*17f10*/  IMAD.MOV.U32 R5, RZ, RZ, R3 ;  /* 0x000000ffff057224 */ /* 0x000fce00078e0003 */
.L_x_5778:
[----:B------:R-:W-:Y:S05]  /*17f20*/  BSYNC.RECONVERGENT B2 ;  /* 0x0000000000027941 */ /* 0x000fea0003800200 */
.L_x_5777:
        /* <DEDUP_REMOVED lines=9> */
[----:B--2---:R-:W2:-:S15]  /*17fc0*/  DADD R6, -R50, R4 ;  /* 0x0000000032067229 */ /* 0x004e9e0000000104 */
        /* <DEDUP_REMOVED lines=66> */
[----:B--2---:R2:W3:Y:S02]  /*183f0*/  DADD R6, -R50, R6 ;  /* 0x0000000032067229 */ /* 0x0044e40000000106 */
.L_x_5776:
[----:B------:R-:W-:Y:S05]  /*18400*/  BSYNC.RECONVERGENT B1 ;  /* 0x0000000000017941 */ /* 0x000fea0003800200 */
.L_x_5774:
[----:B-1----:R-:W1:Y:S01]  /*18410*/  DSETP.GEU.AND P0, PT, R22, -100, PT ;  /* 0xc05900001600742a */ /* 0x002e620003f0e000 */
[----:B------:R-:W-:Y:S01]  /*18420*/  BSSY.RECONVERGENT B6, `(.L_x_5779) ;  /* 0x0000032000067945 */ /* 0x000fe20003800200 */
[----:B-1----:R-:W-:Y:S02]  /*18430*/  FSEL R8, R22, RZ, P0 ;  /* 0x000000ff16087208 */ /* 0x002fe40000000000 */
[----:B------:R-:W-:-:S15]  /*18440*/  FSEL R9, R23, -3.390625, P0 ;  /* 0xc059000017097808 */ /* 0x000fde0000000000 */
[----:B------:R-:W-:-:S15]  /*18450*/  NOP ;  /* 0x0000000000007918 */ /* 0x000fde0000000000 */
[----:B------:R-:W-:-:S15]  /*18460*/  NOP ;  /* 0x0000000000007918 */ /* 0x000fde0000000000 */
[----:B------:R-:W-:-:S15]  /*18470*/  NOP ;  /* 0x0000000000007918 */ /* 0x000fde0000000000 */
[----:B---3--:R-:W1:Y:S02]  /*18480*/  DSETP.GEU.AND P1, PT, R6, -100, PT ;  /* 0xc05900000600742a */ /* 0x008e640003f2e000 */
        /* <DEDUP_REMOVED lines=25> */
[----:B-1----:R1:W3:Y:S02]  /*18620*/  DFMA R34, R4, R6, -R34 ;  /* 0x000000060422722b */ /* 0x0022e40000000822 */
[----:B-1-3--:R-:W-:Y:S05]  /*18630*/  @!P0 BRA P2, `(.L_x_5780) ;  /* 0x0000000000408947 */ /* 0x00afea0001000000 */
[----:B------:R-:W-:Y:S01]  /*18640*/  MOV R0, 0x0 ;  /* 0x0000000000007802 */ /* 0x000fe20000000f00 */
[----:B------:R-:W1:Y:S01]  /*18650*/  LDCU.64 UR4, c[0x4][0x300] ;  /* 0x01006000ff0477ac */ /* 0x000e620008000a00 */
[----:B------:R-:W-:Y:S01]  /*18660*/  MOV R8, 0x5a ;  /* 0x0000005a00087802 */ /* 0x000fe20000000f00 */
[----:B------:R-:W-:Y:S01]  /*18670*/  IMAD.MOV.U32 R12, RZ, RZ, 0x1 ;  /* 0x00000001ff0c7424 */ /* 0x000fe200078e00ff */
[----:B0-----:R0:W3:Y:S01]  /*18680*/  LDC.64 R14, c[0x4][R0] ;  /* 0x01000000000e7b82 */ /* 0x0010e20000000a00 */
[----:B------:R-:W4:Y:S01]  /*18690*/  LDCU.64 UR6, c[0x4][0x2d0] ;  /* 0x01005a00ff0677ac */ /* 0x000f220008000a00 */
[----:B------:R-:W-:Y:S01]  /*186a0*/  IMAD.MOV.U32 R13, RZ, RZ, RZ ;  /* 0x000000ffff0d7224 */ /* 0x000fe200078e00ff */
[----:B------:R-:W5:Y:S01]  /*186b0*/  LDCU.64 UR8, c[0x4][0x8] ;  /* 0x01000100ff0877ac */ /* 0x000f620008000a00 */
[----:B-1----:R-:W-:Y:S02]  /*186c0*/  IMAD.U32 R4, RZ, RZ, UR4 ;  /* 0x00000004ff047e24 */ /* 0x002fe4000f8e00ff */
[----:B------:R-:W-:Y:S01]  /*186d0*/  IMAD.U32 R5, RZ, RZ, UR5 ;  /* 0x00000005ff057e24 */ /* 0x000fe2000f8e00ff */
[----:B----4-:R-:W-:Y:S01]  /*186e0*/  MOV R6, UR6 ;  /* 0x0000000600067c02 */ /* 0x010fe20008000f00 */
[----:B------:R-:W-:-:S02]  /*186f0*/  IMAD.U32 R7, RZ, RZ, UR7 ;  /* 0x00000007ff077e24 */ /* 0x000fc4000f8e00ff */
[----:B-----5:R-:W-:Y:S02]  /*18700*/  IMAD.U32 R10, RZ, RZ, UR8 ;  /* 0x00000008ff0a7e24 */ /* 0x020fe4000f8e00ff */
[----:B0-----:R-:W-:-:S07]  /*18710*/  IMAD.U32 R11, RZ, RZ, UR9 ;  /* 0x00000009ff0b7e24 */ /* 0x001fce000f8e00ff */
[----:B------:R-:W-:-:S07]  /*18720*/  LEPC R20, `(.L_x_5780) ;  /* 0x000000001014794e */ /* 0x000fce0000000000 */
[----:B--23--:R-:W-:Y:S05]  /*18730*/  CALL.ABS.NOINC R14 ;  /* 0x000000000e007343 */ /* 0x00cfea0003c00000 */
.L_x_5780:
[----:B------:R-:W-:Y:S05]  /*18740*/  BSYNC.RECONVERGENT B6 ;  /* 0x0000000000067941 */ /* 0x000fea0003800200 */
.L_x_5779:
[----:B------:R-:W-:Y:S01]  /*18750*/  DSETP.GTU.AND P0, PT, R36, 1, PT ;  /* 0x3ff000002400742a */ /* 0x000fe20003f0c000 */
        /* <DEDUP_REMOVED lines=8> */
[----:B------:R-:W1:Y:S01]  /*187e0*/  LDCU.64 UR4, c[0x4][0x308] ;  /* 0x01006100ff0477ac */ /* 0x000e620008000a00 */
[----:B------:R-:W-:Y:S02]  /*187f0*/  IMAD.MOV.U32 R8, RZ, RZ, 0x5b ;  /* 0x0000005bff087424 */ /* 0x000fe400078e00ff */
[----:B0-----:R0:W3:Y:S01]  /*18800*/  LDC.64 R14, c[0x4][R0] ;  /* 0x01000000000e7b82 */ /* 0x0010e20000000a00 */
[----:B------:R-:W4:Y:S01]  /*18810*/  LDCU.64 UR6, c[0x4][0x2d0] ;  /* 0x01005a00ff0677ac */ /* 0x000f220008000a00 */
[----:B------:R-:W-:Y:S02]  /*18820*/  IMAD.MOV.U32 R12, RZ, RZ, 0x1 ;  /* 0x00000001ff0c7424 */ /* 0x000fe400078e00ff */
[----:B------:R-:W-:Y:S01]  /*18830*/  IMAD.MOV.U32 R13, RZ, RZ, RZ ;  /* 0x000000ffff0d7224 */ /* 0x000fe200078e00ff */
[----:B------:R-:W5:Y:S01]  /*18840*/  LDCU.64 UR8, c[0x4][0x8] ;  /* 0x01000100ff0877ac */ /* 0x000f620008000a00 */
[----:B-1----:R-:W-:Y:S01]  /*18850*/  IMAD.U32 R4, RZ, RZ, UR4 ;  /* 0x00000004ff047e24 */ /* 0x002fe2000f8e00ff */
[----:B------:R-:W-:Y:S01]  /*18860*/  MOV R5, UR5 ;  /* 0x0000000500057c02 */ /* 0x000fe20008000f00 */
[----:B----4-:R-:W-:-:S02]  /*18870*/  IMAD.U32 R6, RZ, RZ, UR6 ;  /* 0x00000006ff067e24 */ /* 0x010fc4000f8e00ff */
[----:B------:R-:W-:Y:S02]  /*18880*/  IMAD.U32 R7, RZ, RZ, UR7 ;  /* 0x00000007ff077e24 */ /* 0x000fe4000f8e00ff */
[----:B-----5:R-:W-:Y:S01]  /*18890*/  IMAD.U32 R10, RZ, RZ, UR8 ;  /* 0x00000008ff0a7e24 */ /* 0x020fe2000f8e00ff */
[----:B0-----:R-:W-:-:S07]  /*188a0*/  MOV R11, UR9 ;  /* 0x00000009000b7c02 */ /* 0x001fce0008000f00 */
[----:B------:R-:W-:-:S07]  /*188b0*/  LEPC R20, `(.L_x_5782) ;  /* 0x000000001014794e */ /* 0x000fce0000000000 */
[----:B--23--:R-:W-:Y:S05]  /*188c0*/  CALL.ABS.NOINC R14 ;  /* 0x000000000e007343 */ /* 0x00cfea0003c00000 */
.L_x_5782:
[----:B------:R-:W-:Y:S05]  /*188d0*/  BSYNC.RECONVERGENT B6 ;  /* 0x0000000000067941 */ /* 0x000fea0003800200 */
.L_x_5781:
[----:B------:R-:W-:Y:S01]  /*188e0*/  ISETP.GT.AND P1, PT, R17, 0xfffff, PT ;  /* 0x000fffff1100780c */ /* 0x000fe20003f24270 */
[--C-:B------:R-:W-:Y:S01]  /*188f0*/  IMAD.MOV.U32 R5, RZ, RZ, R17.reuse ;  /* 0x000000ffff057224 */ /* 0x100fe200078e0011 */
[----:B------:R-:W-:Y:S01]  /*18900*/  MOV R4, R16 ;  /* 0x0000001000047202 */ /* 0x000fe20000000f00 */
[----:B------:R-:W-:Y:S01]  /*18910*/  IMAD.MOV.U32 R0, RZ, RZ, R17 ;  /* 0x000000ffff007224 */ /* 0x000fe200078e0011 */
[----:B------:R-:W-:Y:S01]  /*18920*/  BSSY.RECONVERGENT B0, `(.L_x_5783) ;  /* 0x00000c3000007945 */ /* 0x000fe20003800200 */
[----:B------:R-:W1:Y:S02]  /*18930*/  DADD R6, -RZ, -R16 ;  /* 0x00000000ff067229 */ /* 0x000e640000000910 */
[----:B-1----:R-:W-:-:S15]  /*18940*/  FSETP.GEU.FTZ.AND P3, PT, R7, 1.7916666269302368164, PT ;  /* 0x3fe555550700780b */ /* 0x002fde0003f7e000 */
[----:B------:R-:W-:-:S15]  /*18950*/  NOP ;  /* 0x0000000000007918 */ /* 0x000fde0000000000 */
[----:B------:R-:W-:-:S15]  /*18960*/  NOP ;  /* 0x0000000000007918 */ /* 0x000fde0000000000 */
[----:B------:R-:W-:-:S15]  /*18970*/  NOP ;  /* 0x0000000000007918 */ /* 0x000fde0000000000 */
[----:B------:R-:W-:-:S02]  /*18980*/  NOP ;  /* 0x0000000000007918 */ /* 0x000fc40000000000 */
[----:B------:R-:W1:Y:S02]  /*18990*/  @!P1 DMUL R4, R16, 1.80143985094819840000e+16 ;  /* 0x4350000010049828 */ /* 0x000e640000000000 */
[----:B-1----:R-:W-:-:S05]  /*189a0*/  @!P1 IMAD.MOV.U32 R0, RZ, RZ, R5 ;  /* 0x000000ffff009224 */ /* 0x002fca00078e0005 */
        /* <DEDUP_REMOVED lines=9> */
[----:B------:R-:W1:Y:S02]  /*18a40*/  @P2 DFMA R8, R4, R8, +INF ;  /* 0x7ff000000408242b */ /* 0x000e640000000008 */
[----:B-1----:R-:W-:Y:S02]  /*18a50*/  @P2 FSEL R23, R9, -QNAN , P0 ;  /* 0xfff0000009172808 */ /* 0x002fe40000000000 */
        /* <DEDUP_REMOVED lines=19> */
[----:B0-----:R0:W1:Y:S02]  /*18b90*/  DADD R14, R4, 1 ;  /* 0x3ff00000040e7429 */ /* 0x0010640000000000 */
        /* <DEDUP_REMOVED lines=60> */
[----:B--2---:R-:W-:Y:S01]  /*18f60*/  DFMA R50, R4, -UR4, R22 ;  /* 0x8000000404327c2b */ /* 0x004fe20008000016 */
        /* <DEDUP_REMOVED lines=94> */
.L_x_5784:
[----:B------:R-:W-:Y:S05]  /*19550*/  BSYNC.RECONVERGENT B0 ;  /* 0x0000000000007941 */ /* 0x000fea0003800200 */
.L_x_5783:
        /* <DEDUP_REMOVED lines=36> */
[----:B01----:R-:W0:Y:S02]  /*197a0*/  DADD R14, R4, 1 ;  /* 0x3ff00000040e7429 */ /* 0x003e240000000000 */
        /* <DEDUP_REMOVED lines=159> */
.L_x_5786:
        /* <DEDUP_REMOVED lines=33> */
[----:B----4-:R-:W4:-:S15]  /*1a3b0*/  DMUL R10, R16, -R4 ;  /* 0x80000004100a7228 */ /* 0x010f1e0000000000 */
[----:B------:R-:W-:-:S15]  /*1a3c0*/  NOP ;  /* 0x0000000000007918 */ /* 0x000fde0000000000 */
[----:B------:R-:W-:-:S15]  /*1a3d0*/  NOP ;  /* 0x0000000000007918 */ /* 0x000fde0000000000 */
[----:B------:R-:W-:-:S15]  /*1a3e0*/  NOP ;  /* 0x0000000000007918 */ /* 0x000fde0000000000 */
[----:B------:R-:W-:-:S04]  /*1a3f0*/  NOP ;  /* 0x0000000000007918 */ /* 0x000fc80000000000 */
[----:B----4-:R-:W4:-:S15]  /*1a400*/  DFMA R12, -R8, R10, -R16 ;  /* 0x0000000a080c722b */ /* 0x010f1e0000000910 */
[----:B------:R-:W-:-:S15]  /*1a410*/  NOP ;  /* 0x0000000000007918 */ /* 0x000fde0000000000 */
[----:B------:R-:W-:-:S15]  /*1a420*/  NOP ;  /* 0x0000000000007918 */ /* 0x000fde0000000000 */
[----:B------:R-:W-:-:S15]  /*1a430*/  NOP ;  /* 0x0000000000007918 */ /* 0x000fde0000000000 */
[----:B------:R-:W-:-:S04]  /*1a440*/  NOP ;  /* 0x0000000000007918 */ /* 0x000fc80000000000 */
[----:B----4-:R-:W4:Y:S02]  /*1a450*/  DFMA R4, R4, R12, R10 ;  /* 0x0000000c0404722b */ /* 0x010f24000000000a */
[----:B----4-:R-:W-:-:S05]  /*1a460*/  FFMA R0, RZ, R9, R5 ;  /* 0x00000009ff007223 */ /* 0x010fca0000000005 */
[----:B------:R-:W-:-:S13]  /*1a470*/  FSETP.GT.AND P0, PT, |R0|, 1.469367938527859385e-39, PT ;  /* 0x001000000000780b */ /* 0x000fda0003f04200 */
[----:B------:R-:W-:Y:S05]  /*1a480*/  @P0 BRA P1, `(.L_x_5789) ;  /* 0x0000000000180947 */ /* 0x000fea0000800000 */
[----:B------:R-:W-:Y:S01]  /*1a490*/  IMAD.MOV.U32 R0, RZ, RZ, R8 ;  /* 0x000000ffff007224 */ /* 0x000fe200078e0008 */
[----:B------:R-:W-:Y:S01]  /*1a4a0*/  MOV R4, 0x1a4d0 ;  /* 0x0001a4d000047802 */ /* 0x000fe20000000f00 */
[----:B------:R-:W-:-:S07]  /*1a4b0*/  IMAD.MOV.U32 R3, RZ, RZ, R9 ;  /* 0x000000ffff037224 */ /* 0x000fce00078e0009 */
[----:B0123--:R-:W-:Y:S05]  /*1a4c0*/  CALL.REL.NOINC `($__internal_26_$__cuda_sm20_div_rn_f64_full) ;  /* 0x000000c4001c7944 */ /* 0x00ffea0003c00000 */
[----:B------:R-:W-:Y:S01]  /*1a4d0*/  IMAD.MOV.U32 R4, RZ, RZ, R0 ;  /* 0x000000ffff047224 */ /* 0x000fe200078e0000 */
[----:B------:R-:W-:-:S07]  /*1a4e0*/  MOV R5, R3 ;  /* 0x0000000300057202 */ /* 0x000fce0000000f00 */
.L_x_5789:
[----:B------:R-:W-:Y:S05]  /*1a4f0*/  BSYNC.RECONVERGENT B2 ;  /* 0x0000000000027941 */ /* 0x000fea0003800200 */
.L_x_5788:
[----:B------:R-:W-:Y:S01]  /*1a500*/  IMAD.MOV.U32 R10, RZ, RZ, -0x314d23bc ;  /* 0xceb2dc44ff0a7424 */ /* 0x000fe200078e00ff */
[----:B------:R-:W4:Y:S01]  /*1a510*/  DMUL R4, R16, R4 ;  /* 0x0000000410047228 */ /* 0x000f220000000000 */
[----:B------:R-:W-:Y:S01]  /*1a520*/  IMAD.MOV.U32 R11, RZ, RZ, 0x3ed087ff ;  /* 0x3ed087ffff0b7424 */ /* 0x000fe200078e00ff */
[----:B------:R-:W-:Y:S01]  /*1a530*/  UMOV UR4, 0x2fbe14b5 ;  /* 0x2fbe14b500047882 */ /* 0x000fe20000000000 */
[----:B------:R-:W-:-:S15]  /*1a540*/  UMOV UR5, 0x3eb372fb ;  /* 0x3eb372fb00057882 */ /* 0x000fde0000000000 */
[----:B------:R-:W-:-:S15]  /*1a550*/  NOP ;  /* 0x0000000000007918 */ /* 0x000fde0000000000 */
[----:B------:R-:W-:-:S15]  /*1a560*/  NOP ;  /* 0x0000000000007918 */ /* 0x000fde0000000000 */
[----:B------:R-:W-:-:S15]  /*1a570*/  NOP ;  /* 0x0000000000007918 */ /* 0x000fde0000000000 */
[----:B------:R-:W-:-:S01]  /*1a580*/  NOP ;  /* 0x0000000000007918 */ /* 0x000fc20000000000 */
[----:B----4-:R-:W4:-:S15]  /*1a590*/  DADD R6, -R16, R4 ;  /* 0x0000000010067229 */ /* 0x010f1e0000000104 */
[----:B------:R-:W-:-:S15]  /*1a5a0*/  NOP ;  /* 0x0000000000007918 */ /* 0x000fde0000000000 */
[----:B------:R-:W-:-:S15]  /*1a5b0*/  NOP ;  /* 0x0000000000007918 */ /* 0x000fde0000000000 */
[----:B------:R-:W-:-:S15]  /*1a5c0*/  NOP ;  /* 0x0000000000007918 */ /* 0x000fde0000000000 */
[----:B------:R-:W-:-:S04]  /*1a5d0*/  NOP ;  /* 0x0000000000007918 */ /* 0x000fc80000000000 */
[----:B----4-:R-:W4:-:S15]  /*1a5e0*/  DMUL R8, R6, R6 ;  /* 0x0000000606087228 */ /* 0x010f1e0000000000 */
[----:B------:R-:W-:-:S15]  /*1a5f0*/  NOP ;  /* 0x0000000000007918 */ /* 0x000fde0000000000 */
[----:B------:R-:W-:-:S15]  /*1a600*/  NOP ;  /* 0x0000000000007918 */ /* 0x000fde0000000000 */
[----:B------:R-:W-:-:S15]  /*1a610*/  NOP ;  /* 0x0000000000007918 */ /* 0x000fde0000000000 */
[----:B------:R-:W-:-:S04]  /*1a620*/  NOP ;  /* 0x0000000000007918 */ /* 0x000fc80000000000 */
[----:B----4-:R-:W4:Y:S01]  /*1a630*/  DFMA R10, R8, UR4, R10 ;  /* 0x00000004080a7c2b */ /* 0x010f22000800000a */
[----:B------:R-:W-:Y:S01]  /*1a640*/  UMOV UR4, 0x890f468c ;  /* 0x890f468c00047882 */ /* 0x000fe20000000000 */
[----:B------:R-:W-:-:S15]  /*1a650*/  UMOV UR5, 0x3ef3b9ff ;  /* 0x3ef3b9ff00057882 */ /* 0x000fde0000000000 */
[----:B------:R-:W-:-:S15]  /*1a660*/  NOP ;  /* 0x0000000000007918 */ /* 0x000fde0000000000 */
[----:B------:R-:W-:-:S15]  /*1a670*/  NOP ;  /* 0x0000000000007918 */ /* 0x000fde0000000000 */
[----:B------:R-:W-:-:S15]  /*1a680*/  NOP ;  /* 0x0000000000007918 */ /* 0x000fde0000000000 */
[----:B------:R-:W-:-:S02]  /*1a690*/  NOP ;  /* 0x0000000000007918 */ /* 0x000fc40000000000 */
[----:B----4-:R-:W4:Y:S01]  /*1a6a0*/  DFMA R10, R8, R10, UR4 ;  /* 0x00000004080a7e2b */ /* 0x010f22000800000a */
        /* <DEDUP_REMOVED lines=34> */
[----:B----4-:R-:W4:-:S15]  /*1a8d0*/  DFMA R10, R8, R10, UR4 ;  /* 0x00000004080a7e2b */ /* 0x010f1e000800000a */
        /* <DEDUP_REMOVED lines=14> */
[----:B----4-:R4:W0:Y:S02]  /*1a9c0*/  DADD R6, -R16, R6 ;  /* 0x0000000010067229 */ /* 0x0108240000000106 */
.L_x_5787:
[----:B------:R-:W-:Y:S05]  /*1a9d0*/  BSYNC.RECONVERGENT B1 ;  /* 0x0000000000017941 */ /* 0x000fea0003800200 */
.L_x_5785:
[----:B---3--:R-:W3:Y:S01]  /*1a9e0*/  DSETP.GEU.AND P0, PT, R22, -100, PT ;  /* 0xc05900001600742a */ /* 0x008ee20003f0e000 */
[----:B------:R-:W-:Y:S01]  /*1a9f0*/  BSSY.RECONVERGENT B6, `(.L_x_5790) ;  /* 0x0000032000067945 */ /* 0x000fe20003800200 */
[----:B---3--:R-:W-:Y:S02]  /*1aa00*/  FSEL R4, R22, RZ, P0 ;  /* 0x000000ff16047208 */ /* 0x008fe40000000000 */
[----:B------:R-:W-:-:S15]  /*1aa10*/  FSEL R5, R23, -3.390625, P0 ;  /* 0xc059000017057808 */ /* 0x000fde0000000000 */
[----:B------:R-:W-:-:S15]  /*1aa20*/  NOP ;  /* 0x0000000000007918 */ /* 0x000fde0000000000 */
[----:B------:R-:W-:-:S15]  /*1aa30*/  NOP ;  /* 0x0000000000007918 */ /* 0x000fde0000000000 */
[----:B------:R-:W-:-:S15]  /*1aa40*/  NOP ;  /* 0x0000000000007918 */ /* 0x000fde0000000000 */
[----:B0-----:R-:W0:-:S15]  /*1aa50*/  DSETP.GEU.AND P1, PT, R6, -100, PT ;  /* 0xc05900000600742a */ /* 0x001e1e0003f2e000 */
[----:B------:R-:W-:-:S15]  /*1aa60*/  NOP ;  /* 0x0000000000007918 */ /* 0x000fde0000000000 */
[----:B------:R-:W-:-:S15]  /*1aa70*/  NOP ;  /* 0x0000000000007918 */ /* 0x000fde0000000000 */
[----:B------:R-:W-:-:S15]  /*1aa80*/  NOP ;  /* 0x0000000000007918 */ /* 0x000fde0000000000 */
[----:B------:R-:W-:-:S04]  /*1aa90*/  NOP ;  /* 0x0000000000007918 */ /* 0x000fc80000000000 */
[----:B----4-:R-:W-:-:S15]  /*1aaa0*/  DADD R16, R36, -1 ;  /* 0xbff0000024107429 */ /* 0x010fde0000000000 */
[----:B------:R-:W-:-:S15]  /*1aab0*/  NOP ;  /* 0x0000000000007918 */ /* 0x000fde0000000000 */
[----:B------:R-:W-:-:S15]  /*1aac0*/  NOP ;  /* 0x0000000000007918 */ /* 0x000fde0000000000 */
[----:B------:R-:W-:-:S15]  /*1aad0*/  NOP ;  /* 0x0000000000007918 */ /* 0x000fde0000000000 */
[----:B------:R-:W-:-:S04]  /*1aae0*/  NOP ;  /* 0x0000000000007918 */ /* 0x000fc80000000000 */
[----:B------:R0:W3:Y:S02]  /*1aaf0*/  DMUL R36, R36, R4 ;  /* 0x0000000424247228 */ /* 0x0000e40000000000 */
[----:B0-----:R-:W-:Y:S02]  /*1ab00*/  FSEL R4, R6, RZ, P1 ;  /* 0x000000ff06047208 */ /* 0x001fe40000800000 */
[----:B------:R-:W-:-:S15]  /*1ab10*/  FSEL R5, R7, -3.390625, P1 ;  /* 0xc059000007057808 */ /* 0x000fde0000800000 */
[----:B------:R-:W-:-:S15]  /*1ab20*/  NOP ;  /* 0x0000000000007918 */ /* 0x000fde0000000000 */
[----:B------:R-:W-:-:S15]  /*1ab30*/  NOP ;  /* 0x0000000000007918 */ /* 0x000fde0000000000 */
[----:B------:R-:W-:-:S15]  /*1ab40*/  NOP ;  /* 0x0000000000007918 */ /* 0x000fde0000000000 */
[----:B------:R-:W-:-:S15]  /*1ab50*/  DSETP.GTU.AND P0, PT, R18, 1, PT ;  /* 0x3ff000001200742a */ /* 0x000fde0003f0c000 */
[----:B------:R-:W-:-:S15]  /*1ab60*/  NOP ;  /* 0x0000000000007918 */ /* 0x000fde0000000000 */
[----:B------:R-:W-:-:S15]  /*1ab70*/  NOP ;  /* 0x0000000000007918 */ /* 0x000fde0000000000 */
[----:B------:R-:W-:-:S15]  /*1ab80*/  NOP ;  /* 0x0000000000007918 */ /* 0x000fde0000000000 */
[----:B------:R-:W-:-:S04]  /*1ab90*/  NOP ;  /* 0x0000000000007918 */ /* 0x000fc80000000000 */
[----:B------:R-:W0:-:S15]  /*1aba0*/  DSETP.GE.AND P2, PT, R18, RZ, PT ;  /* 0x000000ff1200722a */ /* 0x000e1e0003f46000 */
[----:B------:R-:W-:-:S15]  /*1abb0*/  NOP ;  /* 0x0000000000007918 */ /* 0x000fde0000000000 */
[----:B------:R-:W-:-:S15]  /*1abc0*/  NOP ;  /* 0x0000000000007918 */ /* 0x000fde0000000000 */
[----:B------:R-:W-:-:S15]  /*1abd0*/  NOP ;  /* 0x0000000000007918 */ /* 0x000fde0000000000 */
[----:B------:R-:W-:-:S04]  /*1abe0*/  NOP ;  /* 0x0000000000007918 */ /* 0x000fc80000000000 */
[----:B---3--:R3:W4:Y:S02]  /*1abf0*/  DFMA R16, R16, R4, -R36 ;  /* 0x000000041010722b */ /* 0x0087240000000824 */
[----:B0--34-:R-:W-:Y:S05]  /*1ac00*/  @!P0 BRA P2, `(.L_x_5791) ;  /* 0x0000000000408947 */ /* 0x019fea0001000000 */
[----:B------:R-:W-:Y:S01]  /*1ac10*/  MOV R0, 0x0 ;  /* 0x0000000000007802 */ /* 0x000fe20000000f00 */
[----:B------:R-:W0:Y:S01]  /*1ac20*/  LDCU.64 UR4, c[0x4][0x300] ;  /* 0x01006000ff0477ac */ /* 0x000e220008000a00 */
[----:B------:R-:W-:Y:S02]  /*1ac30*/  IMAD.MOV.U32 R8, RZ, RZ, 0x5a ;  /* 0x0000005aff087424 */ /* 0x000fe400078e00ff */
[----:B-1----:R1:W3:Y:S01]  /*1ac40*/  LDC.64 R14, c[0x4][R0] ;  /* 0x01000000000e7b82 */ /* 0x0022e20000000a00 */
[----:B------:R-:W4:Y:S01]  /*1ac50*/  LDCU.64 UR6, c[0x4][0x2d0] ;  /* 0x01005a00ff0677ac */ /* 0x000f220008000a00 */
[----:B------:R-:W-:Y:S02]  /*1ac60*/  IMAD.MOV.U32 R12, RZ, RZ, 0x1 ;  /* 0x00000001ff0c7424 */ /* 0x000fe400078e00ff */
[----:B------:R-:W-:Y:S01]  /*1ac70*/  IMAD.MOV.U32 R13, RZ, RZ, RZ ;  /* 0x000000ffff0d7224 */ /* 0x000fe200078e00ff */
[----:B------:R-:W5:Y:S01]  /*1ac80*/  LDCU.64 UR8, c[0x4][0x8] ;  /* 0x01000100ff0877ac */ /* 0x000f620008000a00 */
[----:B0-----:R-:W-:Y:S01]  /*1ac90*/  IMAD.U32 R4, RZ, RZ, UR4 ;  /* 0x00000004ff047e24 */ /* 0x001fe2000f8e00ff */
[----:B------:R-:W-:Y:S01]  /*1aca0*/  MOV R5, UR5 ;  /* 0x0000000500057c02 */ /* 0x000fe20008000f00 */
[----:B----4-:R-:W-:-:S02]  /*1acb0*/  IMAD.U32 R6, RZ, RZ, UR6 ;  /* 0x00000006ff067e24 */ /* 0x010fc4000f8e00ff */
[----:B------:R-:W-:Y:S02]  /*1acc0*/  IMAD.U32 R7, RZ, RZ, UR7 ;  /* 0x00000007ff077e24 */ /* 0x000fe4000f8e00ff */
[----:B-----5:R-:W-:Y:S01]  /*1acd0*/  IMAD.U32 R10, RZ, RZ, UR8 ;  /* 0x00000008ff0a7e24 */ /* 0x020fe2000f8e00ff */
[----:B-1----:R-:W-:-:S07]  /*1ace0*/  MOV R11, UR9 ;  /* 0x00000009000b7c02 */ /* 0x002fce0008000f00 */
[----:B------:R-:W-:-:S07]  /*1acf0*/  LEPC R20, `(.L_x_5791) ;  /* 0x000000001014794e */ /* 0x000fce0000000000 */
[----:B--23--:R-:W-:Y:S05]  /*1ad00*/  CALL.ABS.NOINC R14 ;  /* 0x000000000e007343 */ /* 0x00cfea0003c00000 */
.L_x_5791:
[----:B------:R-:W-:Y:S05]  /*1ad10*/  BSYNC.RECONVERGENT B6 ;  /* 0x0000000000067941 */ /* 0x000fea0003800200 */
.L_x_5790:
        /* <DEDUP_REMOVED lines=11> */
[----:B------:R-:W-:Y:S01]  /*1add0*/  MOV R13, RZ ;  /* 0x000000ff000d7202 */ /* 0x000fe20000000f00 */
[----:B-1----:R1:W3:Y:S01]  /*1ade0*/  LDC.64 R14, c[0x4][R0] ;  /* 0x01000000000e7b82 */ /* 0x0022e20000000a00 */
[----:B------:R-:W4:Y:S01]  /*1adf0*/  LDCU.64 UR6, c[0x4][0x2d0] ;  /* 0x01005a00ff0677ac */ /* 0x000f220008000a00 */
[----:B------:R-:W-:Y:S01]  /*1ae00*/  IMAD.MOV.U32 R12, RZ, RZ, 0x1 ;  /* 0x00000001ff0c7424 */ /* 0x000fe200078e00ff */
[----:B------:R-:W5:Y:S01]  /*1ae10*/  LDCU.64 UR8, c[0x4][0x8] ;  /* 0x01000100ff0877ac */ /* 0x000f620008000a00 */
[----:B0-----:R-:W-:Y:S01]  /*1ae20*/  MOV R4, UR4 ;  /* 0x0000000400047c02 */ /* 0x001fe20008000f00 */
[----:B------:R-:W-:Y:S02]  /*1ae30*/  IMAD.U32 R5, RZ, RZ, UR5 ;  /* 0x00000005ff057e24 */ /* 0x000fe4000f8e00ff */
[----:B----4-:R-:W-:-:S02]  /*1ae40*/  IMAD.U32 R6, RZ, RZ, UR6 ;  /* 0x00000006ff067e24 */ /* 0x010fc4000f8e00ff */
[----:B------:R-:W-:Y:S01]  /*1ae50*/  IMAD.U32 R7, RZ, RZ, UR7 ;  /* 0x00000007ff077e24 */ /* 0x000fe2000f8e00ff */
[----:B-----5:R-:W-:Y:S01]  /*1ae60*/  MOV R10, UR8 ;  /* 0x00000008000a7c02 */ /* 0x020fe20008000f00 */
[----:B-1----:R-:W-:-:S07]  /*1ae70*/  IMAD.U32 R11, RZ, RZ, UR9 ;  /* 0x00000009ff0b7e24 */ /* 0x002fce000f8e00ff */
[----:B------:R-:W-:-:S07]  /*1ae80*/  LEPC R20, `(.L_x_5793) ;  /* 0x000000001014794e */ /* 0x000fce0000000000 */
[----:B--23--:R-:W-:Y:S05]  /*1ae90*/  CALL.ABS.NOINC R14 ;  /* 0x000000000e007343 */ /* 0x00cfea0003c00000 */
.L_x_5793:
[----:B------:R-:W-:Y:S05]  /*1aea0*/  BSYNC.RECONVERGENT B6 ;  /* 0x0000000000067941 */ /* 0x000fea0003800200 */
.L_x_5792:
[----:B------:R-:W-:Y:S01]  /*1aeb0*/  ISETP.GT.AND P1, PT, R19, 0xfffff, PT ;  /* 0x000fffff1300780c */ /* 0x000fe20003f24270 */
[----:B------:R-:W-:Y:S01]  /*1aec0*/  IMAD.MOV.U32 R4, RZ, RZ, R18 ;  /* 0x000000ffff047224 */ /* 0x000fe200078e0012 */
        /* <DEDUP_REMOVED lines=19> */
[----:B------:R-:W-:-:S07]  /*1b000*/  NOP ;  /* 0x0000000000007918 */ /* 0x000fce0000000000 */
        /* <DEDUP_REMOVED lines=21> */
[----:B-1----:R0:W1:Y:S02]  /*1b160*/  DADD R14, R4, 1 ;  /* 0x3ff00000040e7429 */ /* 0x0020640000000000 */
[----:B0-----:R-:W-:Y:S02]  /*1b170*/  LEA.HI R4, R0, R9, RZ, 0xc ;  /* 0x0000000900047211 */ /* 0x001fe400078f60ff */
[----:B-1----:R-:W0:Y:S01]  /*1b180*/  MUFU.RCP64H R9, R15 ;  /* 0x0000000f00097308 */ /* 0x002e220000001800 */
[----:B------:R-:W-:Y:S02]  /*1b190*/  MOV R5, 0x43300000 ;  /* 0x4330000000057802 */ /* 0x000fe40000000f00 */
        /* <DEDUP_REMOVED lines=152> */
.L_x_5795:
[----:B------:R-:W-:Y:S05]  /*1bb20*/  BSYNC.RECONVERGENT B0 ;  /* 0x0000000000007941 */ /* 0x000fea0003800200 */
.L_x_5794:
        /* <DEDUP_REMOVED lines=14> */
[----:B------:R-:W-:Y:S01]  /*1bc10*/  IMAD.MOV.U32 R0, RZ, RZ, -0x3ff ;  /* 0xfffffc01ff007424 */ /* 0x000fe200078e00ff */
[----:B------:R-:W-:-:S11]  /*1bc20*/  @!P0 MOV R0, 0xfffffbcb ;  /* 0xfffffbcb00008802 */ /* 0x000fd60000000f00 */
[----:B------:R-:W-:Y:S01]  /*1bc30*/  @P1 MOV R6, 0x0 ;  /* 0x0000000000061802 */ /* 0x000fe20000000f00 */
[----:B------:R-:W-:Y:S01]  /*1bc40*/  @P1 IMAD.MOV.U32 R7, RZ, RZ, 0x7ff00000 ;  /* 0x7ff00000ff071424 */ /* 0x000fe200078e00ff */
[----:B------:R-:W-:-:S15]  /*1bc50*/  @P1 LOP3.LUT P2, RZ, R5, 0x7fffffff, RZ, 0xc0, !PT ;  /* 0x7fffffff05ff1812 */ /* 0x000fde000784c0ff */
        /* <DEDUP_REMOVED lines=31> */
[----:B----4-:R-:W-:Y:S01]  /*1be50*/  IMAD.MOV.U32 R12, RZ, RZ, -0x748574fc ;  /* 0x8b7a8b04ff0c7424 */ /* 0x010fe200078e00ff */
[----:B------:R-:W-:-:S15]  /*1be60*/  MOV R13, 0x3ed0ee25 ;  /* 0x3ed0ee25000d7802 */ /* 0x000fde0000000f00 */
[----:B------:R-:W-:-:S15]  /*1be70*/  NOP ;  /* 0x0000000000007918 */ /* 0x000fde0000000000 */
[----:B------:R-:W-:-:S15]  /*1be80*/  NOP ;  /* 0x0000000000007918 */ /* 0x000fde0000000000 */
[----:B------:R-:W-:-:S15]  /*1be90*/  NOP ;  /* 0x0000000000007918 */ /* 0x000fde0000000000 */
[----:B------:R-:W-:-:S01]  /*1bea0*/  NOP ;  /* 0x0000000000007918 */ /* 0x000fc20000000000 */
[----:B-----5:R-:W0:-:S15]  /*1beb0*/  DFMA R8, R8, R8, R8 ;  /* 0x000000080808722b */ /* 0x020e1e0000000008 */
        /* <DEDUP_REMOVED lines=11> */
[----:B01----:R-:W0:-:S15]  /*1bf70*/  DFMA R14, R6, R8, R6 ;  /* 0x00000008060e722b */ /* 0x003e1e0000000006 */
        /* <DEDUP_REMOVED lines=129> */
.L_x_5797:
[----:B------:R-:W4:Y:S01]  /*1c790*/  DADD R8, -R18, 2 ;  /* 0x4000000012087429 */ /* 0x000f220000000100 */
[----:B------:R-:W-:Y:S01]  /*1c7a0*/  IMAD.MOV.U32 R4, RZ, RZ, 0x1 ;  /* 0x00000001ff047424 */ /* 0x000fe200078e00ff */
        /* <DEDUP_REMOVED lines=49> */
[----:B------:R-:W-:Y:S01]  /*1cac0*/  MOV R4, R0 ;  /* 0x0000000000047202 */ /* 0x000fe20000000f00 */
[----:B------:R-:W-:-:S07]  /*1cad0*/  IMAD.MOV.U32 R5, RZ, RZ, R3 ;  /* 0x000000ffff057224 */ /* 0x000fce00078e0003 */
.L_x_5800:
[----:B------:R-:W-:Y:S05]  /*1cae0*/  BSYNC.RECONVERGENT B2 ;  /* 0x0000000000027941 */ /* 0x000fea0003800200 */
.L_x_5799:
        /* <DEDUP_REMOVED lines=77> */
.L_x_5798:
[----:B------:R-:W-:Y:S05]  /*1cfc0*/  BSYNC.RECONVERGENT B1 ;  /* 0x0000000000017941 */ /* 0x000fea0003800200 */
.L_x_5796:
        /* <DEDUP_REMOVED lines=51> */
.L_x_5802:
[----:B------:R-:W-:Y:S05]  /*1d300*/  BSYNC.RECONVERGENT B6 ;  /* 0x0000000000067941 */ /* 0x000fea0003800200 */
.L_x_5801:
        /* <DEDUP_REMOVED lines=12> */
[----:B-1----:R1:W3:Y:S01]  /*1d3d0*/  LDC.64 R14, c[0x4][R0] ;  /* 0x01000000000e7b82 */ /* 0x0022e20000000a00 */
[----:B------:R-:W4:Y:S01]  /*1d3e0*/  LDCU.64 UR6, c[0x4][0x2d0] ;  /* 0x01005a00ff0677ac */ /* 0x000f220008000a00 */
[----:B------:R-:W-:Y:S01]  /*1d3f0*/  IMAD.MOV.U32 R13, RZ, RZ, RZ ;  /* 0x000000ffff0d7224 */ /* 0x000fe200078e00ff */
[----:B------:R-:W5:Y:S01]  /*1d400*/  LDCU.64 UR8, c[0x4][0x8] ;  /* 0x01000100ff0877ac */ /* 0x000f620008000a00 */
[----:B0-----:R-:W-:Y:S02]  /*1d410*/  IMAD.U32 R4, RZ, RZ, UR4 ;  /* 0x00000004ff047e24 */ /* 0x001fe4000f8e00ff */
[----:B------:R-:W-:-:S02]  /*1d420*/  IMAD.U32 R5, RZ, RZ, UR5 ;  /* 0x00000005ff057e24 */ /* 0x000fc4000f8e00ff */
[----:B----4-:R-:W-:Y:S01]  /*1d430*/  IMAD.U32 R6, RZ, RZ, UR6 ;  /* 0x00000006ff067e24 */ /* 0x010fe2000f8e00ff */
[----:B------:R-:W-:Y:S01]  /*1d440*/  MOV R7, UR7 ;  /* 0x0000000700077c02 */ /* 0x000fe20008000f00 */
[----:B-----5:R-:W-:Y:S02]  /*1d450*/  IMAD.U32 R10, RZ, RZ, UR8 ;  /* 0x00000008ff0a7e24 */ /* 0x020fe4000f8e00ff */
[----:B-1----:R-:W-:-:S07]  /*1d460*/  IMAD.U32 R11, RZ, RZ, UR9 ;  /* 0x00000009ff0b7e24 */ /* 0x002fce000f8e00ff */
[----:B------:R-:W-:-:S07]  /*1d470*/  LEPC R20, `(.L_x_5804) ;  /* 0x000000001014794e */ /* 0x000fce0000000000 */
[----:B--23--:R-:W-:Y:S05]  /*1d480*/  CALL.ABS.NOINC R14 ;  /* 0x000000000e007343 */ /* 0x00cfea0003c00000 */
.L_x_5804:
[----:B------:R-:W-:Y:S05]  /*1d490*/  BSYNC.RECONVERGENT B6 ;  /* 0x0000000000067941 */ /* 0x000fea0003800200 */
.L_x_5803:
        /* <DEDUP_REMOVED lines=43> */
[----:B------:R0:W3:Y:S02]  /*1d750*/  DADD R12, R4, 1 ;  /* 0x3ff00000040c7429 */ /* 0x0000e40000000000 */
[----:B0-----:R-:W-:Y:S01]  /*1d760*/  LEA.HI R4, R0, R9, RZ, 0xc ;  /* 0x0000000900047211 */ /* 0x001fe200078f60ff */
[----:B------:R-:W-:Y:S01]  /*1d770*/  IMAD.MOV.U32 R5, RZ, RZ, 0x43300000 ;  /* 0x43300000ff057424 */ /* 0x000fe200078e00ff */
[----:B---3--:R-:W1:Y:S02]  /*1d780*/  MUFU.RCP64H R9, R13 ;  /* 0x0000000d00097308 */ /* 0x008e640000001800 */
[----:B------:R-:W-:-:S04]  /*1d790*/  @P1 IADD3 R4, PT, PT, R4, 0x1, RZ ;  /* 0x0000000104041810 */ /* 0x000fc80007ffe0ff */
[----:B------:R-:W-:-:S15]  /*1d7a0*/  LOP3.LUT R4, R4, 0x80000000, RZ, 0x3c, !PT ;  /* 0x8000000004047812 */ /* 0x000fde00078e3cff */
[----:B------:R-:W-:-:S15]  /*1d7b0*/  NOP ;  /* 0x0000000000007918 */ /* 0x000fde0000000000 */
[----:B------:R-:W-:-:S15]  /*1d7c0*/  NOP ;  /* 0x0000000000007918 */ /* 0x000fde0000000000 */
[----:B------:R-:W-:-:S09]  /*1d7d0*/  NOP ;  /* 0x0000000000007918 */ /* 0x000fd20000000000 */
[----:B-1----:R0:W1:Y:S02]  /*1d7e0*/  DFMA R14, -R12, R8, 1 ;  /* 0x3ff000000c0e742b */ /* 0x0020640000000108 */
        /* <DEDUP_REMOVED lines=147> */
.L_x_5806:
[----:B------:R-:W-:Y:S05]  /*1e120*/  BSYNC.RECONVERGENT B0 ;  /* 0x0000000000007941 */ /* 0x000fea0003800200 */
.L_x_5805:
        /* <DEDUP_REMOVED lines=73> */
[----:B0-----:R-:W1:-:S15]  /*1e5c0*/  DMUL R6, R8, R12 ;  /* 0x0000000c08067228 */ /* 0x001e5e0000000000 */
[----:B------:R-:W-:-:S15]  /*1e5d0*/  NOP ;  /* 0x0000000000007918 */ /* 0x000fde0000000000 */
[----:B------:R-:W-:-:S15]  /*1e5e0*/  NOP ;  /* 0x0000000000007918 */ /* 0x000fde0000000000 */
[----:B------:R-:W-:-:S15]  /*1e5f0*/  NOP ;  /* 0x0000000000007918 */ /* 0x000fde0000000000 */
[----:B------:R-:W-:-:S04]  /*1e600*/  NOP ;  /* 0x0000000000007918 */ /* 0x000fc80000000000 */
[----:B-1----:R-:W0:-:S15]  /*1e610*/  DFMA R14, R8, R12, R6 ;  /* 0x0000000c080e722b */ /* 0x002e1e0000000006 */
        /* <DEDUP_REMOVED lines=119> */
.L_x_5808:
        /* <DEDUP_REMOVED lines=53> */
.L_x_5811:
[----:B------:R-:W-:Y:S05]  /*1f0e0*/  BSYNC.RECONVERGENT B2 ;  /* 0x0000000000027941 */ /* 0x000fea0003800200 */
.L_x_5810:
        /* <DEDUP_REMOVED lines=76> */
[----:B0-----:R0:W4:Y:S02]  /*1f5b0*/  DADD R6, -R24, R6 ;  /* 0x0000000018067229 */ /* 0x0011240000000106 */
.L_x_5809:
[----:B------:R-:W-:Y:S05]  /*1f5c0*/  BSYNC.RECONVERGENT B1 ;  /* 0x0000000000017941 */ /* 0x000fea0003800200 */
.L_x_5807:
[----:B---3--:R-:W3:Y:S01]  /*1f5d0*/  DSETP.GEU.AND P0, PT, R22, -100, PT ;  /* 0xc05900001600742a */ /* 0x008ee20003f0e000 */
[----:B------:R-:W-:Y:S01]  /*1f5e0*/  BSSY.RECONVERGENT B6, `(.L_x_5812) ;  /* 0x0000032000067945 */ /* 0x000fe20003800200 */
[----:B---3--:R-:W-:Y:S02]  /*1f5f0*/  FSEL R4, R22, RZ, P0 ;  /* 0x000000ff16047208 */ /* 0x008fe40000000000 */
[----:B------:R-:W-:-:S15]  /*1f600*/  FSEL R5, R23, -3.390625, P0 ;  /* 0xc059000017057808 */ /* 0x000fde0000000000 */
[----:B------:R-:W-:-:S15]  /*1f610*/  NOP ;  /* 0x0000000000007918 */ /* 0x000fde0000000000 */
[----:B------:R-:W-:-:S15]  /*1f620*/  NOP ;  /* 0x0000000000007918 */ /* 0x000fde0000000000 */
[----:B------:R-:W-:-:S15]  /*1f630*/  NOP ;  /* 0x0000000000007918 */ /* 0x000fde0000000000 */
[----:B----4-:R-:W3:-:S15]  /*1f640*/  DSETP.GEU.AND P1, PT, R6, -100, PT ;  /* 0xc05900000600742a */ /* 0x010ede0003f2e000 */
        /* <DEDUP_REMOVED lines=10> */
[----:B---3--:R-:W-:Y:S02]  /*1f6f0*/  FSEL R4, R6, RZ, P1 ;  /* 0x000000ff06047208 */ /* 0x008fe40000800000 */
        /* <DEDUP_REMOVED lines=9> */
[----:B------:R-:W3:-:S15]  /*1f790*/  DSETP.GE.AND P2, PT, R26, RZ, PT ;  /* 0x000000ff1a00722a */ /* 0x000ede0003f46000 */
[----:B------:R-:W-:-:S15]  /*1f7a0*/  NOP ;  /* 0x0000000000007918 */ /* 0x000fde0000000000 */
[----:B------:R-:W-:-:S15]  /*1f7b0*/  NOP ;  /* 0x0000000000007918 */ /* 0x000fde0000000000 */
[----:B------:R-:W-:-:S15]  /*1f7c0*/  NOP ;  /* 0x0000000000007918 */ /* 0x000fde0000000000 */
[----:B------:R-:W-:-:S04]  /*1f7d0*/  NOP ;  /* 0x0000000000007918 */ /* 0x000fc80000000000 */
[----:B0-----:R0:W4:Y:S02]  /*1f7e0*/  DFMA R24, R24, R4, -R40 ;  /* 0x000000041818722b */ /* 0x0011240000000828 */
[----:B0--34-:R-:W-:Y:S05]  /*1f7f0*/  @!P0 BRA P2, `(.L_x_5813) ;  /* 0x0000000000408947 */ /* 0x019fea0001000000 */
        /* <DEDUP_REMOVED lines=16> */
.L_x_5813:
[----:B------:R-:W-:Y:S05]  /*1f900*/  BSYNC.RECONVERGENT B6 ;  /* 0x0000000000067941 */ /* 0x000fea0003800200 */
.L_x_5812:
        /* <DEDUP_REMOVED lines=12> */
[----:B-1----:R1:W3:Y:S01]  /*1f9d0*/  LDC.64 R14, c[0x4][R0] ;  /* 0x01000000000e7b82 */ /* 0x0022e20000000a00 */
[----:B------:R-:W4:Y:S01]  /*1f9e0*/  LDCU.64 UR6, c[0x4][0x2d0] ;  /* 0x01005a00ff0677ac */ /* 0x000f220008000a00 */
[----:B------:R-:W-:Y:S01]  /*1f9f0*/  IMAD.MOV.U32 R13, RZ, RZ, RZ ;  /* 0x000000ffff0d7224 */ /* 0x000fe200078e00ff */
[----:B------:R-:W5:Y:S01]  /*1fa00*/  LDCU.64 UR8, c[0x4][0x8] ;  /* 0x01000100ff0877ac */ /* 0x000f620008000a00 */
[----:B0-----:R-:W-:Y:S02]  /*1fa10*/  IMAD.U32 R4, RZ, RZ, UR4 ;  /* 0x00000004ff047e24 */ /* 0x001fe4000f8e00ff */
[----:B------:R-:W-:Y:S01]  /*1fa20*/  IMAD.U32 R5, RZ, RZ, UR5 ;  /* 0x00000005ff057e24 */ /* 0x000fe2000f8e00ff */
[----:B----4-:R-:W-:Y:S01]  /*1fa30*/  MOV R6, UR6 ;  /* 0x0000000600067c02 */ /* 0x010fe20008000f00 */
[----:B------:R-:W-:-:S02]  /*1fa40*/  IMAD.U32 R7, RZ, RZ, UR7 ;  /* 0x00000007ff077e24 */ /* 0x000fc4000f8e00ff */
[----:B-----5:R-:W-:Y:S02]  /*1fa50*/  IMAD.U32 R10, RZ, RZ, UR8 ;  /* 0x00000008ff0a7e24 */ /* 0x020fe4000f8e00ff */
[----:B-1----:R-:W-:-:S07]  /*1fa60*/  IMAD.U32 R11, RZ, RZ, UR9 ;  /* 0x00000009ff0b7e24 */ /* 0x002fce000f8e00ff */
[----:B------:R-:W-:-:S07]  /*1fa70*/  LEPC R20, `(.L_x_5815) ;  /* 0x000000001014794e */ /* 0x000fce0000000000 */
[----:B--23--:R-:W-:Y:S05]  /*1fa80*/  CALL.ABS.NOINC R14 ;  /* 0x000000000e007343 */ /* 0x00cfea0003c00000 */
.L_x_5815:
[----:B------:R-:W-:Y:S05]  /*1fa90*/  BSYNC.RECONVERGENT B6 ;  /* 0x0000000000067941 */ /* 0x000fea0003800200 */
.L_x_5814:
[----:B------:R-:W-:Y:S01]  /*1faa0*/  ISETP.GT.AND P1, PT, R27, 0xfffff, PT ;  /* 0x000fffff1b00780c */ /* 0x000fe20003f24270 */
[----:B------:R-:W-:Y:S01]  /*1fab0*/  IMAD.MOV.U32 R4, RZ, RZ, R26 ;  /* 0x000000ffff047224 */ /* 0x000fe200078e001a */
        /* <DEDUP_REMOVED lines=43> */
[----:B---3--:R-:W1:Y:S03]  /*1fd70*/  MUFU.RCP64H R13, R11 ;  /* 0x0000000b000d7308 */ /* 0x008e660000001800 */
[----:B------:R-:W-:-:S05]  /*1fd80*/  @P1 VIADD R4, R4, 0x1 ;  /* 0x0000000104041836 */ /* 0x000fca0000000000 */
[----:B------:R-:W-:-:S15]  /*1fd90*/  LOP3.LUT R4, R4, 0x80000000, RZ, 0x3c, !PT ;  /* 0x8000000004047812 */ /* 0x000fde00078e3cff */
[----:B------:R-:W-:-:S15]  /*1fda0*/  NOP ;  /* 0x0000000000007918 */ /* 0x000fde0000000000 */
[----:B------:R-:W-:-:S15]  /*1fdb0*/  NOP ;  /* 0x0000000000007918 */ /* 0x000fde0000000000 */
[----:B------:R-:W-:-:S07]  /*1fdc0*/  NOP ;  /* 0x0000000000007918 */ /* 0x000fce0000000000 */
[----:B-1----:R0:W1:Y:S02]  /*1fdd0*/  DFMA R14, -R10, R12, 1 ;  /* 0x3ff000000a0e742b */ /* 0x002064000000010c */
        /* <DEDUP_REMOVED lines=147> */
.L_x_5817:
[----:B------:R-:W-:Y:S05]  /*20710*/  BSYNC.RECONVERGENT B0 ;  /* 0x0000000000007941 */ /* 0x000fea0003800200 */
.L_x_5816:
        /* <DEDUP_REMOVED lines=10> */
[----:B----4-:R-:W-:Y:S01]  /*207c0*/  @!P0 MOV R27, R5 ;  /* 0x00000005001b8202 */ /* 0x010fe20000000f00 */
        /* <DEDUP_REMOVED lines=10> */
[----:B------:R-:W4:Y:S02]  /*20870*/  @P1 DFMA R6, R4, R6, +INF ;  /* 0x7ff000000406142b */ /* 0x000f240000000006 */
[----:B----4-:R-:W-:Y:S02]  /*20880*/  @P1 FSEL R6, R6, RZ, P2 ;  /* 0x000000ff06061208 */ /* 0x010fe40001000000 */
        /* <DEDUP_REMOVED lines=174> */
.L_x_5819:
[----:B------:R-:W4:Y:S01]  /*21370*/  DADD R8, -R26, 2 ;  /* 0x400000001a087429 */ /* 0x000f220000000100 */
[----:B------:R-:W-:Y:S01]  /*21380*/  IMAD.MOV.U32 R4, RZ, RZ, 0x1 ;  /* 0x00000001ff047424 */ /* 0x000fe200078e00ff */
[----:B----4-:R-:W0:Y:S01]  /*21390*/  MUFU.RCP64H R5, R9 ;  /* 0x0000000900057308 */ /* 0x010e220000001800 */
        /* <DEDUP_REMOVED lines=47> */
[----:B-123--:R-:W-:Y:S05]  /*21690*/  CALL.REL.NOINC `($__internal_26_$__cuda_sm20_div_rn_f64_full) ;  /* 0x0000005000a87944 */ /* 0x00efea0003c00000 */
[----:B------:R-:W-:Y:S02]  /*216a0*/  IMAD.MOV.U32 R4, RZ, RZ, R0 ;  /* 0x000000ffff047224 */ /* 0x000fe400078e0000 */
[----:B------:R-:W-:-:S07]  /*216b0*/  IMAD.MOV.U32 R5, RZ, RZ, R3 ;  /* 0x000000ffff057224 */ /* 0x000fce00078e0003 */
.L_x_5822:
[----:B------:R-:W-:Y:S05]  /*216c0*/  BSYNC.RECONVERGENT B2 ;  /* 0x0000000000027941 */ /* 0x000fea0003800200 */
.L_x_5821:
        /* <DEDUP_REMOVED lines=77> */
.L_x_5820:
[----:B------:R-:W-:Y:S05]  /*21ba0*/  BSYNC.RECONVERGENT B1 ;  /* 0x0000000000017941 */ /* 0x000fea0003800200 */
.L_x_5818:
        /* <DEDUP_REMOVED lines=51> */
.L_x_5824:
[----:B------:R-:W-:Y:S05]  /*21ee0*/  BSYNC.RECONVERGENT B6 ;  /* 0x0000000000067941 */ /* 0x000fea0003800200 */
.L_x_5823:
        /* <DEDUP_REMOVED lines=24> */
.L_x_5826:
[----:B------:R-:W-:Y:S05]  /*22070*/  BSYNC.RECONVERGENT B6 ;  /* 0x0000000000067941 */ /* 0x000fea0003800200 */
.L_x_5825:
[----:B------:R-:W-:Y:S01]  /*22080*/  ISETP.GT.AND P1, PT, R29, 0xfffff, PT ;  /* 0x000fffff1d00780c */ /* 0x000fe20003f24270 */
[--C-:B------:R-:W-:Y:S01]  /*22090*/  IMAD.MOV.U32 R5, RZ, RZ, R29.reuse ;  /* 0x000000ffff057224 */ /* 0x100fe200078e001d */
        /* <DEDUP_REMOVED lines=196> */
.L_x_5828:
[----:B------:R-:W-:Y:S05]  /*22ce0*/  BSYNC.RECONVERGENT B0 ;  /* 0x0000000000007941 */ /* 0x000fea0003800200 */
.L_x_5827:
        /* <DEDUP_REMOVED lines=196> */
.L_x_5830:
[----:B------:R-:W4:Y:S01]  /*23930*/  DADD R8, -R28, 2 ;  /* 0x400000001c087429 */ /* 0x000f220000000100 */
[----:B------:R-:W-:Y:S01]  /*23940*/  MOV R4, 0x1 ;  /* 0x0000000100047802 */ /* 0x000fe20000000f00 */
        /* <DEDUP_REMOVED lines=51> */
.L_x_5833:
[----:B------:R-:W-:Y:S05]  /*23c80*/  BSYNC.RECONVERGENT B2 ;  /* 0x0000000000027941 */ /* 0x000fea0003800200 */
.L_x_5832:
        /* <DEDUP_REMOVED lines=77> */
.L_x_5831:
[----:B------:R-:W-:Y:S05]  /*24160*/  BSYNC.RECONVERGENT B1 ;  /* 0x0000000000017941 */ /* 0x000fea0003800200 */
.L_x_5829:
        /* <DEDUP_REMOVED lines=51> */
.L_x_5835:
[----:B------:R-:W-:Y:S05]  /*244a0*/  BSYNC.RECONVERGENT B6 ;  /* 0x0000000000067941 */ /* 0x000fea0003800200 */
.L_x_5834:
        /* <DEDUP_REMOVED lines=24> */
.L_x_5837:
[----:B------:R-:W-:Y:S05]  /*24630*/  BSYNC.RECONVERGENT B6 ;  /* 0x0000000000067941 */ /* 0x000fea0003800200 */
.L_x_5836:
[----:B------:R-:W-:Y:S01]  /*24640*/  ISETP.GT.AND P1, PT, R31, 0xfffff, PT ;  /* 0x000fffff1f00780c */ /* 0x000fe20003f24270 */
[----:B------:R-:W-:Y:S01]  /*24650*/  IMAD.MOV.U32 R4, RZ, RZ, R30 ;  /* 0x000000ffff047224 */ /* 0x000fe200078e001e */
        /* <DEDUP_REMOVED lines=41> */
[----:B0-----:R-:W-:Y:S02]  /*248f0*/  LEA.HI R4, R0, R13, RZ, 0xc ;  /* 0x0000000d00047211 */ /* 0x001fe400078f60ff */
[----:B---3--:R-:W1:Y:S01]  /*24900*/  MUFU.RCP64H R13, R11 ;  /* 0x0000000b000d7308 */ /* 0x008e620000001800 */
[----:B------:R-:W-:Y:S02]  /*24910*/  MOV R5, 0x43300000 ;  /* 0x4330000000057802 */ /* 0x000fe40000000f00 */
        /* <DEDUP_REMOVED lines=152> */
.L_x_5839:
[----:B------:R-:W-:Y:S05]  /*252a0*/  BSYNC.RECONVERGENT B0 ;  /* 0x0000000000007941 */ /* 0x000fea0003800200 */
.L_x_5838:
[----:B------:R-:W-:Y:S04]  /*252b0*/  BSSY.RECONVERGENT B1, `(.L_x_5840) ;  /* 0x000014a000017945 */ /* 0x000fe80003800200 */
[----:B------:R-:W-:Y:S05]  /*252c0*/  @P0 BRA !P3, `(.L_x_5841) ;  /* 0x0000000c00140947 */ /* 0x000fea0005800000 */
[----:B------:R-:W4:Y:S01]  /*252d0*/  DADD R30, -R30, 1 ;  /* 0x3ff000001e1e7429 */ /* 0x000f220000000100 */
[----:B0-----:R-:W-:Y:S01]  /*252e0*/  MOV R11, 0xfffffc01 ;  /* 0xfffffc01000b7802 */ /* 0x001fe20000000f00 */
[--C-:B----4-:R-:W-:Y:S01]  /*252f0*/  IMAD.MOV.U32 R5, RZ, RZ, R31.reuse ;  /* 0x000000ffff057224 */ /* 0x110fe200078e001f */
[----:B------:R-:W-:Y:S01]  /*25300*/  ISETP.GT.AND P0, PT, R31, 0xfffff, PT ;  /* 0x000fffff1f00780c */ /* 0x000fe20003f04270 */
[----:B------:R-:W-:Y:S01]  /*25310*/  IMAD.MOV.U32 R0, RZ, RZ, R31 ;  /* 0x000000ffff007224 */ /* 0x000fe200078e001f */
[----:B------:R-:W-:-:S11]  /*25320*/  MOV R4, R30 ;  /* 0x0000001e00047202 */ /* 0x000fd60000000f00 */
[----:B------:R-:W-:-:S15]  /*25330*/  @!P0 IMAD.MOV.U32 R11, RZ, RZ, -0x435 ;  /* 0xfffffbcbff0b8424 */ /* 0x000fde00078e00ff */
[----:B------:R-:W-:-:S15]  /*25340*/  NOP ;  /* 0x0000000000007918 */ /* 0x000fde0000000000 */
[----:B------:R-:W-:-:S15]  /*25350*/  NOP ;  /* 0x0000000000007918 */ /* 0x000fde0000000000 */
[----:B------:R-:W-:-:S03]  /*25360*/  NOP ;  /* 0x0000000000007918 */ /* 0x000fc60000000000 */
        /* <DEDUP_REMOVED lines=79> */
[----:B-1----:R-:W0:-:S15]  /*25860*/  DMUL R14, R10, R10 ;  /* 0x0000000a0a0e7228 */ /* 0x002e1e0000000000 */
        /* <DEDUP_REMOVED lines=107> */
.L_x_5841:
        /* <DEDUP_REMOVED lines=53> */
.L_x_5844:
[----:B------:R-:W-:Y:S05]  /*26270*/  BSYNC.RECONVERGENT B2 ;  /* 0x0000000000027941 */ /* 0x000fea0003800200 */
.L_x_5843:
        /* <DEDUP_REMOVED lines=77> */
.L_x_5842:
[----:B------:R-:W-:Y:S05]  /*26750*/  BSYNC.RECONVERGENT B1 ;  /* 0x0000000000017941 */ /* 0x000fea0003800200 */
.L_x_5840:
[----:B---3--:R-:W3:Y:S01]  /*26760*/  DSETP.GEU.AND P0, PT, R22, -100, PT ;  /* 0xc05900001600742a */ /* 0x008ee20003f0e000 */
[----:B------:R-:W5:Y:S01]  /*26770*/  S2R R9, SR_TID.X ;  /* 0x0000000000097919 */ /* 0x000f620000002100 */
[----:B---3--:R-:W-:Y:S02]  /*26780*/  FSEL R6, R22, RZ, P0 ;  /* 0x000000ff16067208 */ /* 0x008fe40000000000 */
        /* <DEDUP_REMOVED lines=9> */
[----:B------:R3:W-:Y:S02]  /*26820*/  DMUL R46, R46, R6 ;  /* 0x000000062e2e7228 */ /* 0x0007e40000000000 */
[----:B---3--:R-:W3:Y:S02]  /*26830*/  LDC.64 R6, c[0x0][0x388] ;  /* 0x0000e200ff067b82 */ /* 0x008ee40000000a00 */
[----:B---3--:R-:W-:-:S04]  /*26840*/  IMAD.WIDE.U32 R2, R2, 0x8, R6 ;  /* 0x0000000802027825 */ /* 0x008fc800078e0006 */
[----:B-----5:R-:W-:-:S05]  /*26850*/  IMAD.WIDE.U32 R2, R9, 0x10, R2 ;  /* 0x0000001009027825 */ /* 0x020fca00078e0002 */
[----:B------:R-:W-:Y:S04]  /*26860*/  STG.E.128 desc[UR36][R2.64], R32 ;  /* 0x0000002002007986 */ /* 0x000fe8000c101d24 */
[----:B------:R-:W-:Y:S04]  /*26870*/  STG.E.128 desc[UR36][R2.64+0x800], R16 ;  /* 0x0008001002007986 */ /* 0x000fe8000c101d24 */
[----:B------:R-:W-:-:S15]  /*26880*/  STG.E.128 desc[UR36][R2.64+0x1000], R24 ;  /* 0x0010001802007986 */ /* 0x000fde000c101d24 */
[----:B------:R-:W-:-:S15]  /*26890*/  NOP ;  /* 0x0000000000007918 */ /* 0x000fde0000000000 */
[----:B------:R-:W-:-:S13]  /*268a0*/  NOP ;  /* 0x0000000000007918 */ /* 0x000fda0000000000 */
[----:B----4-:R-:W3:Y:S02]  /*268b0*/  DSETP.GEU.AND P1, PT, R30, -100, PT ;  /* 0xc05900001e00742a */ /* 0x010ee40003f2e000 */
[----:B---3--:R-:W-:Y:S02]  /*268c0*/  FSEL R30, R30, RZ, P1 ;  /* 0x000000ff1e1e7208 */ /* 0x008fe40000800000 */
[----:B------:R-:W-:-:S15]  /*268d0*/  FSEL R31, R31, -3.390625, P1 ;  /* 0xc05900001f1f7808 */ /* 0x000fde0000800000 */
[----:B------:R-:W-:-:S15]  /*268e0*/  NOP ;  /* 0x0000000000007918 */ /* 0x000fde0000000000 */
[----:B------:R-:W-:-:S15]  /*268f0*/  NOP ;  /* 0x0000000000007918 */ /* 0x000fde0000000000 */
[----:B------:R-:W-:-:S15]  /*26900*/  NOP ;  /* 0x0000000000007918 */ /* 0x000fde0000000000 */
[----:B------:R-:W3:Y:S02]  /*26910*/  DFMA R30, R4, R30, -R46 ;  /* 0x0000001e041e722b */ /* 0x000ee4000000082e */
[----:B---3--:R-:W-:Y:S01]  /*26920*/  STG.E.128 desc[UR36][R2.64+0x1800], R28 ;  /* 0x0018001c02007986 */ /* 0x008fe2000c101d24 */
[----:B------:R-:W-:Y:S05]  /*26930*/  EXIT ;  /* 0x000000000000794d */ /* 0x000fea0003800000 */
        .weak           $__internal_26_$__cuda_sm20_div_rn_f64_full
        .type           $__internal_26_$__cuda_sm20_div_rn_f64_full,@function
        .size           $__internal_26_$__cuda_sm20_div_rn_f64_full,(.L_x_10652 - $__internal_26_$__cuda_sm20_div_rn_f64_full)
$__internal_26_$__cuda_sm20_div_rn_f64_full:
[----:B------:R-:W-:Y:S01]  /*26940*/  IMAD.MOV.U32 R15, RZ, RZ, R7 ;  /* 0x000000ffff0f7224 */ /* 0x000fe200078e0007 */
[----:B------:R-:W-:Y:S01]  /*26950*/  LOP3.LUT R8, R3, 0x7ff00000, RZ, 0xc0, !PT ;  /* 0x7ff0000003087812 */ /* 0x000fe200078ec0ff */
[----:B------:R-:W-:Y:S01]  /*26960*/  IMAD.MOV.U32 R13, RZ, RZ, R3 ;  /* 0x000000ffff0d7224 */ /* 0x000fe200078e0003 */
[----:B------:R-:W-:Y:S01]  /*26970*/  MOV R12, R0 ;  /* 0x00000000000c7202 */ /* 0x000fe20000000f00 */
[----:B------:R-:W-:Y:S01]  /*26980*/  IMAD.MOV.U32 R14, RZ, RZ, R6 ;  /* 0x000000ffff0e7224 */ /* 0x000fe200078e0006 */
[C---:B------:R-:W-:Y:S01]  /*26990*/  FSETP.GEU.AND P1, PT, |R15|.reuse, 1.469367938527859385e-39, PT ;  /* 0x001000000f00780b */ /* 0x040fe20003f2e200 */
[----:B------:R-:W-:Y:S01]  /*269a0*/  IMAD.MOV.U32 R6, RZ, RZ, 0x1ca00000 ;  /* 0x1ca00000ff067424 */ /* 0x000fe200078e00ff */
[----:B------:R-:W-:Y:S01]  /*269b0*/  LOP3.LUT R5, R15, 0x7ff00000, RZ, 0xc0, !PT ;  /* 0x7ff000000f057812 */ /* 0x000fe200078ec0ff */
[----:B------:R-:W-:Y:S01]  /*269c0*/  IMAD.MOV.U32 R52, RZ, RZ, R0 ;  /* 0x000000ffff347224 */ /* 0x000fe200078e0000 */
[----:B------:R-:W-:Y:S01]  /*269d0*/  BSSY.RECONVERGENT B0, `(.L_x_5845) ;  /* 0x000007e000007945 */ /* 0x000fe20003800200 */
[----:B------:R-:W-:Y:S01]  /*269e0*/  IMAD.MOV.U32 R54, RZ, RZ, 0x1 ;  /* 0x00000001ff367424 */ /* 0x000fe200078e00ff */
[----:B------:R-:W-:Y:S01]  /*269f0*/  ISETP.GE.U32.AND P0, PT, R5, R8, PT ;  /* 0x000000080500720c */ /* 0x000fe20003f06070 */
[----:B------:R-:W-:-:S03]  /*26a00*/  IMAD.MOV.U32 R0, RZ, RZ, R5 ;  /* 0x000000ffff007224 */ /* 0x000fc600078e0005 */
[----:B------:R-:W-:Y:S02]  /*26a10*/  SEL R7, R6, 0x63400000, !P0 ;  /* 0x6340000006077807 */ /* 0x000fe40004000000 */
[----:B------:R-:W-:Y:S02]  /*26a20*/  FSETP.GEU.AND P0, PT, |R3|, 1.469367938527859385e-39, PT ;  /* 0x001000000300780b */ /* 0x000fe40003f0e200 */
[----:B------:R-:W-:Y:S02]  /*26a30*/  @!P1 LOP3.LUT R10, R13, 0x7ff00000, RZ, 0xc0, !PT ;  /* 0x7ff000000d0a9812 */ /* 0x000fe400078ec0ff */
[----:B------:R-:W-:Y:S02]  /*26a40*/  LOP3.LUT R3, R3, 0x800fffff, RZ, 0xc0, !PT ;  /* 0x800fffff03037812 */ /* 0x000fe400078ec0ff */
[----:B------:R-:W-:Y:S01]  /*26a50*/  @!P1 ISETP.GE.U32.AND P2, PT, R5, R10, PT ;  /* 0x0000000a0500920c */ /* 0x000fe20003f46070 */
[----:B------:R-:W-:Y:S01]  /*26a60*/  IMAD.MOV.U32 R10, RZ, RZ, R14 ;  /* 0x000000ffff0a7224 */ /* 0x000fe200078e000e */
[----:B------:R-:W-:-:S02]  /*26a70*/  LOP3.LUT R11, R7, 0x800fffff, R15, 0xf8, !PT ;  /* 0x800fffff070b7812 */ /* 0x000fc400078ef80f */
[----:B------:R-:W-:Y:S02]  /*26a80*/  @!P1 SEL R9, R6, 0x63400000, !P2 ;  /* 0x6340000006099807 */ /* 0x000fe40005000000 */
[----:B------:R-:W-:Y:S02]  /*26a90*/  @!P1 MOV R20, RZ ;  /* 0x000000ff00149202 */ /* 0x000fe40000000f00 */
[----:B------:R-:W-:Y:S02]  /*26aa0*/  @!P1 LOP3.LUT R9, R9, 0x80000000, R15, 0xf8, !PT ;  /* 0x8000000009099812 */ /* 0x000fe400078ef80f */
[----:B------:R-:W-:Y:S02]  /*26ab0*/  LOP3.LUT R53, R3, 0x3ff00000, RZ, 0xfc, !PT ;  /* 0x3ff0000003357812 */ /* 0x000fe400078efcff */
[----:B------:R-:W-:-:S04]  /*26ac0*/  @!P1 LOP3.LUT R21, R9, 0x100000, RZ, 0xfc, !PT ;  /* 0x0010000009159812 */ /* 0x000fc800078efcff */
        /* <DEDUP_REMOVED lines=8> */
[----:B-1----:R-:W-:-:S04]  /*26b50*/  @!P1 LOP3.LUT R0, R11, 0x7ff00000, RZ, 0xc0, !PT ;  /* 0x7ff000000b009812 */ /* 0x002fc800078ec0ff */
[----:B------:R-:W-:-:S04]  /*26b60*/  IADD3 R3, PT, PT, R0, -0x1, RZ ;  /* 0xffffffff00037810 */ /* 0x000fc80007ffe0ff */
[----:B------:R-:W-:Y:S01]  /*26b70*/  ISETP.GT.U32.AND P0, PT, R3, 0x7feffffe, PT ;  /* 0x7feffffe0300780c */ /* 0x000fe20003f04070 */
[----:B------:R-:W-:-:S05]  /*26b80*/  VIADD R3, R8, 0xffffffff ;  /* 0xffffffff08037836 */ /* 0x000fca0000000000 */
[----:B------:R-:W-:-:S15]  /*26b90*/  ISETP.GT.U32.OR P0, PT, R3, 0x7feffffe, P0 ;  /* 0x7feffffe0300780c */ /* 0x000fde0000704470 */
[----:B------:R-:W-:-:S15]  /*26ba0*/  NOP ;  /* 0x0000000000007918 */ /* 0x000fde0000000000 */
[----:B------:R-:W-:-:S15]  /*26bb0*/  NOP ;  /* 0x0000000000007918 */ /* 0x000fde0000000000 */
[----:B------:R-:W-:-:S03]  /*26bc0*/  NOP ;  /* 0x0000000000007918 */ /* 0x000fc60000000000 */
        /* <DEDUP_REMOVED lines=37> */
[----:B------:R-:W-:Y:S02]  /*26e20*/  LOP3.LUT R0, R13, 0x7ff00000, RZ, 0xc0, !PT ;  /* 0x7ff000000d007812 */ /* 0x000fe400078ec0ff */
[----:B------:R-:W-:Y:S02]  /*26e30*/  MOV R8, RZ ;  /* 0x000000ff00087202 */ /* 0x000fe40000000f00 */
[CC--:B------:R-:W-:Y:S02]  /*26e40*/  ISETP.GE.U32.AND P0, PT, R5.reuse, R0.reuse, PT ;  /* 0x000000000500720c */ /* 0x0c0fe40003f06070 */
[----:B------:R-:W-:Y:S02]  /*26e50*/  VIADDMNMX R0, R5, -R0, 0xb9600000, !PT ;  /* 0xb960000005007446 */ /* 0x000fe40007800900 */
[----:B------:R-:W-:Y:S02]  /*26e60*/  SEL R3, R6, 0x63400000, !P0 ;  /* 0x6340000006037807 */ /* 0x000fe40004000000 */
[----:B------:R-:W-:-:S05]  /*26e70*/  VIMNMX R0, PT, PT, R0, 0x46a00000, PT ;  /* 0x46a0000000007848 */ /* 0x000fca0003fe0100 */
        /* <DEDUP_REMOVED lines=14> */
[----:B------:R-:W-:-:S15]  /*26f60*/  DMUL.RP R10, R20, R10 ;  /* 0x0000000a140a7228 */ /* 0x000fde0000008000 */
[----:B------:R-:W-:-:S15]  /*26f70*/  NOP ;  /* 0x0000000000007918 */ /* 0x000fde0000000000 */
[----:B------:R-:W-:-:S15]  /*26f80*/  NOP ;  /* 0x0000000000007918 */ /* 0x000fde0000000000 */
[----:B------:R-:W-:-:S15]  /*26f90*/  NOP ;  /* 0x0000000000007918 */ /* 0x000fde0000000000 */
[----:B------:R-:W-:-:S04]  /*26fa0*/  NOP ;  /* 0x0000000000007918 */ /* 0x000fc80000000000 */
[----:B------:R-:W0:Y:S02]  /*26fb0*/  DFMA R8, R6, -R8, R20 ;  /* 0x800000080608722b */ /* 0x000e240000000014 */
[----:B0-----:R-:W-:Y:S02]  /*26fc0*/  FSETP.NEU.AND P0, PT, |R9|, R3, PT ;  /* 0x000000030900720b */ /* 0x001fe40003f0d200 */
[----:B------:R-:W-:Y:S02]  /*26fd0*/  LOP3.LUT R3, R11, R0, RZ, 0x3c, !PT ;  /* 0x000000000b037212 */ /* 0x000fe400078e3cff */
[----:B------:R-:W-:Y:S02]  /*26fe0*/  FSEL R0, R10, R6, !P0 ;  /* 0x000000060a007208 */ /* 0x000fe40004000000 */
[----:B------:R-:W-:Y:S02]  /*26ff0*/  FSEL R3, R3, R7, !P0 ;  /* 0x0000000703037208 */ /* 0x000fe40004000000 */
[----:B------:R-:W-:-:S03]  /*27000*/  MOV R6, R0 ;  /* 0x0000000000067202 */ /* 0x000fc60000000f00 */
[----:B------:R-:W-:Y:S01]  /*27010*/  IMAD.MOV.U32 R7, RZ, RZ, R3 ;  /* 0x000000ffff077224 */ /* 0x000fe200078e0003 */
[----:B------:R-:W-:Y:S06]  /*27020*/  BRA `(.L_x_5847) ;  /* 0x0000000000607947 */ /* 0x000fec0003800000 */
.L_x_5846:
        /* <DEDUP_REMOVED lines=12> */
[----:B------:R-:W-:Y:S01]  /*270f0*/  @!P0 IMAD.MOV.U32 R7, RZ, RZ, R3 ;  /* 0x000000ffff078224 */ /* 0x000fe200078e0003 */
[----:B------:R-:W-:Y:S01]  /*27100*/  @!P0 MOV R6, RZ ;  /* 0x000000ff00068202 */ /* 0x000fe20000000f00 */
[----:B------:R-:W-:Y:S02]  /*27110*/  @P0 IMAD.MOV.U32 R6, RZ, RZ, RZ ;  /* 0x000000ffff060224 */ /* 0x000fe400078e00ff */
[----:B------:R-:W-:Y:S01]  /*27120*/  @P0 IMAD.MOV.U32 R7, RZ, RZ, R0 ;  /* 0x000000ffff070224 */ /* 0x000fe200078e0000 */
[----:B------:R-:W-:Y:S06]  /*27130*/  BRA `(.L_x_5847) ;  /* 0x00000000001c7947 */ /* 0x000fec0003800000 */
.L_x_5849:
[----:B------:R-:W-:Y:S02]  /*27140*/  LOP3.LUT R3, R13, 0x80000, RZ, 0xfc, !PT ;  /* 0x000800000d037812 */ /* 0x000fe400078efcff */
[----:B------:R-:W-:-:S03]  /*27150*/  MOV R6, R12 ;  /* 0x0000000c00067202 */ /* 0x000fc60000000f00 */
[----:B------:R-:W-:Y:S01]  /*27160*/  IMAD.MOV.U32 R7, RZ, RZ, R3 ;  /* 0x000000ffff077224 */ /* 0x000fe200078e0003 */
[----:B------:R-:W-:Y:S06]  /*27170*/  BRA `(.L_x_5847) ;  /* 0x00000000000c7947 */ /* 0x000fec0003800000 */
.L_x_5848:
[----:B------:R-:W-:Y:S01]  /*27180*/  LOP3.LUT R3, R15, 0x80000, RZ, 0xfc, !PT ;  /* 0x000800000f037812 */ /* 0x000fe200078efcff */
[----:B------:R-:W-:-:S04]  /*27190*/  IMAD.MOV.U32 R6, RZ, RZ, R14 ;  /* 0x000000ffff067224 */ /* 0x000fc800078e000e */
[----:B------:R-:W-:-:S07]  /*271a0*/  IMAD.MOV.U32 R7, RZ, RZ, R3 ;  /* 0x000000ffff077224 */ /* 0x000fce00078e0003 */
.L_x_5847:
[----:B------:R-:W-:Y:S05]  /*271b0*/  BSYNC.RECONVERGENT B0 ;  /* 0x0000000000007941 */ /* 0x000fea0003800200 */
.L_x_5845:
[----:B------:R-:W-:Y:S01]  /*271c0*/  IMAD.MOV.U32 R5, RZ, RZ, 0x0 ;  /* 0x00000000ff057424 */ /* 0x000fe200078e00ff */
[----:B------:R-:W-:Y:S01]  /*271d0*/  MOV R0, R6 ;  /* 0x0000000600007202 */ /* 0x000fe20000000f00 */
[----:B------:R-:W-:Y:S02]  /*271e0*/  IMAD.MOV.U32 R3, RZ, RZ, R7 ;  /* 0x000000ffff037224 */ /* 0x000fe400078e0007 */
[----:B------:R-:W-:Y:S05]  /*271f0*/  RET.REL.NODEC R4 `(_ZN2at6native29vectorized_elementwise_kernelILi2EZZZNS0_29binary_cross_entropy_out_cudaERKNS_6TensorES4_RKSt8optionalIS2_ElRS2_ENKUlvE_clEvENKUlvE_clEvEUlddE_St5arrayIPcLm3EEEEviT0_T1_) ;  /* 0xfffffd8c04807950 */ /* 0x000fea0003c3ffff */
.L_x_5850:
        /* <DEDUP_REMOVED lines=16> */
.L_x_10652:


//--------------------- .text._ZN2at6native29vectorized_elementwise_kernelILi4EZZZNS0_29binary_cross_entropy_out_cudaERKNS_6TensorES4_RKSt8optionalIS2_ElRS2_ENKUlvE_clEvENKUlvE_clEvEUlddE_St5arrayIPcLm3EEEEviT0_T1_ --------------------------
	.section	.text._ZN2at6native29vectorized_elementwise_kernelILi4EZZZNS0_29binary_cross_entropy_out_cudaERKNS_6TensorES4_RKSt8optionalIS2_ElRS2_ENKUlvE_clEvENKUlvE_clEvEUlddE_St5arrayIPcLm3EEEEviT0_T1_,"ax",@progbits
	.align	128
        .global         _ZN2at6native29vectorized_elementwise_kernelILi4EZZZNS0_29binary_cross_entropy_out_cudaERKNS_6TensorES4_RKSt8optionalIS2_ElRS2_ENKUlvE_clEvENKUlvE_clEvEUlddE_St5arrayIPcLm3EEEEviT0_T1_
        .type           _ZN2at6native29vectorized_elementwise_kernelILi4EZZZNS0_29binary_cross_entropy_out_cudaERKNS_6TensorES4_RKSt8optionalIS2_ElRS2_ENKUlvE_clEvENKUlvE_clEvEUlddE_St5arrayIPcLm3EEEEviT0_T1_,@function
        .size           _ZN2at6native29vectorized_elementwise_kernelILi4EZZZNS0_29binary_cross_entropy_out_cudaERKNS_6TensorES4_RKSt8optionalIS2_ElRS2_ENKUlvE_clEvENKUlvE_clEvEUlddE_St5arrayIPcLm3EEEEviT0_T1_,(.L_x_10653 - _ZN2at6native29vectorized_elementwise_kernelILi4EZZZNS0_29binary_cross_entropy_out_cudaERKNS_6TensorES4_RKSt8optionalIS2_ElRS2_ENKUlvE_clEvENKUlvE_clEvEUlddE_St5arrayIPcLm3EEEEviT0_T1_)
        .other          _ZN2at6native29vectorized_elementwise_kernelILi4EZZZNS0_29binary_cross_entropy_out_cudaERKNS_6TensorES4_RKSt8optionalIS2_ElRS2_ENKUlvE_clEvENKUlvE_clEvEUlddE_St5arrayIPcLm3EEEEviT0_T1_,@"STO_CUDA_ENTRY STV_DEFAULT"
_ZN2at6native29vectorized_elementwise_kernelILi4EZZZNS0_29binary_cross_entropy_out_cudaERKNS_6TensorES4_RKSt8optionalIS2_ElRS2_ENKUlvE_clEvENKUlvE_clEvEUlddE_St5arrayIPcLm3EEEEviT0_T1_:
.text._ZN2at6native29vectorized_elementwise_kernelILi4EZZZNS0_29binary_cross_entropy_out_cudaERKNS_6TensorES4_RKSt8optionalIS2_ElRS2_ENKUlvE_clEvENKUlvE_clEvEUlddE_St5arrayIPcLm3EEEEviT0_T1_:
        /* <DEDUP_REMOVED lines=123> */
.L_x_5855:
[----:B------:R-:W-:Y:S05]  /*07b0*/  BSYNC.RECONVERGENT B7 ;  /* 0x0000000000077941 */ /* 0x000fea0003800200 */
.L_x_5854:
        /* <DEDUP_REMOVED lines=24> */
.L_x_5857:
[----:B------:R-:W-:Y:S05]  /*0940*/  BSYNC.RECONVERGENT B7 ;  /* 0x0000000000077941 */ /* 0x000fea0003800200 */
.L_x_5856:
        /* <DEDUP_REMOVED lines=185> */
.L_x_5859:
[----:B------:R-:W-:Y:S01]  /*14e0*/  IMAD.MOV.U32 R6, RZ, RZ, 0x0 ;  /* 0x00000000ff067424 */ /* 0x000fe200078e00ff */
[----:B------:R-:W-:Y:S01]  /*14f0*/  LOP3.LUT P0, RZ, R5, 0x7fffffff, RZ, 0xc0, !PT ;  /* 0x7fffffff05ff7812 */ /* 0x000fe2000780c0ff */
[----:B------:R-:W-:-:S06]  /*1500*/  IMAD.MOV.U32 R7, RZ, RZ, 0x7ff00000 ;  /* 0x7ff00000ff077424 */ /* 0x000fcc00078e00ff */
[----:B------:R-:W0:Y:S02]  /*1510*/  DFMA R4, R4, R6, +INF ;  /* 0x7ff000000404742b */ /* 0x000e240000000006 */
[----:B0-----:R-:W-:Y:S02]  /*1520*/  FSEL R58, R4, RZ, P0 ;  /* 0x000000ff043a7208 */ /* 0x001fe40000000000 */
[----:B------:R-:W-:-:S07]  /*1530*/  FSEL R59, R5, -QNAN , P0 ;  /* 0xfff00000053b7808 */ /* 0x000fce0000000000 */
.L_x_5860:
[----:B------:R-:W-:Y:S05]  /*1540*/  BSYNC.RECONVERGENT B0 ;  /* 0x0000000000007941 */ /* 0x000fea0003800200 */
.L_x_5858:
        /* <DEDUP_REMOVED lines=58> */
[----:B------:R-:W-:Y:S05]  /*18f0*/  CALL.REL.NOINC `($__internal_27_$__cuda_sm20_div_rn_f64_full) ;  /* 0x0000024c00fc7944 */ /* 0x000fea0003c00000 */
[----:B------:R-:W-:Y:S01]  /*1900*/  MOV R4, R0 ;  /* 0x0000000000047202 */ /* 0x000fe20000000f00 */
[----:B------:R-:W-:-:S07]  /*1910*/  IMAD.MOV.U32 R5, RZ, RZ, R3 ;  /* 0x000000ffff057224 */ /* 0x000fce00078e0003 */
.L_x_5864:
[----:B------:R-:W-:Y:S05]  /*1920*/  BSYNC.RECONVERGENT B2 ;  /* 0x0000000000027941 */ /* 0x000fea0003800200 */
.L_x_5863:
        /* <DEDUP_REMOVED lines=78> */
.L_x_5862:
        /* <DEDUP_REMOVED lines=186> */
.L_x_5866:
[----:B------:R-:W-:Y:S01]  /*29b0*/  IMAD.MOV.U32 R6, RZ, RZ, 0x0 ;  /* 0x00000000ff067424 */ /* 0x000fe200078e00ff */
[----:B------:R-:W-:Y:S02]  /*29c0*/  MOV R7, 0x7ff00000 ;  /* 0x7ff0000000077802 */ /* 0x000fe40000000f00 */
[----:B------:R-:W-:-:S04]  /*29d0*/  LOP3.LUT P0, RZ, R5, 0x7fffffff, RZ, 0xc0, !PT ;  /* 0x7fffffff05ff7812 */ /* 0x000fc8000780c0ff */
[----:B------:R-:W0:Y:S02]  /*29e0*/  DFMA R4, R4, R6, +INF ;  /* 0x7ff000000404742b */ /* 0x000e240000000006 */
[----:B0-----:R-:W-:Y:S02]  /*29f0*/  FSEL R6, R4, RZ, P0 ;  /* 0x000000ff04067208 */ /* 0x001fe40000000000 */
[----:B------:R-:W-:-:S07]  /*2a00*/  FSEL R7, R5, -QNAN , P0 ;  /* 0xfff0000005077808 */ /* 0x000fce0000000000 */
.L_x_5865:
[----:B------:R-:W-:Y:S05]  /*2a10*/  BSYNC.RECONVERGENT B1 ;  /* 0x0000000000017941 */ /* 0x000fea0003800200 */
.L_x_5861:
        /* <DEDUP_REMOVED lines=23> */
.L_x_5853:
[----:B------:R-:W-:Y:S05]  /*2b90*/  BSYNC.RECONVERGENT B6 ;  /* 0x0000000000067941 */ /* 0x000fea0003800200 */
.L_x_5852:
        /* <DEDUP_REMOVED lines=28> */
.L_x_5870:
[----:B------:R-:W-:Y:S05]  /*2d60*/  BSYNC.RECONVERGENT B7 ;  /* 0x0000000000077941 */ /* 0x000fea0003800200 */
.L_x_5869:
        /* <DEDUP_REMOVED lines=24> */
.L_x_5872:
[----:B------:R-:W-:Y:S05]  /*2ef0*/  BSYNC.RECONVERGENT B7 ;  /* 0x0000000000077941 */ /* 0x000fea0003800200 */
.L_x_5871:
        /* <DEDUP_REMOVED lines=199> */
.L_x_5874:
[----:B------:R-:W-:Y:S05]  /*3b70*/  BSYNC.RECONVERGENT B0 ;  /* 0x0000000000007941 */ /* 0x000fea0003800200 */
.L_x_5873:
        /* <DEDUP_REMOVED lines=198> */
.L_x_5876:
        /* <DEDUP_REMOVED lines=50> */
[----:B012---:R-:W-:Y:S05]  /*4b00*/  CALL.REL.NOINC `($__internal_27_$__cuda_sm20_div_rn_f64_full) ;  /* 0x0000021c00787944 */ /* 0x007fea0003c00000 */
[----:B------:R-:W-:Y:S01]  /*4b10*/  IMAD.MOV.U32 R4, RZ, RZ, R0 ;  /* 0x000000ffff047224 */ /* 0x000fe200078e0000 */
[----:B------:R-:W-:-:S07]  /*4b20*/  MOV R5, R3 ;  /* 0x0000000300057202 */ /* 0x000fce0000000f00 */
.L_x_5879:
[----:B------:R-:W-:Y:S05]  /*4b30*/  BSYNC.RECONVERGENT B2 ;  /* 0x0000000000027941 */ /* 0x000fea0003800200 */
.L_x_5878:
        /* <DEDUP_REMOVED lines=77> */
.L_x_5877:
[----:B------:R-:W-:Y:S05]  /*5010*/  BSYNC.RECONVERGENT B1 ;  /* 0x0000000000017941 */ /* 0x000fea0003800200 */
.L_x_5875:
        /* <DEDUP_REMOVED lines=23> */
.L_x_5868:
[----:B------:R-:W-:Y:S05]  /*5190*/  BSYNC.RECONVERGENT B6 ;  /* 0x0000000000067941 */ /* 0x000fea0003800200 */
.L_x_5867:
        /* <DEDUP_REMOVED lines=29> */
.L_x_5883:
[----:B------:R-:W-:Y:S05]  /*5370*/  BSYNC.RECONVERGENT B7 ;  /* 0x0000000000077941 */ /* 0x000fea0003800200 */
.L_x_5882:
        /* <DEDUP_REMOVED lines=24> */
.L_x_5885:
[----:B------:R-:W-:Y:S05]  /*5500*/  BSYNC.RECONVERGENT B7 ;  /* 0x0000000000077941 */ /* 0x000fea0003800200 */
.L_x_5884:
        /* <DEDUP_REMOVED lines=200> */
.L_x_5887:
[----:B------:R-:W-:Y:S05]  /*6190*/  BSYNC.RECONVERGENT B0 ;  /* 0x0000000000007941 */ /* 0x000fea0003800200 */
.L_x_5886:
        /* <DEDUP_REMOVED lines=197> */
.L_x_5889:
        /* <DEDUP_REMOVED lines=50> */
[----:B012---:R-:W-:Y:S05]  /*7110*/  CALL.REL.NOINC `($__internal_27_$__cuda_sm20_div_rn_f64_full) ;  /* 0x000001f400f47944 */ /* 0x007fea0003c00000 */
[----:B------:R-:W-:Y:S02]  /*7120*/  IMAD.MOV.U32 R4, RZ, RZ, R0 ;  /* 0x000000ffff047224 */ /* 0x000fe400078e0000 */
[----:B------:R-:W-:-:S07]  /*7130*/  IMAD.MOV.U32 R5, RZ, RZ, R3 ;  /* 0x000000ffff057224 */ /* 0x000fce00078e0003 */
.L_x_5892:
[----:B------:R-:W-:Y:S05]  /*7140*/  BSYNC.RECONVERGENT B2 ;  /* 0x0000000000027941 */ /* 0x000fea0003800200 */
.L_x_5891:
        /* <DEDUP_REMOVED lines=77> */
.L_x_5890:
[----:B------:R-:W-:Y:S05]  /*7620*/  BSYNC.RECONVERGENT B1 ;  /* 0x0000000000017941 */ /* 0x000fea0003800200 */
.L_x_5888:
        /* <DEDUP_REMOVED lines=23> */
.L_x_5881:
[----:B------:R-:W-:Y:S05]  /*77a0*/  BSYNC.RECONVERGENT B6 ;  /* 0x0000000000067941 */ /* 0x000fea0003800200 */
.L_x_5880:
        /* <DEDUP_REMOVED lines=28> */
.L_x_5896:
[----:B------:R-:W-:Y:S05]  /*7970*/  BSYNC.RECONVERGENT B7 ;  /* 0x0000000000077941 */ /* 0x000fea0003800200 */
.L_x_5895:
        /* <DEDUP_REMOVED lines=24> */
.L_x_5898:
[----:B------:R-:W-:Y:S05]  /*7b00*/  BSYNC.RECONVERGENT B7 ;  /* 0x0000000000077941 */ /* 0x000fea0003800200 */
.L_x_5897:
        /* <DEDUP_REMOVED lines=199> */
.L_x_5900:
[----:B------:R-:W-:Y:S05]  /*8780*/  BSYNC.RECONVERGENT B0 ;  /* 0x0000000000007941 */ /* 0x000fea0003800200 */
.L_x_5899:
        /* <DEDUP_REMOVED lines=197> */
.L_x_5902:
        /* <DEDUP_REMOVED lines=51> */
[----:B------:R-:W-:Y:S02]  /*9710*/  IMAD.MOV.U32 R4, RZ, RZ, R0 ;  /* 0x000000ffff047224 */ /* 0x000fe400078e0000 */
[----:B------:R-:W-:-:S07]  /*9720*/  IMAD.MOV.U32 R5, RZ, RZ, R3 ;  /* 0x000000ffff057224 */ /* 0x000fce00078e0003 */
.L_x_5905:
[----:B------:R-:W-:Y:S05]  /*9730*/  BSYNC.RECONVERGENT B2 ;  /* 0x0000000000027941 */ /* 0x000fea0003800200 */
.L_x_5904:
        /* <DEDUP_REMOVED lines=77> */
.L_x_5903:
[----:B------:R-:W-:Y:S05]  /*9c10*/  BSYNC.RECONVERGENT B1 ;  /* 0x0000000000017941 */ /* 0x000fea0003800200 */
.L_x_5901:
        /* <DEDUP_REMOVED lines=23> */
.L_x_5894:
[----:B------:R-:W-:Y:S05]  /*9d90*/  BSYNC.RECONVERGENT B6 ;  /* 0x0000000000067941 */ /* 0x000fea0003800200 */
.L_x_5893:
        /* <DEDUP_REMOVED lines=28> */
.L_x_5909:
[----:B------:R-:W-:Y:S05]  /*9f60*/  BSYNC.RECONVERGENT B7 ;  /* 0x0000000000077941 */ /* 0x000fea0003800200 */
.L_x_5908:
        /* <DEDUP_REMOVED lines=24> */
.L_x_5911:
[----:B------:R-:W-:Y:S05]  /*a0f0*/  BSYNC.RECONVERGENT B7 ;  /* 0x0000000000077941 */ /* 0x000fea0003800200 */
.L_x_5910:
        /* <DEDUP_REMOVED lines=199> */
.L_x_5913:
[----:B------:R-:W-:Y:S05]  /*ad70*/  BSYNC.RECONVERGENT B0 ;  /* 0x0000000000007941 */ /* 0x000fea0003800200 */
.L_x_5912:
        /* <DEDUP_REMOVED lines=198> */
.L_x_5915:
        /* <DEDUP_REMOVED lines=51> */
[----:B------:R-:W-:Y:S01]  /*bd10*/  MOV R4, R0 ;  /* 0x0000000000047202 */ /* 0x000fe20000000f00 */
[----:B------:R-:W-:-:S07]  /*bd20*/  IMAD.MOV.U32 R5, RZ, RZ, R3 ;  /* 0x000000ffff057224 */ /* 0x000fce00078e0003 */
.L_x_5918:
[----:B------:R-:W-:Y:S05]  /*bd30*/  BSYNC.RECONVERGENT B2 ;  /* 0x0000000000027941 */ /* 0x000fea0003800200 */
.L_x_5917:
        /* <DEDUP_REMOVED lines=77> */
.L_x_5916:
[----:B------:R-:W-:Y:S05]  /*c210*/  BSYNC.RECONVERGENT B1 ;  /* 0x0000000000017941 */ /* 0x000fea0003800200 */
.L_x_5914:
        /* <DEDUP_REMOVED lines=23> */
.L_x_5907:
[----:B------:R-:W-:Y:S05]  /*c390*/  BSYNC.RECONVERGENT B6 ;  /* 0x0000000000067941 */ /* 0x000fea0003800200 */
.L_x_5906:
        /* <DEDUP_REMOVED lines=28> */
.L_x_5922:
[----:B------:R-:W-:Y:S05]  /*c560*/  BSYNC.RECONVERGENT B7 ;  /* 0x0000000000077941 */ /* 0x000fea0003800200 */
.L_x_5921:
        /* <DEDUP_REMOVED lines=24> */
.L_x_5924:
[----:B------:R-:W-:Y:S05]  /*c6f0*/  BSYNC.RECONVERGENT B7 ;  /* 0x0000000000077941 */ /* 0x000fea0003800200 */
.L_x_5923:
        /* <DEDUP_REMOVED lines=199> */
.L_x_5926:
[----:B------:R-:W-:Y:S05]  /*d370*/  BSYNC.RECONVERGENT B0 ;  /* 0x0000000000007941 */ /* 0x000fea0003800200 */
.L_x_5925:
        /* <DEDUP_REMOVED lines=196> */
.L_x_5928:
        /* <DEDUP_REMOVED lines=53> */
.L_x_5931:
[----:B------:R-:W-:Y:S05]  /*e310*/  BSYNC.RECONVERGENT B2 ;  /* 0x0000000000027941 */ /* 0x000fea0003800200 */
.L_x_5930:
        /* <DEDUP_REMOVED lines=77> */
.L_x_5929:
[----:B------:R-:W-:Y:S05]  /*e7f0*/  BSYNC.RECONVERGENT B1 ;  /* 0x0000000000017941 */ /* 0x000fea0003800200 */
.L_x_5927:
        /* <DEDUP_REMOVED lines=23> */
.L_x_5920:
[----:B------:R-:W-:Y:S05]  /*e970*/  BSYNC.RECONVERGENT B6 ;  /* 0x0000000000067941 */ /* 0x000fea0003800200 */
.L_x_5919:
        /* <DEDUP_REMOVED lines=28> */
.L_x_5935:
[----:B------:R-:W-:Y:S05]  /*eb40*/  BSYNC.RECONVERGENT B7 ;  /* 0x0000000000077941 */ /* 0x000fea0003800200 */
.L_x_5934:
        /* <DEDUP_REMOVED lines=24> */
.L_x_5937:
[----:B------:R-:W-:Y:S05]  /*ecd0*/  BSYNC.RECONVERGENT B7 ;  /* 0x0000000000077941 */ /* 0x000fea0003800200 */
.L_x_5936:
        /* <DEDUP_REMOVED lines=200> */
.L_x_5939:
[----:B------:R-:W-:Y:S05]  /*f960*/  BSYNC.RECONVERGENT B0 ;  /* 0x0000000000007941 */ /* 0x000fea0003800200 */
.L_x_5938:
        /* <DEDUP_REMOVED lines=198> */
.L_x_5941:
        /* <DEDUP_REMOVED lines=50> */
[----:B-123--:R-:W-:Y:S05]  /*108f0*/  CALL.REL.NOINC `($__internal_27_$__cuda_sm20_div_rn_f64_full) ;  /* 0x0000015c00fc7944 */ /* 0x00efea0003c00000 */
[----:B------:R-:W-:Y:S02]  /*10900*/  IMAD.MOV.U32 R4, RZ, RZ, R0 ;  /* 0x000000ffff047224 */ /* 0x000fe400078e0000 */
[----:B------:R-:W-:-:S07]  /*10910*/  IMAD.MOV.U32 R5, RZ, RZ, R3 ;  /* 0x000000ffff057224 */ /* 0x000fce00078e0003 */
.L_x_5944:
[----:B------:R-:W-:Y:S05]  /*10920*/  BSYNC.RECONVERGENT B2 ;  /* 0x0000000000027941 */ /* 0x000fea0003800200 */
.L_x_5943:
        /* <DEDUP_REMOVED lines=77> */
.L_x_5942:
[----:B------:R-:W-:Y:S05]  /*10e00*/  BSYNC.RECONVERGENT B1 ;  /* 0x0000000000017941 */ /* 0x000fea0003800200 */
.L_x_5940:
        /* <DEDUP_REMOVED lines=23> */
.L_x_5933:
[----:B------:R-:W-:Y:S05]  /*10f80*/  BSYNC.RECONVERGENT B6 ;  /* 0x0000000000067941 */ /* 0x000fea0003800200 */
.L_x_5932:
        /* <DEDUP_REMOVED lines=28> */
.L_x_5948:
[----:B------:R-:W-:Y:S05]  /*11150*/  BSYNC.RECONVERGENT B7 ;  /* 0x0000000000077941 */ /* 0x000fea0003800200 */
.L_x_5947:
        /* <DEDUP_REMOVED lines=24> */
.L_x_5950:
[----:B------:R-:W-:Y:S05]  /*112e0*/  BSYNC.RECONVERGENT B7 ;  /* 0x0000000000077941 */ /* 0x000fea0003800200 */
.L_x_5949:
        /* <DEDUP_REMOVED lines=198> */
.L_x_5952:
[----:B------:R-:W-:Y:S05]  /*11f50*/  BSYNC.RECONVERGENT B0 ;  /* 0x0000000000007941 */ /* 0x000fea0003800200 */
.L_x_5951:
        /* <DEDUP_REMOVED lines=196> */
.L_x_5954:
        /* <DEDUP_REMOVED lines=50> */
[----:B-123--:R-:W-:Y:S05]  /*12ec0*/  CALL.REL.NOINC `($__internal_27_$__cuda_sm20_div_rn_f64_full) ;  /* 0x0000013800887944 */ /* 0x00efea0003c00000 */
[----:B------:R-:W-:Y:S01]  /*12ed0*/  IMAD.MOV.U32 R4, RZ, RZ, R0 ;  /* 0x000000ffff047224 */ /* 0x000fe200078e0000 */
[----:B------:R-:W-:-:S07]  /*12ee0*/  MOV R5, R3 ;  /* 0x0000000300057202 */ /* 0x000fce0000000f00 */
.L_x_5957:
[----:B------:R-:W-:Y:S05]  /*12ef0*/  BSYNC.RECONVERGENT B2 ;  /* 0x0000000000027941 */ /* 0x000fea0003800200 */
.L_x_5956:
        /* <DEDUP_REMOVED lines=77> */
.L_x_5955:
[----:B------:R-:W-:Y:S05]  /*133d0*/  BSYNC.RECONVERGENT B1 ;  /* 0x0000000000017941 */ /* 0x000fea0003800200 */
.L_x_5953:
        /* <DEDUP_REMOVED lines=23> */
.L_x_5946:
[----:B------:R-:W-:Y:S05]  /*13550*/  BSYNC.RECONVERGENT B6 ;  /* 0x0000000000067941 */ /* 0x000fea0003800200 */
.L_x_5945:
        /* <DEDUP_REMOVED lines=16> */
.L_x_5960:
[----:B------:R-:W-:-:S13]  /*13660*/  ISETP.GE.U32.AND P0, PT, R35, R34, PT ;  /* 0x000000222300720c */ /* 0x000fda0003f06070 */
[----:B------:R-:W-:Y:S05]  /*13670*/  @P0 BRA `(.L_x_5962) ;  /* 0x0000000000300947 */ /* 0x000fea0003800000 */
[----:B-12-4-:R-:W1:Y:S01]  /*13680*/  LDC.64 R6, c[0x0][0x388] ;  /* 0x0000e200ff067b82 */ /* 0x016e620000000a00 */
[----:B------:R-:W-:Y:S01]  /*13690*/  IMAD.IADD R3, R2, 0x1, R35 ;  /* 0x0000000102037824 */ /* 0x000fe200078e0223 */
[----:B------:R-:W-:-:S03]  /*136a0*/  IADD3 R35, PT, PT, R35, 0x80, RZ ;  /* 0x0000008023237810 */ /* 0x000fc60007ffe0ff */
[----:B-1----:R-:W-:-:S05]  /*136b0*/  IMAD.WIDE.U32 R6, R3, 0x8, R6 ;  /* 0x0000000803067825 */ /* 0x002fca00078e0006 */
[----:B-----5:R2:W-:Y:S02]  /*136c0*/  STG.E.64 desc[UR36][R6.64], R42 ;  /* 0x0000002a06007986 */ /* 0x0205e4000c101b24 */
.L_x_5961:
[----:B------:R-:W-:-:S13]  /*136d0*/  ISETP.GE.U32.AND P0, PT, R35, R34, PT ;  /* 0x000000222300720c */ /* 0x000fda0003f06070 */
[----:B------:R-:W-:Y:S05]  /*136e0*/  @P0 BRA `(.L_x_5963) ;  /* 0x0000000000300947 */ /* 0x000fea0003800000 */
[----:B-12---:R-:W1:Y:S01]  /*136f0*/  LDC.64 R6, c[0x0][0x388] ;  /* 0x0000e200ff067b82 */ /* 0x006e620000000a00 */
[----:B------:R-:W-:Y:S02]  /*13700*/  IMAD.IADD R3, R2, 0x1, R35 ;  /* 0x0000000102037824 */ /* 0x000fe400078e0223 */
[----:B------:R-:W-:Y:S02]  /*13710*/  VIADD R35, R35, 0x80 ;  /* 0x0000008023237836 */ /* 0x000fe40000000000 */
[----:B-1----:R-:W-:-:S05]  /*13720*/  IMAD.WIDE.U32 R6, R3, 0x8, R6 ;  /* 0x0000000803067825 */ /* 0x002fca00078e0006 */
[----:B------:R1:W-:Y:S02]  /*13730*/  STG.E.64 desc[UR36][R6.64], R38 ;  /* 0x0000002606007986 */ /* 0x0003e4000c101b24 */
.L_x_5962:
[----:B------:R-:W-:-:S13]  /*13740*/  ISETP.GE.U32.AND P0, PT, R35, R34, PT ;  /* 0x000000222300720c */ /* 0x000fda0003f06070 */
[----:B------:R-:W-:Y:S05]  /*13750*/  @P0 BRA `(.L_x_5964) ;  /* 0x0000000000340947 */ /* 0x000fea0003800000 */
[----:B-12-4-:R-:W1:Y:S01]  /*13760*/  LDC.64 R6, c[0x0][0x388] ;  /* 0x0000e200ff067b82 */ /* 0x016e620000000a00 */
[----:B------:R-:W-:Y:S01]  /*13770*/  IMAD.IADD R3, R2, 0x1, R35 ;  /* 0x0000000102037824 */ /* 0x000fe200078e0223 */
[----:B------:R-:W-:-:S03]  /*13780*/  IADD3 R35, PT, PT, R35, 0x80, RZ ;  /* 0x0000008023237810 */ /* 0x000fc60007ffe0ff */
[----:B-1----:R-:W-:-:S05]  /*13790*/  IMAD.WIDE.U32 R6, R3, 0x8, R6 ;  /* 0x0000000803067825 */ /* 0x002fca00078e0006 */
[----:B-----5:R4:W-:Y:S02]  /*137a0*/  STG.E.64 desc[UR36][R6.64], R32 ;  /* 0x0000002006007986 */ /* 0x0209e4000c101b24 */
.L_x_5963:
        /* <DEDUP_REMOVED lines=8> */
.L_x_5964:
[----:B------:R-:W-:Y:S05]  /*13830*/  BSYNC.RELIABLE B1 ;  /* 0x0000000000017941 */ /* 0x000fea0003800100 */
.L_x_5959:
[----:B------:R-:W-:-:S13]  /*13840*/  ISETP.GE.U32.AND P0, PT, R35, R34, PT ;  /* 0x000000222300720c */ /* 0x000fda0003f06070 */
[----:B-12-4-:R-:W1:Y:S01]  /*13850*/  @!P0 LDC.64 R6, c[0x0][0x388] ;  /* 0x0000e200ff068b82 */ /* 0x016e620000000a00 */
[----:B------:R-:W-:Y:S01]  /*13860*/  @!P0 IMAD.IADD R3, R2, 0x1, R35 ;  /* 0x0000000102038824 */ /* 0x000fe200078e0223 */
[----:B------:R-:W-:-:S03]  /*13870*/  @!P0 IADD3 R35, PT, PT, R35, 0x80, RZ ;  /* 0x0000008023238810 */ /* 0x000fc60007ffe0ff */
[----:B-1----:R-:W-:-:S05]  /*13880*/  @!P0 IMAD.WIDE.U32 R6, R3, 0x8, R6 ;  /* 0x0000000803068825 */ /* 0x002fca00078e0006 */
[----:B-----5:R1:W-:Y:S02]  /*13890*/  @!P0 STG.E.64 desc[UR36][R6.64], R18 ;  /* 0x0000001206008986 */ /* 0x0203e4000c101b24 */
.L_x_5965:
[----:B------:R-:W-:Y:S05]  /*138a0*/  BSYNC.RECONVERGENT B0 ;  /* 0x0000000000007941 */ /* 0x000fea0003800200 */
.L_x_5958:
[----:B------:R-:W-:-:S13]  /*138b0*/  ISETP.GE.U32.AND P0, PT, R35, R34, PT ;  /* 0x000000222300720c */ /* 0x000fda0003f06070 */
[----:B------:R-:W-:Y:S05]  /*138c0*/  @P0 EXIT ;  /* 0x000000000000094d */ /* 0x000fea0003800000 */
[----:B-12-4-:R-:W1:Y:S01]  /*138d0*/  LDC.64 R6, c[0x0][0x388] ;  /* 0x0000e200ff067b82 */ /* 0x016e620000000a00 */
[----:B------:R-:W-:-:S04]  /*138e0*/  IMAD.IADD R3, R2, 0x1, R35 ;  /* 0x0000000102037824 */ /* 0x000fc800078e0223 */
[----:B-1----:R-:W-:-:S05]  /*138f0*/  IMAD.WIDE.U32 R2, R3, 0x8, R6 ;  /* 0x0000000803027825 */ /* 0x002fca00078e0006 */
[----:B------:R-:W-:Y:S01]  /*13900*/  STG.E.64 desc[UR36][R2.64], R4 ;  /* 0x0000000402007986 */ /* 0x000fe2000c101b24 */
[----:B------:R-:W-:Y:S05]  /*13910*/  EXIT ;  /* 0x000000000000794d */ /* 0x000fea0003800000 */
.L_x_5851:
[----:B------:R-:W0:Y:S01]  /*13920*/  S2R R3, SR_TID.X ;  /* 0x0000000000037919 */ /* 0x000e220000002100 */
[----:B------:R-:W1:Y:S08]  /*13930*/  LDC.64 R4, c[0x0][0x390] ;  /* 0x0000e400ff047b82 */ /* 0x000e700000000a00 */
[----:B------:R-:W2:Y:S01]  /*13940*/  LDC.64 R6, c[0x0][0x398] ;  /* 0x0000e600ff067b82 */ /* 0x000ea20000000a00 */
[----:B-1----:R-:W-:-:S04]  /*13950*/  IMAD.WIDE.U32 R4, R2, 0x8, R4 ;  /* 0x0000000802047825 */ /* 0x002fc800078e0004 */
[----:B0-----:R-:W-:-:S04]  /*13960*/  IMAD.WIDE.U32 R4, R3, 0x20, R4 ;  /* 0x0000002003047825 */ /* 0x001fc800078e0004 */
[----:B--2---:R-:W-:Y:S01]  /*13970*/  IMAD.WIDE.U32 R6, R2, 0x8, R6 ;  /* 0x0000000802067825 */ /* 0x004fe200078e0006 */
[----:B------:R-:W2:Y:S04]  /*13980*/  LDG.E.ENL2.256 R16, R48, desc[UR36][R4.64] ;  /* 0xfe0000240430797e */ /* 0x000ea80008121910 */
[----:B------:R0:W5:Y:S01]  /*13990*/  LDG.E.ENL2.256 R28, R24, desc[UR36][R4.64+0x1000] ;  /* 0xfe0080240418797e */ /* 0x000162000812191c */
[----:B------:R-:W-:-:S05]  /*139a0*/  IMAD.WIDE.U32 R6, R3, 0x20, R6 ;  /* 0x0000002003067825 */ /* 0x000fca00078e0006 */
[----:B------:R0:W5:Y:S04]  /*139b0*/  LDG.E.ENL2.256 R36, R32, desc[UR36][R6.64] ;  /* 0xfe0000240620797e */ /* 0x0001680008121924 */
[----:B------:R0:W5:Y:S01]  /*139c0*/  LDG.E.ENL2.256 R44, R40, desc[UR36][R6.64+0x1000] ;  /* 0xfe0080240628797e */ /* 0x000162000812192c */
        /* <DEDUP_REMOVED lines=24> */
.L_x_5967:
[----:B------:R-:W-:Y:S05]  /*13b50*/  BSYNC.RECONVERGENT B6 ;  /* 0x0000000000067941 */ /* 0x000fea0003800200 */
.L_x_5966:
        /* <DEDUP_REMOVED lines=24> */
.L_x_5969:
[----:B------:R-:W-:Y:S05]  /*13ce0*/  BSYNC.RECONVERGENT B6 ;  /* 0x0000000000067941 */ /* 0x000fea0003800200 */
.L_x_5968:
        /* <DEDUP_REMOVED lines=186> */
.L_x_5971:
[----:B------:R-:W-:Y:S01]  /*14890*/  IMAD.MOV.U32 R6, RZ, RZ, 0x0 ;  /* 0x00000000ff067424 */ /* 0x000fe200078e00ff */
[----:B------:R-:W-:Y:S01]  /*148a0*/  LOP3.LUT P0, RZ, R5, 0x7fffffff, RZ, 0xc0, !PT ;  /* 0x7fffffff05ff7812 */ /* 0x000fe2000780c0ff */
[----:B------:R-:W-:-:S06]  /*148b0*/  IMAD.MOV.U32 R7, RZ, RZ, 0x7ff00000 ;  /* 0x7ff00000ff077424 */ /* 0x000fcc00078e00ff */
[----:B------:R-:W0:Y:S02]  /*148c0*/  DFMA R4, R4, R6, +INF ;  /* 0x7ff000000404742b */ /* 0x000e240000000006 */
[----:B0-----:R-:W-:Y:S02]  /*148d0*/  FSEL R22, R4, RZ, P0 ;  /* 0x000000ff04167208 */ /* 0x001fe40000000000 */
[----:B------:R-:W-:-:S07]  /*148e0*/  FSEL R23, R5, -QNAN , P0 ;  /* 0xfff0000005177808 */ /* 0x000fce0000000000 */
.L_x_5972:
[----:B------:R-:W-:Y:S05]  /*148f0*/  BSYNC.RECONVERGENT B0 ;  /* 0x0000000000007941 */ /* 0x000fea0003800200 */
.L_x_5970:
        /* <DEDUP_REMOVED lines=58> */
[----:B------:R-:W-:Y:S05]  /*14ca0*/  CALL.REL.NOINC `($__internal_27_$__cuda_sm20_div_rn_f64_full) ;  /* 0x0000011c00107944 */ /* 0x000fea0003c00000 */
[----:B------:R-:W-:Y:S01]  /*14cb0*/  MOV R4, R0 ;  /* 0x0000000000047202 */ /* 0x000fe20000000f00 */
[----:B------:R-:W-:-:S07]  /*14cc0*/  IMAD.MOV.U32 R5, RZ, RZ, R3 ;  /* 0x000000ffff057224 */ /* 0x000fce00078e0003 */
.L_x_5976:
[----:B------:R-:W-:Y:S05]  /*14cd0*/  BSYNC.RECONVERGENT B2 ;  /* 0x0000000000027941 */ /* 0x000fea0003800200 */
.L_x_5975:
        /* <DEDUP_REMOVED lines=78> */
.L_x_5974:
        /* <DEDUP_REMOVED lines=187> */
.L_x_5978:
[----:B------:R-:W-:Y:S01]  /*15d70*/  IMAD.MOV.U32 R6, RZ, RZ, 0x0 ;  /* 0x00000000ff067424 */ /* 0x000fe200078e00ff */
[----:B------:R-:W-:Y:S02]  /*15d80*/  MOV R7, 0x7ff00000 ;  /* 0x7ff0000000077802 */ /* 0x000fe40000000f00 */
[----:B------:R-:W-:-:S04]  /*15d90*/  LOP3.LUT P0, RZ, R5, 0x7fffffff, RZ, 0xc0, !PT ;  /* 0x7fffffff05ff7812 */ /* 0x000fc8000780c0ff */
[----:B------:R-:W0:Y:S02]  /*15da0*/  DFMA R4, R4, R6, +INF ;  /* 0x7ff000000404742b */ /* 0x000e240000000006 */
[----:B0-----:R-:W-:Y:S02]  /*15db0*/  FSEL R6, R4, RZ, P0 ;  /* 0x000000ff04067208 */ /* 0x001fe40000000000 */
[----:B------:R-:W-:-:S07]  /*15dc0*/  FSEL R7, R5, -QNAN , P0 ;  /* 0xfff0000005077808 */ /* 0x000fce0000000000 */
.L_x_5977:
[----:B------:R-:W-:Y:S05]  /*15dd0*/  BSYNC.RECONVERGENT B1 ;  /* 0x0000000000017941 */ /* 0x000fea0003800200 */
.L_x_5973:
        /* <DEDUP_REMOVED lines=51> */
.L_x_5980:
[----:B------:R-:W-:Y:S05]  /*16110*/  BSYNC.RECONVERGENT B6 ;  /* 0x0000000000067941 */ /* 0x000fea0003800200 */
.L_x_5979:
        /* <DEDUP_REMOVED lines=24> */
.L_x_5982:
[----:B------:R-:W-:Y:S05]  /*162a0*/  BSYNC.RECONVERGENT B6 ;  /* 0x0000000000067941 */ /* 0x000fea0003800200 */
.L_x_5981:
        /* <DEDUP_REMOVED lines=200> */
.L_x_5984:
[----:B------:R-:W-:Y:S05]  /*16f30*/  BSYNC.RECONVERGENT B0 ;  /* 0x0000000000007941 */ /* 0x000fea0003800200 */
.L_x_5983:
        /* <DEDUP_REMOVED lines=197> */
.L_x_5986:
        /* <DEDUP_REMOVED lines=50> */
[----:B01----:R-:W-:Y:S05]  /*17eb0*/  CALL.REL.NOINC `($__internal_27_$__cuda_sm20_div_rn_f64_full) ;  /* 0x000000e8008c7944 */ /* 0x003fea0003c00000 */
[----:B------:R-:W-:Y:S02]  /*17ec0*/  IMAD.MOV.U32 R4, RZ, RZ, R0 ;  /* 0x000000ffff047224 */ /* 0x000fe400078e0000 */
[----:B------:R-:W-:-:S07]  /*17ed0*/  IMAD.MOV.U32 R5, RZ, RZ, R3 ;  /* 0x000000ffff057224 */ /* 0x000fce00078e0003 */
.L_x_5989:
[----:B------:R-:W-:Y:S05]  /*17ee0*/  BSYNC.RECONVERGENT B2 ;  /* 0x0000000000027941 */ /* 0x000fea0003800200 */
.L_x_5988:
        /* <DEDUP_REMOVED lines=77> */
.L_x_5987:
[----:B------:R-:W-:Y:S05]  /*183c0*/  BSYNC.RECONVERGENT B1 ;  /* 0x0000000000017941 */ /* 0x000fea0003800200 */
.L_x_5985:
        /* <DEDUP_REMOVED lines=51> */
.L_x_5991:
[----:B------:R-:W-:Y:S05]  /*18700*/  BSYNC.RECONVERGENT B6 ;  /* 0x0000000000067941 */ /* 0x000fea0003800200 */
.L_x_5990:
        /* <DEDUP_REMOVED lines=24> */
.L_x_5993:
[----:B------:R-:W-:Y:S05]  /*18890*/  BSYNC.RECONVERGENT B6 ;  /* 0x0000000000067941 */ /* 0x000fea0003800200 */
.L_x_5992:
        /* <DEDUP_REMOVED lines=199> */
.L_x_5995:
[----:B------:R-:W-:Y:S05]  /*19510*/  BSYNC.RECONVERGENT B0 ;  /* 0x0000000000007941 */ /* 0x000fea0003800200 */
.L_x_5994:
        /* <DEDUP_REMOVED lines=196> */
.L_x_5997:
        /* <DEDUP_REMOVED lines=50> */
[----:B0123--:R-:W-:Y:S05]  /*1a480*/  CALL.REL.NOINC `($__internal_27_$__cuda_sm20_div_rn_f64_full) ;  /* 0x000000c400187944 */ /* 0x00ffea0003c00000 */
[----:B------:R-:W-:Y:S01]  /*1a490*/  IMAD.MOV.U32 R4, RZ, RZ, R0 ;  /* 0x000000ffff047224 */ /* 0x000fe200078e0000 */
[----:B------:R-:W-:-:S07]  /*1a4a0*/  MOV R5, R3 ;  /* 0x0000000300057202 */ /* 0x000fce0000000f00 */
.L_x_6000:
[----:B------:R-:W-:Y:S05]  /*1a4b0*/  BSYNC.RECONVERGENT B2 ;  /* 0x0000000000027941 */ /* 0x000fea0003800200 */
.L_x_5999:
        /* <DEDUP_REMOVED lines=77> */
.L_x_5998:
[----:B------:R-:W-:Y:S05]  /*1a990*/  BSYNC.RECONVERGENT B1 ;  /* 0x0000000000017941 */ /* 0x000fea0003800200 */
.L_x_5996:
        /* <DEDUP_REMOVED lines=51> */
.L_x_6002:
[----:B------:R-:W-:Y:S05]  /*1acd0*/  BSYNC.RECONVERGENT B6 ;  /* 0x0000000000067941 */ /* 0x000fea0003800200 */
.L_x_6001:
        /* <DEDUP_REMOVED lines=24> */
.L_x_6004:
[----:B------:R-:W-:Y:S05]  /*1ae60*/  BSYNC.RECONVERGENT B6 ;  /* 0x0000000000067941 */ /* 0x000fea0003800200 */
.L_x_6003:
        /* <DEDUP_REMOVED lines=199> */
.L_x_6006:
[----:B------:R-:W-:Y:S05]  /*1bae0*/  BSYNC.RECONVERGENT B0 ;  /* 0x0000000000007941 */ /* 0x000fea0003800200 */
.L_x_6005:
        /* <DEDUP_REMOVED lines=198> */
.L_x_6008:
        /* <DEDUP_REMOVED lines=51> */
[----:B------:R-:W-:Y:S01]  /*1ca80*/  MOV R4, R0 ;  /* 0x0000000000047202 */ /* 0x000fe20000000f00 */
[----:B------:R-:W-:-:S07]  /*1ca90*/  IMAD.MOV.U32 R5, RZ, RZ, R3 ;  /* 0x000000ffff057224 */ /* 0x000fce00078e0003 */
.L_x_6011:
[----:B------:R-:W-:Y:S05]  /*1caa0*/  BSYNC.RECONVERGENT B2 ;  /* 0x0000000000027941 */ /* 0x000fea0003800200 */
.L_x_6010:
        /* <DEDUP_REMOVED lines=77> */
.L_x_6009:
[----:B------:R-:W-:Y:S05]  /*1cf80*/  BSYNC.RECONVERGENT B1 ;  /* 0x0000000000017941 */ /* 0x000fea0003800200 */
.L_x_6007:
        /* <DEDUP_REMOVED lines=51> */
.L_x_6013:
[----:B------:R-:W-:Y:S05]  /*1d2c0*/  BSYNC.RECONVERGENT B6 ;  /* 0x0000000000067941 */ /* 0x000fea0003800200 */
.L_x_6012:
        /* <DEDUP_REMOVED lines=24> */
.L_x_6015:
[----:B------:R-:W-:Y:S05]  /*1d450*/  BSYNC.RECONVERGENT B6 ;  /* 0x0000000000067941 */ /* 0x000fea0003800200 */
.L_x_6014:
        /* <DEDUP_REMOVED lines=200> */
.L_x_6017:
[----:B------:R-:W-:Y:S05]  /*1e0e0*/  BSYNC.RECONVERGENT B0 ;  /* 0x0000000000007941 */ /* 0x000fea0003800200 */
.L_x_6016:
        /* <DEDUP_REMOVED lines=198> */
.L_x_6019:
        /* <DEDUP_REMOVED lines=53> */
.L_x_6022:
[----:B------:R-:W-:Y:S05]  /*1f0a0*/  BSYNC.RECONVERGENT B2 ;  /* 0x0000000000027941 */ /* 0x000fea0003800200 */
.L_x_6021:
        /* <DEDUP_REMOVED lines=77> */
.L_x_6020:
[----:B------:R-:W-:Y:S05]  /*1f580*/  BSYNC.RECONVERGENT B1 ;  /* 0x0000000000017941 */ /* 0x000fea0003800200 */
.L_x_6018:
        /* <DEDUP_REMOVED lines=51> */
.L_x_6024:
[----:B------:R-:W-:Y:S05]  /*1f8c0*/  BSYNC.RECONVERGENT B6 ;  /* 0x0000000000067941 */ /* 0x000fea0003800200 */
.L_x_6023:
        /* <DEDUP_REMOVED lines=24> */
.L_x_6026:
[----:B------:R-:W-:Y:S05]  /*1fa50*/  BSYNC.RECONVERGENT B6 ;  /* 0x0000000000067941 */ /* 0x000fea0003800200 */
.L_x_6025:
        /* <DEDUP_REMOVED lines=199> */
.L_x_6028:
[----:B------:R-:W-:Y:S05]  /*206d0*/  BSYNC.RECONVERGENT B0 ;  /* 0x0000000000007941 */ /* 0x000fea0003800200 */
.L_x_6027:
        /* <DEDUP_REMOVED lines=197> */
.L_x_6030:
        /* <DEDUP_REMOVED lines=50> */
[----:B-123--:R-:W-:Y:S05]  /*21650*/  CALL.REL.NOINC `($__internal_27_$__cuda_sm20_div_rn_f64_full) ;  /* 0x0000005000a47944 */ /* 0x00efea0003c00000 */
[----:B------:R-:W-:Y:S02]  /*21660*/  IMAD.MOV.U32 R4, RZ, RZ, R0 ;  /* 0x000000ffff047224 */ /* 0x000fe400078e0000 */
[----:B------:R-:W-:-:S07]  /*21670*/  IMAD.MOV.U32 R5, RZ, RZ, R3 ;  /* 0x000000ffff057224 */ /* 0x000fce00078e0003 */
.L_x_6033:
[----:B------:R-:W-:Y:S05]  /*21680*/  BSYNC.RECONVERGENT B2 ;  /* 0x0000000000027941 */ /* 0x000fea0003800200 */
.L_x_6032:
        /* <DEDUP_REMOVED lines=77> */
.L_x_6031:
[----:B------:R-:W-:Y:S05]  /*21b60*/  BSYNC.RECONVERGENT B1 ;  /* 0x0000000000017941 */ /* 0x000fea0003800200 */
.L_x_6029:
        /* <DEDUP_REMOVED lines=51> */
.L_x_6035:
[----:B------:R-:W-:Y:S05]  /*21ea0*/  BSYNC.RECONVERGENT B6 ;  /* 0x0000000000067941 */ /* 0x000fea0003800200 */
.L_x_6034:
        /* <DEDUP_REMOVED lines=24> */
.L_x_6037:
[----:B------:R-:W-:Y:S05]  /*22030*/  BSYNC.RECONVERGENT B6 ;  /* 0x0000000000067941 */ /* 0x000fea0003800200 */
.L_x_6036:
        /* <DEDUP_REMOVED lines=198> */
.L_x_6039:
[----:B------:R-:W-:Y:S05]  /*22ca0*/  BSYNC.RECONVERGENT B0 ;  /* 0x0000000000007941 */ /* 0x000fea0003800200 */
.L_x_6038:
        /* <DEDUP_REMOVED lines=196> */
.L_x_6041:
        /* <DEDUP_REMOVED lines=53> */
.L_x_6044:
[----:B------:R-:W-:Y:S05]  /*23c40*/  BSYNC.RECONVERGENT B2 ;  /* 0x0000000000027941 */ /* 0x000fea0003800200 */
.L_x_6043:
        /* <DEDUP_REMOVED lines=77> */
.L_x_6042:
[----:B------:R-:W-:Y:S05]  /*24120*/  BSYNC.RECONVERGENT B1 ;  /* 0x0000000000017941 */ /* 0x000fea0003800200 */
.L_x_6040:
        /* <DEDUP_REMOVED lines=51> */
.L_x_6046:
[----:B------:R-:W-:Y:S05]  /*24460*/  BSYNC.RECONVERGENT B6 ;  /* 0x0000000000067941 */ /* 0x000fea0003800200 */
.L_x_6045:
        /* <DEDUP_REMOVED lines=24> */
.L_x_6048:
[----:B------:R-:W-:Y:S05]  /*245f0*/  BSYNC.RECONVERGENT B6 ;  /* 0x0000000000067941 */ /* 0x000fea0003800200 */
.L_x_6047:
        /* <DEDUP_REMOVED lines=198> */
.L_x_6050:
[----:B------:R-:W-:Y:S05]  /*25260*/  BSYNC.RECONVERGENT B0 ;  /* 0x0000000000007941 */ /* 0x000fea0003800200 */
.L_x_6049:
        /* <DEDUP_REMOVED lines=199> */
.L_x_6052:
        /* <DEDUP_REMOVED lines=53> */
.L_x_6055:
[----:B------:R-:W-:Y:S05]  /*26230*/  BSYNC.RECONVERGENT B2 ;  /* 0x0000000000027941 */ /* 0x000fea0003800200 */
.L_x_6054:
        /* <DEDUP_REMOVED lines=77> */
.L_x_6053:
[----:B------:R-:W-:Y:S05]  /*26710*/  BSYNC.RECONVERGENT B1 ;  /* 0x0000000000017941 */ /* 0x000fea0003800200 */
.L_x_6051:
        /* <DEDUP_REMOVED lines=16> */
[----:B------:R-:W-:-:S15]  /*26820*/  STG.E.ENL2.256 desc[UR36][R2.64], R32, R16 ;  /* 0xf80000200210797f */ /* 0x000fde000f121824 */
[----:B------:R-:W-:-:S15]  /*26830*/  NOP ;  /* 0x0000000000007918 */ /* 0x000fde0000000000 */
[----:B------:R-:W-:-:S15]  /*26840*/  NOP ;  /* 0x0000000000007918 */ /* 0x000fde0000000000 */
[----:B------:R-:W-:-:S06]  /*26850*/  NOP ;  /* 0x0000000000007918 */ /* 0x000fcc0000000000 */
[----:B----4-:R-:W3:Y:S02]  /*26860*/  DSETP.GEU.AND P1, PT, R30, -100, PT ;  /* 0xc05900001e00742a */ /* 0x010ee40003f2e000 */
[----:B---3--:R-:W-:Y:S02]  /*26870*/  FSEL R30, R30, RZ, P1 ;  /* 0x000000ff1e1e7208 */ /* 0x008fe40000800000 */
[----:B------:R-:W-:-:S15]  /*26880*/  FSEL R31, R31, -3.390625, P1 ;  /* 0xc05900001f1f7808 */ /* 0x000fde0000800000 */
[----:B------:R-:W-:-:S15]  /*26890*/  NOP ;  /* 0x0000000000007918 */ /* 0x000fde0000000000 */
[----:B------:R-:W-:-:S15]  /*268a0*/  NOP ;  /* 0x0000000000007918 */ /* 0x000fde0000000000 */
[----:B------:R-:W-:-:S15]  /*268b0*/  NOP ;  /* 0x0000000000007918 */ /* 0x000fde0000000000 */
[----:B------:R-:W3:Y:S02]  /*268c0*/  DFMA R30, R4, R30, -R46 ;  /* 0x0000001e041e722b */ /* 0x000ee4000000082e */
[----:B---3--:R-:W-:Y:S01]  /*268d0*/  STG.E.ENL2.256 desc[UR36][R2.64+0x1000], R24, R28 ;  /* 0xf8008018021c797f */ /* 0x008fe2000f121824 */
[----:B------:R-:W-:Y:S05]  /*268e0*/  EXIT ;  /* 0x000000000000794d */ /* 0x000fea0003800000 */
        .weak           $__internal_27_$__cuda_sm20_div_rn_f64_full
        .type           $__internal_27_$__cuda_sm20_div_rn_f64_full,@function
        .size           $__internal_27_$__cuda_sm20_div_rn_f64_full,(.L_x_10653 - $__internal_27_$__cuda_sm20_div_rn_f64_full)
$__internal_27_$__cuda_sm20_div_rn_f64_full:
        /* <DEDUP_REMOVED lines=111> */
.L_x_6057:
        /* <DEDUP_REMOVED lines=17> */
.L_x_6060:
[----:B------:R-:W-:Y:S02]  /*270f0*/  LOP3.LUT R3, R13, 0x80000, RZ, 0xfc, !PT ;  /* 0x000800000d037812 */ /* 0x000fe400078efcff */
[----:B------:R-:W-:-:S03]  /*27100*/  MOV R6, R12 ;  /* 0x0000000c00067202 */ /* 0x000fc60000000f00 */
[----:B------:R-:W-:Y:S01]  /*27110*/  IMAD.MOV.U32 R7, RZ, RZ, R3 ;  /* 0x000000ffff077224 */ /* 0x000fe200078e0003 */
[----:B------:R-:W-:Y:S06]  /*27120*/  BRA `(.L_x_6058) ;  /* 0x00000000000c7947 */ /* 0x000fec0003800000 */
.L_x_6059:
[----:B------:R-:W-:Y:S01]  /*27130*/  LOP3.LUT R3, R15, 0x80000, RZ, 0xfc, !PT ;  /* 0x000800000f037812 */ /* 0x000fe200078efcff */
[----:B------:R-:W-:-:S04]  /*27140*/  IMAD.MOV.U32 R6, RZ, RZ, R14 ;  /* 0x000000ffff067224 */ /* 0x000fc800078e000e */
[----:B------:R-:W-:-:S07]  /*27150*/  IMAD.MOV.U32 R7, RZ, RZ, R3 ;  /* 0x000000ffff077224 */ /* 0x000fce00078e0003 */
.L_x_6058:
[----:B------:R-:W-:Y:S05]  /*27160*/  BSYNC.RECONVERGENT B0 ;  /* 0x0000000000007941 */ /* 0x000fea0003800200 */
.L_x_6056:
[----:B------:R-:W-:Y:S01]  /*27170*/  IMAD.MOV.U32 R5, RZ, RZ, 0x0 ;  /* 0x00000000ff057424 */ /* 0x000fe200078e00ff */
[----:B------:R-:W-:Y:S01]  /*27180*/  MOV R0, R6 ;  /* 0x0000000600007202 */ /* 0x000fe20000000f00 */
[----:B------:R-:W-:Y:S02]  /*27190*/  IMAD.MOV.U32 R3, RZ, RZ, R7 ;  /* 0x000000ffff037224 */ /* 0x000fe400078e0007 */
[----:B------:R-:W-:Y:S05]  /*271a0*/  RET.REL.NODEC R4 `(_ZN2at6native29vectorized_elementwise_kernelILi4EZZZNS0_29binary_cross_entropy_out_cudaERKNS_6TensorES4_RKSt8optionalIS2_ElRS2_ENKUlvE_clEvENKUlvE_clEvEUlddE_St5arrayIPcLm3EEEEviT0_T1_) ;  /* 0xfffffd8c04947950 */ /* 0x000fea0003c3ffff */
.L_x_6061:
        /* <DEDUP_REMOVED lines=13> */
.L_x_10653:


//--------------------- .text._ZN2at6native29vectorized_elementwise_kernelILi8EZZZNS0_29binary_cross_entropy_out_cudaERKNS_6TensorES4_RKSt8optionalIS2_ElRS2_ENKUlvE_clEvENKUlvE_clEvEUlddE_St5arrayIPcLm3EEEEviT0_T1_ --------------------------
	.section	.text._ZN2at6native29vectorized_elementwise_kernelILi8EZZZNS0_29binary_cross_entropy_out_cudaERKNS_6TensorES4_RKSt8optionalIS2_ElRS2_ENKUlvE_clEvENKUlvE_clEvEUlddE_St5arrayIPcLm3EEEEviT0_T1_,"ax",@progbits
	.align	128
        .global         _ZN2at6native29vectorized_elementwise_kernelILi8EZZZNS0_29binary_cross_entropy_out_cudaERKNS_6TensorES4_RKSt8optionalIS2_ElRS2_ENKUlvE_clEvENKUlvE_clEvEUlddE_St5arrayIPcLm3EEEEviT0_T1_
        .type           _ZN2at6native29vectorized_elementwise_kernelILi8EZZZNS0_29binary_cross_entropy_out_cudaERKNS_6TensorES4_RKSt8optionalIS2_ElRS2_ENKUlvE_clEvENKUlvE_clEvEUlddE_St5arrayIPcLm3EEEEviT0_T1_,@function
        .size           _ZN2at6native29vectorized_elementwise_kernelILi8EZZZNS0_29binary_cross_entropy_out_cudaERKNS_6TensorES4_RKSt8optionalIS2_ElRS2_ENKUlvE_clEvENKUlvE_clEvEUlddE_St5arrayIPcLm3EEEEviT0_T1_,(.L_x_10687 - _ZN2at6native29vectorized_elementwise_kernelILi8EZZZNS0_29binary_cross_entropy_out_cudaERKNS_6TensorES4_RKSt8optionalIS2_ElRS2_ENKUlvE_clEvENKUlvE_clEvEUlddE_St5arrayIPcLm3EEEEviT0_T1_)
        .other          _ZN2at6native29vectorized_elementwise_kernelILi8EZZZNS0_29binary_cross_entropy_out_cudaERKNS_6TensorES4_RKSt8optionalIS2_ElRS2_ENKUlvE_clEvENKUlvE_clEvEUlddE_St5arrayIPcLm3EEEEviT0_T1_,@"STO_CUDA_ENTRY STV_DEFAULT"
_ZN2at6native29vectorized_elementwise_kernelILi8EZZZNS0_29binary_cross_entropy_out_cudaERKNS_6TensorES4_RKSt8optionalIS2_ElRS2_ENKUlvE_clEvENKUlvE_clEvEUlddE_St5arrayIPcLm3EEEEviT0_T1_:
.text._ZN2at6native29vectorized_elementwise_kernelILi8EZZZNS0_29binary_cross_entropy_out_cudaERKNS_6TensorES4_RKSt8optionalIS2_ElRS2_ENKUlvE_clEvENKUlvE_clEvEUlddE_St5arrayIPcLm3EEEEviT0_T1_:
[----:B------:R-:W-:Y:S01]  /*0000*/  LDC R1, c[0x0][0x37c] ;  /* 0x0000df00ff017b82 */ /* 0x000fe20000000800 */
[----:B------:R-:W-:Y:S05]  /*0010*/  EXIT ;  /* 0x000000000000794d */ /* 0x000fea0003800000 */
.L_x_6062:
        /* <DEDUP_REMOVED lines=14> */
.L_x_10687:


//--------------------- .text._ZN2at6native18elementwise_kernelILi128ELi4EZNS0_15gpu_kernel_implIZZZN37_INTERNAL_cee6930f_7_Loss_cu_5b0651e139_GLOBAL__N__cee6930f_7_Loss_cu_5b0651e140binary_cross_entropy_backward_out_kernelERNS_6TensorERKS5_S8_S8_ENKUlvE_clEvENKUlvE2_clEvEUlN3c108BFloat16ESC_SC_E_EEvRNS_18TensorIteratorBaseERKT_EUliE_EEviT1_ --------------------------
	.section	.text._ZN2at6native18elementwise_kernelILi128ELi4EZNS0_15gpu_kernel_implIZZZN37_INTERNAL_cee6930f_7_Loss_cu_5b0651e139_GLOBAL__N__cee6930f_7_Loss_cu_5b0651e140binary_cross_entropy_backward_out_kernelERNS_6TensorERKS5_S8_S8_ENKUlvE_clEvENKUlvE2_clEvEUlN3c108BFloat16ESC_SC_E_EEvRNS_18TensorIteratorBaseERKT_EUliE_EEviT1_,"ax",@progbits
	.align	128
        .global         _ZN2at6native18elementwise_kernelILi128ELi4EZNS0_15gpu_kernel_implIZZZN37_INTERNAL_cee6930f_7_Loss_cu_5b0651e139_GLOBAL__N__cee6930f_7_Loss_cu_5b0651e140binary_cross_entropy_backward_out_kernelERNS_6TensorERKS5_S8_S8_ENKUlvE_clEvENKUlvE2_clEvEUlN3c108BFloat16ESC_SC_E_EEvRNS_18TensorIteratorBaseERKT_EUliE_EEviT1_
        .type           _ZN2at6native18elementwise_kernelILi128ELi4EZNS0_15gpu_kernel_implIZZZN37_INTERNAL_cee6930f_7_Loss_cu_5b0651e139_GLOBAL__N__cee6930f_7_Loss_cu_5b0651e140binary_cross_entropy_backward_out_kernelERNS_6TensorERKS5_S8_S8_ENKUlvE_clEvENKUlvE2_clEvEUlN3c108BFloat16ESC_SC_E_EEvRNS_18TensorIteratorBaseERKT_EUliE_EEviT1_,@function
        .size           _ZN2at6native18elementwise_kernelILi128ELi4EZNS0_15gpu_kernel_implIZZZN37_INTERNAL_cee6930f_7_Loss_cu_5b0651e139_GLOBAL__N__cee6930f_7_Loss_cu_5b0651e140binary_cross_entropy_backward_out_kernelERNS_6TensorERKS5_S8_S8_ENKUlvE_clEvENKUlvE2_clEvEUlN3c108BFloat16ESC_SC_E_EEvRNS_18TensorIteratorBaseERKT_EUliE_EEviT1_,(.L_x_10688 - _ZN2at6native18elementwise_kernelILi128ELi4EZNS0_15gpu_kernel_implIZZZN37_INTERNAL_cee6930f_7_Loss_cu_5b0651e139_GLOBAL__N__cee6930f_7_Loss_cu_5b0651e140binary_cross_entropy_backward_out_kernelERNS_6TensorERKS5_S8_S8_ENKUlvE_clEvENKUlvE2_clEvEUlN3c108BFloat16ESC_SC_E_EEvRNS_18TensorIteratorBaseERKT_EUliE_EEviT1_)
        .other          _ZN2at6native18elementwise_kernelILi128ELi4EZNS0_15gpu_kernel_implIZZZN37_INTERNAL_cee6930f_7_Loss_cu_5b0651e139_GLOBAL__N__cee6930f_7_Loss_cu_5b0651e140binary_cross_entropy_backward_out_kernelERNS_6TensorERKS5_S8_S8_ENKUlvE_clEvENKUlvE2_clEvEUlN3c108BFloat16ESC_SC_E_EEvRNS_18TensorIteratorBaseERKT_EUliE_EEviT1_,@"STO_CUDA_ENTRY STV_DEFAULT"
_ZN2at6native18elementwise_kernelILi128ELi4EZNS0_15gpu_kernel_implIZZZN37_INTERNAL_cee6930f_7_Loss_cu_5b0651e139_GLOBAL__N__cee6930f_7_Loss_cu_5b0651e140binary_cross_entropy_backward_out_kernelERNS_6TensorERKS5_S8_S8_ENKUlvE_clEvENKUlvE2_clEvEUlN3c108BFloat16ESC_SC_E_EEvRNS_18TensorIteratorBaseERKT_EUliE_EEviT1_:
.text._ZN2at6native18elementwise_kernelILi128ELi4EZNS0_15gpu_kernel_implIZZZN37_INTERNAL_cee6930f_7_Loss_cu_5b0651e139_GLOBAL__N__cee6930f_7_Loss_cu_5b0651e140binary_cross_entropy_backward_out_kernelERNS_6TensorERKS5_S8_S8_ENKUlvE_clEvENKUlvE2_clEvEUlN3c108BFloat16ESC_SC_E_EEvRNS_18TensorIteratorBaseERKT_EUliE_EEviT1_:
        /* <DEDUP_REMOVED lines=12> */
[----:B------:R-:W-:Y:S01]  /*00c0*/  UISETP.LT.U32.AND UP0, UPT, UR42, 0x18, UPT ;  /* 0x000000182a00788c */ /* 0x000fe2000bf01070 */
[----:B------:R-:W2:Y:S03]  /*00d0*/  LDCU.U8 UR44, c[0x0][0x669] ;  /* 0x0000cd20ff2c77ac */ /* 0x000ea60008000000 */
[----:B-1----:R-:W-:Y:S01]  /*00e0*/  LOP3.LUT R17, R17, UR4, RZ, 0xfc, !PT ;  /* 0x0000000411117c12 */ /* 0x002fe2000f8efcff */
[----:B------:R-:W-:-:S03]  /*00f0*/  USEL UR38, UR42, 0x18, UP0 ;  /* 0x000000182a267887 */ /* 0x000fc60008000000 */
[----:B----4-:R-:W-:Y:S01]  /*0100*/  ISETP.GE.AND P0, PT, R17, UR5, PT ;  /* 0x0000000511007c0c */ /* 0x010fe2000bf06270 */
[----:B------:R-:W-:-:S12]  /*0110*/  UIADD3 UR38, UPT, UPT, UR38, 0x1, URZ ;  /* 0x0000000126267890 */ /* 0x000fd8000fffe0ff */
[----:B0-23--:R-:W-:Y:S05]  /*0120*/  @P0 BRA `(.L_x_6064) ;  /* 0x0000005800880947 */ /* 0x00dfea0003800000 */
[----:B------:R-:W-:Y:S01]  /*0130*/  UISETP.NE.AND UP0, UPT, UR41, URZ, UPT ;  /* 0x000000ff2900728c */ /* 0x000fe2000bf05270 */
[----:B------:R-:W-:Y:S02]  /*0140*/  IMAD.MOV.U32 R19, RZ, RZ, RZ ;  /* 0x000000ffff137224 */ /* 0x000fe400078e00ff */
[----:B------:R-:W-:Y:S02]  /*0150*/  IMAD.MOV.U32 R22, RZ, RZ, RZ ;  /* 0x000000ffff167224 */ /* 0x000fe400078e00ff */
[----:B------:R-:W-:Y:S02]  /*0160*/  IMAD.MOV.U32 R0, RZ, RZ, RZ ;  /* 0x000000ffff007224 */ /* 0x000fe400078e00ff */
[----:B------:R-:W-:Y:S02]  /*0170*/  IMAD.MOV.U32 R16, RZ, RZ, RZ ;  /* 0x000000ffff107224 */ /* 0x000fe400078e00ff */
[----:B------:R-:W-:Y:S05]  /*0180*/  BRA.U !UP0, `(.L_x_6065) ;  /* 0x0000001508d47547 */ /* 0x000fea000b800000 */
[----:B------:R-:W0:Y:S01]  /*0190*/  LDCU.64 UR4, c[0x0][0x390] ;  /* 0x00007200ff0477ac */ /* 0x000e220008000a00 */
[----:B------:R-:W-:Y:S01]  /*01a0*/  IMAD.MOV.U32 R16, RZ, RZ, RZ ;  /* 0x000000ffff107224 */ /* 0x000fe200078e00ff */
[----:B------:R-:W1:Y:S01]  /*01b0*/  LDCU UR6, c[0x0][0x38c] ;  /* 0x00007180ff0677ac */ /* 0x000e620008000800 */
[----:B------:R-:W2:Y:S01]  /*01c0*/  LDCU.64 UR8, c[0x0][0x4b8] ;  /* 0x00009700ff0877ac */ /* 0x000ea20008000a00 */
[----:B------:R-:W3:Y:S01]  /*01d0*/  LDCU.64 UR10, c[0x0][0x4c0] ;  /* 0x00009800ff0a77ac */ /* 0x000ee20008000a00 */
[----:B------:R-:W-:Y:S01]  /*01e0*/  UISETP.NE.AND UP0, UPT, UR42, URZ, UPT ;  /* 0x000000ff2a00728c */ /* 0x000fe2000bf05270 */
[----:B0-----:R-:W-:-:S05]  /*01f0*/  IMAD.HI.U32 R2, R17, UR4, R16 ;  /* 0x0000000411027c27 */ /* 0x001fca000f8e0010 */
[----:B------:R-:W-:-:S05]  /*0200*/  SHF.R.U32.HI R3, RZ, UR5, R2 ;  /* 0x00000005ff037c19 */ /* 0x000fca0008011602 */
[----:B------:R-:W-:-:S04]  /*0210*/  IMAD.MOV R0, RZ, RZ, -R3 ;  /* 0x000000ffff007224 */ /* 0x000fc800078e0a03 */
[----:B-1----:R-:W-:-:S04]  /*0220*/  IMAD R19, R0, UR6, R17 ;  /* 0x0000000600137c24 */ /* 0x002fc8000f8e0211 */
[C---:B--2---:R-:W-:Y:S02]  /*0230*/  IMAD R16, R19.reuse, UR8, RZ ;  /* 0x0000000813107c24 */ /* 0x044fe4000f8e02ff */
[C---:B------:R-:W-:Y:S02]  /*0240*/  IMAD R0, R19.reuse, UR9, RZ ;  /* 0x0000000913007c24 */ /* 0x040fe4000f8e02ff */
[C---:B---3--:R-:W-:Y:S02]  /*0250*/  IMAD R22, R19.reuse, UR10, RZ ;  /* 0x0000000a13167c24 */ /* 0x048fe4000f8e02ff */
[----:B------:R-:W-:Y:S01]  /*0260*/  IMAD R19, R19, UR11, RZ ;  /* 0x0000000b13137c24 */ /* 0x000fe2000f8e02ff */
[----:B------:R-:W-:Y:S06]  /*0270*/  BRA.U !UP0, `(.L_x_6065) ;  /* 0x0000001508987547 */ /* 0x000fec000b800000 */
[----:B------:R-:W0:Y:S01]  /*0280*/  LDCU.64 UR6, c[0x0][0x398] ;  /* 0x00007300ff0677ac */ /* 0x000e220008000a00 */
[----:B------:R-:W-:Y:S01]  /*0290*/  IMAD.MOV.U32 R2, RZ, RZ, RZ ;  /* 0x000000ffff027224 */ /* 0x000fe200078e00ff */
[----:B------:R-:W1:Y:S01]  /*02a0*/  LDCU UR4, c[0x0][0x3a0] ;  /* 0x00007400ff0477ac */ /* 0x000e620008000800 */
[----:B------:R-:W2:Y:S01]  /*02b0*/  LDCU.64 UR8, c[0x0][0x4c8] ;  /* 0x00009900ff0877ac */ /* 0x000ea20008000a00 */
[----:B------:R-:W3:Y:S01]  /*02c0*/  LDCU.64 UR10, c[0x0][0x4d0] ;  /* 0x00009a00ff0a77ac */ /* 0x000ee20008000a00 */
[----:B------:R-:W-:Y:S01]  /*02d0*/  UISETP.NE.AND UP0, UPT, UR38, 0x2, UPT ;  /* 0x000000022600788c */ /* 0x000fe2000bf05270 */
[----:B0-----:R-:W-:-:S05]  /*02e0*/  IMAD.HI.U32 R4, R3, UR7, R2 ;  /* 0x0000000703047c27 */ /* 0x001fca000f8e0002 */
[----:B-1----:R-:W-:-:S05]  /*02f0*/  SHF.R.U32.HI R5, RZ, UR4, R4 ;  /* 0x00000004ff057c19 */ /* 0x002fca0008011604 */
[----:B------:R-:W-:-:S04]  /*0300*/  IMAD.MOV R2, RZ, RZ, -R5 ;  /* 0x000000ffff027224 */ /* 0x000fc800078e0a05 */
[----:B------:R-:W-:-:S04]  /*0310*/  IMAD R3, R2, UR6, R3 ;  /* 0x0000000602037c24 */ /* 0x000fc8000f8e0203 */
[C---:B--2---:R-:W-:Y:S02]  /*0320*/  IMAD R16, R3.reuse, UR8, R16 ;  /* 0x0000000803107c24 */ /* 0x044fe4000f8e0210 */
[C---:B------:R-:W-:Y:S02]  /*0330*/  IMAD R0, R3.reuse, UR9, R0 ;  /* 0x0000000903007c24 */ /* 0x040fe4000f8e0200 */
[C---:B---3--:R-:W-:Y:S02]  /*0340*/  IMAD R22, R3.reuse, UR10, R22 ;  /* 0x0000000a03167c24 */ /* 0x048fe4000f8e0216 */
[----:B------:R-:W-:Y:S01]  /*0350*/  IMAD R19, R3, UR11, R19 ;  /* 0x0000000b03137c24 */ /* 0x000fe2000f8e0213 */
        /* <DEDUP_REMOVED lines=8> */
[----:B------:R-:W-:-:S05]  /*03e0*/  SHF.R.U32.HI R3, RZ, UR5, R2 ;  /* 0x00000005ff037c19 */ /* 0x000fca0008011602 */
[----:B------:R-:W-:-:S04]  /*03f0*/  IMAD.MOV R4, RZ, RZ, -R3 ;  /* 0x000000ffff047224 */ /* 0x000fc800078e0a03 */
[----:B-1----:R-:W-:-:S04]  /*0400*/  IMAD R5, R4, UR6, R5 ;  /* 0x0000000604057c24 */ /* 0x002fc8000f8e0205 */
[C---:B--2---:R-:W-:Y:S02]  /*0410*/  IMAD R16, R5.reuse, UR8, R16 ;  /* 0x0000000805107c24 */ /* 0x044fe4000f8e0210 */
[C---:B------:R-:W-:Y:S02]  /*0420*/  IMAD R0, R5.reuse, UR9, R0 ;  /* 0x0000000905007c24 */ /* 0x040fe4000f8e0200 */
[C---:B---3--:R-:W-:Y:S02]  /*0430*/  IMAD R22, R5.reuse, UR10, R22 ;  /* 0x0000000a05167c24 */ /* 0x048fe4000f8e0216 */
[----:B------:R-:W-:Y:S01]  /*0440*/  IMAD R19, R5, UR11, R19 ;  /* 0x0000000b05137c24 */ /* 0x000fe2000f8e0213 */
[----:B------:R-:W-:Y:S06]  /*0450*/  BRA.U !UP0, `(.L_x_6065) ;  /* 0x0000001508207547 */ /* 0x000fec000b800000 */
[----:B------:R-:W0:Y:S01]  /*0460*/  LDCU.64 UR6, c[0x0][0x3b0] ;  /* 0x00007600ff0677ac */ /* 0x000e220008000a00 */
[----:B------:R-:W-:Y:S01]  /*0470*/  HFMA2 R2, -RZ, RZ, 0, 0 ;  /* 0x00000000ff027431 */ /* 0x000fe200000001ff */
        /* <DEDUP_REMOVED lines=80> */
[----:B------:R-:W-:-:S04]  /*0980*/  SHF.R.U32.HI R3, RZ, UR5, R2 ;  /* 0x00000005ff037c19 */ /* 0x000fc80008011602 */
[----:B------:R-:W-:-:S05]  /*0990*/  IADD3 R4, PT, PT, -R3, RZ, RZ ;  /* 0x000000ff03047210 */ /* 0x000fca0007ffe1ff */
        /* <DEDUP_REMOVED lines=82> */
[----:B------:R-:W-:Y:S01]  /*0ec0*/  MOV R4, RZ ;  /* 0x000000ff00047202 */ /* 0x000fe20000000f00 */
        /* <DEDUP_REMOVED lines=80> */
[----:B-1----:R-:W-:-:S04]  /*13d0*/  SHF.R.U32.HI R5, RZ, UR4, R4 ;  /* 0x00000004ff057c19 */ /* 0x002fc80008011604 */
[----:B------:R-:W-:-:S05]  /*13e0*/  IADD3 R2, PT, PT, -R5, RZ, RZ ;  /* 0x000000ff05027210 */ /* 0x000fca0007ffe1ff */
        /* <DEDUP_REMOVED lines=71> */
[----:B0-----:R-:W-:-:S05]  /*1860*/  IMAD.HI.U32 R2, R5, UR4, R4 ;  /* 0x0000000405027c27 */ /* 0x001fca000f8e0004 */
[----:B------:R-:W-:-:S05]  /*1870*/  SHF.R.U32.HI R2, RZ, UR5, R2 ;  /* 0x00000005ff027c19 */ /* 0x000fca0008011602 */
[----:B------:R-:W-:-:S04]  /*1880*/  IMAD.MOV R3, RZ, RZ, -R2 ;  /* 0x000000ffff037224 */ /* 0x000fc800078e0a02 */
[----:B-1----:R-:W-:-:S04]  /*1890*/  IMAD R5, R3, UR6, R5 ;  /* 0x0000000603057c24 */ /* 0x002fc8000f8e0205 */
[C---:B--2---:R-:W-:Y:S02]  /*18a0*/  IMAD R16, R5.reuse, UR8, R16 ;  /* 0x0000000805107c24 */ /* 0x044fe4000f8e0210 */
[C---:B------:R-:W-:Y:S02]  /*18b0*/  IMAD R0, R5.reuse, UR9, R0 ;  /* 0x0000000905007c24 */ /* 0x040fe4000f8e0200 */
[C---:B---3--:R-:W-:Y:S02]  /*18c0*/  IMAD R22, R5.reuse, UR10, R22 ;  /* 0x0000000a05167c24 */ /* 0x048fe4000f8e0216 */
[----:B------:R-:W-:-:S07]  /*18d0*/  IMAD R19, R5, UR11, R19 ;  /* 0x0000000b05137c24 */ /* 0x000fce000f8e0213 */
.L_x_6065:
        /* <DEDUP_REMOVED lines=19> */
.L_x_6069:
[----:B------:R-:W2:Y:S02]  /*1a10*/  LDG.E.U8 R2, desc[UR36][R2.64] ;  /* 0x0000002402027981 */ /* 0x000ea4000c1e1100 */
[----:B--2---:R-:W-:-:S04]  /*1a20*/  I2FP.F32.U32 R0, R2 ;  /* 0x0000000200007245 */ /* 0x004fc80000201000 */
[----:B------:R-:W-:-:S04]  /*1a30*/  F2FP.BF16.F32.PACK_AB R0, RZ, R0 ;  /* 0x00000000ff00723e */ /* 0x000fc800000010ff */
[----:B------:R-:W-:Y:S01]  /*1a40*/  PRMT R18, R0, 0x7610, R18 ;  /* 0x0000761000127816 */ /* 0x000fe20000000012 */
[----:B------:R-:W-:Y:S06]  /*1a50*/  BRA `(.L_x_6071) ;  /* 0x0000000c00e07947 */ /* 0x000fec0003800000 */
.L_x_6068:
        /* <DEDUP_REMOVED lines=11> */
.L_x_6073:
[----:B------:R-:W2:Y:S02]  /*1b10*/  LDG.E R2, desc[UR36][R2.64] ;  /* 0x0000002402027981 */ /* 0x000ea4000c1e1900 */
[----:B--2---:R-:W-:-:S04]  /*1b20*/  I2FP.F32.S32 R0, R2 ;  /* 0x0000000200007245 */ /* 0x004fc80000201400 */
[----:B------:R-:W-:-:S04]  /*1b30*/  F2FP.BF16.F32.PACK_AB R0, RZ, R0 ;  /* 0x00000000ff00723e */ /* 0x000fc800000010ff */
[----:B------:R-:W-:Y:S01]  /*1b40*/  PRMT R18, R0, 0x7610, R18 ;  /* 0x0000761000127816 */ /* 0x000fe20000000012 */
[----:B------:R-:W-:Y:S06]  /*1b50*/  BRA `(.L_x_6071) ;  /* 0x0000000c00a07947 */ /* 0x000fec0003800000 */
.L_x_6072:
[----:B------:R-:W2:Y:S02]  /*1b60*/  LDG.E.U16 R2, desc[UR36][R2.64] ;  /* 0x0000002402027981 */ /* 0x000ea4000c1e1500 */
[----:B--2---:R-:W0:Y:S02]  /*1b70*/  I2F.S16 R0, R2 ;  /* 0x0000000200007306 */ /* 0x004e240000101400 */
[----:B0-----:R-:W-:-:S04]  /*1b80*/  F2FP.BF16.F32.PACK_AB R0, RZ, R0 ;  /* 0x00000000ff00723e */ /* 0x001fc800000010ff */
[----:B------:R-:W-:Y:S01]  /*1b90*/  PRMT R18, R0, 0x7610, R18 ;  /* 0x0000761000127816 */ /* 0x000fe20000000012 */
[----:B------:R-:W-:Y:S06]  /*1ba0*/  BRA `(.L_x_6071) ;  /* 0x0000000c008c7947 */ /* 0x000fec0003800000 */
.L_x_6067:
        /* <DEDUP_REMOVED lines=9> */
.L_x_6075:
[----:B------:R-:W2:Y:S02]  /*1c40*/  LDG.E.U16 R0, desc[UR36][R2.64] ;  /* 0x0000002402007981 */ /* 0x000ea4000c1e1500 */
[----:B--2---:R-:W-:-:S05]  /*1c50*/  HADD2.F32 R0, -RZ, R0.H0_H0 ;  /* 0x20000000ff007230 */ /* 0x004fca0000004100 */
[----:B------:R-:W-:-:S04]  /*1c60*/  F2FP.BF16.F32.PACK_AB R0, RZ, R0 ;  /* 0x00000000ff00723e */ /* 0x000fc800000010ff */
[----:B------:R-:W-:Y:S01]  /*1c70*/  PRMT R18, R0, 0x7610, R18 ;  /* 0x0000761000127816 */ /* 0x000fe20000000012 */
[----:B------:R-:W-:Y:S06]  /*1c80*/  BRA `(.L_x_6071) ;  /* 0x0000000c00547947 */ /* 0x000fec0003800000 */
.L_x_6074:
        /* <DEDUP_REMOVED lines=9> */
.L_x_6077:
[----:B------:R-:W2:Y:S02]  /*1d20*/  LDG.E.U16 R2, desc[UR36][R2.64] ;  /* 0x0000002402027981 */ /* 0x000ea4000c1e1500 */
[----:B--2---:R-:W-:-:S05]  /*1d30*/  HADD2.F32 R0, -RZ, R2.H0_H0 ;  /* 0x20000002ff007230 */ /* 0x004fca0000004100 */
[----:B------:R-:W-:-:S04]  /*1d40*/  F2FP.BF16.F32.PACK_AB R0, RZ, R0 ;  /* 0x00000000ff00723e */ /* 0x000fc800000010ff */
[----:B------:R-:W-:Y:S01]  /*1d50*/  PRMT R18, R0, 0x7610, R18 ;  /* 0x0000761000127816 */ /* 0x000fe20000000012 */
[----:B------:R-:W-:Y:S06]  /*1d60*/  BRA `(.L_x_6071) ;  /* 0x0000000c001c7947 */ /* 0x000fec0003800000 */
.L_x_6076:
        /* <DEDUP_REMOVED lines=13> */
.L_x_6066:
        /* <DEDUP_REMOVED lines=14> */
.L_x_6080:
        /* <DEDUP_REMOVED lines=13> */
.L_x_6079:
        /* <DEDUP_REMOVED lines=27> */
.L_x_6082:
        /* <DEDUP_REMOVED lines=14> */
.L_x_6081:
[----:B------:R0:W5:Y:S01]  /*2280*/  LDG.E.U16 R18, desc[UR36][R2.64] ;  /* 0x0000002402127981 */ /* 0x000162000c1e1500 */
[----:B------:R-:W-:Y:S05]  /*2290*/  BRA `(.L_x_6071) ;  /* 0x0000000400d07947 */ /* 0x000fea0003800000 */
.L_x_6078:
        /* <DEDUP_REMOVED lines=13> */
.L_x_6085:
        /* <DEDUP_REMOVED lines=21> */
.L_x_6089:
[----:B------:R-:W-:Y:S05]  /*24c0*/  BSYNC.RECONVERGENT B1 ;  /* 0x0000000000017941 */ /* 0x000fea0003800200 */
.L_x_6088:
[----:B------:R-:W-:Y:S01]  /*24d0*/  IMAD.SHL.U32 R0, R0, 0x100000, RZ ;  /* 0x0010000000007824 */ /* 0x000fe200078e00ff */
[----:B------:R-:W-:-:S04]  /*24e0*/  LEA R2, R2, 0x3b800000, 0x17 ;  /* 0x3b80000002027811 */ /* 0x000fc800078eb8ff */
[----:B------:R-:W-:-:S07]  /*24f0*/  LOP3.LUT R0, R2, R0, R7, 0xfe, !PT ;  /* 0x0000000002007212 */ /* 0x000fce00078efe07 */
.L_x_6087:
[----:B------:R-:W-:Y:S05]  /*2500*/  BSYNC.RECONVERGENT B0 ;  /* 0x0000000000007941 */ /* 0x000fea0003800200 */
.L_x_6086:
[----:B------:R-:W-:-:S04]  /*2510*/  F2FP.BF16.F32.PACK_AB R0, RZ, R0 ;  /* 0x00000000ff00723e */ /* 0x000fc800000010ff */
[----:B------:R-:W-:Y:S01]  /*2520*/  PRMT R18, R0, 0x7610, R18 ;  /* 0x0000761000127816 */ /* 0x000fe20000000012 */
[----:B------:R-:W-:Y:S06]  /*2530*/  BRA `(.L_x_6071) ;  /* 0x0000000400287947 */ /* 0x000fec0003800000 */
.L_x_6084:
        /* <DEDUP_REMOVED lines=21> */
.L_x_6093:
[----:B------:R-:W-:Y:S05]  /*2690*/  BSYNC.RECONVERGENT B1 ;  /* 0x0000000000017941 */ /* 0x000fea0003800200 */
.L_x_6092:
[----:B------:R-:W-:Y:S01]  /*26a0*/  IMAD.SHL.U32 R0, R0, 0x200000, RZ ;  /* 0x0020000000007824 */ /* 0x000fe200078e00ff */
[----:B------:R-:W-:-:S04]  /*26b0*/  LEA R2, R2, 0x37800000, 0x17 ;  /* 0x3780000002027811 */ /* 0x000fc800078eb8ff */
[----:B------:R-:W-:-:S07]  /*26c0*/  LOP3.LUT R0, R2, R0, R7, 0xfe, !PT ;  /* 0x0000000002007212 */ /* 0x000fce00078efe07 */
.L_x_6091:
[----:B------:R-:W-:Y:S05]  /*26d0*/  BSYNC.RECONVERGENT B0 ;  /* 0x0000000000007941 */ /* 0x000fea0003800200 */
.L_x_6090:
[----:B------:R-:W-:-:S04]  /*26e0*/  F2FP.BF16.F32.PACK_AB R0, RZ, R0 ;  /* 0x00000000ff00723e */ /* 0x000fc800000010ff */
[----:B------:R-:W-:Y:S01]  /*26f0*/  PRMT R18, R0, 0x7610, R18 ;  /* 0x0000761000127816 */ /* 0x000fe20000000012 */
[----:B------:R-:W-:Y:S06]  /*2700*/  BRA `(.L_x_6071) ;  /* 0x0000000000b47947 */ /* 0x000fec0003800000 */
.L_x_6083:
[----:B------:R-:W-:-:S09]  /*2710*/  UISETP.NE.AND UP0, UPT, UR4, 0x1c, UPT ;  /* 0x0000001c0400788c */ /* 0x000fd2000bf05270 */
[----:B------:R-:W-:Y:S05]  /*2720*/  BRA.U !UP0, `(.L_x_6094) ;  /* 0x00000001089c7547 */ /* 0x000fea000b800000 */
[----:B------:R-:W-:-:S09]  /*2730*/  UISETP.NE.AND UP0, UPT, UR4, 0x1d, UPT ;  /* 0x0000001d0400788c */ /* 0x000fd2000bf05270 */
[----:B------:R-:W-:Y:S05]  /*2740*/  BRA.U !UP0, `(.L_x_6095) ;  /* 0x0000000108807547 */ /* 0x000fea000b800000 */
[----:B------:R-:W-:-:S09]  /*2750*/  UISETP.NE.AND UP0, UPT, UR4, 0x2c, UPT ;  /* 0x0000002c0400788c */ /* 0x000fd2000bf05270 */
[----:B------:R-:W-:Y:S05]  /*2760*/  BRA.U !UP0, `(.L_x_6096) ;  /* 0x0000000108487547 */ /* 0x000fea000b800000 */
.L_x_6070:
        /* <DEDUP_REMOVED lines=16> */
.L_x_6097:
[----:B------:R-:W-:Y:S01]  /*2870*/  PRMT R18, RZ, 0x7610, R18 ;  /* 0x00007610ff127816 */ /* 0x000fe20000000012 */
[----:B------:R-:W-:Y:S06]  /*2880*/  BRA `(.L_x_6071) ;  /* 0x0000000000547947 */ /* 0x000fec0003800000 */
.L_x_6096:
        /* <DEDUP_REMOVED lines=8> */
.L_x_6099:
[----:B------:R-:W-:Y:S05]  /*2910*/  BSYNC.RECONVERGENT B0 ;  /* 0x0000000000007941 */ /* 0x000fea0003800200 */
.L_x_6098:
[----:B------:R-:W-:-:S04]  /*2920*/  F2FP.BF16.F32.PACK_AB R0, RZ, R0 ;  /* 0x00000000ff00723e */ /* 0x000fc800000010ff */
[----:B------:R-:W-:Y:S01]  /*2930*/  PRMT R18, R0, 0x7610, R18 ;  /* 0x0000761000127816 */ /* 0x000fe20000000012 */
[----:B------:R-:W-:Y:S06]  /*2940*/  BRA `(.L_x_6071) ;  /* 0x0000000000247947 */ /* 0x000fec0003800000 */
.L_x_6095:
[----:B------:R-:W2:Y:S02]  /*2950*/  LDG.E.64 R2, desc[UR36][R2.64] ;  /* 0x0000002402027981 */ /* 0x000ea4000c1e1b00 */
[----:B--2---:R-:W0:Y:S02]  /*2960*/  I2F.U64 R0, R2 ;  /* 0x0000000200007312 */ /* 0x004e240000301000 */
[----:B0-----:R-:W-:-:S04]  /*2970*/  F2FP.BF16.F32.PACK_AB R0, RZ, R0 ;  /* 0x00000000ff00723e */ /* 0x001fc800000010ff */
[----:B------:R-:W-:Y:S01]  /*2980*/  PRMT R18, R0, 0x7610, R18 ;  /* 0x0000761000127816 */ /* 0x000fe20000000012 */
[----:B------:R-:W-:Y:S06]  /*2990*/  BRA `(.L_x_6071) ;  /* 0x0000000000107947 */ /* 0x000fec0003800000 */
.L_x_6094:
[----:B------:R-:W2:Y:S02]  /*29a0*/  LDG.E R2, desc[UR36][R2.64] ;  /* 0x0000002402027981 */ /* 0x000ea4000c1e1900 */
[----:B--2---:R-:W-:-:S04]  /*29b0*/  I2FP.F32.U32 R0, R2 ;  /* 0x0000000200007245 */ /* 0x004fc80000201000 */
[----:B------:R-:W-:-:S04]  /*29c0*/  F2FP.BF16.F32.PACK_AB R0, RZ, R0 ;  /* 0x00000000ff00723e */ /* 0x000fc800000010ff */
[----:B------:R-:W-:-:S07]  /*29d0*/  PRMT R18, R0, 0x7610, R18 ;  /* 0x0000761000127816 */ /* 0x000fce0000000012 */
.L_x_6071:
        /* <DEDUP_REMOVED lines=19> */
.L_x_6103:
[----:B------:R-:W2:Y:S02]  /*2b10*/  LDG.E.U8 R2, desc[UR36][R2.64] ;  /* 0x0000002402027981 */ /* 0x000ea4000c1e1100 */
[----:B--2---:R-:W-:-:S04]  /*2b20*/  I2FP.F32.U32 R0, R2 ;  /* 0x0000000200007245 */ /* 0x004fc80000201000 */
[----:B------:R-:W-:-:S04]  /*2b30*/  F2FP.BF16.F32.PACK_AB R0, RZ, R0 ;  /* 0x00000000ff00723e */ /* 0x000fc800000010ff */
[----:B------:R-:W-:Y:S01]  /*2b40*/  PRMT R22, R0, 0x7610, R22 ;  /* 0x0000761000167816 */ /* 0x000fe20000000016 */
[----:B------:R-:W-:Y:S06]  /*2b50*/  BRA `(.L_x_6105) ;  /* 0x0000000c00e07947 */ /* 0x000fec0003800000 */
.L_x_6102:
        /* <DEDUP_REMOVED lines=11> */
.L_x_6107:
[----:B------:R-:W2:Y:S02]  /*2c10*/  LDG.E R2, desc[UR36][R2.64] ;  /* 0x0000002402027981 */ /* 0x000ea4000c1e1900 */
[----:B--2---:R-:W-:-:S04]  /*2c20*/  I2FP.F32.S32 R0, R2 ;  /* 0x0000000200007245 */ /* 0x004fc80000201400 */
[----:B------:R-:W-:-:S04]  /*2c30*/  F2FP.BF16.F32.PACK_AB R0, RZ, R0 ;  /* 0x00000000ff00723e */ /* 0x000fc800000010ff */
[----:B------:R-:W-:Y:S01]  /*2c40*/  PRMT R22, R0, 0x7610, R22 ;  /* 0x0000761000167816 */ /* 0x000fe20000000016 */
[----:B------:R-:W-:Y:S06]  /*2c50*/  BRA `(.L_x_6105) ;  /* 0x0000000c00a07947 */ /* 0x000fec0003800000 */
.L_x_6106:
[----:B------:R-:W2:Y:S02]  /*2c60*/  LDG.E.U16 R2, desc[UR36][R2.64] ;  /* 0x0000002402027981 */ /* 0x000ea4000c1e1500 */
[----:B--2---:R-:W0:Y:S02]  /*2c70*/  I2F.S16 R0, R2 ;  /* 0x0000000200007306 */ /* 0x004e240000101400 */
[----:B0-----:R-:W-:-:S04]  /*2c80*/  F2FP.BF16.F32.PACK_AB R0, RZ, R0 ;  /* 0x00000000ff00723e */ /* 0x001fc800000010ff */
[----:B------:R-:W-:Y:S01]  /*2c90*/  PRMT R22, R0, 0x7610, R22 ;  /* 0x0000761000167816 */ /* 0x000fe20000000016 */
[----:B------:R-:W-:Y:S06]  /*2ca0*/  BRA `(.L_x_6105) ;  /* 0x0000000c008c7947 */ /* 0x000fec0003800000 */
.L_x_6101:
        /* <DEDUP_REMOVED lines=9> */
.L_x_6109:
[----:B------:R-:W2:Y:S02]  /*2d40*/  LDG.E.U16 R0, desc[UR36][R2.64] ;  /* 0x0000002402007981 */ /* 0x000ea4000c1e1500 */
[----:B--2---:R-:W-:-:S05]  /*2d50*/  HADD2.F32 R0, -RZ, R0.H0_H0 ;  /* 0x20000000ff007230 */ /* 0x004fca0000004100 */
[----:B------:R-:W-:-:S04]  /*2d60*/  F2FP.BF16.F32.PACK_AB R0, RZ, R0 ;  /* 0x00000000ff00723e */ /* 0x000fc800000010ff */
[----:B------:R-:W-:Y:S01]  /*2d70*/  PRMT R22, R0, 0x7610, R22 ;  /* 0x0000761000167816 */ /* 0x000fe20000000016 */
[----:B------:R-:W-:Y:S06]  /*2d80*/  BRA `(.L_x_6105) ;  /* 0x0000000c00547947 */ /* 0x000fec0003800000 */
.L_x_6108:
        /* <DEDUP_REMOVED lines=9> */
.L_x_6111:
[----:B------:R-:W2:Y:S02]  /*2e20*/  LDG.E.U16 R2, desc[UR36][R2.64] ;  /* 0x0000002402027981 */ /* 0x000ea4000c1e1500 */
[----:B--2---:R-:W-:-:S05]  /*2e30*/  HADD2.F32 R0, -RZ, R2.H0_H0 ;  /* 0x20000002ff007230 */ /* 0x004fca0000004100 */
[----:B------:R-:W-:-:S04]  /*2e40*/  F2FP.BF16.F32.PACK_AB R0, RZ, R0 ;  /* 0x00000000ff00723e */ /* 0x000fc800000010ff */
[----:B------:R-:W-:Y:S01]  /*2e50*/  PRMT R22, R0, 0x7610, R22 ;  /* 0x0000761000167816 */ /* 0x000fe20000000016 */
[----:B------:R-:W-:Y:S06]  /*2e60*/  BRA `(.L_x_6105) ;  /* 0x0000000c001c7947 */ /* 0x000fec0003800000 */
.L_x_6110:
        /* <DEDUP_REMOVED lines=13> */
.L_x_6100:
        /* <DEDUP_REMOVED lines=14> */
.L_x_6114:
        /* <DEDUP_REMOVED lines=13> */
.L_x_6113:
        /* <DEDUP_REMOVED lines=27> */
.L_x_6116:
        /* <DEDUP_REMOVED lines=14> */
.L_x_6115:
[----:B------:R0:W5:Y:S01]  /*3380*/  LDG.E.U16 R22, desc[UR36][R2.64] ;  /* 0x0000002402167981 */ /* 0x000162000c1e1500 */
[----:B------:R-:W-:Y:S05]  /*3390*/  BRA `(.L_x_6105) ;  /* 0x0000000400d07947 */ /* 0x000fea0003800000 */
.L_x_6112:
        /* <DEDUP_REMOVED lines=13> */
.L_x_6119:
        /* <DEDUP_REMOVED lines=21> */
.L_x_6123:
[----:B------:R-:W-:Y:S05]  /*35c0*/  BSYNC.RECONVERGENT B1 ;  /* 0x0000000000017941 */ /* 0x000fea0003800200 */
.L_x_6122:
[----:B------:R-:W-:Y:S01]  /*35d0*/  IMAD.SHL.U32 R0, R0, 0x100000, RZ ;  /* 0x0010000000007824 */ /* 0x000fe200078e00ff */
[----:B------:R-:W-:-:S04]  /*35e0*/  LEA R2, R2, 0x3b800000, 0x17 ;  /* 0x3b80000002027811 */ /* 0x000fc800078eb8ff */
[----:B------:R-:W-:-:S07]  /*35f0*/  LOP3.LUT R0, R2, R0, R7, 0xfe, !PT ;  /* 0x0000000002007212 */ /* 0x000fce00078efe07 */
.L_x_6121:
[----:B------:R-:W-:Y:S05]  /*3600*/  BSYNC.RECONVERGENT B0 ;  /* 0x0000000000007941 */ /* 0x000fea0003800200 */
.L_x_6120:
[----:B------:R-:W-:-:S04]  /*3610*/  F2FP.BF16.F32.PACK_AB R0, RZ, R0 ;  /* 0x00000000ff00723e */ /* 0x000fc800000010ff */
[----:B------:R-:W-:Y:S01]  /*3620*/  PRMT R22, R0, 0x7610, R22 ;  /* 0x0000761000167816 */ /* 0x000fe20000000016 */
[----:B------:R-:W-:Y:S06]  /*3630*/  BRA `(.L_x_6105) ;  /* 0x0000000400287947 */ /* 0x000fec0003800000 */
.L_x_6118:
        /* <DEDUP_REMOVED lines=21> */
.L_x_6127:
[----:B------:R-:W-:Y:S05]  /*3790*/  BSYNC.RECONVERGENT B1 ;  /* 0x0000000000017941 */ /* 0x000fea0003800200 */
.L_x_6126:
[----:B------:R-:W-:Y:S01]  /*37a0*/  IMAD.SHL.U32 R0, R0, 0x200000, RZ ;  /* 0x0020000000007824 */ /* 0x000fe200078e00ff */
[----:B------:R-:W-:-:S04]  /*37b0*/  LEA R2, R2, 0x37800000, 0x17 ;  /* 0x3780000002027811 */ /* 0x000fc800078eb8ff */
[----:B------:R-:W-:-:S07]  /*37c0*/  LOP3.LUT R0, R2, R0, R7, 0xfe, !PT ;  /* 0x0000000002007212 */ /* 0x000fce00078efe07 */
.L_x_6125:
[----:B------:R-:W-:Y:S05]  /*37d0*/  BSYNC.RECONVERGENT B0 ;  /* 0x0000000000007941 */ /* 0x000fea0003800200 */
.L_x_6124:
[----:B------:R-:W-:-:S04]  /*37e0*/  F2FP.BF16.F32.PACK_AB R0, RZ, R0 ;  /* 0x00000000ff00723e */ /* 0x000fc800000010ff */
[----:B------:R-:W-:Y:S01]  /*37f0*/  PRMT R22, R0, 0x7610, R22 ;  /* 0x0000761000167816 */ /* 0x000fe20000000016 */
[----:B------:R-:W-:Y:S06]  /*3800*/  BRA `(.L_x_6105) ;  /* 0x0000000000b47947 */ /* 0x000fec0003800000 */
.L_x_6117:
[----:B------:R-:W-:-:S09]  /*3810*/  UISETP.NE.AND UP0, UPT, UR4, 0x1c, UPT ;  /* 0x0000001c0400788c */ /* 0x000fd2000bf05270 */
[----:B------:R-:W-:Y:S05]  /*3820*/  BRA.U !UP0, `(.L_x_6128) ;  /* 0x00000001089c7547 */ /* 0x000fea000b800000 */
[----:B------:R-:W-:-:S09]  /*3830*/  UISETP.NE.AND UP0, UPT, UR4, 0x1d, UPT ;  /* 0x0000001d0400788c */ /* 0x000fd2000bf05270 */
[----:B------:R-:W-:Y:S05]  /*3840*/  BRA.U !UP0, `(.L_x_6129) ;  /* 0x0000000108807547 */ /* 0x000fea000b800000 */
[----:B------:R-:W-:-:S09]  /*3850*/  UISETP.NE.AND UP0, UPT, UR4, 0x2c, UPT ;  /* 0x0000002c0400788c */ /* 0x000fd2000bf05270 */
[----:B------:R-:W-:Y:S05]  /*3860*/  BRA.U !UP0, `(.L_x_6130) ;  /* 0x0000000108487547 */ /* 0x000fea000b800000 */
.L_x_6104:
        /* <DEDUP_REMOVED lines=15> */
[----:B--2--5:R-:W-:Y:S05]  /*3960*/  CALL.ABS.NOINC R2 ;  /* 0x0000000002007343 */ /* 0x024fea0003c00000 */
.L_x_6131:
[----:B------:R-:W-:Y:S01]  /*3970*/  PRMT R22, RZ, 0x7610, R22 ;  /* 0x00007610ff167816 */ /* 0x000fe20000000016 */
[----:B------:R-:W-:Y:S06]  /*3980*/  BRA `(.L_x_6105) ;  /* 0x0000000000547947 */ /* 0x000fec0003800000 */
.L_x_6130:
        /* <DEDUP_REMOVED lines=8> */
.L_x_6133:
[----:B------:R-:W-:Y:S05]  /*3a10*/  BSYNC.RECONVERGENT B0 ;  /* 0x0000000000007941 */ /* 0x000fea0003800200 */
.L_x_6132:
[----:B------:R-:W-:-:S04]  /*3a20*/  F2FP.BF16.F32.PACK_AB R0, RZ, R0 ;  /* 0x00000000ff00723e */ /* 0x000fc800000010ff */
[----:B------:R-:W-:Y:S01]  /*3a30*/  PRMT R22, R0, 0x7610, R22 ;  /* 0x0000761000167816 */ /* 0x000fe20000000016 */
[----:B------:R-:W-:Y:S06]  /*3a40*/  BRA `(.L_x_6105) ;  /* 0x0000000000247947 */ /* 0x000fec0003800000 */
.L_x_6129:
[----:B------:R-:W2:Y:S02]  /*3a50*/  LDG.E.64 R2, desc[UR36][R2.64] ;  /* 0x0000002402027981 */ /* 0x000ea4000c1e1b00 */
[----:B--2---:R-:W0:Y:S02]  /*3a60*/  I2F.U64 R0, R2 ;  /* 0x0000000200007312 */ /* 0x004e240000301000 */
[----:B0-----:R-:W-:-:S04]  /*3a70*/  F2FP.BF16.F32.PACK_AB R0, RZ, R0 ;  /* 0x00000000ff00723e */ /* 0x001fc800000010ff */
[----:B------:R-:W-:Y:S01]  /*3a80*/  PRMT R22, R0, 0x7610, R22 ;  /* 0x0000761000167816 */ /* 0x000fe20000000016 */
[----:B------:R-:W-:Y:S06]  /*3a90*/  BRA `(.L_x_6105) ;  /* 0x0000000000107947 */ /* 0x000fec0003800000 */
.L_x_6128:
[----:B------:R-:W2:Y:S02]  /*3aa0*/  LDG.E R2, desc[UR36][R2.64] ;  /* 0x0000002402027981 */ /* 0x000ea4000c1e1900 */
[----:B--2---:R-:W-:-:S04]  /*3ab0*/  I2FP.F32.U32 R0, R2 ;  /* 0x0000000200007245 */ /* 0x004fc80000201000 */
[----:B------:R-:W-:-:S04]  /*3ac0*/  F2FP.BF16.F32.PACK_AB R0, RZ, R0 ;  /* 0x00000000ff00723e */ /* 0x000fc800000010ff */
[----:B------:R-:W-:-:S07]  /*3ad0*/  PRMT R22, R0, 0x7610, R22 ;  /* 0x0000761000167816 */ /* 0x000fce0000000016 */
.L_x_6105:
        /* <DEDUP_REMOVED lines=16> */
[----:B0-----:R-:W-:Y:S01]  /*3be0*/  F2FP.BF16.F32.PACK_AB R0, RZ, R0 ;  /* 0x00000000ff00723e */ /* 0x001fe200000010ff */
[----:B------:R-:W-:Y:S06]  /*3bf0*/  BRA `(.L_x_6139) ;  /* 0x0000000c00b47947 */ /* 0x000fec0003800000 */
.L_x_6137:
[----:B------:R-:W2:Y:S02]  /*3c00*/  LDG.E.U8 R2, desc[UR36][R2.64] ;  /* 0x0000002402027981 */ /* 0x000ea4000c1e1100 */
[----:B--2---:R-:W-:-:S04]  /*3c10*/  I2FP.F32.U32 R0, R2 ;  /* 0x0000000200007245 */ /* 0x004fc80000201000 */
[----:B------:R-:W-:Y:S01]  /*3c20*/  F2FP.BF16.F32.PACK_AB R0, RZ, R0 ;  /* 0x00000000ff00723e */ /* 0x000fe200000010ff */
[----:B------:R-:W-:Y:S06]  /*3c30*/  BRA `(.L_x_6139) ;  /* 0x0000000c00a47947 */ /* 0x000fec0003800000 */
.L_x_6136:
        /* <DEDUP_REMOVED lines=8> */
[----:B0-----:R-:W-:Y:S01]  /*3cc0*/  F2FP.BF16.F32.PACK_AB R0, RZ, R0 ;  /* 0x00000000ff00723e */ /* 0x001fe200000010ff */
[----:B------:R-:W-:Y:S06]  /*3cd0*/  BRA `(.L_x_6139) ;  /* 0x0000000c007c7947 */ /* 0x000fec0003800000 */
.L_x_6141:
[----:B------:R-:W2:Y:S02]  /*3ce0*/  LDG.E R2, desc[UR36][R2.64] ;  /* 0x0000002402027981 */ /* 0x000ea4000c1e1900 */
[----:B--2---:R-:W-:-:S04]  /*3cf0*/  I2FP.F32.S32 R0, R2 ;  /* 0x0000000200007245 */ /* 0x004fc80000201400 */
[----:B------:R-:W-:Y:S01]  /*3d00*/  F2FP.BF16.F32.PACK_AB R0, RZ, R0 ;  /* 0x00000000ff00723e */ /* 0x000fe200000010ff */
[----:B------:R-:W-:Y:S06]  /*3d10*/  BRA `(.L_x_6139) ;  /* 0x0000000c006c7947 */ /* 0x000fec0003800000 */
.L_x_6140:
[----:B------:R-:W2:Y:S02]  /*3d20*/  LDG.E.U16 R2, desc[UR36][R2.64] ;  /* 0x0000002402027981 */ /* 0x000ea4000c1e1500 */
[----:B--2---:R-:W0:Y:S02]  /*3d30*/  I2F.S16 R0, R2 ;  /* 0x0000000200007306 */ /* 0x004e240000101400 */
[----:B0-----:R-:W-:Y:S01]  /*3d40*/  F2FP.BF16.F32.PACK_AB R0, RZ, R0 ;  /* 0x00000000ff00723e */ /* 0x001fe200000010ff */
[----:B------:R-:W-:Y:S06]  /*3d50*/  BRA `(.L_x_6139) ;  /* 0x0000000c005c7947 */ /* 0x000fec0003800000 */
.L_x_6135:
        /* <DEDUP_REMOVED lines=9> */
.L_x_6143:
[----:B------:R-:W2:Y:S02]  /*3df0*/  LDG.E.U16 R0, desc[UR36][R2.64] ;  /* 0x0000002402007981 */ /* 0x000ea4000c1e1500 */
[----:B--2---:R-:W-:-:S05]  /*3e00*/  HADD2.F32 R0, -RZ, R0.H0_H0 ;  /* 0x20000000ff007230 */ /* 0x004fca0000004100 */
[----:B------:R-:W-:Y:S01]  /*3e10*/  F2FP.BF16.F32.PACK_AB R0, RZ, R0 ;  /* 0x00000000ff00723e */ /* 0x000fe200000010ff */
[----:B------:R-:W-:Y:S06]  /*3e20*/  BRA `(.L_x_6139) ;  /* 0x0000000c00287947 */ /* 0x000fec0003800000 */
.L_x_6142:
        /* <DEDUP_REMOVED lines=9> */
.L_x_6145:
[----:B------:R-:W2:Y:S02]  /*3ec0*/  LDG.E.U16 R2, desc[UR36][R2.64] ;  /* 0x0000002402027981 */ /* 0x000ea4000c1e1500 */
[----:B--2---:R-:W-:-:S05]  /*3ed0*/  HADD2.F32 R0, -RZ, R2.H0_H0 ;  /* 0x20000002ff007230 */ /* 0x004fca0000004100 */
[----:B------:R-:W-:Y:S01]  /*3ee0*/  F2FP.BF16.F32.PACK_AB R0, RZ, R0 ;  /* 0x00000000ff00723e */ /* 0x000fe200000010ff */
[----:B------:R-:W-:Y:S06]  /*3ef0*/  BRA `(.L_x_6139) ;  /* 0x0000000800f47947 */ /* 0x000fec0003800000 */
.L_x_6144:
        /* <DEDUP_REMOVED lines=10> */
[----:B------:R-:W-:Y:S01]  /*3fa0*/  F2FP.BF16.F32.PACK_AB R0, RZ, R0 ;  /* 0x00000000ff00723e */ /* 0x000fe200000010ff */
[----:B------:R-:W-:Y:S06]  /*3fb0*/  BRA `(.L_x_6139) ;  /* 0x0000000800c47947 */ /* 0x000fec0003800000 */
.L_x_6134:
        /* <DEDUP_REMOVED lines=11> */
[----:B------:R-:W-:Y:S01]  /*4070*/  F2FP.BF16.F32.PACK_AB R0, RZ, R0 ;  /* 0x00000000ff00723e */ /* 0x000fe200000010ff */
[----:B------:R-:W-:Y:S06]  /*4080*/  BRA `(.L_x_6139) ;  /* 0x0000000800907947 */ /* 0x000fec0003800000 */
.L_x_6148:
        /* <DEDUP_REMOVED lines=12> */
.L_x_6147:
        /* <DEDUP_REMOVED lines=27> */
.L_x_6150:
        /* <DEDUP_REMOVED lines=11> */
[----:B------:R-:W-:Y:S01]  /*43b0*/  F2FP.BF16.F32.PACK_AB R0, RZ, R0 ;  /* 0x00000000ff00723e */ /* 0x000fe200000010ff */
[----:B------:R-:W-:Y:S06]  /*43c0*/  BRA `(.L_x_6139) ;  /* 0x0000000400c07947 */ /* 0x000fec0003800000 */
.L_x_6149:
[----:B------:R0:W5:Y:S01]  /*43d0*/  LDG.E.U16 R0, desc[UR36][R2.64] ;  /* 0x0000002402007981 */ /* 0x000162000c1e1500 */
[----:B------:R-:W-:Y:S05]  /*43e0*/  BRA `(.L_x_6139) ;  /* 0x0000000400b87947 */ /* 0x000fea0003800000 */
.L_x_6146:
        /* <DEDUP_REMOVED lines=10> */
[----:B------:R-:W-:Y:S01]  /*4490*/  F2FP.BF16.F32.PACK_AB R0, RZ, R0 ;  /* 0x00000000ff00723e */ /* 0x000fe200000010ff */
[----:B------:R-:W-:Y:S06]  /*44a0*/  BRA `(.L_x_6139) ;  /* 0x0000000400887947 */ /* 0x000fec0003800000 */
.L_x_6153:
        /* <DEDUP_REMOVED lines=21> */
.L_x_6157:
[----:B------:R-:W-:Y:S05]  /*4600*/  BSYNC.RECONVERGENT B1 ;  /* 0x0000000000017941 */ /* 0x000fea0003800200 */
.L_x_6156:
[----:B------:R-:W-:Y:S01]  /*4610*/  IMAD.SHL.U32 R0, R0, 0x100000, RZ ;  /* 0x0010000000007824 */ /* 0x000fe200078e00ff */
[----:B------:R-:W-:-:S04]  /*4620*/  LEA R2, R2, 0x3b800000, 0x17 ;  /* 0x3b80000002027811 */ /* 0x000fc800078eb8ff */
[----:B------:R-:W-:-:S07]  /*4630*/  LOP3.LUT R0, R2, R0, R7, 0xfe, !PT ;  /* 0x0000000002007212 */ /* 0x000fce00078efe07 */
.L_x_6155:
[----:B------:R-:W-:Y:S05]  /*4640*/  BSYNC.RECONVERGENT B0 ;  /* 0x0000000000007941 */ /* 0x000fea0003800200 */
.L_x_6154:
[----:B------:R-:W-:Y:S01]  /*4650*/  F2FP.BF16.F32.PACK_AB R0, RZ, R0 ;  /* 0x00000000ff00723e */ /* 0x000fe200000010ff */
[----:B------:R-:W-:Y:S06]  /*4660*/  BRA `(.L_x_6139) ;  /* 0x0000000400187947 */ /* 0x000fec0003800000 */
.L_x_6152:
        /* <DEDUP_REMOVED lines=21> */
.L_x_6161:
[----:B------:R-:W-:Y:S05]  /*47c0*/  BSYNC.RECONVERGENT B1 ;  /* 0x0000000000017941 */ /* 0x000fea0003800200 */
.L_x_6160:
[----:B------:R-:W-:Y:S01]  /*47d0*/  IMAD.SHL.U32 R0, R0, 0x200000, RZ ;  /* 0x0020000000007824 */ /* 0x000fe200078e00ff */
[----:B------:R-:W-:-:S04]  /*47e0*/  LEA R2, R2, 0x37800000, 0x17 ;  /* 0x3780000002027811 */ /* 0x000fc800078eb8ff */
[----:B------:R-:W-:-:S07]  /*47f0*/  LOP3.LUT R0, R2, R0, R7, 0xfe, !PT ;  /* 0x0000000002007212 */ /* 0x000fce00078efe07 */
.L_x_6159:
[----:B------:R-:W-:Y:S05]  /*4800*/  BSYNC.RECONVERGENT B0 ;  /* 0x0000000000007941 */ /* 0x000fea0003800200 */
.L_x_6158:
[----:B------:R-:W-:Y:S01]  /*4810*/  F2FP.BF16.F32.PACK_AB R0, RZ, R0 ;  /* 0x00000000ff00723e */ /* 0x000fe200000010ff */
[----:B------:R-:W-:Y:S06]  /*4820*/  BRA `(.L_x_6139) ;  /* 0x0000000000a87947 */ /* 0x000fec0003800000 */
.L_x_6151:
[----:B------:R-:W-:-:S09]  /*4830*/  UISETP.NE.AND UP0, UPT, UR4, 0x1c, UPT ;  /* 0x0000001c0400788c */ /* 0x000fd2000bf05270 */
[----:B------:R-:W-:Y:S05]  /*4840*/  BRA.U !UP0, `(.L_x_6162) ;  /* 0x0000000108947547 */ /* 0x000fea000b800000 */
[----:B------:R-:W-:-:S09]  /*4850*/  UISETP.NE.AND UP0, UPT, UR4, 0x1d, UPT ;  /* 0x0000001d0400788c */ /* 0x000fd2000bf05270 */
[----:B------:R-:W-:Y:S05]  /*4860*/  BRA.U !UP0, `(.L_x_6163) ;  /* 0x00000001087c7547 */ /* 0x000fea000b800000 */
[----:B------:R-:W-:-:S09]  /*4870*/  UISETP.NE.AND UP0, UPT, UR4, 0x2c, UPT ;  /* 0x0000002c0400788c */ /* 0x000fd2000bf05270 */
[----:B------:R-:W-:Y:S05]  /*4880*/  BRA.U !UP0, `(.L_x_6164) ;  /* 0x0000000108487547 */ /* 0x000fea000b800000 */
.L_x_6138:
        /* <DEDUP_REMOVED lines=16> */
.L_x_6165:
[----:B------:R-:W-:Y:S01]  /*4990*/  PRMT R0, RZ, 0x7610, R0 ;  /* 0x00007610ff007816 */ /* 0x000fe20000000000 */
[----:B------:R-:W-:Y:S06]  /*49a0*/  BRA `(.L_x_6139) ;  /* 0x0000000000487947 */ /* 0x000fec0003800000 */
.L_x_6164:
        /* <DEDUP_REMOVED lines=8> */
.L_x_6167:
[----:B------:R-:W-:Y:S05]  /*4a30*/  BSYNC.RECONVERGENT B0 ;  /* 0x0000000000007941 */ /* 0x000fea0003800200 */
.L_x_6166:
[----:B------:R-:W-:Y:S01]  /*4a40*/  F2FP.BF16.F32.PACK_AB R0, RZ, R0 ;  /* 0x00000000ff00723e */ /* 0x000fe200000010ff */
[----:B------:R-:W-:Y:S06]  /*4a50*/  BRA `(.L_x_6139) ;  /* 0x00000000001c7947 */ /* 0x000fec0003800000 */
.L_x_6163:
[----:B------:R-:W2:Y:S02]  /*4a60*/  LDG.E.64 R2, desc[UR36][R2.64] ;  /* 0x0000002402027981 */ /* 0x000ea4000c1e1b00 */
[----:B--2---:R-:W0:Y:S02]  /*4a70*/  I2F.U64 R0, R2 ;  /* 0x0000000200007312 */ /* 0x004e240000301000 */
[----:B0-----:R-:W-:Y:S01]  /*4a80*/  F2FP.BF16.F32.PACK_AB R0, RZ, R0 ;  /* 0x00000000ff00723e */ /* 0x001fe200000010ff */
[----:B------:R-:W-:Y:S06]  /*4a90*/  BRA `(.L_x_6139) ;  /* 0x00000000000c7947 */ /* 0x000fec0003800000 */
.L_x_6162:
[----:B------:R-:W2:Y:S02]  /*4aa0*/  LDG.E R2, desc[UR36][R2.64] ;  /* 0x0000002402027981 */ /* 0x000ea4000c1e1900 */
[----:B--2---:R-:W-:-:S04]  /*4ab0*/  I2FP.F32.U32 R0, R2 ;  /* 0x0000000200007245 */ /* 0x004fc80000201000 */
[----:B------:R-:W-:-:S07]  /*4ac0*/  F2FP.BF16.F32.PACK_AB R0, RZ, R0 ;  /* 0x00000000ff00723e */ /* 0x000fce00000010ff */
.L_x_6139:
[----:B-----5:R-:W-:Y:S01]  /*4ad0*/  IMAD.U32 R22, R22, 0x10000, RZ ;  /* 0x0001000016167824 */ /* 0x020fe200078e00ff */
[----:B------:R-:W1:Y:S01]  /*4ae0*/  LDCU.64 UR6, c[0x0][0x648] ;  /* 0x0000c900ff0677ac */ /* 0x000e620008000a00 */
[----:B------:R-:W-:Y:S02]  /*4af0*/  IMAD.U32 R5, R0, 0x10000, RZ ;  /* 0x0001000000057824 */ /* 0x000fe400078e00ff */
[----:B0-----:R-:W-:Y:S01]  /*4b00*/  FADD.FTZ R2, -R22, 1 ;  /* 0x3f80000016027421 */ /* 0x001fe20000010100 */
[----:B------:R-:W-:Y:S02]  /*4b10*/  IMAD.U32 R18, R18, 0x10000, RZ ;  /* 0x0001000012127824 */ /* 0x000fe400078e00ff */
[----:B------:R-:W-:Y:S01]  /*4b20*/  FADD.FTZ R5, R22, -R5 ;  /* 0x8000000516057221 */ /* 0x000fe20000010000 */
[----:B------:R-:W-:Y:S02]  /*4b30*/  UPRMT UR4, UR44, 0x9910, URZ ;  /* 0x000099102c047896 */ /* 0x000fe400080000ff */
[----:B------:R-:W0:Y:S02]  /*4b40*/  F2F.BF16.F32 R2, R2 ;  /* 0x0000000200027304 */ /* 0x000e240000202000 */
[----:B------:R-:W-:-:S06]  /*4b50*/  UISETP.GT.AND UP0, UPT, UR4, 0x9, UPT ;  /* 0x000000090400788c */ /* 0x000fcc000bf04270 */
[----:B------:R-:W2:Y:S01]  /*4b60*/  F2F.BF16.F32 R5, R5 ;  /* 0x0000000500057304 */ /* 0x000ea20000202000 */
[----:B0-----:R-:W-:-:S04]  /*4b70*/  IMAD.U32 R3, R2, 0x10000, RZ ;  /* 0x0001000002037824 */ /* 0x001fc800078e00ff */
[----:B------:R-:W-:Y:S01]  /*4b80*/  FMUL.FTZ R3, R22, R3 ;  /* 0x0000000316037220 */ /* 0x000fe20000410000 */
[----:B--2---:R-:W-:-:S05]  /*4b90*/  IMAD.U32 R7, R5, 0x10000, RZ ;  /* 0x0001000005077824 */ /* 0x004fca00078e00ff */
[----:B------:R-:W0:Y:S01]  /*4ba0*/  F2F.BF16.F32 R3, R3 ;  /* 0x0000000300037304 */ /* 0x000e220000202000 */
[----:B------:R-:W-:-:S07]  /*4bb0*/  FMUL.FTZ R7, R18, R7 ;  /* 0x0000000712077220 */ /* 0x000fce0000410000 */
[----:B------:R-:W2:Y:S01]  /*4bc0*/  F2F.BF16.F32 R7, R7 ;  /* 0x0000000700077304 */ /* 0x000ea20000202000 */
[----:B0-----:R-:W-:-:S04]  /*4bd0*/  SHF.L.U32 R0, R3, 0x10, RZ ;  /* 0x0000001003007819 */ /* 0x001fc800000006ff */
[----:B------:R-:W-:Y:S01]  /*4be0*/  FMNMX.FTZ R0, R0, 1.0018652574217412621e-12, !PT ;  /* 0x2b8d000000007809 */ /* 0x000fe20007810000 */
[----:B--2---:R-:W-:-:S05]  /*4bf0*/  IMAD.U32 R2, R7, 0x10000, RZ ;  /* 0x0001000007027824 */ /* 0x004fca00078e00ff */
[----:B------:R-:W0:Y:S02]  /*4c00*/  F2F.BF16.F32 R0, R0 ;  /* 0x0000000000007304 */ /* 0x000e240000202000 */
[----:B0-----:R-:W-:-:S06]  /*4c10*/  IMAD.U32 R4, R0, 0x10000, RZ ;  /* 0x0001000000047824 */ /* 0x001fcc00078e00ff */
[----:B------:R-:W0:Y:S02]  /*4c20*/  MUFU.RCP R3, R4 ;  /* 0x0000000400037308 */ /* 0x000e240000001000 */
[----:B0-----:R-:W-:Y:S01]  /*4c30*/  FMUL.FTZ R5, R2, R3 ;  /* 0x0000000302057220 */ /* 0x001fe20000410000 */
[----:B-1----:R-:W-:-:S05]  /*4c40*/  IADD3 R2, P0, PT, R16, UR6, RZ ;  /* 0x0000000610027c10 */ /* 0x002fca000ff1e0ff */
[----:B------:R-:W0:Y:S01]  /*4c50*/  F2F.BF16.F32 R5, R5 ;  /* 0x0000000500057304 */ /* 0x000e220000202000 */
[----:B------:R-:W-:Y:S01]  /*4c60*/  IMAD.X R3, RZ, RZ, UR7, P0 ;  /* 0x00000007ff037e24 */ /* 0x000fe200080e06ff */
        /* <DEDUP_REMOVED lines=9> */
[----:B0-----:R-:W-:-:S04]  /*4d00*/  IMAD.U32 R0, R5, 0x10000, RZ ;  /* 0x0001000005007824 */ /* 0x001fc800078e00ff */
[----:B------:R-:W0:Y:S02]  /*4d10*/  F2I.FTZ.TRUNC.NTZ R5, R0 ;  /* 0x0000000000057305 */ /* 0x000e24000021f100 */
[----:B0-----:R0:W-:Y:S01]  /*4d20*/  STG.E.U8 desc[UR36][R2.64], R5 ;  /* 0x0000000502007986 */ /* 0x0011e2000c101124 */
[----:B------:R-:W-:Y:S05]  /*4d30*/  BRA `(.L_x_6173) ;  /* 0x0000000c00807947 */ /* 0x000fea0003800000 */
.L_x_6171:
[----:B0-----:R-:W-:-:S06]  /*4d40*/  IMAD.U32 R5, R5, 0x10000, RZ ;  /* 0x0001000005057824 */ /* 0x001fcc00078e00ff */
[----:B------:R-:W0:Y:S02]  /*4d50*/  F2I.S64.TRUNC R4, R5 ;  /* 0x0000000500047311 */ /* 0x000e24000020d900 */
[----:B0-----:R0:W-:Y:S01]  /*4d60*/  STG.E.U8 desc[UR36][R2.64], R4 ;  /* 0x0000000402007986 */ /* 0x0011e2000c101124 */
[----:B------:R-:W-:Y:S05]  /*4d70*/  BRA `(.L_x_6173) ;  /* 0x0000000c00707947 */ /* 0x000fea0003800000 */
.L_x_6170:
[----:B------:R-:W-:-:S09]  /*4d80*/  UISETP.NE.AND UP0, UPT, UR4, 0x2, UPT ;  /* 0x000000020400788c */ /* 0x000fd2000bf05270 */
[----:B------:R-:W-:Y:S05]  /*4d90*/  BRA.U !UP0, `(.L_x_6174) ;  /* 0x0000000108307547 */ /* 0x000fea000b800000 */
[----:B------:R-:W-:-:S09]  /*4da0*/  UISETP.NE.AND UP0, UPT, UR4, 0x3, UPT ;  /* 0x000000030400788c */ /* 0x000fd2000bf05270 */
[----:B------:R-:W-:Y:S05]  /*4db0*/  BRA.U !UP0, `(.L_x_6175) ;  /* 0x0000000108187547 */ /* 0x000fea000b800000 */
[----:B------:R-:W-:-:S09]  /*4dc0*/  UISETP.NE.AND UP0, UPT, UR4, 0x4, UPT ;  /* 0x000000040400788c */ /* 0x000fd2000bf05270 */
[----:B------:R-:W-:Y:S05]  /*4dd0*/  BRA.U UP0, `(.L_x_6172) ;  /* 0x0000000900b87547 */ /* 0x000fea000b800000 */
[----:B0-----:R-:W-:-:S06]  /*4de0*/  IMAD.U32 R5, R5, 0x10000, RZ ;  /* 0x0001000005057824 */ /* 0x001fcc00078e00ff */
[----:B------:R-:W0:Y:S02]  /*4df0*/  F2I.S64.TRUNC R4, R5 ;  /* 0x0000000500047311 */ /* 0x000e24000020d900 */
[----:B0-----:R0:W-:Y:S01]  /*4e00*/  STG.E.64 desc[UR36][R2.64], R4 ;  /* 0x0000000402007986 */ /* 0x0011e2000c101b24 */
[----:B------:R-:W-:Y:S05]  /*4e10*/  BRA `(.L_x_6173) ;  /* 0x0000000c00487947 */ /* 0x000fea0003800000 */
.L_x_6175:
[----:B0-----:R-:W-:-:S06]  /*4e20*/  IMAD.U32 R5, R5, 0x10000, RZ ;  /* 0x0001000005057824 */ /* 0x001fcc00078e00ff */
[----:B------:R-:W0:Y:S02]  /*4e30*/  F2I.FTZ.TRUNC.NTZ R5, R5 ;  /* 0x0000000500057305 */ /* 0x000e24000021f100 */
[----:B0-----:R0:W-:Y:S01]  /*4e40*/  STG.E desc[UR36][R2.64], R5 ;  /* 0x0000000502007986 */ /* 0x0011e2000c101924 */
[----:B------:R-:W-:Y:S05]  /*4e50*/  BRA `(.L_x_6173) ;  /* 0x0000000c00387947 */ /* 0x000fea0003800000 */
.L_x_6174:
[----:B0-----:R-:W-:-:S06]  /*4e60*/  IMAD.U32 R5, R5, 0x10000, RZ ;  /* 0x0001000005057824 */ /* 0x001fcc00078e00ff */
[----:B------:R-:W0:Y:S02]  /*4e70*/  F2I.FTZ.TRUNC.NTZ R5, R5 ;  /* 0x0000000500057305 */ /* 0x000e24000021f100 */
[----:B0-----:R0:W-:Y:S01]  /*4e80*/  STG.E.U16 desc[UR36][R2.64], R5 ;  /* 0x0000000502007986 */ /* 0x0011e2000c101524 */
[----:B------:R-:W-:Y:S05]  /*4e90*/  BRA `(.L_x_6173) ;  /* 0x0000000c00287947 */ /* 0x000fea0003800000 */
.L_x_6169:
[----:B------:R-:W-:-:S09]  /*4ea0*/  UISETP.GT.AND UP0, UPT, UR4, 0x6, UPT ;  /* 0x000000060400788c */ /* 0x000fd2000bf04270 */
[----:B------:R-:W-:Y:S05]  /*4eb0*/  BRA.U UP0, `(.L_x_6176) ;  /* 0x00000001002c7547 */ /* 0x000fea000b800000 */
[----:B------:R-:W-:-:S09]  /*4ec0*/  UISETP.NE.AND UP0, UPT, UR4, 0x5, UPT ;  /* 0x000000050400788c */ /* 0x000fd2000bf05270 */
[----:B------:R-:W-:Y:S05]  /*4ed0*/  BRA.U !UP0, `(.L_x_6177) ;  /* 0x0000000108147547 */ /* 0x000fea000b800000 */
[----:B------:R-:W-:-:S09]  /*4ee0*/  UISETP.NE.AND UP0, UPT, UR4, 0x6, UPT ;  /* 0x000000060400788c */ /* 0x000fd2000bf05270 */
[----:B------:R-:W-:Y:S05]  /*4ef0*/  BRA.U UP0, `(.L_x_6172) ;  /* 0x0000000900707547 */ /* 0x000fea000b800000 */
[----:B0-----:R-:W-:-:S05]  /*4f00*/  SHF.L.U32 R5, R5, 0x10, RZ ;  /* 0x0000001005057819 */ /* 0x001fca00000006ff */
[----:B------:R0:W-:Y:S01]  /*4f10*/  STG.E desc[UR36][R2.64], R5 ;  /* 0x0000000502007986 */ /* 0x0001e2000c101924 */
[----:B------:R-:W-:Y:S05]  /*4f20*/  BRA `(.L_x_6173) ;  /* 0x0000000c00047947 */ /* 0x000fea0003800000 */
.L_x_6177:
[----:B0-----:R-:W-:-:S05]  /*4f30*/  IMAD.U32 R0, R5, 0x10000, RZ ;  /* 0x0001000005007824 */ /* 0x001fca00078e00ff */
[----:B------:R-:W-:-:S05]  /*4f40*/  F2FP.F16.F32.PACK_AB R0, RZ, R0 ;  /* 0x00000000ff00723e */ /* 0x000fca00000000ff */
[----:B------:R0:W-:Y:S01]  /*4f50*/  STG.E.U16 desc[UR36][R2.64], R0 ;  /* 0x0000000002007986 */ /* 0x0001e2000c101524 */
[----:B------:R-:W-:Y:S05]  /*4f60*/  BRA `(.L_x_6173) ;  /* 0x0000000800f47947 */ /* 0x000fea0003800000 */
.L_x_6176:
[----:B------:R-:W-:-:S09]  /*4f70*/  UISETP.NE.AND UP0, UPT, UR4, 0x7, UPT ;  /* 0x000000070400788c */ /* 0x000fd2000bf05270 */
[----:B------:R-:W-:Y:S05]  /*4f80*/  BRA.U !UP0, `(.L_x_6178) ;  /* 0x0000000108347547 */ /* 0x000fea000b800000 */
[----:B------:R-:W-:-:S09]  /*4f90*/  UISETP.NE.AND UP0, UPT, UR4, 0x8, UPT ;  /* 0x000000080400788c */ /* 0x000fd2000bf05270 */
[----:B------:R-:W-:Y:S05]  /*4fa0*/  BRA.U !UP0, `(.L_x_6179) ;  /* 0x0000000108187547 */ /* 0x000fea000b800000 */
[----:B------:R-:W-:-:S09]  /*4fb0*/  UISETP.NE.AND UP0, UPT, UR4, 0x9, UPT ;  /* 0x000000090400788c */ /* 0x000fd2000bf05270 */
[----:B------:R-:W-:Y:S05]  /*4fc0*/  BRA.U UP0, `(.L_x_6172) ;  /* 0x00000009003c7547 */ /* 0x000fea000b800000 */
[----:B0-----:R-:W-:Y:S02]  /*4fd0*/  IMAD.U32 R4, R5, 0x10000, RZ ;  /* 0x0001000005047824 */ /* 0x001fe400078e00ff */
[----:B------:R-:W-:-:S05]  /*4fe0*/  IMAD.MOV.U32 R5, RZ, RZ, RZ ;  /* 0x000000ffff057224 */ /* 0x000fca00078e00ff */
[----:B------:R0:W-:Y:S01]  /*4ff0*/  STG.E.64 desc[UR36][R2.64], R4 ;  /* 0x0000000402007986 */ /* 0x0001e2000c101b24 */
[----:B------:R-:W-:Y:S05]  /*5000*/  BRA `(.L_x_6173) ;  /* 0x0000000800cc7947 */ /* 0x000fea0003800000 */
.L_x_6179:
[----:B0-----:R-:W-:-:S05]  /*5010*/  IMAD.U32 R5, R5, 0x10000, RZ ;  /* 0x0001000005057824 */ /* 0x001fca00078e00ff */
[----:B------:R-:W-:-:S04]  /*5020*/  F2FP.F16.F32.PACK_AB R5, RZ, R5 ;  /* 0x00000005ff05723e */ /* 0x000fc800000000ff */
[----:B------:R-:W-:-:S05]  /*5030*/  PRMT R5, R5, 0x5410, RZ ;  /* 0x0000541005057816 */ /* 0x000fca00000000ff */
[----:B------:R0:W-:Y:S01]  /*5040*/  STG.E desc[UR36][R2.64], R5 ;  /* 0x0000000502007986 */ /* 0x0001e2000c101924 */
[----:B------:R-:W-:Y:S05]  /*5050*/  BRA `(.L_x_6173) ;  /* 0x0000000800b87947 */ /* 0x000fea0003800000 */
.L_x_6178:
[----:B0-----:R-:W-:-:S04]  /*5060*/  IMAD.U32 R4, R5, 0x10000, RZ ;  /* 0x0001000005047824 */ /* 0x001fc800078e00ff */
[----:B------:R-:W-:-:S06]  /*5070*/  FMUL.FTZ R4, R4, 1 ;  /* 0x3f80000004047820 */ /* 0x000fcc0000410000 */
[----:B------:R-:W0:Y:S02]  /*5080*/  F2F.F64.F32 R4, R4 ;  /* 0x0000000400047310 */ /* 0x000e240000201800 */
[----:B0-----:R0:W-:Y:S01]  /*5090*/  STG.E.64 desc[UR36][R2.64], R4 ;  /* 0x0000000402007986 */ /* 0x0011e2000c101b24 */
[----:B------:R-:W-:Y:S05]  /*50a0*/  BRA `(.L_x_6173) ;  /* 0x0000000800a47947 */ /* 0x000fea0003800000 */
.L_x_6168:
        /* <DEDUP_REMOVED lines=8> */
[----:B0-----:R-:W-:-:S05]  /*5130*/  IMAD.U32 R5, R5, 0x10000, RZ ;  /* 0x0001000005057824 */ /* 0x001fca00078e00ff */
[----:B------:R-:W-:-:S04]  /*5140*/  FSETP.NEU.FTZ.AND P0, PT, R5, RZ, PT ;  /* 0x000000ff0500720b */ /* 0x000fc80003f1d000 */
[----:B------:R-:W-:-:S05]  /*5150*/  SEL R5, RZ, 0x1, !P0 ;  /* 0x00000001ff057807 */ /* 0x000fca0004000000 */
[----:B------:R0:W-:Y:S01]  /*5160*/  STG.E.U8 desc[UR36][R2.64], R5 ;  /* 0x0000000502007986 */ /* 0x0001e2000c101124 */
[----:B------:R-:W-:Y:S05]  /*5170*/  BRA `(.L_x_6173) ;  /* 0x0000000800707947 */ /* 0x000fea0003800000 */
.L_x_6182:
[----:B0-----:R-:W-:Y:S01]  /*5180*/  IMAD.U32 R5, R5, 0x10000, RZ ;  /* 0x0001000005057824 */ /* 0x001fe200078e00ff */
[----:B------:R-:W-:-:S03]  /*5190*/  CS2R R6, SRZ ;  /* 0x0000000000067805 */ /* 0x000fc6000001ff00 */
[----:B------:R-:W-:-:S06]  /*51a0*/  FMUL.FTZ R5, R5, 1 ;  /* 0x3f80000005057820 */ /* 0x000fcc0000410000 */
[----:B------:R-:W0:Y:S02]  /*51b0*/  F2F.F64.F32 R4, R5 ;  /* 0x0000000500047310 */ /* 0x000e240000201800 */
[----:B0-----:R0:W-:Y:S01]  /*51c0*/  STG.E.128 desc[UR36][R2.64], R4 ;  /* 0x0000000402007986 */ /* 0x0011e2000c101d24 */
[----:B------:R-:W-:Y:S05]  /*51d0*/  BRA `(.L_x_6173) ;  /* 0x0000000800587947 */ /* 0x000fea0003800000 */
.L_x_6181:
[----:B------:R-:W-:-:S09]  /*51e0*/  UISETP.NE.AND UP0, UPT, UR4, 0xf, UPT ;  /* 0x0000000f0400788c */ /* 0x000fd2000bf05270 */
[----:B------:R-:W-:Y:S05]  /*51f0*/  BRA.U !UP0, `(.L_x_6183) ;  /* 0x0000000108a07547 */ /* 0x000fea000b800000 */
[----:B------:R-:W-:-:S09]  /*5200*/  UISETP.NE.AND UP0, UPT, UR4, 0x17, UPT ;  /* 0x000000170400788c */ /* 0x000fd2000bf05270 */
[----:B------:R-:W-:Y:S05]  /*5210*/  BRA.U !UP0, `(.L_x_6184) ;  /* 0x00000001084c7547 */ /* 0x000fea000b800000 */
[----:B------:R-:W-:-:S09]  /*5220*/  UISETP.NE.AND UP0, UPT, UR4, 0x18, UPT ;  /* 0x000000180400788c */ /* 0x000fd2000bf05270 */
[----:B------:R-:W-:Y:S05]  /*5230*/  BRA.U UP0, `(.L_x_6172) ;  /* 0x0000000500a07547 */ /* 0x000fea000b800000 */
[----:B0-----:R-:W-:Y:S01]  /*5240*/  IMAD.U32 R7, R5, 0x10000, RZ ;  /* 0x0001000005077824 */ /* 0x001fe200078e00ff */
        /* <DEDUP_REMOVED lines=12> */
.L_x_6186:
[----:B------:R-:W-:Y:S05]  /*5310*/  BSYNC.RECONVERGENT B0 ;  /* 0x0000000000007941 */ /* 0x000fea0003800200 */
.L_x_6185:
[----:B------:R-:W-:-:S05]  /*5320*/  LOP3.LUT R5, R0, 0x80, R5, 0xf8, !PT ;  /* 0x0000008000057812 */ /* 0x000fca00078ef805 */
[----:B------:R0:W-:Y:S01]  /*5330*/  STG.E.U8 desc[UR36][R2.64], R5 ;  /* 0x0000000502007986 */ /* 0x0001e2000c101124 */
[----:B------:R-:W-:Y:S05]  /*5340*/  BRA `(.L_x_6173) ;  /* 0x0000000400fc7947 */ /* 0x000fea0003800000 */
.L_x_6184:
[----:B0-----:R-:W-:Y:S01]  /*5350*/  IMAD.U32 R7, R5, 0x10000, RZ ;  /* 0x0001000005077824 */ /* 0x001fe200078e00ff */
        /* <DEDUP_REMOVED lines=10> */
[----:B------:R-:W-:Y:S01]  /*5400*/  @P0 LOP3.LUT R4, R0, 0x1, RZ, 0xc0, !PT ;  /* 0x0000000100040812 */ /* 0x000fe200078ec0ff */
[----:B------:R-:W-:-:S03]  /*5410*/  @!P0 FADD.FTZ R0, R6, 128 ;  /* 0x4300000006008421 */ /* 0x000fc60000010000 */
[----:B------:R-:W-:-:S04]  /*5420*/  @P0 IADD3 R4, PT, PT, R7, 0x80fffff, R4 ;  /* 0x080fffff07040810 */ /* 0x000fc80007ffe004 */
[----:B------:R-:W-:-:S07]  /*5430*/  @P0 SHF.R.U32.HI R0, RZ, 0x15, R4 ;  /* 0x00000015ff000819 */ /* 0x000fce0000011604 */
.L_x_6188:
[----:B------:R-:W-:Y:S05]  /*5440*/  BSYNC.RECONVERGENT B0 ;  /* 0x0000000000007941 */ /* 0x000fea0003800200 */
.L_x_6187:
[----:B------:R-:W-:-:S05]  /*5450*/  LOP3.LUT R5, R0, 0x80, R5, 0xf8, !PT ;  /* 0x0000008000057812 */ /* 0x000fca00078ef805 */
[----:B------:R0:W-:Y:S01]  /*5460*/  STG.E.U8 desc[UR36][R2.64], R5 ;  /* 0x0000000502007986 */ /* 0x0001e2000c101124 */
[----:B------:R-:W-:Y:S05]  /*5470*/  BRA `(.L_x_6173) ;  /* 0x0000000400b07947 */ /* 0x000fea0003800000 */
.L_x_6183:
[----:B0-----:R0:W-:Y:S01]  /*5480*/  STG.E.U16 desc[UR36][R2.64], R5 ;  /* 0x0000000502007986 */ /* 0x0011e2000c101524 */
[----:B------:R-:W-:Y:S05]  /*5490*/  BRA `(.L_x_6173) ;  /* 0x0000000400a87947 */ /* 0x000fea0003800000 */
.L_x_6180:
        /* <DEDUP_REMOVED lines=8> */
[----:B0-----:R-:W-:-:S06]  /*5520*/  IMAD.U32 R5, R5, 0x10000, RZ ;  /* 0x0001000005057824 */ /* 0x001fcc00078e00ff */
[----:B------:R-:W0:Y:S02]  /*5530*/  F2I.FTZ.U32.TRUNC.NTZ R5, R5 ;  /* 0x0000000500057305 */ /* 0x000e24000021f000 */
[----:B0-----:R4:W-:Y:S01]  /*5540*/  STG.E.U16 desc[UR36][R2.64], R5 ;  /* 0x0000000502007986 */ /* 0x0019e2000c101524 */
[----:B------:R-:W-:Y:S05]  /*5550*/  BRA `(.L_x_6173) ;  /* 0x0000000400787947 */ /* 0x000fea0003800000 */
.L_x_6191:
[----:B0-----:R-:W-:Y:S01]  /*5560*/  IMAD.U32 R5, R5, 0x10000, RZ ;  /* 0x0001000005057824 */ /* 0x001fe200078e00ff */
        /* <DEDUP_REMOVED lines=12> */
.L_x_6194:
[----:B------:R-:W-:-:S04]  /*5630*/  SHF.R.U32.HI R0, RZ, 0x14, R5 ;  /* 0x00000014ff007819 */ /* 0x000fc80000011605 */
[----:B------:R-:W-:-:S04]  /*5640*/  LOP3.LUT R0, R0, 0x1, RZ, 0xc0, !PT ;  /* 0x0000000100007812 */ /* 0x000fc800078ec0ff */
[----:B------:R-:W-:-:S04]  /*5650*/  IADD3 R0, PT, PT, R5, 0x487ffff, R0 ;  /* 0x0487ffff05007810 */ /* 0x000fc80007ffe000 */
[----:B------:R-:W-:-:S04]  /*5660*/  SHF.R.U32.HI R0, RZ, 0x14, R0 ;  /* 0x00000014ff007819 */ /* 0x000fc80000011600 */
[----:B------:R-:W-:-:S07]  /*5670*/  LOP3.LUT R4, R0, 0xff, RZ, 0xc0, !PT ;  /* 0x000000ff00047812 */ /* 0x000fce00078ec0ff */
.L_x_6195:
[----:B------:R-:W-:-:S04]  /*5680*/  SHF.R.U32.HI R5, RZ, 0x18, R5 ;  /* 0x00000018ff057819 */ /* 0x000fc80000011605 */
[----:B------:R-:W-:-:S04]  /*5690*/  LOP3.LUT R4, R4, 0x80, R5, 0xf8, !PT ;  /* 0x0000008004047812 */ /* 0x000fc800078ef805 */
[----:B------:R-:W-:-:S07]  /*56a0*/  PRMT R0, R4, 0x7610, R0 ;  /* 0x0000761004007816 */ /* 0x000fce0000000000 */
.L_x_6193:
[----:B------:R-:W-:Y:S05]  /*56b0*/  BSYNC.RECONVERGENT B0 ;  /* 0x0000000000007941 */ /* 0x000fea0003800200 */
.L_x_6192:
[----:B------:R3:W-:Y:S01]  /*56c0*/  STG.E.U8 desc[UR36][R2.64], R0 ;  /* 0x0000000002007986 */ /* 0x0007e2000c101124 */
[----:B------:R-:W-:Y:S05]  /*56d0*/  BRA `(.L_x_6173) ;  /* 0x0000000400187947 */ /* 0x000fea0003800000 */
.L_x_6190:
        /* <DEDUP_REMOVED lines=13> */
.L_x_6198:
[----:B------:R-:W-:-:S04]  /*57b0*/  SHF.R.U32.HI R0, RZ, 0x15, R5 ;  /* 0x00000015ff007819 */ /* 0x000fc80000011605 */
[----:B------:R-:W-:-:S04]  /*57c0*/  LOP3.LUT R0, R0, 0x1, RZ, 0xc0, !PT ;  /* 0x0000000100007812 */ /* 0x000fc800078ec0ff */
[----:B------:R-:W-:-:S04]  /*57d0*/  IADD3 R0, PT, PT, R5, 0x88fffff, R0 ;  /* 0x088fffff05007810 */ /* 0x000fc80007ffe000 */
[----:B------:R-:W-:-:S04]  /*57e0*/  SHF.R.U32.HI R0, RZ, 0x15, R0 ;  /* 0x00000015ff007819 */ /* 0x000fc80000011600 */
[----:B------:R-:W-:-:S07]  /*57f0*/  LOP3.LUT R4, R0, 0xff, RZ, 0xc0, !PT ;  /* 0x000000ff00047812 */ /* 0x000fce00078ec0ff */
.L_x_6199:
[----:B------:R-:W-:-:S04]  /*5800*/  SHF.R.U32.HI R5, RZ, 0x18, R5 ;  /* 0x00000018ff057819 */ /* 0x000fc80000011605 */
[----:B------:R-:W-:-:S04]  /*5810*/  LOP3.LUT R4, R4, 0x80, R5, 0xf8, !PT ;  /* 0x0000008004047812 */ /* 0x000fc800078ef805 */
[----:B------:R-:W-:-:S07]  /*5820*/  PRMT R0, R4, 0x7610, R0 ;  /* 0x0000761004007816 */ /* 0x000fce0000000000 */
.L_x_6197:
[----:B------:R-:W-:Y:S05]  /*5830*/  BSYNC.RECONVERGENT B0 ;  /* 0x0000000000007941 */ /* 0x000fea0003800200 */
.L_x_6196:
[----:B------:R0:W-:Y:S01]  /*5840*/  STG.E.U8 desc[UR36][R2.64], R0 ;  /* 0x0000000002007986 */ /* 0x0001e2000c101124 */
[----:B------:R-:W-:Y:S05]  /*5850*/  BRA `(.L_x_6173) ;  /* 0x0000000000b87947 */ /* 0x000fea0003800000 */
.L_x_6189:
[----:B------:R-:W-:-:S09]  /*5860*/  UISETP.NE.AND UP0, UPT, UR4, 0x1c, UPT ;  /* 0x0000001c0400788c */ /* 0x000fd2000bf05270 */
[----:B------:R-:W-:Y:S05]  /*5870*/  BRA.U !UP0, `(.L_x_6200) ;  /* 0x0000000108a47547 */ /* 0x000fea000b800000 */
[----:B------:R-:W-:-:S09]  /*5880*/  UISETP.NE.AND UP0, UPT, UR4, 0x1d, UPT ;  /* 0x0000001d0400788c */ /* 0x000fd2000bf05270 */
[----:B------:R-:W-:Y:S05]  /*5890*/  BRA.U !UP0, `(.L_x_6201) ;  /* 0x00000001088c7547 */ /* 0x000fea000b800000 */
[----:B------:R-:W-:-:S09]  /*58a0*/  UISETP.NE.AND UP0, UPT, UR4, 0x2c, UPT ;  /* 0x0000002c0400788c */ /* 0x000fd2000bf05270 */
[----:B------:R-:W-:Y:S05]  /*58b0*/  BRA.U !UP0, `(.L_x_6202) ;  /* 0x0000000108447547 */ /* 0x000fea000b800000 */
.L_x_6172:
[----:B------:R-:W-:Y:S01]  /*58c0*/  MOV R0, 0x0 ;  /* 0x0000000000007802 */ /* 0x000fe20000000f00 */
[----:B------:R-:W1:Y:S01]  /*58d0*/  LDCU.64 UR6, c[0x4][0x310] ;  /* 0x01006200ff0677ac */ /* 0x000e620008000a00 */
[----:B------:R-:W-:Y:S02]  /*58e0*/  IMAD.MOV.U32 R8, RZ, RZ, 0x65 ;  /* 0x00000065ff087424 */ /* 0x000fe400078e00ff */
[----:B------:R2:W3:Y:S01]  /*58f0*/  LDC.64 R2, c[0x4][R0] ;  /* 0x0100000000027b82 */ /* 0x0004e20000000a00 */
[----:B------:R-:W4:Y:S01]  /*5900*/  LDCU.64 UR8, c[0x4][0x318] ;  /* 0x01006300ff0877ac */ /* 0x000f220008000a00 */
[----:B------:R-:W-:Y:S02]  /*5910*/  IMAD.MOV.U32 R12, RZ, RZ, 0x1 ;  /* 0x00000001ff0c7424 */ /* 0x000fe400078e00ff */
[----:B------:R-:W-:Y:S01]  /*5920*/  IMAD.MOV.U32 R13, RZ, RZ, RZ ;  /* 0x000000ffff0d7224 */ /* 0x000fe200078e00ff */
[----:B------:R-:W5:Y:S01]  /*5930*/  LDCU.64 UR4, c[0x4][0x60] ;  /* 0x01000c00ff0477ac */ /* 0x000f620008000a00 */
[----:B-1----:R-:W-:-:S02]  /*5940*/  IMAD.U32 R4, RZ, RZ, UR6 ;  /* 0x00000006ff047e24 */ /* 0x002fc4000f8e00ff */
[----:B0-----:R-:W-:Y:S02]  /*5950*/  IMAD.U32 R5, RZ, RZ, UR7 ;  /* 0x00000007ff057e24 */ /* 0x001fe4000f8e00ff */
[----:B----4-:R-:W-:Y:S02]  /*5960*/  IMAD.U32 R6, RZ, RZ, UR8 ;  /* 0x00000008ff067e24 */ /* 0x010fe4000f8e00ff */
[----:B------:R-:W-:Y:S02]  /*5970*/  IMAD.U32 R7, RZ, RZ, UR9 ;  /* 0x00000009ff077e24 */ /* 0x000fe4000f8e00ff */
[----:B-----5:R-:W-:Y:S01]  /*5980*/  IMAD.U32 R10, RZ, RZ, UR4 ;  /* 0x00000004ff0a7e24 */ /* 0x020fe2000f8e00ff */
[----:B--2---:R-:W-:-:S07]  /*5990*/  MOV R11, UR5 ;  /* 0x00000005000b7c02 */ /* 0x004fce0008000f00 */
[----:B------:R-:W-:-:S07]  /*59a0*/  LEPC R20, `(.L_x_6203) ;  /* 0x000000001014794e */ /* 0x000fce0000000000 */
[----:B---3--:R-:W-:Y:S05]  /*59b0*/  CALL.ABS.NOINC R2 ;  /* 0x0000000002007343 */ /* 0x008fea0003c00000 */
.L_x_6203:
[----:B------:R-:W-:Y:S05]  /*59c0*/  BRA `(.L_x_6173) ;  /* 0x00000000005c7947 */ /* 0x000fea0003800000 */
.L_x_6202:
[----:B0-----:R-:W-:-:S05]  /*59d0*/  IMAD.U32 R5, R5, 0x10000, RZ ;  /* 0x0001000005057824 */ /* 0x001fca00078e00ff */
        /* <DEDUP_REMOVED lines=15> */
.L_x_6201:
[----:B0-----:R-:W-:-:S06]  /*5ad0*/  IMAD.U32 R5, R5, 0x10000, RZ ;  /* 0x0001000005057824 */ /* 0x001fcc00078e00ff */
[----:B------:R-:W0:Y:S02]  /*5ae0*/  F2I.U64.TRUNC R4, R5 ;  /* 0x0000000500047311 */ /* 0x000e24000020d800 */
[----:B0-----:R1:W-:Y:S01]  /*5af0*/  STG.E.64 desc[UR36][R2.64], R4 ;  /* 0x0000000402007986 */ /* 0x0013e2000c101b24 */
[----:B------:R-:W-:Y:S05]  /*5b00*/  BRA `(.L_x_6173) ;  /* 0x00000000000c7947 */ /* 0x000fea0003800000 */
.L_x_6200:
[----:B0-----:R-:W-:-:S06]  /*5b10*/  IMAD.U32 R5, R5, 0x10000, RZ ;  /* 0x0001000005057824 */ /* 0x001fcc00078e00ff */
[----:B------:R-:W0:Y:S02]  /*5b20*/  F2I.FTZ.U32.TRUNC.NTZ R5, R5 ;  /* 0x0000000500057305 */ /* 0x000e24000021f000 */
[----:B0-----:R0:W-:Y:S02]  /*5b30*/  STG.E desc[UR36][R2.64], R5 ;  /* 0x0000000502007986 */ /* 0x0011e4000c101924 */
.L_x_6173:
[----:B------:R-:W-:-:S07]  /*5b40*/  IADD3 R17, PT, PT, R17, 0x80, RZ ;  /* 0x0000008011117810 */ /* 0x000fce0007ffe0ff */
.L_x_6064:
[----:B------:R-:W-:Y:S05]  /*5b50*/  BSYNC.RECONVERGENT B6 ;  /* 0x0000000000067941 */ /* 0x000fea0003800200 */
.L_x_6063:
[----:B------:R-:W5:Y:S01]  /*5b60*/  LDCU UR4, c[0x0][0x380] ;  /* 0x00007000ff0477ac */ /* 0x000f620008000800 */
[----:B------:R-:W-:Y:S01]  /*5b70*/  BSSY.RECONVERGENT B6, `(.L_x_6204) ;  /* 0x00005a5000067945 */ /* 0x000fe20003800200 */
[----:B-----5:R-:W-:-:S13]  /*5b80*/  ISETP.GE.AND P0, PT, R17, UR4, PT ;  /* 0x0000000411007c0c */ /* 0x020fda000bf06270 */
[----:B------:R-:W-:Y:S05]  /*5b90*/  @P0 BRA `(.L_x_6205) ;  /* 0x0000005800880947 */ /* 0x000fea0003800000 */
[----:B------:R-:W5:Y:S01]  /*5ba0*/  LDCU UR4, c[0x0][0x388] ;  /* 0x00007100ff0477ac */ /* 0x000f620008000800 */
[----:B------:R-:W-:Y:S02]  /*5bb0*/  IMAD.MOV.U32 R19, RZ, RZ, RZ ;  /* 0x000000ffff137224 */ /* 0x000fe400078e00ff */
[----:B------:R-:W-:Y:S02]  /*5bc0*/  IMAD.MOV.U32 R22, RZ, RZ, RZ ;  /* 0x000000ffff167224 */ /* 0x000fe400078e00ff */
[----:B0--3--:R-:W-:Y:S02]  /*5bd0*/  IMAD.MOV.U32 R0, RZ, RZ, RZ ;  /* 0x000000ffff007224 */ /* 0x009fe400078e00ff */
[----:B------:R-:W-:Y:S01]  /*5be0*/  IMAD.MOV.U32 R16, RZ, RZ, RZ ;  /* 0x000000ffff107224 */ /* 0x000fe200078e00ff */
[----:B-----5:R-:W-:-:S09]  /*5bf0*/  UISETP.NE.AND UP0, UPT, UR4, URZ, UPT ;  /* 0x000000ff0400728c */ /* 0x020fd2000bf05270 */
[----:B------:R-:W-:Y:S05]  /*5c00*/  BRA.U !UP0, `(.L_x_6206) ;  /* 0x0000001508d47547 */ /* 0x000fea000b800000 */
[----:B------:R-:W1:Y:S01]  /*5c10*/  LDCU.64 UR4, c[0x0][0x390] ;  /* 0x00007200ff0477ac */ /* 0x000e620008000a00 */
[----:B------:R-:W-:Y:S01]  /*5c20*/  IMAD.MOV.U32 R16, RZ, RZ, RZ ;  /* 0x000000ffff107224 */ /* 0x000fe200078e00ff */
[----:B------:R-:W0:Y:S01]  /*5c30*/  LDCU UR6, c[0x0][0x38c] ;  /* 0x00007180ff0677ac */ /* 0x000e220008000800 */
[----:B------:R-:W3:Y:S01]  /*5c40*/  LDCU.64 UR8, c[0x0][0x4b8] ;  /* 0x00009700ff0877ac */ /* 0x000ee20008000a00 */
[----:B------:R-:W5:Y:S01]  /*5c50*/  LDCU.64 UR10, c[0x0][0x4c0] ;  /* 0x00009800ff0a77ac */ /* 0x000f620008000a00 */
[----:B------:R-:W-:Y:S01]  /*5c60*/  UISETP.NE.AND UP0, UPT, UR42, URZ, UPT ;  /* 0x000000ff2a00728c */ /* 0x000fe2000bf05270 */
[----:B-12-4-:R-:W-:-:S05]  /*5c70*/  IMAD.HI.U32 R2, R17, UR4, R16 ;  /* 0x0000000411027c27 */ /* 0x016fca000f8e0010 */
[----:B------:R-:W-:-:S05]  /*5c80*/  SHF.R.U32.HI R3, RZ, UR5, R2 ;  /* 0x00000005ff037c19 */ /* 0x000fca0008011602 */
[----:B------:R-:W-:-:S04]  /*5c90*/  IMAD.MOV R0, RZ, RZ, -R3 ;  /* 0x000000ffff007224 */ /* 0x000fc800078e0a03 */
[----:B0-----:R-:W-:-:S04]  /*5ca0*/  IMAD R19, R0, UR6, R17 ;  /* 0x0000000600137c24 */ /* 0x001fc8000f8e0211 */
[C---:B---3--:R-:W-:Y:S02]  /*5cb0*/  IMAD R16, R19.reuse, UR8, RZ ;  /* 0x0000000813107c24 */ /* 0x048fe4000f8e02ff */
[C---:B------:R-:W-:Y:S02]  /*5cc0*/  IMAD R0, R19.reuse, UR9, RZ ;  /* 0x0000000913007c24 */ /* 0x040fe4000f8e02ff */
[C---:B-----5:R-:W-:Y:S02]  /*5cd0*/  IMAD R22, R19.reuse, UR10, RZ ;  /* 0x0000000a13167c24 */ /* 0x060fe4000f8e02ff */
        /* <DEDUP_REMOVED lines=360> */
.L_x_6206:
[----:B------:R-:W1:Y:S01]  /*7360*/  LDCU.64 UR6, c[0x0][0x650] ;  /* 0x0000ca00ff0677ac */ /* 0x000e620008000a00 */
[----:B------:R-:W-:-:S04]  /*7370*/  UPRMT UR4, UR40, 0x9910, URZ ;  /* 0x0000991028047896 */ /* 0x000fc800080000ff */
[----:B------:R-:W-:Y:S01]  /*7380*/  UISETP.GT.AND UP0, UPT, UR4, 0x9, UPT ;  /* 0x000000090400788c */ /* 0x000fe2000bf04270 */
[----:B-12-4-:R-:W-:-:S04]  /*7390*/  IADD3 R2, P0, PT, R0, UR6, RZ ;  /* 0x0000000600027c10 */ /* 0x016fc8000ff1e0ff */
        /* <DEDUP_REMOVED lines=15> */
.L_x_6210:
[----:B------:R-:W2:Y:S02]  /*7490*/  LDG.E.U8 R2, desc[UR36][R2.64] ;  /* 0x0000002402027981 */ /* 0x000ea4000c1e1100 */
[----:B--2---:R-:W-:-:S04]  /*74a0*/  I2FP.F32.U32 R0, R2 ;  /* 0x0000000200007245 */ /* 0x004fc80000201000 */
[----:B------:R-:W-:-:S04]  /*74b0*/  F2FP.BF16.F32.PACK_AB R0, RZ, R0 ;  /* 0x00000000ff00723e */ /* 0x000fc800000010ff */
[----:B------:R-:W-:Y:S01]  /*74c0*/  PRMT R18, R0, 0x7610, R18 ;  /* 0x0000761000127816 */ /* 0x000fe20000000012 */
[----:B------:R-:W-:Y:S06]  /*74d0*/  BRA `(.L_x_6212) ;  /* 0x0000000c00e07947 */ /* 0x000fec0003800000 */
.L_x_6209:
        /* <DEDUP_REMOVED lines=11> */
.L_x_6214:
[----:B------:R-:W2:Y:S02]  /*7590*/  LDG.E R2, desc[UR36][R2.64] ;  /* 0x0000002402027981 */ /* 0x000ea4000c1e1900 */
[----:B--2---:R-:W-:-:S04]  /*75a0*/  I2FP.F32.S32 R0, R2 ;  /* 0x0000000200007245 */ /* 0x004fc80000201400 */
[----:B------:R-:W-:-:S04]  /*75b0*/  F2FP.BF16.F32.PACK_AB R0, RZ, R0 ;  /* 0x00000000ff00723e */ /* 0x000fc800000010ff */
[----:B------:R-:W-:Y:S01]  /*75c0*/  PRMT R18, R0, 0x7610, R18 ;  /* 0x0000761000127816 */ /* 0x000fe20000000012 */
[----:B------:R-:W-:Y:S06]  /*75d0*/  BRA `(.L_x_6212) ;  /* 0x0000000c00a07947 */ /* 0x000fec0003800000 */
.L_x_6213:
[----:B------:R-:W2:Y:S02]  /*75e0*/  LDG.E.U16 R2, desc[UR36][R2.64] ;  /* 0x0000002402027981 */ /* 0x000ea4000c1e1500 */
[----:B--2---:R-:W0:Y:S02]  /*75f0*/  I2F.S16 R0, R2 ;  /* 0x0000000200007306 */ /* 0x004e240000101400 */
[----:B0-----:R-:W-:-:S04]  /*7600*/  F2FP.BF16.F32.PACK_AB R0, RZ, R0 ;  /* 0x00000000ff00723e */ /* 0x001fc800000010ff */
[----:B------:R-:W-:Y:S01]  /*7610*/  PRMT R18, R0, 0x7610, R18 ;  /* 0x0000761000127816 */ /* 0x000fe20000000012 */
[----:B------:R-:W-:Y:S06]  /*7620*/  BRA `(.L_x_6212) ;  /* 0x0000000c008c7947 */ /* 0x000fec0003800000 */
.L_x_6208:
        /* <DEDUP_REMOVED lines=9> */
.L_x_6216:
[----:B------:R-:W2:Y:S02]  /*76c0*/  LDG.E.U16 R0, desc[UR36][R2.64] ;  /* 0x0000002402007981 */ /* 0x000ea4000c1e1500 */
[----:B--2---:R-:W-:-:S05]  /*76d0*/  HADD2.F32 R0, -RZ, R0.H0_H0 ;  /* 0x20000000ff007230 */ /* 0x004fca0000004100 */
[----:B------:R-:W-:-:S04]  /*76e0*/  F2FP.BF16.F32.PACK_AB R0, RZ, R0 ;  /* 0x00000000ff00723e */ /* 0x000fc800000010ff */
[----:B------:R-:W-:Y:S01]  /*76f0*/  PRMT R18, R0, 0x7610, R18 ;  /* 0x0000761000127816 */ /* 0x000fe20000000012 */
[----:B------:R-:W-:Y:S06]  /*7700*/  BRA `(.L_x_6212) ;  /* 0x0000000c00547947 */ /* 0x000fec0003800000 */
.L_x_6215:
        /* <DEDUP_REMOVED lines=9> */
.L_x_6218:
[----:B------:R-:W2:Y:S02]  /*77a0*/  LDG.E.U16 R2, desc[UR36][R2.64] ;  /* 0x0000002402027981 */ /* 0x000ea4000c1e1500 */
[----:B--2---:R-:W-:-:S05]  /*77b0*/  HADD2.F32 R0, -RZ, R2.H0_H0 ;  /* 0x20000002ff007230 */ /* 0x004fca0000004100 */
[----:B------:R-:W-:-:S04]  /*77c0*/  F2FP.BF16.F32.PACK_AB R0, RZ, R0 ;  /* 0x00000000ff00723e */ /* 0x000fc800000010ff */
[----:B------:R-:W-:Y:S01]  /*77d0*/  PRMT R18, R0, 0x7610, R18 ;  /* 0x0000761000127816 */ /* 0x000fe20000000012 */
[----:B------:R-:W-:Y:S06]  /*77e0*/  BRA `(.L_x_6212) ;  /* 0x0000000c001c7947 */ /* 0x000fec0003800000 */
.L_x_6217:
        /* <DEDUP_REMOVED lines=13> */
.L_x_6207:
        /* <DEDUP_REMOVED lines=14> */
.L_x_6221:
        /* <DEDUP_REMOVED lines=13> */
.L_x_6220:
        /* <DEDUP_REMOVED lines=27> */
.L_x_6223:
        /* <DEDUP_REMOVED lines=14> */
.L_x_6222:
[----:B------:R0:W5:Y:S01]  /*7d00*/  LDG.E.U16 R18, desc[UR36][R2.64] ;  /* 0x0000002402127981 */ /* 0x000162000c1e1500 */
[----:B------:R-:W-:Y:S05]  /*7d10*/  BRA `(.L_x_6212) ;  /* 0x0000000400d07947 */ /* 0x000fea0003800000 */
.L_x_6219:
        /* <DEDUP_REMOVED lines=13> */
.L_x_6226:
        /* <DEDUP_REMOVED lines=21> */
.L_x_6230:
[----:B------:R-:W-:Y:S05]  /*7f40*/  BSYNC.RECONVERGENT B1 ;  /* 0x0000000000017941 */ /* 0x000fea0003800200 */
.L_x_6229:
[----:B------:R-:W-:Y:S01]  /*7f50*/  IMAD.SHL.U32 R0, R0, 0x100000, RZ ;  /* 0x0010000000007824 */ /* 0x000fe200078e00ff */
[----:B------:R-:W-:-:S04]  /*7f60*/  LEA R2, R2, 0x3b800000, 0x17 ;  /* 0x3b80000002027811 */ /* 0x000fc800078eb8ff */
[----:B------:R-:W-:-:S07]  /*7f70*/  LOP3.LUT R0, R2, R0, R7, 0xfe, !PT ;  /* 0x0000000002007212 */ /* 0x000fce00078efe07 */
.L_x_6228:
[----:B------:R-:W-:Y:S05]  /*7f80*/  BSYNC.RECONVERGENT B0 ;  /* 0x0000000000007941 */ /* 0x000fea0003800200 */
.L_x_6227:
[----:B------:R-:W-:-:S04]  /*7f90*/  F2FP.BF16.F32.PACK_AB R0, RZ, R0 ;  /* 0x00000000ff00723e */ /* 0x000fc800000010ff */
[----:B------:R-:W-:Y:S01]  /*7fa0*/  PRMT R18, R0, 0x7610, R18 ;  /* 0x0000761000127816 */ /* 0x000fe20000000012 */
[----:B------:R-:W-:Y:S06]  /*7fb0*/  BRA `(.L_x_6212) ;  /* 0x0000000400287947 */ /* 0x000fec0003800000 */
.L_x_6225:
        /* <DEDUP_REMOVED lines=21> */
.L_x_6234:
[----:B------:R-:W-:Y:S05]  /*8110*/  BSYNC.RECONVERGENT B1 ;  /* 0x0000000000017941 */ /* 0x000fea0003800200 */
.L_x_6233:
[----:B------:R-:W-:Y:S01]  /*8120*/  IMAD.SHL.U32 R0, R0, 0x200000, RZ ;  /* 0x0020000000007824 */ /* 0x000fe200078e00ff */
[----:B------:R-:W-:-:S04]  /*8130*/  LEA R2, R2, 0x37800000, 0x17 ;  /* 0x3780000002027811 */ /* 0x000fc800078eb8ff */
[----:B------:R-:W-:-:S07]  /*8140*/  LOP3.LUT R0, R2, R0, R7, 0xfe, !PT ;  /* 0x0000000002007212 */ /* 0x000fce00078efe07 */
.L_x_6232:
[----:B------:R-:W-:Y:S05]  /*8150*/  BSYNC.RECONVERGENT B0 ;  /* 0x0000000000007941 */ /* 0x000fea0003800200 */
.L_x_6231:
[----:B------:R-:W-:-:S04]  /*8160*/  F2FP.BF16.F32.PACK_AB R0, RZ, R0 ;  /* 0x00000000ff00723e */ /* 0x000fc800000010ff */
[----:B------:R-:W-:Y:S01]  /*8170*/  PRMT R18, R0, 0x7610, R18 ;  /* 0x0000761000127816 */ /* 0x000fe20000000012 */
[----:B------:R-:W-:Y:S06]  /*8180*/  BRA `(.L_x_6212) ;  /* 0x0000000000b47947 */ /* 0x000fec0003800000 */
.L_x_6224:
        /* <DEDUP_REMOVED lines=14> */
.L_x_6238:
[----:B------:R-:W-:Y:S05]  /*8270*/  BSYNC.RECONVERGENT B0 ;  /* 0x0000000000007941 */ /* 0x000fea0003800200 */
.L_x_6237:
[----:B------:R-:W-:-:S04]  /*8280*/  F2FP.BF16.F32.PACK_AB R0, RZ, R0 ;  /* 0x00000000ff00723e */ /* 0x000fc800000010ff */
[----:B------:R-:W-:Y:S01]  /*8290*/  PRMT R18, R0, 0x7610, R18 ;  /* 0x0000761000127816 */ /* 0x000fe20000000012 */
[----:B------:R-:W-:Y:S06]  /*82a0*/  BRA `(.L_x_6212) ;  /* 0x00000000006c7947 */ /* 0x000fec0003800000 */
.L_x_6211:
        /* <DEDUP_REMOVED lines=16> */
.L_x_6239:
[----:B------:R-:W-:Y:S01]  /*83b0*/  PRMT R18, RZ, 0x7610, R18 ;  /* 0x00007610ff127816 */ /* 0x000fe20000000012 */
[----:B------:R-:W-:Y:S06]  /*83c0*/  BRA `(.L_x_6212) ;  /* 0x0000000000247947 */ /* 0x000fec0003800000 */
.L_x_6236:
[----:B------:R-:W2:Y:S02]  /*83d0*/  LDG.E.64 R2, desc[UR36][R2.64] ;  /* 0x0000002402027981 */ /* 0x000ea4000c1e1b00 */
[----:B--2---:R-:W0:Y:S02]  /*83e0*/  I2F.U64 R0, R2 ;  /* 0x0000000200007312 */ /* 0x004e240000301000 */
[----:B0-----:R-:W-:-:S04]  /*83f0*/  F2FP.BF16.F32.PACK_AB R0, RZ, R0 ;  /* 0x00000000ff00723e */ /* 0x001fc800000010ff */
[----:B------:R-:W-:Y:S01]  /*8400*/  PRMT R18, R0, 0x7610, R18 ;  /* 0x0000761000127816 */ /* 0x000fe20000000012 */
[----:B------:R-:W-:Y:S06]  /*8410*/  BRA `(.L_x_6212) ;  /* 0x0000000000107947 */ /* 0x000fec0003800000 */
.L_x_6235:
[----:B------:R-:W2:Y:S02]  /*8420*/  LDG.E R2, desc[UR36][R2.64] ;  /* 0x0000002402027981 */ /* 0x000ea4000c1e1900 */
[----:B--2---:R-:W-:-:S04]  /*8430*/  I2FP.F32.U32 R0, R2 ;  /* 0x0000000200007245 */ /* 0x004fc80000201000 */
[----:B------:R-:W-:-:S04]  /*8440*/  F2FP.BF16.F32.PACK_AB R0, RZ, R0 ;  /* 0x00000000ff00723e */ /* 0x000fc800000010ff */
[----:B------:R-:W-:-:S07]  /*8450*/  PRMT R18, R0, 0x7610, R18 ;  /* 0x0000761000127816 */ /* 0x000fce0000000012 */
.L_x_6212:
        /* <DEDUP_REMOVED lines=19> */
.L_x_6243:
[----:B------:R-:W2:Y:S02]  /*8590*/  LDG.E.U8 R2, desc[UR36][R2.64] ;  /* 0x0000002402027981 */ /* 0x000ea4000c1e1100 */
[----:B--2---:R-:W-:-:S04]  /*85a0*/  I2FP.F32.U32 R0, R2 ;  /* 0x0000000200007245 */ /* 0x004fc80000201000 */
[----:B------:R-:W-:-:S04]  /*85b0*/  F2FP.BF16.F32.PACK_AB R0, RZ, R0 ;  /* 0x00000000ff00723e */ /* 0x000fc800000010ff */
[----:B------:R-:W-:Y:S01]  /*85c0*/  PRMT R22, R0, 0x7610, R22 ;  /* 0x0000761000167816 */ /* 0x000fe20000000016 */
[----:B------:R-:W-:Y:S06]  /*85d0*/  BRA `(.L_x_6245) ;  /* 0x0000000c00e07947 */ /* 0x000fec0003800000 */
.L_x_6242:
        /* <DEDUP_REMOVED lines=11> */
.L_x_6247:
[----:B------:R-:W2:Y:S02]  /*8690*/  LDG.E R2, desc[UR36][R2.64] ;  /* 0x0000002402027981 */ /* 0x000ea4000c1e1900 */
[----:B--2---:R-:W-:-:S04]  /*86a0*/  I2FP.F32.S32 R0, R2 ;  /* 0x0000000200007245 */ /* 0x004fc80000201400 */
[----:B------:R-:W-:-:S04]  /*86b0*/  F2FP.BF16.F32.PACK_AB R0, RZ, R0 ;  /* 0x00000000ff00723e */ /* 0x000fc800000010ff */
[----:B------:R-:W-:Y:S01]  /*86c0*/  PRMT R22, R0, 0x7610, R22 ;  /* 0x0000761000167816 */ /* 0x000fe20000000016 */
[----:B------:R-:W-:Y:S06]  /*86d0*/  BRA `(.L_x_6245) ;  /* 0x0000000c00a07947 */ /* 0x000fec0003800000 */
.L_x_6246:
[----:B------:R-:W2:Y:S02]  /*86e0*/  LDG.E.U16 R2, desc[UR36][R2.64] ;  /* 0x0000002402027981 */ /* 0x000ea4000c1e1500 */
[----:B--2---:R-:W0:Y:S02]  /*86f0*/  I2F.S16 R0, R2 ;  /* 0x0000000200007306 */ /* 0x004e240000101400 */
[----:B0-----:R-:W-:-:S04]  /*8700*/  F2FP.BF16.F32.PACK_AB R0, RZ, R0 ;  /* 0x00000000ff00723e */ /* 0x001fc800000010ff */
[----:B------:R-:W-:Y:S01]  /*8710*/  PRMT R22, R0, 0x7610, R22 ;  /* 0x0000761000167816 */ /* 0x000fe20000000016 */
[----:B------:R-:W-:Y:S06]  /*8720*/  BRA `(.L_x_6245) ;  /* 0x0000000c008c7947 */ /* 0x000fec0003800000 */
.L_x_6241:
        /* <DEDUP_REMOVED lines=9> */
.L_x_6249:
[----:B------:R-:W2:Y:S02]  /*87c0*/  LDG.E.U16 R0, desc[UR36][R2.64] ;  /* 0x0000002402007981 */ /* 0x000ea4000c1e1500 */
[----:B--2---:R-:W-:-:S05]  /*87d0*/  HADD2.F32 R0, -RZ, R0.H0_H0 ;  /* 0x20000000ff007230 */ /* 0x004fca0000004100 */
[----:B------:R-:W-:-:S04]  /*87e0*/  F2FP.BF16.F32.PACK_AB R0, RZ, R0 ;  /* 0x00000000ff00723e */ /* 0x000fc800000010ff */
[----:B------:R-:W-:Y:S01]  /*87f0*/  PRMT R22, R0, 0x7610, R22 ;  /* 0x0000761000167816 */ /* 0x000fe20000000016 */
[----:B------:R-:W-:Y:S06]  /*8800*/  BRA `(.L_x_6245) ;  /* 0x0000000c00547947 */ /* 0x000fec0003800000 */
.L_x_6248:
        /* <DEDUP_REMOVED lines=9> */
.L_x_6251:
[----:B------:R-:W2:Y:S02]  /*88a0*/  LDG.E.U16 R2, desc[UR36][R2.64] ;  /* 0x0000002402027981 */ /* 0x000ea4000c1e1500 */
[----:B--2---:R-:W-:-:S05]  /*88b0*/  HADD2.F32 R0, -RZ, R2.H0_H0 ;  /* 0x20000002ff007230 */ /* 0x004fca0000004100 */
[----:B------:R-:W-:-:S04]  /*88c0*/  F2FP.BF16.F32.PACK_AB R0, RZ, R0 ;  /* 0x00000000ff00723e */ /* 0x000fc800000010ff */
[----:B------:R-:W-:Y:S01]  /*88d0*/  PRMT R22, R0, 0x7610, R22 ;  /* 0x0000761000167816 */ /* 0x000fe20000000016 */
[----:B------:R-:W-:Y:S06]  /*88e0*/  BRA `(.L_x_6245) ;  /* 0x0000000c001c7947 */ /* 0x000fec0003800000 */
.L_x_6250:
        /* <DEDUP_REMOVED lines=13> */
.L_x_6240:
        /* <DEDUP_REMOVED lines=14> */
.L_x_6254:
        /* <DEDUP_REMOVED lines=13> */
.L_x_6253:
        /* <DEDUP_REMOVED lines=27> */
.L_x_6256:
        /* <DEDUP_REMOVED lines=14> */
.L_x_6255:
[----:B------:R0:W5:Y:S01]  /*8e00*/  LDG.E.U16 R22, desc[UR36][R2.64] ;  /* 0x0000002402167981 */ /* 0x000162000c1e1500 */
[----:B------:R-:W-:Y:S05]  /*8e10*/  BRA `(.L_x_6245) ;  /* 0x0000000400d07947 */ /* 0x000fea0003800000 */
.L_x_6252:
        /* <DEDUP_REMOVED lines=13> */
.L_x_6259:
        /* <DEDUP_REMOVED lines=21> */
.L_x_6263:
[----:B------:R-:W-:Y:S05]  /*9040*/  BSYNC.RECONVERGENT B1 ;  /* 0x0000000000017941 */ /* 0x000fea0003800200 */
.L_x_6262:
[----:B------:R-:W-:Y:S01]  /*9050*/  IMAD.SHL.U32 R0, R0, 0x100000, RZ ;  /* 0x0010000000007824 */ /* 0x000fe200078e00ff */
[----:B------:R-:W-:-:S04]  /*9060*/  LEA R2, R2, 0x3b800000, 0x17 ;  /* 0x3b80000002027811 */ /* 0x000fc800078eb8ff */
[----:B------:R-:W-:-:S07]  /*9070*/  LOP3.LUT R0, R2, R0, R7, 0xfe, !PT ;  /* 0x0000000002007212 */ /* 0x000fce00078efe07 */
.L_x_6261:
[----:B------:R-:W-:Y:S05]  /*9080*/  BSYNC.RECONVERGENT B0 ;  /* 0x0000000000007941 */ /* 0x000fea0003800200 */
.L_x_6260:
[----:B------:R-:W-:-:S04]  /*9090*/  F2FP.BF16.F32.PACK_AB R0, RZ, R0 ;  /* 0x00000000ff00723e */ /* 0x000fc800000010ff */
[----:B------:R-:W-:Y:S01]  /*90a0*/  PRMT R22, R0, 0x7610, R22 ;  /* 0x0000761000167816 */ /* 0x000fe20000000016 */
[----:B------:R-:W-:Y:S06]  /*90b0*/  BRA `(.L_x_6245) ;  /* 0x0000000400287947 */ /* 0x000fec0003800000 */
.L_x_6258:
        /* <DEDUP_REMOVED lines=21> */
.L_x_6267:
[----:B------:R-:W-:Y:S05]  /*9210*/  BSYNC.RECONVERGENT B1 ;  /* 0x0000000000017941 */ /* 0x000fea0003800200 */
.L_x_6266:
[----:B------:R-:W-:Y:S01]  /*9220*/  IMAD.SHL.U32 R0, R0, 0x200000, RZ ;  /* 0x0020000000007824 */ /* 0x000fe200078e00ff */
[----:B------:R-:W-:-:S04]  /*9230*/  LEA R2, R2, 0x37800000, 0x17 ;  /* 0x3780000002027811 */ /* 0x000fc800078eb8ff */
[----:B------:R-:W-:-:S07]  /*9240*/  LOP3.LUT R0, R2, R0, R7, 0xfe, !PT ;  /* 0x0000000002007212 */ /* 0x000fce00078efe07 */
.L_x_6265:
[----:B------:R-:W-:Y:S05]  /*9250*/  BSYNC.RECONVERGENT B0 ;  /* 0x0000000000007941 */ /* 0x000fea0003800200 */
.L_x_6264:
[----:B------:R-:W-:-:S04]  /*9260*/  F2FP.BF16.F32.PACK_AB R0, RZ, R0 ;  /* 0x00000000ff00723e */ /* 0x000fc800000010ff */
[----:B------:R-:W-:Y:S01]  /*9270*/  PRMT R22, R0, 0x7610, R22 ;  /* 0x0000761000167816 */ /* 0x000fe20000000016 */
[----:B------:R-:W-:Y:S06]  /*9280*/  BRA `(.L_x_6245) ;  /* 0x0000000000b47947 */ /* 0x000fec0003800000 */
.L_x_6257:
        /* <DEDUP_REMOVED lines=14> */
.L_x_6271:
[----:B------:R-:W-:Y:S05]  /*9370*/  BSYNC.RECONVERGENT B0 ;  /* 0x0000000000007941 */ /* 0x000fea0003800200 */
.L_x_6270:
[----:B------:R-:W-:-:S04]  /*9380*/  F2FP.BF16.F32.PACK_AB R0, RZ, R0 ;  /* 0x00000000ff00723e */ /* 0x000fc800000010ff */
[----:B------:R-:W-:Y:S01]  /*9390*/  PRMT R22, R0, 0x7610, R22 ;  /* 0x0000761000167816 */ /* 0x000fe20000000016 */
[----:B------:R-:W-:Y:S06]  /*93a0*/  BRA `(.L_x_6245) ;  /* 0x00000000006c7947 */ /* 0x000fec0003800000 */
.L_x_6244:
        /* <DEDUP_REMOVED lines=16> */
.L_x_6272:
[----:B------:R-:W-:Y:S01]  /*94b0*/  PRMT R22, RZ, 0x7610, R22 ;  /* 0x00007610ff167816 */ /* 0x000fe20000000016 */
[----:B------:R-:W-:Y:S06]  /*94c0*/  BRA `(.L_x_6245) ;  /* 0x0000000000247947 */ /* 0x000fec0003800000 */
.L_x_6269:
[----:B------:R-:W2:Y:S02]  /*94d0*/  LDG.E.64 R2, desc[UR36][R2.64] ;  /* 0x0000002402027981 */ /* 0x000ea4000c1e1b00 */
[----:B--2---:R-:W0:Y:S02]  /*94e0*/  I2F.U64 R0, R2 ;  /* 0x0000000200007312 */ /* 0x004e240000301000 */
[----:B0-----:R-:W-:-:S04]  /*94f0*/  F2FP.BF16.F32.PACK_AB R0, RZ, R0 ;  /* 0x00000000ff00723e */ /* 0x001fc800000010ff */
[----:B------:R-:W-:Y:S01]  /*9500*/  PRMT R22, R0, 0x7610, R22 ;  /* 0x0000761000167816 */ /* 0x000fe20000000016 */
[----:B------:R-:W-:Y:S06]  /*9510*/  BRA `(.L_x_6245) ;  /* 0x0000000000107947 */ /* 0x000fec0003800000 */
.L_x_6268:
[----:B------:R-:W2:Y:S02]  /*9520*/  LDG.E R2, desc[UR36][R2.64] ;  /* 0x0000002402027981 */ /* 0x000ea4000c1e1900 */
[----:B--2---:R-:W-:-:S04]  /*9530*/  I2FP.F32.U32 R0, R2 ;  /* 0x0000000200007245 */ /* 0x004fc80000201000 */
[----:B------:R-:W-:-:S04]  /*9540*/  F2FP.BF16.F32.PACK_AB R0, RZ, R0 ;  /* 0x00000000ff00723e */ /* 0x000fc800000010ff */
[----:B------:R-:W-:-:S07]  /*9550*/  PRMT R22, R0, 0x7610, R22 ;  /* 0x0000761000167816 */ /* 0x000fce0000000016 */
.L_x_6245:
        /* <DEDUP_REMOVED lines=18> */
.L_x_6276:
[----:B------:R-:W2:Y:S02]  /*9680*/  LDG.E.U8 R2, desc[UR36][R2.64] ;  /* 0x0000002402027981 */ /* 0x000ea4000c1e1100 */
[----:B--2---:R-:W-:-:S04]  /*9690*/  I2FP.F32.U32 R0, R2 ;  /* 0x0000000200007245 */ /* 0x004fc80000201000 */
[----:B------:R-:W-:Y:S01]  /*96a0*/  F2FP.BF16.F32.PACK_AB R0, RZ, R0 ;  /* 0x00000000ff00723e */ /* 0x000fe200000010ff */
[----:B------:R-:W-:Y:S06]  /*96b0*/  BRA `(.L_x_6278) ;  /* 0x0000000c00a47947 */ /* 0x000fec0003800000 */
.L_x_6275:
        /* <DEDUP_REMOVED lines=10> */
.L_x_6280:
[----:B------:R-:W2:Y:S02]  /*9760*/  LDG.E R2, desc[UR36][R2.64] ;  /* 0x0000002402027981 */ /* 0x000ea4000c1e1900 */
[----:B--2---:R-:W-:-:S04]  /*9770*/  I2FP.F32.S32 R0, R2 ;  /* 0x0000000200007245 */ /* 0x004fc80000201400 */
[----:B------:R-:W-:Y:S01]  /*9780*/  F2FP.BF16.F32.PACK_AB R0, RZ, R0 ;  /* 0x00000000ff00723e */ /* 0x000fe200000010ff */
[----:B------:R-:W-:Y:S06]  /*9790*/  BRA `(.L_x_6278) ;  /* 0x0000000c006c7947 */ /* 0x000fec0003800000 */
.L_x_6279:
[----:B------:R-:W2:Y:S02]  /*97a0*/  LDG.E.U16 R2, desc[UR36][R2.64] ;  /* 0x0000002402027981 */ /* 0x000ea4000c1e1500 */
[----:B--2---:R-:W0:Y:S02]  /*97b0*/  I2F.S16 R0, R2 ;  /* 0x0000000200007306 */ /* 0x004e240000101400 */
[----:B0-----:R-:W-:Y:S01]  /*97c0*/  F2FP.BF16.F32.PACK_AB R0, RZ, R0 ;  /* 0x00000000ff00723e */ /* 0x001fe200000010ff */
[----:B------:R-:W-:Y:S06]  /*97d0*/  BRA `(.L_x_6278) ;  /* 0x0000000c005c7947 */ /* 0x000fec0003800000 */
.L_x_6274:
        /* <DEDUP_REMOVED lines=9> */
.L_x_6282:
[----:B------:R-:W2:Y:S02]  /*9870*/  LDG.E.U16 R0, desc[UR36][R2.64] ;  /* 0x0000002402007981 */ /* 0x000ea4000c1e1500 */
[----:B--2---:R-:W-:-:S05]  /*9880*/  HADD2.F32 R0, -RZ, R0.H0_H0 ;  /* 0x20000000ff007230 */ /* 0x004fca0000004100 */
[----:B------:R-:W-:Y:S01]  /*9890*/  F2FP.BF16.F32.PACK_AB R0, RZ, R0 ;  /* 0x00000000ff00723e */ /* 0x000fe200000010ff */
[----:B------:R-:W-:Y:S06]  /*98a0*/  BRA `(.L_x_6278) ;  /* 0x0000000c00287947 */ /* 0x000fec0003800000 */
.L_x_6281:
        /* <DEDUP_REMOVED lines=9> */
.L_x_6284:
[----:B------:R-:W2:Y:S02]  /*9940*/  LDG.E.U16 R2, desc[UR36][R2.64] ;  /* 0x0000002402027981 */ /* 0x000ea4000c1e1500 */
[----:B--2---:R-:W-:-:S05]  /*9950*/  HADD2.F32 R0, -RZ, R2.H0_H0 ;  /* 0x20000002ff007230 */ /* 0x004fca0000004100 */
[----:B------:R-:W-:Y:S01]  /*9960*/  F2FP.BF16.F32.PACK_AB R0, RZ, R0 ;  /* 0x00000000ff00723e */ /* 0x000fe200000010ff */
[----:B------:R-:W-:Y:S06]  /*9970*/  BRA `(.L_x_6278) ;  /* 0x0000000800f47947 */ /* 0x000fec0003800000 */
.L_x_6283:
        /* <DEDUP_REMOVED lines=12> */
.L_x_6273:
        /* <DEDUP_REMOVED lines=13> */
.L_x_6287:
        /* <DEDUP_REMOVED lines=12> */
.L_x_6286:
        /* <DEDUP_REMOVED lines=27> */
.L_x_6289:
        /* <DEDUP_REMOVED lines=11> */
[----:B------:R-:W-:Y:S01]  /*9e30*/  F2FP.BF16.F32.PACK_AB R0, RZ, R0 ;  /* 0x00000000ff00723e */ /* 0x000fe200000010ff */
[----:B------:R-:W-:Y:S06]  /*9e40*/  BRA `(.L_x_6278) ;  /* 0x0000000400c07947 */ /* 0x000fec0003800000 */
.L_x_6288:
[----:B------:R0:W5:Y:S01]  /*9e50*/  LDG.E.U16 R0, desc[UR36][R2.64] ;  /* 0x0000002402007981 */ /* 0x000162000c1e1500 */
[----:B------:R-:W-:Y:S05]  /*9e60*/  BRA `(.L_x_6278) ;  /* 0x0000000400b87947 */ /* 0x000fea0003800000 */
.L_x_6285:
        /* <DEDUP_REMOVED lines=12> */
.L_x_6292:
        /* <DEDUP_REMOVED lines=21> */
.L_x_6296:
[----:B------:R-:W-:Y:S05]  /*a080*/  BSYNC.RECONVERGENT B1 ;  /* 0x0000000000017941 */ /* 0x000fea0003800200 */
.L_x_6295:
[----:B------:R-:W-:Y:S01]  /*a090*/  IMAD.SHL.U32 R0, R0, 0x100000, RZ ;  /* 0x0010000000007824 */ /* 0x000fe200078e00ff */
[----:B------:R-:W-:-:S04]  /*a0a0*/  LEA R2, R2, 0x3b800000, 0x17 ;  /* 0x3b80000002027811 */ /* 0x000fc800078eb8ff */
[----:B------:R-:W-:-:S07]  /*a0b0*/  LOP3.LUT R0, R2, R0, R7, 0xfe, !PT ;  /* 0x0000000002007212 */ /* 0x000fce00078efe07 */
.L_x_6294:
[----:B------:R-:W-:Y:S05]  /*a0c0*/  BSYNC.RECONVERGENT B0 ;  /* 0x0000000000007941 */ /* 0x000fea0003800200 */
.L_x_6293:
[----:B------:R-:W-:Y:S01]  /*a0d0*/  F2FP.BF16.F32.PACK_AB R0, RZ, R0 ;  /* 0x00000000ff00723e */ /* 0x000fe200000010ff */
[----:B------:R-:W-:Y:S06]  /*a0e0*/  BRA `(.L_x_6278) ;  /* 0x0000000400187947 */ /* 0x000fec0003800000 */
.L_x_6291:
        /* <DEDUP_REMOVED lines=21> */
.L_x_6300:
[----:B------:R-:W-:Y:S05]  /*a240*/  BSYNC.RECONVERGENT B1 ;  /* 0x0000000000017941 */ /* 0x000fea0003800200 */
.L_x_6299:
[----:B------:R-:W-:Y:S01]  /*a250*/  IMAD.SHL.U32 R0, R0, 0x200000, RZ ;  /* 0x0020000000007824 */ /* 0x000fe200078e00ff */
[----:B------:R-:W-:-:S04]  /*a260*/  LEA R2, R2, 0x37800000, 0x17 ;  /* 0x3780000002027811 */ /* 0x000fc800078eb8ff */
[----:B------:R-:W-:-:S07]  /*a270*/  LOP3.LUT R0, R2, R0, R7, 0xfe, !PT ;  /* 0x0000000002007212 */ /* 0x000fce00078efe07 */
.L_x_6298:
[----:B------:R-:W-:Y:S05]  /*a280*/  BSYNC.RECONVERGENT B0 ;  /* 0x0000000000007941 */ /* 0x000fea0003800200 */
.L_x_6297:
[----:B------:R-:W-:Y:S01]  /*a290*/  F2FP.BF16.F32.PACK_AB R0, RZ, R0 ;  /* 0x00000000ff00723e */ /* 0x000fe200000010ff */
[----:B------:R-:W-:Y:S06]  /*a2a0*/  BRA `(.L_x_6278) ;  /* 0x0000000000a87947 */ /* 0x000fec0003800000 */
.L_x_6290:
        /* <DEDUP_REMOVED lines=14> */
.L_x_6304:
[----:B------:R-:W-:Y:S05]  /*a390*/  BSYNC.RECONVERGENT B0 ;  /* 0x0000000000007941 */ /* 0x000fea0003800200 */
.L_x_6303:
[----:B------:R-:W-:Y:S01]  /*a3a0*/  F2FP.BF16.F32.PACK_AB R0, RZ, R0 ;  /* 0x00000000ff00723e */ /* 0x000fe200000010ff */
[----:B------:R-:W-:Y:S06]  /*a3b0*/  BRA `(.L_x_6278) ;  /* 0x0000000000647947 */ /* 0x000fec0003800000 */
.L_x_6277:
        /* <DEDUP_REMOVED lines=16> */
.L_x_6305:
[----:B------:R-:W-:Y:S01]  /*a4c0*/  PRMT R0, RZ, 0x7610, R0 ;  /* 0x00007610ff007816 */ /* 0x000fe20000000000 */
[----:B------:R-:W-:Y:S06]  /*a4d0*/  BRA `(.L_x_6278) ;  /* 0x00000000001c7947 */ /* 0x000fec0003800000 */
.L_x_6302:
[----:B------:R-:W2:Y:S02]  /*a4e0*/  LDG.E.64 R2, desc[UR36][R2.64] ;  /* 0x0000002402027981 */ /* 0x000ea4000c1e1b00 */
[----:B--2---:R-:W0:Y:S02]  /*a4f0*/  I2F.U64 R0, R2 ;  /* 0x0000000200007312 */ /* 0x004e240000301000 */
[----:B0-----:R-:W-:Y:S01]  /*a500*/  F2FP.BF16.F32.PACK_AB R0, RZ, R0 ;  /* 0x00000000ff00723e */ /* 0x001fe200000010ff */
[----:B------:R-:W-:Y:S06]  /*a510*/  BRA `(.L_x_6278) ;  /* 0x00000000000c7947 */ /* 0x000fec0003800000 */
.L_x_6301:
[----:B------:R-:W2:Y:S02]  /*a520*/  LDG.E R2, desc[UR36][R2.64] ;  /* 0x0000002402027981 */ /* 0x000ea4000c1e1900 */
[----:B--2---:R-:W-:-:S04]  /*a530*/  I2FP.F32.U32 R0, R2 ;  /* 0x0000000200007245 */ /* 0x004fc80000201000 */
[----:B------:R-:W-:-:S07]  /*a540*/  F2FP.BF16.F32.PACK_AB R0, RZ, R0 ;  /* 0x00000000ff00723e */ /* 0x000fce00000010ff */
.L_x_6278:
        /* <DEDUP_REMOVED lines=16> */
[----:B0-----:R-:W-:-:S05]  /*a650*/  IMAD.U32 R0, R3, 0x10000, RZ ;  /* 0x0001000003007824 */ /* 0x001fca00078e00ff */
[----:B------:R-:W-:Y:S01]  /*a660*/  FMNMX.FTZ R0, R0, 1.0018652574217412621e-12, !PT ;  /* 0x2b8d000000007809 */ /* 0x000fe20007810000 */
[----:B--2---:R-:W-:-:S05]  /*a670*/  IMAD.U32 R2, R7, 0x10000, RZ ;  /* 0x0001000007027824 */ /* 0x004fca00078e00ff */
[----:B------:R-:W0:Y:S02]  /*a680*/  F2F.BF16.F32 R0, R0 ;  /* 0x0000000000007304 */ /* 0x000e240000202000 */
[----:B0-----:R-:W-:-:S06]  /*a690*/  IMAD.U32 R4, R0, 0x10000, RZ ;  /* 0x0001000000047824 */ /* 0x001fcc00078e00ff */
[----:B------:R-:W0:Y:S02]  /*a6a0*/  MUFU.RCP R3, R4 ;  /* 0x0000000400037308 */ /* 0x000e240000001000 */
[----:B0-----:R-:W-:Y:S01]  /*a6b0*/  FMUL.FTZ R5, R2, R3 ;  /* 0x0000000302057220 */ /* 0x001fe20000410000 */
[----:B-1----:R-:W-:-:S04]  /*a6c0*/  IADD3 R2, P0, PT, R16, UR6, RZ ;  /* 0x0000000610027c10 */ /* 0x002fc8000ff1e0ff */
[----:B------:R-:W-:Y:S01]  /*a6d0*/  IADD3.X R3, PT, PT, RZ, UR7, RZ, P0, !PT ;  /* 0x00000007ff037c10 */ /* 0x000fe200087fe4ff */
[----:B------:R-:W0:Y:S01]  /*a6e0*/  F2F.BF16.F32 R5, R5 ;  /* 0x0000000500057304 */ /* 0x000e220000202000 */
        /* <DEDUP_REMOVED lines=13> */
.L_x_6309:
[----:B0-----:R-:W-:-:S06]  /*a7c0*/  IMAD.U32 R5, R5, 0x10000, RZ ;  /* 0x0001000005057824 */ /* 0x001fcc00078e00ff */
[----:B------:R-:W0:Y:S02]  /*a7d0*/  F2I.S64.TRUNC R4, R5 ;  /* 0x0000000500047311 */ /* 0x000e24000020d900 */
[----:B0-----:R0:W-:Y:S01]  /*a7e0*/  STG.E.U8 desc[UR36][R2.64], R4 ;  /* 0x0000000402007986 */ /* 0x0011e2000c101124 */
[----:B------:R-:W-:Y:S05]  /*a7f0*/  BRA `(.L_x_6311) ;  /* 0x0000000c006c7947 */ /* 0x000fea0003800000 */
.L_x_6308:
        /* <DEDUP_REMOVED lines=10> */
.L_x_6313:
[----:B0-----:R-:W-:-:S06]  /*a8a0*/  IMAD.U32 R5, R5, 0x10000, RZ ;  /* 0x0001000005057824 */ /* 0x001fcc00078e00ff */
[----:B------:R-:W0:Y:S02]  /*a8b0*/  F2I.FTZ.TRUNC.NTZ R5, R5 ;  /* 0x0000000500057305 */ /* 0x000e24000021f100 */
[----:B0-----:R0:W-:Y:S01]  /*a8c0*/  STG.E desc[UR36][R2.64], R5 ;  /* 0x0000000502007986 */ /* 0x0011e2000c101924 */
[----:B------:R-:W-:Y:S05]  /*a8d0*/  BRA `(.L_x_6311) ;  /* 0x0000000c00347947 */ /* 0x000fea0003800000 */
.L_x_6312:
[----:B0-----:R-:W-:-:S06]  /*a8e0*/  IMAD.U32 R5, R5, 0x10000, RZ ;  /* 0x0001000005057824 */ /* 0x001fcc00078e00ff */
[----:B------:R-:W0:Y:S02]  /*a8f0*/  F2I.FTZ.TRUNC.NTZ R5, R5 ;  /* 0x0000000500057305 */ /* 0x000e24000021f100 */
[----:B0-----:R0:W-:Y:S01]  /*a900*/  STG.E.U16 desc[UR36][R2.64], R5 ;  /* 0x0000000502007986 */ /* 0x0011e2000c101524 */
[----:B------:R-:W-:Y:S05]  /*a910*/  BRA `(.L_x_6311) ;  /* 0x0000000c00247947 */ /* 0x000fea0003800000 */
.L_x_6307:
[----:B------:R-:W-:-:S09]  /*a920*/  UISETP.GT.AND UP0, UPT, UR4, 0x6, UPT ;  /* 0x000000060400788c */ /* 0x000fd2000bf04270 */
[----:B------:R-:W-:Y:S05]  /*a930*/  BRA.U UP0, `(.L_x_6314) ;  /* 0x00000001002c7547 */ /* 0x000fea000b800000 */
[----:B------:R-:W-:-:S09]  /*a940*/  UISETP.NE.AND UP0, UPT, UR4, 0x5, UPT ;  /* 0x000000050400788c */ /* 0x000fd2000bf05270 */
[----:B------:R-:W-:Y:S05]  /*a950*/  BRA.U !UP0, `(.L_x_6315) ;  /* 0x0000000108147547 */ /* 0x000fea000b800000 */
[----:B------:R-:W-:-:S09]  /*a960*/  UISETP.NE.AND UP0, UPT, UR4, 0x6, UPT ;  /* 0x000000060400788c */ /* 0x000fd2000bf05270 */
[----:B------:R-:W-:Y:S05]  /*a970*/  BRA.U UP0, `(.L_x_6310) ;  /* 0x0000000900307547 */ /* 0x000fea000b800000 */
[----:B0-----:R-:W-:-:S05]  /*a980*/  IMAD.U32 R5, R5, 0x10000, RZ ;  /* 0x0001000005057824 */ /* 0x001fca00078e00ff */
[----:B------:R0:W-:Y:S01]  /*a990*/  STG.E desc[UR36][R2.64], R5 ;  /* 0x0000000502007986 */ /* 0x0001e2000c101924 */
[----:B------:R-:W-:Y:S05]  /*a9a0*/  BRA `(.L_x_6311) ;  /* 0x0000000c00007947 */ /* 0x000fea0003800000 */
.L_x_6315:
[----:B0-----:R-:W-:-:S05]  /*a9b0*/  IMAD.U32 R0, R5, 0x10000, RZ ;  /* 0x0001000005007824 */ /* 0x001fca00078e00ff */
[----:B------:R-:W-:-:S05]  /*a9c0*/  F2FP.F16.F32.PACK_AB R0, RZ, R0 ;  /* 0x00000000ff00723e */ /* 0x000fca00000000ff */
[----:B------:R0:W-:Y:S01]  /*a9d0*/  STG.E.U16 desc[UR36][R2.64], R0 ;  /* 0x0000000002007986 */ /* 0x0001e2000c101524 */
[----:B------:R-:W-:Y:S05]  /*a9e0*/  BRA `(.L_x_6311) ;  /* 0x0000000800f07947 */ /* 0x000fea0003800000 */
.L_x_6314:
        /* <DEDUP_REMOVED lines=10> */
.L_x_6317:
[----:B0-----:R-:W-:-:S04]  /*aa90*/  SHF.L.U32 R5, R5, 0x10, RZ ;  /* 0x0000001005057819 */ /* 0x001fc800000006ff */
[----:B------:R-:W-:-:S04]  /*aaa0*/  F2FP.F16.F32.PACK_AB R5, RZ, R5 ;  /* 0x00000005ff05723e */ /* 0x000fc800000000ff */
[----:B------:R-:W-:-:S05]  /*aab0*/  PRMT R5, R5, 0x5410, RZ ;  /* 0x0000541005057816 */ /* 0x000fca00000000ff */
[----:B------:R0:W-:Y:S01]  /*aac0*/  STG.E desc[UR36][R2.64], R5 ;  /* 0x0000000502007986 */ /* 0x0001e2000c101924 */
[----:B------:R-:W-:Y:S05]  /*aad0*/  BRA `(.L_x_6311) ;  /* 0x0000000800b47947 */ /* 0x000fea0003800000 */
.L_x_6316:
[----:B0-----:R-:W-:-:S04]  /*aae0*/  IMAD.U32 R4, R5, 0x10000, RZ ;  /* 0x0001000005047824 */ /* 0x001fc800078e00ff */
[----:B------:R-:W-:-:S06]  /*aaf0*/  FMUL.FTZ R4, R4, 1 ;  /* 0x3f80000004047820 */ /* 0x000fcc0000410000 */
[----:B------:R-:W0:Y:S02]  /*ab00*/  F2F.F64.F32 R4, R4 ;  /* 0x0000000400047310 */ /* 0x000e240000201800 */
[----:B0-----:R0:W-:Y:S01]  /*ab10*/  STG.E.64 desc[UR36][R2.64], R4 ;  /* 0x0000000402007986 */ /* 0x0011e2000c101b24 */
[----:B------:R-:W-:Y:S05]  /*ab20*/  BRA `(.L_x_6311) ;  /* 0x0000000800a07947 */ /* 0x000fea0003800000 */
.L_x_6306:
        /* <DEDUP_REMOVED lines=14> */
.L_x_6321:
[----:B0-----:R-:W-:Y:S01]  /*ac10*/  IMAD.U32 R5, R5, 0x10000, RZ ;  /* 0x0001000005057824 */ /* 0x001fe200078e00ff */
        /* <DEDUP_REMOVED lines=17> */
.L_x_6324:
[----:B------:R-:W-:-:S04]  /*ad30*/  SHF.R.U32.HI R5, RZ, 0x18, R5 ;  /* 0x00000018ff057819 */ /* 0x000fc80000011605 */
[----:B------:R-:W-:-:S07]  /*ad40*/  LOP3.LUT R0, R0, 0x80, R5, 0xf8, !PT ;  /* 0x0000008000007812 */ /* 0x000fce00078ef805 */
.L_x_6323:
[----:B------:R-:W-:Y:S05]  /*ad50*/  BSYNC.RECONVERGENT B0 ;  /* 0x0000000000007941 */ /* 0x000fea0003800200 */
.L_x_6322:
[----:B------:R0:W-:Y:S01]  /*ad60*/  STG.E.U8 desc[UR36][R2.64], R0 ;  /* 0x0000000002007986 */ /* 0x0001e2000c101124 */
[----:B------:R-:W-:Y:S05]  /*ad70*/  BRA `(.L_x_6311) ;  /* 0x00000008000c7947 */ /* 0x000fea0003800000 */
.L_x_6320:
        /* <DEDUP_REMOVED lines=18> */
.L_x_6327:
[----:B------:R-:W-:-:S04]  /*aea0*/  SHF.R.U32.HI R5, RZ, 0x18, R5 ;  /* 0x00000018ff057819 */ /* 0x000fc80000011605 */
[----:B------:R-:W-:-:S07]  /*aeb0*/  LOP3.LUT R0, R0, 0x80, R5, 0xf8, !PT ;  /* 0x0000008000007812 */ /* 0x000fce00078ef805 */
.L_x_6326:
[----:B------:R-:W-:Y:S05]  /*aec0*/  BSYNC.RECONVERGENT B0 ;  /* 0x0000000000007941 */ /* 0x000fea0003800200 */
.L_x_6325:
[----:B------:R0:W-:Y:S01]  /*aed0*/  STG.E.U8 desc[UR36][R2.64], R0 ;  /* 0x0000000002007986 */ /* 0x0001e2000c101124 */
[----:B------:R-:W-:Y:S05]  /*aee0*/  BRA `(.L_x_6311) ;  /* 0x0000000400b07947 */ /* 0x000fea0003800000 */
.L_x_6319:
[----:B------:R-:W-:-:S09]  /*aef0*/  UISETP.NE.AND UP0, UPT, UR4, 0x1c, UPT ;  /* 0x0000001c0400788c */ /* 0x000fd2000bf05270 */
[----:B------:R-:W-:Y:S05]  /*af00*/  BRA.U !UP0, `(.L_x_6328) ;  /* 0x0000000108607547 */ /* 0x000fea000b800000 */
[----:B------:R-:W-:-:S09]  /*af10*/  UISETP.NE.AND UP0, UPT, UR4, 0x1d, UPT ;  /* 0x0000001d0400788c */ /* 0x000fd2000bf05270 */
[----:B------:R-:W-:Y:S05]  /*af20*/  BRA.U !UP0, `(.L_x_6329) ;  /* 0x0000000108487547 */ /* 0x000fea000b800000 */
[----:B------:R-:W-:-:S09]  /*af30*/  UISETP.NE.AND UP0, UPT, UR4, 0x2c, UPT ;  /* 0x0000002c0400788c */ /* 0x000fd2000bf05270 */
[----:B------:R-:W-:Y:S05]  /*af40*/  BRA.U UP0, `(.L_x_6310) ;  /* 0x0000000100bc7547 */ /* 0x000fea000b800000 */
[----:B0-----:R-:W-:-:S05]  /*af50*/  IMAD.U32 R5, R5, 0x10000, RZ ;  /* 0x0001000005057824 */ /* 0x001fca00078e00ff */
        /* <DEDUP_REMOVED lines=15> */
.L_x_6329:
[----:B0-----:R-:W-:-:S06]  /*b050*/  IMAD.U32 R5, R5, 0x10000, RZ ;  /* 0x0001000005057824 */ /* 0x001fcc00078e00ff */
[----:B------:R-:W0:Y:S02]  /*b060*/  F2I.U64.TRUNC R4, R5 ;  /* 0x0000000500047311 */ /* 0x000e24000020d800 */
[----:B0-----:R0:W-:Y:S01]  /*b070*/  STG.E.64 desc[UR36][R2.64], R4 ;  /* 0x0000000402007986 */ /* 0x0011e2000c101b24 */
[----:B------:R-:W-:Y:S05]  /*b080*/  BRA `(.L_x_6311) ;  /* 0x0000000400487947 */ /* 0x000fea0003800000 */
.L_x_6328:
[----:B0-----:R-:W-:-:S06]  /*b090*/  IMAD.U32 R5, R5, 0x10000, RZ ;  /* 0x0001000005057824 */ /* 0x001fcc00078e00ff */
[----:B------:R-:W0:Y:S02]  /*b0a0*/  F2I.FTZ.U32.TRUNC.NTZ R5, R5 ;  /* 0x0000000500057305 */ /* 0x000e24000021f000 */
[----:B0-----:R0:W-:Y:S01]  /*b0b0*/  STG.E desc[UR36][R2.64], R5 ;  /* 0x0000000502007986 */ /* 0x0011e2000c101924 */
[----:B------:R-:W-:Y:S05]  /*b0c0*/  BRA `(.L_x_6311) ;  /* 0x0000000400387947 */ /* 0x000fea0003800000 */
.L_x_6318:
        /* <DEDUP_REMOVED lines=11> */
.L_x_6331:
[----:B0-----:R-:W-:Y:S01]  /*b180*/  IMAD.U32 R5, R5, 0x10000, RZ ;  /* 0x0001000005057824 */ /* 0x001fe200078e00ff */
[----:B------:R-:W-:-:S03]  /*b190*/  CS2R R6, SRZ ;  /* 0x0000000000067805 */ /* 0x000fc6000001ff00 */
[----:B------:R-:W-:-:S06]  /*b1a0*/  FMUL.FTZ R5, R5, 1 ;  /* 0x3f80000005057820 */ /* 0x000fcc0000410000 */
[----:B------:R-:W0:Y:S02]  /*b1b0*/  F2F.F64.F32 R4, R5 ;  /* 0x0000000500047310 */ /* 0x000e240000201800 */
[----:B0-----:R1:W-:Y:S01]  /*b1c0*/  STG.E.128 desc[UR36][R2.64], R4 ;  /* 0x0000000402007986 */ /* 0x0013e2000c101d24 */
[----:B------:R-:W-:Y:S05]  /*b1d0*/  BRA `(.L_x_6311) ;  /* 0x0000000000f47947 */ /* 0x000fea0003800000 */
.L_x_6330:
[----:B------:R-:W-:-:S09]  /*b1e0*/  UISETP.NE.AND UP0, UPT, UR4, 0xf, UPT ;  /* 0x0000000f0400788c */ /* 0x000fd2000bf05270 */
[----:B------:R-:W-:Y:S05]  /*b1f0*/  BRA.U !UP0, `(.L_x_6332) ;  /* 0x0000000108e87547 */ /* 0x000fea000b800000 */
[----:B------:R-:W-:-:S09]  /*b200*/  UISETP.NE.AND UP0, UPT, UR4, 0x17, UPT ;  /* 0x000000170400788c */ /* 0x000fd2000bf05270 */
[----:B------:R-:W-:Y:S05]  /*b210*/  BRA.U !UP0, `(.L_x_6333) ;  /* 0x0000000108907547 */ /* 0x000fea000b800000 */
[----:B------:R-:W-:-:S09]  /*b220*/  UISETP.NE.AND UP0, UPT, UR4, 0x18, UPT ;  /* 0x000000180400788c */ /* 0x000fd2000bf05270 */
[----:B------:R-:W-:Y:S05]  /*b230*/  BRA.U !UP0, `(.L_x_6334) ;  /* 0x0000000108447547 */ /* 0x000fea000b800000 */
.L_x_6310:
        /* <DEDUP_REMOVED lines=9> */
[----:B0-----:R-:W-:Y:S01]  /*b2d0*/  IMAD.U32 R5, RZ, RZ, UR5 ;  /* 0x00000005ff057e24 */ /* 0x001fe2000f8e00ff */
[----:B----4-:R-:W-:Y:S01]  /*b2e0*/  MOV R6, UR6 ;  /* 0x0000000600067c02 */ /* 0x010fe20008000f00 */
[----:B------:R-:W-:Y:S02]  /*b2f0*/  IMAD.U32 R7, RZ, RZ, UR7 ;  /* 0x00000007ff077e24 */ /* 0x000fe4000f8e00ff */
[----:B-----5:R-:W-:Y:S02]  /*b300*/  IMAD.U32 R10, RZ, RZ, UR8 ;  /* 0x00000008ff0a7e24 */ /* 0x020fe4000f8e00ff */
[----:B--2---:R-:W-:-:S07]  /*b310*/  IMAD.U32 R11, RZ, RZ, UR9 ;  /* 0x00000009ff0b7e24 */ /* 0x004fce000f8e00ff */
[----:B------:R-:W-:-:S07]  /*b320*/  LEPC R20, `(.L_x_6335) ;  /* 0x000000001014794e */ /* 0x000fce0000000000 */
[----:B---3--:R-:W-:Y:S05]  /*b330*/  CALL.ABS.NOINC R2 ;  /* 0x0000000002007343 */ /* 0x008fea0003c00000 */
.L_x_6335:
[----:B------:R-:W-:Y:S05]  /*b340*/  BRA `(.L_x_6311) ;  /* 0x0000000000987947 */ /* 0x000fea0003800000 */
.L_x_6334:
[----:B0-----:R-:W-:Y:S01]  /*b350*/  IMAD.U32 R7, R5, 0x10000, RZ ;  /* 0x0001000005077824 */ /* 0x001fe200078e00ff */
        /* <DEDUP_REMOVED lines=12> */
.L_x_6337:
[----:B------:R-:W-:Y:S05]  /*b420*/  BSYNC.RECONVERGENT B0 ;  /* 0x0000000000007941 */ /* 0x000fea0003800200 */
.L_x_6336:
[----:B------:R-:W-:-:S05]  /*b430*/  LOP3.LUT R5, R0, 0x80, R5, 0xf8, !PT ;  /* 0x0000008000057812 */ /* 0x000fca00078ef805 */
[----:B------:R3:W-:Y:S01]  /*b440*/  STG.E.U8 desc[UR36][R2.64], R5 ;  /* 0x0000000502007986 */ /* 0x0007e2000c101124 */
[----:B------:R-:W-:Y:S05]  /*b450*/  BRA `(.L_x_6311) ;  /* 0x0000000000547947 */ /* 0x000fea0003800000 */
.L_x_6333:
[----:B0-----:R-:W-:Y:S01]  /*b460*/  IMAD.U32 R5, R5, 0x10000, RZ ;  /* 0x0001000005057824 */ /* 0x001fe200078e00ff */
        /* <DEDUP_REMOVED lines=11> */
.L_x_6339:
[----:B------:R-:W-:Y:S01]  /*b520*/  HFMA2 R0, -RZ, RZ, 0, 7.569789886474609375e-06 ;  /* 0x0000007fff007431 */ /* 0x000fe200000001ff */
[----:B------:R-:W-:-:S04]  /*b530*/  ISETP.GT.U32.AND P0, PT, R4, 0x7f800000, PT ;  /* 0x7f8000000400780c */ /* 0x000fc80003f04070 */
[----:B------:R-:W-:-:S09]  /*b540*/  SEL R0, R0, 0x7c, P0 ;  /* 0x0000007c00007807 */ /* 0x000fd20000000000 */
.L_x_6340:
[----:B------:R-:W-:Y:S05]  /*b550*/  BSYNC.RECONVERGENT B0 ;  /* 0x0000000000007941 */ /* 0x000fea0003800200 */
.L_x_6338:
[----:B------:R-:W-:-:S04]  /*b560*/  SHF.R.U32.HI R5, RZ, 0x18, R5 ;  /* 0x00000018ff057819 */ /* 0x000fc80000011605 */
[----:B------:R-:W-:-:S05]  /*b570*/  LOP3.LUT R5, R0, 0x80, R5, 0xf8, !PT ;  /* 0x0000008000057812 */ /* 0x000fca00078ef805 */
[----:B------:R2:W-:Y:S01]  /*b580*/  STG.E.U8 desc[UR36][R2.64], R5 ;  /* 0x0000000502007986 */ /* 0x0005e2000c101124 */
[----:B------:R-:W-:Y:S05]  /*b590*/  BRA `(.L_x_6311) ;  /* 0x0000000000047947 */ /* 0x000fea0003800000 */
.L_x_6332:
[----:B0-----:R4:W-:Y:S02]  /*b5a0*/  STG.E.U16 desc[UR36][R2.64], R5 ;  /* 0x0000000502007986 */ /* 0x0019e4000c101524 */
.L_x_6311:
[----:B------:R-:W-:-:S07]  /*b5b0*/  VIADD R17, R17, 0x80 ;  /* 0x0000008011117836 */ /* 0x000fce0000000000 */
.L_x_6205:
[----:B------:R-:W-:Y:S05]  /*b5c0*/  BSYNC.RECONVERGENT B6 ;  /* 0x0000000000067941 */ /* 0x000fea0003800200 */
.L_x_6204:
        /* <DEDUP_REMOVED lines=384> */
.L_x_6343:
[----:B------:R-:W1:Y:S01]  /*cdd0*/  LDCU.64 UR6, c[0x0][0x650] ;  /* 0x0000ca00ff0677ac */ /* 0x000e620008000a00 */
[----:B------:R-:W-:-:S04]  /*cde0*/  UPRMT UR4, UR40, 0x9910, URZ ;  /* 0x0000991028047896 */ /* 0x000fc800080000ff */
[----:B------:R-:W-:Y:S01]  /*cdf0*/  UISETP.GT.AND UP0, UPT, UR4, 0x9, UPT ;  /* 0x000000090400788c */ /* 0x000fe2000bf04270 */
[----:B-12-4-:R-:W-:-:S05]  /*ce00*/  IADD3 R2, P0, PT, R0, UR6, RZ ;  /* 0x0000000600027c10 */ /* 0x016fca000ff1e0ff */
        /* <DEDUP_REMOVED lines=15> */
.L_x_6347:
[----:B------:R-:W2:Y:S02]  /*cf00*/  LDG.E.U8 R2, desc[UR36][R2.64] ;  /* 0x0000002402027981 */ /* 0x000ea4000c1e1100 */
[----:B--2---:R-:W-:-:S04]  /*cf10*/  I2FP.F32.U32 R0, R2 ;  /* 0x0000000200007245 */ /* 0x004fc80000201000 */
[----:B------:R-:W-:-:S04]  /*cf20*/  F2FP.BF16.F32.PACK_AB R0, RZ, R0 ;  /* 0x00000000ff00723e */ /* 0x000fc800000010ff */
[----:B------:R-:W-:Y:S01]  /*cf30*/  PRMT R18, R0, 0x7610, R18 ;  /* 0x0000761000127816 */ /* 0x000fe20000000012 */
[----:B------:R-:W-:Y:S06]  /*cf40*/  BRA `(.L_x_6349) ;  /* 0x0000000c00e07947 */ /* 0x000fec0003800000 */
.L_x_6346:
        /* <DEDUP_REMOVED lines=11> */
.L_x_6351:
[----:B------:R-:W2:Y:S02]  /*d000*/  LDG.E R2, desc[UR36][R2.64] ;  /* 0x0000002402027981 */ /* 0x000ea4000c1e1900 */
[----:B--2---:R-:W-:-:S04]  /*d010*/  I2FP.F32.S32 R0, R2 ;  /* 0x0000000200007245 */ /* 0x004fc80000201400 */
[----:B------:R-:W-:-:S04]  /*d020*/  F2FP.BF16.F32.PACK_AB R0, RZ, R0 ;  /* 0x00000000ff00723e */ /* 0x000fc800000010ff */
[----:B------:R-:W-:Y:S01]  /*d030*/  PRMT R18, R0, 0x7610, R18 ;  /* 0x0000761000127816 */ /* 0x000fe20000000012 */
[----:B------:R-:W-:Y:S06]  /*d040*/  BRA `(.L_x_6349) ;  /* 0x0000000c00a07947 */ /* 0x000fec0003800000 */
.L_x_6350:
[----:B------:R-:W2:Y:S02]  /*d050*/  LDG.E.U16 R2, desc[UR36][R2.64] ;  /* 0x0000002402027981 */ /* 0x000ea4000c1e1500 */
[----:B--2---:R-:W0:Y:S02]  /*d060*/  I2F.S16 R0, R2 ;  /* 0x0000000200007306 */ /* 0x004e240000101400 */
[----:B0-----:R-:W-:-:S04]  /*d070*/  F2FP.BF16.F32.PACK_AB R0, RZ, R0 ;  /* 0x00000000ff00723e */ /* 0x001fc800000010ff */
[----:B------:R-:W-:Y:S01]  /*d080*/  PRMT R18, R0, 0x7610, R18 ;  /* 0x0000761000127816 */ /* 0x000fe20000000012 */
[----:B------:R-:W-:Y:S06]  /*d090*/  BRA `(.L_x_6349) ;  /* 0x0000000c008c7947 */ /* 0x000fec0003800000 */
.L_x_6345:
        /* <DEDUP_REMOVED lines=9> */
.L_x_6353:
[----:B------:R-:W2:Y:S02]  /*d130*/  LDG.E.U16 R0, desc[UR36][R2.64] ;  /* 0x0000002402007981 */ /* 0x000ea4000c1e1500 */
[----:B--2---:R-:W-:-:S05]  /*d140*/  HADD2.F32 R0, -RZ, R0.H0_H0 ;  /* 0x20000000ff007230 */ /* 0x004fca0000004100 */
[----:B------:R-:W-:-:S04]  /*d150*/  F2FP.BF16.F32.PACK_AB R0, RZ, R0 ;  /* 0x00000000ff00723e */ /* 0x000fc800000010ff */
[----:B------:R-:W-:Y:S01]  /*d160*/  PRMT R18, R0, 0x7610, R18 ;  /* 0x0000761000127816 */ /* 0x000fe20000000012 */
[----:B------:R-:W-:Y:S06]  /*d170*/  BRA `(.L_x_6349) ;  /* 0x0000000c00547947 */ /* 0x000fec0003800000 */
.L_x_6352:
        /* <DEDUP_REMOVED lines=9> */
.L_x_6355:
[----:B------:R-:W2:Y:S02]  /*d210*/  LDG.E.U16 R2, desc[UR36][R2.64] ;  /* 0x0000002402027981 */ /* 0x000ea4000c1e1500 */
[----:B--2---:R-:W-:-:S05]  /*d220*/  HADD2.F32 R0, -RZ, R2.H0_H0 ;  /* 0x20000002ff007230 */ /* 0x004fca0000004100 */
[----:B------:R-:W-:-:S04]  /*d230*/  F2FP.BF16.F32.PACK_AB R0, RZ, R0 ;  /* 0x00000000ff00723e */ /* 0x000fc800000010ff */
[----:B------:R-:W-:Y:S01]  /*d240*/  PRMT R18, R0, 0x7610, R18 ;  /* 0x0000761000127816 */ /* 0x000fe20000000012 */
[----:B------:R-:W-:Y:S06]  /*d250*/  BRA `(.L_x_6349) ;  /* 0x0000000c001c7947 */ /* 0x000fec0003800000 */
.L_x_6354:
        /* <DEDUP_REMOVED lines=13> */
.L_x_6344:
        /* <DEDUP_REMOVED lines=14> */
.L_x_6358:
        /* <DEDUP_REMOVED lines=13> */
.L_x_6357:
        /* <DEDUP_REMOVED lines=27> */
.L_x_6360:
        /* <DEDUP_REMOVED lines=14> */
.L_x_6359:
[----:B------:R0:W5:Y:S01]  /*d770*/  LDG.E.U16 R18, desc[UR36][R2.64] ;  /* 0x0000002402127981 */ /* 0x000162000c1e1500 */
[----:B------:R-:W-:Y:S05]  /*d780*/  BRA `(.L_x_6349) ;  /* 0x0000000400d07947 */ /* 0x000fea0003800000 */
.L_x_6356:
        /* <DEDUP_REMOVED lines=13> */
.L_x_6363:
        /* <DEDUP_REMOVED lines=21> */
.L_x_6367:
[----:B------:R-:W-:Y:S05]  /*d9b0*/  BSYNC.RECONVERGENT B1 ;  /* 0x0000000000017941 */ /* 0x000fea0003800200 */
.L_x_6366:
[----:B------:R-:W-:Y:S02]  /*d9c0*/  SHF.L.U32 R0, R0, 0x14, RZ ;  /* 0x0000001400007819 */ /* 0x000fe400000006ff */
[----:B------:R-:W-:-:S04]  /*d9d0*/  LEA R2, R2, 0x3b800000, 0x17 ;  /* 0x3b80000002027811 */ /* 0x000fc800078eb8ff */
[----:B------:R-:W-:-:S07]  /*d9e0*/  LOP3.LUT R0, R2, R0, R7, 0xfe, !PT ;  /* 0x0000000002007212 */ /* 0x000fce00078efe07 */
.L_x_6365:
[----:B------:R-:W-:Y:S05]  /*d9f0*/  BSYNC.RECONVERGENT B0 ;  /* 0x0000000000007941 */ /* 0x000fea0003800200 */
.L_x_6364:
[----:B------:R-:W-:-:S04]  /*da00*/  F2FP.BF16.F32.PACK_AB R0, RZ, R0 ;  /* 0x00000000ff00723e */ /* 0x000fc800000010ff */
[----:B------:R-:W-:Y:S01]  /*da10*/  PRMT R18, R0, 0x7610, R18 ;  /* 0x0000761000127816 */ /* 0x000fe20000000012 */
[----:B------:R-:W-:Y:S06]  /*da20*/  BRA `(.L_x_6349) ;  /* 0x0000000400287947 */ /* 0x000fec0003800000 */
.L_x_6362:
        /* <DEDUP_REMOVED lines=21> */
.L_x_6371:
[----:B------:R-:W-:Y:S05]  /*db80*/  BSYNC.RECONVERGENT B1 ;  /* 0x0000000000017941 */ /* 0x000fea0003800200 */
.L_x_6370:
[----:B------:R-:W-:Y:S01]  /*db90*/  IMAD.SHL.U32 R0, R0, 0x200000, RZ ;  /* 0x0020000000007824 */ /* 0x000fe200078e00ff */
[----:B------:R-:W-:-:S04]  /*dba0*/  LEA R2, R2, 0x37800000, 0x17 ;  /* 0x3780000002027811 */ /* 0x000fc800078eb8ff */
[----:B------:R-:W-:-:S07]  /*dbb0*/  LOP3.LUT R0, R2, R0, R7, 0xfe, !PT ;  /* 0x0000000002007212 */ /* 0x000fce00078efe07 */
.L_x_6369:
[----:B------:R-:W-:Y:S05]  /*dbc0*/  BSYNC.RECONVERGENT B0 ;  /* 0x0000000000007941 */ /* 0x000fea0003800200 */
.L_x_6368:
[----:B------:R-:W-:-:S04]  /*dbd0*/  F2FP.BF16.F32.PACK_AB R0, RZ, R0 ;  /* 0x00000000ff00723e */ /* 0x000fc800000010ff */
[----:B------:R-:W-:Y:S01]  /*dbe0*/  PRMT R18, R0, 0x7610, R18 ;  /* 0x0000761000127816 */ /* 0x000fe20000000012 */
[----:B------:R-:W-:Y:S06]  /*dbf0*/  BRA `(.L_x_6349) ;  /* 0x0000000000b47947 */ /* 0x000fec0003800000 */
.L_x_6361:
        /* <DEDUP_REMOVED lines=14> */
.L_x_6375:
[----:B------:R-:W-:Y:S05]  /*dce0*/  BSYNC.RECONVERGENT B0 ;  /* 0x0000000000007941 */ /* 0x000fea0003800200 */
.L_x_6374:
[----:B------:R-:W-:-:S04]  /*dcf0*/  F2FP.BF16.F32.PACK_AB R0, RZ, R0 ;  /* 0x00000000ff00723e */ /* 0x000fc800000010ff */
[----:B------:R-:W-:Y:S01]  /*dd00*/  PRMT R18, R0, 0x7610, R18 ;  /* 0x0000761000127816 */ /* 0x000fe20000000012 */
[----:B------:R-:W-:Y:S06]  /*dd10*/  BRA `(.L_x_6349) ;  /* 0x00000000006c7947 */ /* 0x000fec0003800000 */
.L_x_6348:
        /* <DEDUP_REMOVED lines=16> */
.L_x_6376:
[----:B------:R-:W-:Y:S01]  /*de20*/  PRMT R18, RZ, 0x7610, R18 ;  /* 0x00007610ff127816 */ /* 0x000fe20000000012 */
[----:B------:R-:W-:Y:S06]  /*de30*/  BRA `(.L_x_6349) ;  /* 0x0000000000247947 */ /* 0x000fec0003800000 */
.L_x_6373:
[----:B------:R-:W2:Y:S02]  /*de40*/  LDG.E.64 R2, desc[UR36][R2.64] ;  /* 0x0000002402027981 */ /* 0x000ea4000c1e1b00 */
[----:B--2---:R-:W0:Y:S02]  /*de50*/  I2F.U64 R0, R2 ;  /* 0x0000000200007312 */ /* 0x004e240000301000 */
[----:B0-----:R-:W-:-:S04]  /*de60*/  F2FP.BF16.F32.PACK_AB R0, RZ, R0 ;  /* 0x00000000ff00723e */ /* 0x001fc800000010ff */
[----:B------:R-:W-:Y:S01]  /*de70*/  PRMT R18, R0, 0x7610, R18 ;  /* 0x0000761000127816 */ /* 0x000fe20000000012 */
[----:B------:R-:W-:Y:S06]  /*de80*/  BRA `(.L_x_6349) ;  /* 0x0000000000107947 */ /* 0x000fec0003800000 */
.L_x_6372:
[----:B------:R-:W2:Y:S02]  /*de90*/  LDG.E R2, desc[UR36][R2.64] ;  /* 0x0000002402027981 */ /* 0x000ea4000c1e1900 */
[----:B--2---:R-:W-:-:S04]  /*dea0*/  I2FP.F32.U32 R0, R2 ;  /* 0x0000000200007245 */ /* 0x004fc80000201000 */
[----:B------:R-:W-:-:S04]  /*deb0*/  F2FP.BF16.F32.PACK_AB R0, RZ, R0 ;  /* 0x00000000ff00723e */ /* 0x000fc800000010ff */
[----:B------:R-:W-:-:S07]  /*dec0*/  PRMT R18, R0, 0x7610, R18 ;  /* 0x0000761000127816 */ /* 0x000fce0000000012 */
.L_x_6349:
        /* <DEDUP_REMOVED lines=19> */
.L_x_6380:
[----:B------:R-:W2:Y:S02]  /*e000*/  LDG.E.U8 R2, desc[UR36][R2.64] ;  /* 0x0000002402027981 */ /* 0x000ea4000c1e1100 */
[----:B--2---:R-:W-:-:S04]  /*e010*/  I2FP.F32.U32 R0, R2 ;  /* 0x0000000200007245 */ /* 0x004fc80000201000 */
[----:B------:R-:W-:-:S04]  /*e020*/  F2FP.BF16.F32.PACK_AB R0, RZ, R0 ;  /* 0x00000000ff00723e */ /* 0x000fc800000010ff */
[----:B------:R-:W-:Y:S01]  /*e030*/  PRMT R22, R0, 0x7610, R22 ;  /* 0x0000761000167816 */ /* 0x000fe20000000016 */
[----:B------:R-:W-:Y:S06]  /*e040*/  BRA `(.L_x_6382) ;  /* 0x0000000c00e07947 */ /* 0x000fec0003800000 */
.L_x_6379:
        /* <DEDUP_REMOVED lines=11> */
.L_x_6384:
[----:B------:R-:W2:Y:S02]  /*e100*/  LDG.E R2, desc[UR36][R2.64] ;  /* 0x0000002402027981 */ /* 0x000ea4000c1e1900 */
[----:B--2---:R-:W-:-:S04]  /*e110*/  I2FP.F32.S32 R0, R2 ;  /* 0x0000000200007245 */ /* 0x004fc80000201400 */
[----:B------:R-:W-:-:S04]  /*e120*/  F2FP.BF16.F32.PACK_AB R0, RZ, R0 ;  /* 0x00000000ff00723e */ /* 0x000fc800000010ff */
[----:B------:R-:W-:Y:S01]  /*e130*/  PRMT R22, R0, 0x7610, R22 ;  /* 0x0000761000167816 */ /* 0x000fe20000000016 */
[----:B------:R-:W-:Y:S06]  /*e140*/  BRA `(.L_x_6382) ;  /* 0x0000000c00a07947 */ /* 0x000fec0003800000 */
.L_x_6383:
[----:B------:R-:W2:Y:S02]  /*e150*/  LDG.E.U16 R2, desc[UR36][R2.64] ;  /* 0x0000002402027981 */ /* 0x000ea4000c1e1500 */
[----:B--2---:R-:W0:Y:S02]  /*e160*/  I2F.S16 R0, R2 ;  /* 0x0000000200007306 */ /* 0x004e240000101400 */
[----:B0-----:R-:W-:-:S04]  /*e170*/  F2FP.BF16.F32.PACK_AB R0, RZ, R0 ;  /* 0x00000000ff00723e */ /* 0x001fc800000010ff */
[----:B------:R-:W-:Y:S01]  /*e180*/  PRMT R22, R0, 0x7610, R22 ;  /* 0x0000761000167816 */ /* 0x000fe20000000016 */
[----:B------:R-:W-:Y:S06]  /*e190*/  BRA `(.L_x_6382) ;  /* 0x0000000c008c7947 */ /* 0x000fec0003800000 */
.L_x_6378:
        /* <DEDUP_REMOVED lines=9> */
.L_x_6386:
[----:B------:R-:W2:Y:S02]  /*e230*/  LDG.E.U16 R0, desc[UR36][R2.64] ;  /* 0x0000002402007981 */ /* 0x000ea4000c1e1500 */
[----:B--2---:R-:W-:-:S05]  /*e240*/  HADD2.F32 R0, -RZ, R0.H0_H0 ;  /* 0x20000000ff007230 */ /* 0x004fca0000004100 */
[----:B------:R-:W-:-:S04]  /*e250*/  F2FP.BF16.F32.PACK_AB R0, RZ, R0 ;  /* 0x00000000ff00723e */ /* 0x000fc800000010ff */
[----:B------:R-:W-:Y:S01]  /*e260*/  PRMT R22, R0, 0x7610, R22 ;  /* 0x0000761000167816 */ /* 0x000fe20000000016 */
[----:B------:R-:W-:Y:S06]  /*e270*/  BRA `(.L_x_6382) ;  /* 0x0000000c00547947 */ /* 0x000fec0003800000 */
.L_x_6385:
        /* <DEDUP_REMOVED lines=9> */
.L_x_6388:
[----:B------:R-:W2:Y:S02]  /*e310*/  LDG.E.U16 R2, desc[UR36][R2.64] ;  /* 0x0000002402027981 */ /* 0x000ea4000c1e1500 */
[----:B--2---:R-:W-:-:S05]  /*e320*/  HADD2.F32 R0, -RZ, R2.H0_H0 ;  /* 0x20000002ff007230 */ /* 0x004fca0000004100 */
[----:B------:R-:W-:-:S04]  /*e330*/  F2FP.BF16.F32.PACK_AB R0, RZ, R0 ;  /* 0x00000000ff00723e */ /* 0x000fc800000010ff */
[----:B------:R-:W-:Y:S01]  /*e340*/  PRMT R22, R0, 0x7610, R22 ;  /* 0x0000761000167816 */ /* 0x000fe20000000016 */
[----:B------:R-:W-:Y:S06]  /*e350*/  BRA `(.L_x_6382) ;  /* 0x0000000c001c7947 */ /* 0x000fec0003800000 */
.L_x_6387:
        /* <DEDUP_REMOVED lines=13> */
.L_x_6377:
        /* <DEDUP_REMOVED lines=14> */
.L_x_6391:
        /* <DEDUP_REMOVED lines=13> */
.L_x_6390:
        /* <DEDUP_REMOVED lines=27> */
.L_x_6393:
        /* <DEDUP_REMOVED lines=14> */
.L_x_6392:
[----:B------:R0:W5:Y:S01]  /*e870*/  LDG.E.U16 R22, desc[UR36][R2.64] ;  /* 0x0000002402167981 */ /* 0x000162000c1e1500 */
[----:B------:R-:W-:Y:S05]  /*e880*/  BRA `(.L_x_6382) ;  /* 0x0000000400d07947 */ /* 0x000fea0003800000 */
.L_x_6389:
        /* <DEDUP_REMOVED lines=13> */
.L_x_6396:
        /* <DEDUP_REMOVED lines=21> */
.L_x_6400:
[----:B------:R-:W-:Y:S05]  /*eab0*/  BSYNC.RECONVERGENT B1 ;  /* 0x0000000000017941 */ /* 0x000fea0003800200 */
.L_x_6399:
[----:B------:R-:W-:Y:S01]  /*eac0*/  IMAD.SHL.U32 R0, R0, 0x100000, RZ ;  /* 0x0010000000007824 */ /* 0x000fe200078e00ff */
[----:B------:R-:W-:-:S04]  /*ead0*/  LEA R2, R2, 0x3b800000, 0x17 ;  /* 0x3b80000002027811 */ /* 0x000fc800078eb8ff */
[----:B------:R-:W-:-:S07]  /*eae0*/  LOP3.LUT R0, R2, R0, R7, 0xfe, !PT ;  /* 0x0000000002007212 */ /* 0x000fce00078efe07 */
.L_x_6398:
[----:B------:R-:W-:Y:S05]  /*eaf0*/  BSYNC.RECONVERGENT B0 ;  /* 0x0000000000007941 */ /* 0x000fea0003800200 */
.L_x_6397:
[----:B------:R-:W-:-:S04]  /*eb00*/  F2FP.BF16.F32.PACK_AB R0, RZ, R0 ;  /* 0x00000000ff00723e */ /* 0x000fc800000010ff */
[----:B------:R-:W-:Y:S01]  /*eb10*/  PRMT R22, R0, 0x7610, R22 ;  /* 0x0000761000167816 */ /* 0x000fe20000000016 */
[----:B------:R-:W-:Y:S06]  /*eb20*/  BRA `(.L_x_6382) ;  /* 0x0000000400287947 */ /* 0x000fec0003800000 */
.L_x_6395:
        /* <DEDUP_REMOVED lines=21> */
.L_x_6404:
[----:B------:R-:W-:Y:S05]  /*ec80*/  BSYNC.RECONVERGENT B1 ;  /* 0x0000000000017941 */ /* 0x000fea0003800200 */
.L_x_6403:
[----:B------:R-:W-:Y:S01]  /*ec90*/  IMAD.SHL.U32 R0, R0, 0x200000, RZ ;  /* 0x0020000000007824 */ /* 0x000fe200078e00ff */
[----:B------:R-:W-:-:S04]  /*eca0*/  LEA R2, R2, 0x37800000, 0x17 ;  /* 0x3780000002027811 */ /* 0x000fc800078eb8ff */
[----:B------:R-:W-:-:S07]  /*ecb0*/  LOP3.LUT R0, R2, R0, R7, 0xfe, !PT ;  /* 0x0000000002007212 */ /* 0x000fce00078efe07 */
.L_x_6402:
[----:B------:R-:W-:Y:S05]  /*ecc0*/  BSYNC.RECONVERGENT B0 ;  /* 0x0000000000007941 */ /* 0x000fea0003800200 */
.L_x_6401:
[----:B------:R-:W-:-:S04]  /*ecd0*/  F2FP.BF16.F32.PACK_AB R0, RZ, R0 ;  /* 0x00000000ff00723e */ /* 0x000fc800000010ff */
[----:B------:R-:W-:Y:S01]  /*ece0*/  PRMT R22, R0, 0x7610, R22 ;  /* 0x0000761000167816 */ /* 0x000fe20000000016 */
[----:B------:R-:W-:Y:S06]  /*ecf0*/  BRA `(.L_x_6382) ;  /* 0x0000000000b47947 */ /* 0x000fec0003800000 */
.L_x_6394:
        /* <DEDUP_REMOVED lines=14> */
.L_x_6408:
[----:B------:R-:W-:Y:S05]  /*ede0*/  BSYNC.RECONVERGENT B0 ;  /* 0x0000000000007941 */ /* 0x000fea0003800200 */
.L_x_6407:
[----:B------:R-:W-:-:S04]  /*edf0*/  F2FP.BF16.F32.PACK_AB R0, RZ, R0 ;  /* 0x00000000ff00723e */ /* 0x000fc800000010ff */
[----:B------:R-:W-:Y:S01]  /*ee00*/  PRMT R22, R0, 0x7610, R22 ;  /* 0x0000761000167816 */ /* 0x000fe20000000016 */
[----:B------:R-:W-:Y:S06]  /*ee10*/  BRA `(.L_x_6382) ;  /* 0x00000000006c7947 */ /* 0x000fec0003800000 */
.L_x_6381:
        /* <DEDUP_REMOVED lines=16> */
.L_x_6409:
[----:B------:R-:W-:Y:S01]  /*ef20*/  PRMT R22, RZ, 0x7610, R22 ;  /* 0x00007610ff167816 */ /* 0x000fe20000000016 */
[----:B------:R-:W-:Y:S06]  /*ef30*/  BRA `(.L_x_6382) ;  /* 0x0000000000247947 */ /* 0x000fec0003800000 */
.L_x_6406:
[----:B------:R-:W2:Y:S02]  /*ef40*/  LDG.E.64 R2, desc[UR36][R2.64] ;  /* 0x0000002402027981 */ /* 0x000ea4000c1e1b00 */
[----:B--2---:R-:W0:Y:S02]  /*ef50*/  I2F.U64 R0, R2 ;  /* 0x0000000200007312 */ /* 0x004e240000301000 */
[----:B0-----:R-:W-:-:S04]  /*ef60*/  F2FP.BF16.F32.PACK_AB R0, RZ, R0 ;  /* 0x00000000ff00723e */ /* 0x001fc800000010ff */
[----:B------:R-:W-:Y:S01]  /*ef70*/  PRMT R22, R0, 0x7610, R22 ;  /* 0x0000761000167816 */ /* 0x000fe20000000016 */
[----:B------:R-:W-:Y:S06]  /*ef80*/  BRA `(.L_x_6382) ;  /* 0x0000000000107947 */ /* 0x000fec0003800000 */
.L_x_6405:
[----:B------:R-:W2:Y:S02]  /*ef90*/  LDG.E R2, desc[UR36][R2.64] ;  /* 0x0000002402027981 */ /* 0x000ea4000c1e1900 */
[----:B--2---:R-:W-:-:S04]  /*efa0*/  I2FP.F32.U32 R0, R2 ;  /* 0x0000000200007245 */ /* 0x004fc80000201000 */
[----:B------:R-:W-:-:S04]  /*efb0*/  F2FP.BF16.F32.PACK_AB R0, RZ, R0 ;  /* 0x00000000ff00723e */ /* 0x000fc800000010ff */
[----:B------:R-:W-:-:S07]  /*efc0*/  PRMT R22, R0, 0x7610, R22 ;  /* 0x0000761000167816 */ /* 0x000fce0000000016 */
.L_x_6382:
        /* <DEDUP_REMOVED lines=18> */
.L_x_6413:
[----:B------:R-:W2:Y:S02]  /*f0f0*/  LDG.E.U8 R2, desc[UR36][R2.64] ;  /* 0x0000002402027981 */ /* 0x000ea4000c1e1100 */
[----:B--2---:R-:W-:-:S04]  /*f100*/  I2FP.F32.U32 R0, R2 ;  /* 0x0000000200007245 */ /* 0x004fc80000201000 */
[----:B------:R-:W-:Y:S01]  /*f110*/  F2FP.BF16.F32.PACK_AB R0, RZ, R0 ;  /* 0x00000000ff00723e */ /* 0x000fe200000010ff */
[----:B------:R-:W-:Y:S06]  /*f120*/  BRA `(.L_x_6415) ;  /* 0x0000000c00a47947 */ /* 0x000fec0003800000 */
.L_x_6412:
        /* <DEDUP_REMOVED lines=10> */
.L_x_6417:
[----:B------:R-:W2:Y:S02]  /*f1d0*/  LDG.E R2, desc[UR36][R2.64] ;  /* 0x0000002402027981 */ /* 0x000ea4000c1e1900 */
[----:B--2---:R-:W-:-:S04]  /*f1e0*/  I2FP.F32.S32 R0, R2 ;  /* 0x0000000200007245 */ /* 0x004fc80000201400 */
[----:B------:R-:W-:Y:S01]  /*f1f0*/  F2FP.BF16.F32.PACK_AB R0, RZ, R0 ;  /* 0x00000000ff00723e */ /* 0x000fe200000010ff */
[----:B------:R-:W-:Y:S06]  /*f200*/  BRA `(.L_x_6415) ;  /* 0x0000000c006c7947 */ /* 0x000fec0003800000 */
.L_x_6416:
[----:B------:R-:W2:Y:S02]  /*f210*/  LDG.E.U16 R2, desc[UR36][R2.64] ;  /* 0x0000002402027981 */ /* 0x000ea4000c1e1500 */
[----:B--2---:R-:W0:Y:S02]  /*f220*/  I2F.S16 R0, R2 ;  /* 0x0000000200007306 */ /* 0x004e240000101400 */
[----:B0-----:R-:W-:Y:S01]  /*f230*/  F2FP.BF16.F32.PACK_AB R0, RZ, R0 ;  /* 0x00000000ff00723e */ /* 0x001fe200000010ff */
[----:B------:R-:W-:Y:S06]  /*f240*/  BRA `(.L_x_6415) ;  /* 0x0000000c005c7947 */ /* 0x000fec0003800000 */
.L_x_6411:
        /* <DEDUP_REMOVED lines=9> */
.L_x_6419:
[----:B------:R-:W2:Y:S02]  /*f2e0*/  LDG.E.U16 R0, desc[UR36][R2.64] ;  /* 0x0000002402007981 */ /* 0x000ea4000c1e1500 */
[----:B--2---:R-:W-:-:S05]  /*f2f0*/  HADD2.F32 R0, -RZ, R0.H0_H0 ;  /* 0x20000000ff007230 */ /* 0x004fca0000004100 */
[----:B------:R-:W-:Y:S01]  /*f300*/  F2FP.BF16.F32.PACK_AB R0, RZ, R0 ;  /* 0x00000000ff00723e */ /* 0x000fe200000010ff */
[----:B------:R-:W-:Y:S06]  /*f310*/  BRA `(.L_x_6415) ;  /* 0x0000000c00287947 */ /* 0x000fec0003800000 */
.L_x_6418:
        /* <DEDUP_REMOVED lines=9> */
.L_x_6421:
[----:B------:R-:W2:Y:S02]  /*f3b0*/  LDG.E.U16 R2, desc[UR36][R2.64] ;  /* 0x0000002402027981 */ /* 0x000ea4000c1e1500 */
[----:B--2---:R-:W-:-:S05]  /*f3c0*/  HADD2.F32 R0, -RZ, R2.H0_H0 ;  /* 0x20000002ff007230 */ /* 0x004fca0000004100 */
[----:B------:R-:W-:Y:S01]  /*f3d0*/  F2FP.BF16.F32.PACK_AB R0, RZ, R0 ;  /* 0x00000000ff00723e */ /* 0x000fe200000010ff */
[----:B------:R-:W-:Y:S06]  /*f3e0*/  BRA `(.L_x_6415) ;  /* 0x0000000800f47947 */ /* 0x000fec0003800000 */
.L_x_6420:
        /* <DEDUP_REMOVED lines=12> */
.L_x_6410:
        /* <DEDUP_REMOVED lines=13> */
.L_x_6424:
        /* <DEDUP_REMOVED lines=12> */
.L_x_6423:
        /* <DEDUP_REMOVED lines=27> */
.L_x_6426:
        /* <DEDUP_REMOVED lines=13> */
.L_x_6425:
[----:B------:R0:W5:Y:S01]  /*f8c0*/  LDG.E.U16 R0, desc[UR36][R2.64] ;  /* 0x0000002402007981 */ /* 0x000162000c1e1500 */
[----:B------:R-:W-:Y:S05]  /*f8d0*/  BRA `(.L_x_6415) ;  /* 0x0000000400b87947 */ /* 0x000fea0003800000 */
.L_x_6422:
        /* <DEDUP_REMOVED lines=12> */
.L_x_6429:
        /* <DEDUP_REMOVED lines=21> */
.L_x_6433:
[----:B------:R-:W-:Y:S05]  /*faf0*/  BSYNC.RECONVERGENT B1 ;  /* 0x0000000000017941 */ /* 0x000fea0003800200 */
.L_x_6432:
[----:B------:R-:W-:Y:S01]  /*fb00*/  IMAD.SHL.U32 R0, R0, 0x100000, RZ ;  /* 0x0010000000007824 */ /* 0x000fe200078e00ff */
[----:B------:R-:W-:-:S04]  /*fb10*/  LEA R2, R2, 0x3b800000, 0x17 ;  /* 0x3b80000002027811 */ /* 0x000fc800078eb8ff */
[----:B------:R-:W-:-:S07]  /*fb20*/  LOP3.LUT R0, R2, R0, R7, 0xfe, !PT ;  /* 0x0000000002007212 */ /* 0x000fce00078efe07 */
.L_x_6431:
[----:B------:R-:W-:Y:S05]  /*fb30*/  BSYNC.RECONVERGENT B0 ;  /* 0x0000000000007941 */ /* 0x000fea0003800200 */
.L_x_6430:
[----:B------:R-:W-:Y:S01]  /*fb40*/  F2FP.BF16.F32.PACK_AB R0, RZ, R0 ;  /* 0x00000000ff00723e */ /* 0x000fe200000010ff */
[----:B------:R-:W-:Y:S06]  /*fb50*/  BRA `(.L_x_6415) ;  /* 0x0000000400187947 */ /* 0x000fec0003800000 */
.L_x_6428:
        /* <DEDUP_REMOVED lines=21> */
.L_x_6437:
[----:B------:R-:W-:Y:S05]  /*fcb0*/  BSYNC.RECONVERGENT B1 ;  /* 0x0000000000017941 */ /* 0x000fea0003800200 */
.L_x_6436:
[----:B------:R-:W-:Y:S01]  /*fcc0*/  IMAD.SHL.U32 R0, R0, 0x200000, RZ ;  /* 0x0020000000007824 */ /* 0x000fe200078e00ff */
[----:B------:R-:W-:-:S04]  /*fcd0*/  LEA R2, R2, 0x37800000, 0x17 ;  /* 0x3780000002027811 */ /* 0x000fc800078eb8ff */
[----:B------:R-:W-:-:S07]  /*fce0*/  LOP3.LUT R0, R2, R0, R7, 0xfe, !PT ;  /* 0x0000000002007212 */ /* 0x000fce00078efe07 */
.L_x_6435:
[----:B------:R-:W-:Y:S05]  /*fcf0*/  BSYNC.RECONVERGENT B0 ;  /* 0x0000000000007941 */ /* 0x000fea0003800200 */
.L_x_6434:
[----:B------:R-:W-:Y:S01]  /*fd00*/  F2FP.BF16.F32.PACK_AB R0, RZ, R0 ;  /* 0x00000000ff00723e */ /* 0x000fe200000010ff */
[----:B------:R-:W-:Y:S06]  /*fd10*/  BRA `(.L_x_6415) ;  /* 0x0000000000a87947 */ /* 0x000fec0003800000 */
.L_x_6427:
        /* <DEDUP_REMOVED lines=14> */
.L_x_6441:
[----:B------:R-:W-:Y:S05]  /*fe00*/  BSYNC.RECONVERGENT B0 ;  /* 0x0000000000007941 */ /* 0x000fea0003800200 */
.L_x_6440:
[----:B------:R-:W-:Y:S01]  /*fe10*/  F2FP.BF16.F32.PACK_AB R0, RZ, R0 ;  /* 0x00000000ff00723e */ /* 0x000fe200000010ff */
[----:B------:R-:W-:Y:S06]  /*fe20*/  BRA `(.L_x_6415) ;  /* 0x0000000000647947 */ /* 0x000fec0003800000 */
.L_x_6414:
        /* <DEDUP_REMOVED lines=16> */
.L_x_6442:
[----:B------:R-:W-:Y:S01]  /*ff30*/  PRMT R0, RZ, 0x7610, R0 ;  /* 0x00007610ff007816 */ /* 0x000fe20000000000 */
[----:B------:R-:W-:Y:S06]  /*ff40*/  BRA `(.L_x_6415) ;  /* 0x00000000001c7947 */ /* 0x000fec0003800000 */
.L_x_6439:
[----:B------:R-:W2:Y:S02]  /*ff50*/  LDG.E.64 R2, desc[UR36][R2.64] ;  /* 0x0000002402027981 */ /* 0x000ea4000c1e1b00 */
[----:B--2---:R-:W0:Y:S02]  /*ff60*/  I2F.U64 R0, R2 ;  /* 0x0000000200007312 */ /* 0x004e240000301000 */
[----:B0-----:R-:W-:Y:S01]  /*ff70*/  F2FP.BF16.F32.PACK_AB R0, RZ, R0 ;  /* 0x00000000ff00723e */ /* 0x001fe200000010ff */
[----:B------:R-:W-:Y:S06]  /*ff80*/  BRA `(.L_x_6415) ;  /* 0x00000000000c7947 */ /* 0x000fec0003800000 */
.L_x_6438:
[----:B------:R-:W2:Y:S02]  /*ff90*/  LDG.E R2, desc[UR36][R2.64] ;  /* 0x0000002402027981 */ /* 0x000ea4000c1e1900 */
[----:B--2---:R-:W-:-:S04]  /*ffa0*/  I2FP.F32.U32 R0, R2 ;  /* 0x0000000200007245 */ /* 0x004fc80000201000 */
[----:B------:R-:W-:-:S07]  /*ffb0*/  F2FP.BF16.F32.PACK_AB R0, RZ, R0 ;  /* 0x00000000ff00723e */ /* 0x000fce00000010ff */
.L_x_6415:
        /* <DEDUP_REMOVED lines=39> */
.L_x_6446:
[----:B0-----:R-:W-:-:S06]  /*10230*/  IMAD.U32 R5, R5, 0x10000, RZ ;  /* 0x0001000005057824 */ /* 0x001fcc00078e00ff */
[----:B------:R-:W0:Y:S02]  /*10240*/  F2I.S64.TRUNC R4, R5 ;  /* 0x0000000500047311 */ /* 0x000e24000020d900 */
[----:B0-----:R1:W-:Y:S01]  /*10250*/  STG.E.U8 desc[UR36][R2.64], R4 ;  /* 0x0000000402007986 */ /* 0x0013e2000c101124 */
[----:B------:R-:W-:Y:S05]  /*10260*/  BRA `(.L_x_6448) ;  /* 0x0000000c006c7947 */ /* 0x000fea0003800000 */
.L_x_6445:
        /* <DEDUP_REMOVED lines=10> */
.L_x_6450:
[----:B0-----:R-:W-:-:S06]  /*10310*/  IMAD.U32 R5, R5, 0x10000, RZ ;  /* 0x0001000005057824 */ /* 0x001fcc00078e00ff */
[----:B------:R-:W0:Y:S02]  /*10320*/  F2I.FTZ.TRUNC.NTZ R5, R5 ;  /* 0x0000000500057305 */ /* 0x000e24000021f100 */
[----:B0-----:R3:W-:Y:S01]  /*10330*/  STG.E desc[UR36][R2.64], R5 ;  /* 0x0000000502007986 */ /* 0x0017e2000c101924 */
[----:B------:R-:W-:Y:S05]  /*10340*/  BRA `(.L_x_6448) ;  /* 0x0000000c00347947 */ /* 0x000fea0003800000 */
.L_x_6449:
[----:B0-----:R-:W-:-:S06]  /*10350*/  IMAD.U32 R5, R5, 0x10000, RZ ;  /* 0x0001000005057824 */ /* 0x001fcc00078e00ff */
[----:B------:R-:W0:Y:S02]  /*10360*/  F2I.FTZ.TRUNC.NTZ R5, R5 ;  /* 0x0000000500057305 */ /* 0x000e24000021f100 */
[----:B0-----:R2:W-:Y:S01]  /*10370*/  STG.E.U16 desc[UR36][R2.64], R5 ;  /* 0x0000000502007986 */ /* 0x0015e2000c101524 */
[----:B------:R-:W-:Y:S05]  /*10380*/  BRA `(.L_x_6448) ;  /* 0x0000000c00247947 */ /* 0x000fea0003800000 */
.L_x_6444:
        /* <DEDUP_REMOVED lines=9> */
.L_x_6452:
[----:B0-----:R-:W-:-:S05]  /*10420*/  IMAD.U32 R0, R5, 0x10000, RZ ;  /* 0x0001000005007824 */ /* 0x001fca00078e00ff */
[----:B------:R-:W-:-:S05]  /*10430*/  F2FP.F16.F32.PACK_AB R0, RZ, R0 ;  /* 0x00000000ff00723e */ /* 0x000fca00000000ff */
[----:B------:R0:W-:Y:S01]  /*10440*/  STG.E.U16 desc[UR36][R2.64], R0 ;  /* 0x0000000002007986 */ /* 0x0001e2000c101524 */
[----:B------:R-:W-:Y:S05]  /*10450*/  BRA `(.L_x_6448) ;  /* 0x0000000800f07947 */ /* 0x000fea0003800000 */
.L_x_6451:
        /* <DEDUP_REMOVED lines=10> */
.L_x_6454:
[----:B0-----:R-:W-:-:S04]  /*10500*/  SHF.L.U32 R5, R5, 0x10, RZ ;  /* 0x0000001005057819 */ /* 0x001fc800000006ff */
[----:B------:R-:W-:-:S04]  /*10510*/  F2FP.F16.F32.PACK_AB R5, RZ, R5 ;  /* 0x00000005ff05723e */ /* 0x000fc800000000ff */
[----:B------:R-:W-:-:S05]  /*10520*/  PRMT R5, R5, 0x5410, RZ ;  /* 0x0000541005057816 */ /* 0x000fca00000000ff */
[----:B------:R0:W-:Y:S01]  /*10530*/  STG.E desc[UR36][R2.64], R5 ;  /* 0x0000000502007986 */ /* 0x0001e2000c101924 */
[----:B------:R-:W-:Y:S05]  /*10540*/  BRA `(.L_x_6448) ;  /* 0x0000000800b47947 */ /* 0x000fea0003800000 */
.L_x_6453:
[----:B0-----:R-:W-:-:S04]  /*10550*/  IMAD.U32 R4, R5, 0x10000, RZ ;  /* 0x0001000005047824 */ /* 0x001fc800078e00ff */
[----:B------:R-:W-:-:S06]  /*10560*/  FMUL.FTZ R4, R4, 1 ;  /* 0x3f80000004047820 */ /* 0x000fcc0000410000 */
[----:B------:R-:W0:Y:S02]  /*10570*/  F2F.F64.F32 R4, R4 ;  /* 0x0000000400047310 */ /* 0x000e240000201800 */
[----:B0-----:R0:W-:Y:S01]  /*10580*/  STG.E.64 desc[UR36][R2.64], R4 ;  /* 0x0000000402007986 */ /* 0x0011e2000c101b24 */
[----:B------:R-:W-:Y:S05]  /*10590*/  BRA `(.L_x_6448) ;  /* 0x0000000800a07947 */ /* 0x000fea0003800000 */
.L_x_6443:
        /* <DEDUP_REMOVED lines=14> */
.L_x_6458:
        /* <DEDUP_REMOVED lines=18> */
.L_x_6461:
[----:B------:R-:W-:-:S04]  /*107a0*/  SHF.R.U32.HI R5, RZ, 0x18, R5 ;  /* 0x00000018ff057819 */ /* 0x000fc80000011605 */
[----:B------:R-:W-:-:S07]  /*107b0*/  LOP3.LUT R0, R0, 0x80, R5, 0xf8, !PT ;  /* 0x0000008000007812 */ /* 0x000fce00078ef805 */
.L_x_6460:
[----:B------:R-:W-:Y:S05]  /*107c0*/  BSYNC.RECONVERGENT B0 ;  /* 0x0000000000007941 */ /* 0x000fea0003800200 */
.L_x_6459:
[----:B------:R0:W-:Y:S01]  /*107d0*/  STG.E.U8 desc[UR36][R2.64], R0 ;  /* 0x0000000002007986 */ /* 0x0001e2000c101124 */
[----:B------:R-:W-:Y:S05]  /*107e0*/  BRA `(.L_x_6448) ;  /* 0x00000008000c7947 */ /* 0x000fea0003800000 */
.L_x_6457:
        /* <DEDUP_REMOVED lines=18> */
.L_x_6464:
[----:B------:R-:W-:-:S04]  /*10910*/  SHF.R.U32.HI R5, RZ, 0x18, R5 ;  /* 0x00000018ff057819 */ /* 0x000fc80000011605 */
[----:B------:R-:W-:-:S07]  /*10920*/  LOP3.LUT R0, R0, 0x80, R5, 0xf8, !PT ;  /* 0x0000008000007812 */ /* 0x000fce00078ef805 */
.L_x_6463:
[----:B------:R-:W-:Y:S05]  /*10930*/  BSYNC.RECONVERGENT B0 ;  /* 0x0000000000007941 */ /* 0x000fea0003800200 */
.L_x_6462:
[----:B------:R0:W-:Y:S01]  /*10940*/  STG.E.U8 desc[UR36][R2.64], R0 ;  /* 0x0000000002007986 */ /* 0x0001e2000c101124 */
[----:B------:R-:W-:Y:S05]  /*10950*/  BRA `(.L_x_6448) ;  /* 0x0000000400b07947 */ /* 0x000fea0003800000 */
.L_x_6456:
        /* <DEDUP_REMOVED lines=22> */
.L_x_6466:
[----:B0-----:R-:W-:-:S06]  /*10ac0*/  IMAD.U32 R5, R5, 0x10000, RZ ;  /* 0x0001000005057824 */ /* 0x001fcc00078e00ff */
[----:B------:R-:W0:Y:S02]  /*10ad0*/  F2I.U64.TRUNC R4, R5 ;  /* 0x0000000500047311 */ /* 0x000e24000020d800 */
[----:B0-----:R0:W-:Y:S01]  /*10ae0*/  STG.E.64 desc[UR36][R2.64], R4 ;  /* 0x0000000402007986 */ /* 0x0011e2000c101b24 */
[----:B------:R-:W-:Y:S05]  /*10af0*/  BRA `(.L_x_6448) ;  /* 0x0000000400487947 */ /* 0x000fea0003800000 */
.L_x_6465:
[----:B0-----:R-:W-:-:S06]  /*10b00*/  IMAD.U32 R5, R5, 0x10000, RZ ;  /* 0x0001000005057824 */ /* 0x001fcc00078e00ff */
[----:B------:R-:W0:Y:S02]  /*10b10*/  F2I.FTZ.U32.TRUNC.NTZ R5, R5 ;  /* 0x0000000500057305 */ /* 0x000e24000021f000 */
[----:B0-----:R0:W-:Y:S01]  /*10b20*/  STG.E desc[UR36][R2.64], R5 ;  /* 0x0000000502007986 */ /* 0x0011e2000c101924 */
[----:B------:R-:W-:Y:S05]  /*10b30*/  BRA `(.L_x_6448) ;  /* 0x0000000400387947 */ /* 0x000fea0003800000 */
.L_x_6455:
        /* <DEDUP_REMOVED lines=11> */
.L_x_6468:
[----:B0-----:R-:W-:Y:S01]  /*10bf0*/  IMAD.U32 R5, R5, 0x10000, RZ ;  /* 0x0001000005057824 */ /* 0x001fe200078e00ff */
[----:B------:R-:W-:-:S03]  /*10c00*/  CS2R R6, SRZ ;  /* 0x0000000000067805 */ /* 0x000fc6000001ff00 */
[----:B------:R-:W-:-:S06]  /*10c10*/  FMUL.FTZ R5, R5, 1 ;  /* 0x3f80000005057820 */ /* 0x000fcc0000410000 */
[----:B------:R-:W0:Y:S02]  /*10c20*/  F2F.F64.F32 R4, R5 ;  /* 0x0000000500047310 */ /* 0x000e240000201800 */
[----:B0-----:R0:W-:Y:S01]  /*10c30*/  STG.E.128 desc[UR36][R2.64], R4 ;  /* 0x0000000402007986 */ /* 0x0011e2000c101d24 */
[----:B------:R-:W-:Y:S05]  /*10c40*/  BRA `(.L_x_6448) ;  /* 0x0000000000f47947 */ /* 0x000fea0003800000 */
.L_x_6467:
[----:B------:R-:W-:-:S09]  /*10c50*/  UISETP.NE.AND UP0, UPT, UR4, 0xf, UPT ;  /* 0x0000000f0400788c */ /* 0x000fd2000bf05270 */
[----:B------:R-:W-:Y:S05]  /*10c60*/  BRA.U !UP0, `(.L_x_6469) ;  /* 0x0000000108e87547 */ /* 0x000fea000b800000 */
[----:B------:R-:W-:-:S09]  /*10c70*/  UISETP.NE.AND UP0, UPT, UR4, 0x17, UPT ;  /* 0x000000170400788c */ /* 0x000fd2000bf05270 */
[----:B------:R-:W-:Y:S05]  /*10c80*/  BRA.U !UP0, `(.L_x_6470) ;  /* 0x0000000108907547 */ /* 0x000fea000b800000 */
[----:B------:R-:W-:-:S09]  /*10c90*/  UISETP.NE.AND UP0, UPT, UR4, 0x18, UPT ;  /* 0x000000180400788c */ /* 0x000fd2000bf05270 */
[----:B------:R-:W-:Y:S05]  /*10ca0*/  BRA.U !UP0, `(.L_x_6471) ;  /* 0x0000000108447547 */ /* 0x000fea000b800000 */
.L_x_6447:
        /* <DEDUP_REMOVED lines=16> */
.L_x_6472:
[----:B------:R-:W-:Y:S05]  /*10db0*/  BRA `(.L_x_6448) ;  /* 0x0000000000987947 */ /* 0x000fea0003800000 */
.L_x_6471:
        /* <DEDUP_REMOVED lines=13> */
.L_x_6474:
[----:B------:R-:W-:Y:S05]  /*10e90*/  BSYNC.RECONVERGENT B0 ;  /* 0x0000000000007941 */ /* 0x000fea0003800200 */
.L_x_6473:
[----:B------:R-:W-:-:S05]  /*10ea0*/  LOP3.LUT R5, R0, 0x80, R5, 0xf8, !PT ;  /* 0x0000008000057812 */ /* 0x000fca00078ef805 */
[----:B------:R0:W-:Y:S01]  /*10eb0*/  STG.E.U8 desc[UR36][R2.64], R5 ;  /* 0x0000000502007986 */ /* 0x0001e2000c101124 */
[----:B------:R-:W-:Y:S05]  /*10ec0*/  BRA `(.L_x_6448) ;  /* 0x0000000000547947 */ /* 0x000fea0003800000 */
.L_x_6470:
        /* <DEDUP_REMOVED lines=12> */
.L_x_6476:
[----:B------:R-:W-:Y:S01]  /*10f90*/  HFMA2 R0, -RZ, RZ, 0, 7.569789886474609375e-06 ;  /* 0x0000007fff007431 */ /* 0x000fe200000001ff */
[----:B------:R-:W-:-:S04]  /*10fa0*/  ISETP.GT.U32.AND P0, PT, R4, 0x7f800000, PT ;  /* 0x7f8000000400780c */ /* 0x000fc80003f04070 */
[----:B------:R-:W-:-:S09]  /*10fb0*/  SEL R0, R0, 0x7c, P0 ;  /* 0x0000007c00007807 */ /* 0x000fd20000000000 */
.L_x_6477:
[----:B------:R-:W-:Y:S05]  /*10fc0*/  BSYNC.RECONVERGENT B0 ;  /* 0x0000000000007941 */ /* 0x000fea0003800200 */
.L_x_6475:
[----:B------:R-:W-:-:S04]  /*10fd0*/  SHF.R.U32.HI R5, RZ, 0x18, R5 ;  /* 0x00000018ff057819 */ /* 0x000fc80000011605 */
[----:B------:R-:W-:-:S05]  /*10fe0*/  LOP3.LUT R5, R0, 0x80, R5, 0xf8, !PT ;  /* 0x0000008000057812 */ /* 0x000fca00078ef805 */
[----:B------:R0:W-:Y:S01]  /*10ff0*/  STG.E.U8 desc[UR36][R2.64], R5 ;  /* 0x0000000502007986 */ /* 0x0001e2000c101124 */
[----:B------:R-:W-:Y:S05]  /*11000*/  BRA `(.L_x_6448) ;  /* 0x0000000000047947 */ /* 0x000fea0003800000 */
.L_x_6469:
[----:B0-----:R0:W-:Y:S02]  /*11010*/  STG.E.U16 desc[UR36][R2.64], R5 ;  /* 0x0000000502007986 */ /* 0x0011e4000c101524 */
.L_x_6448:
[----:B------:R-:W-:-:S07]  /*11020*/  VIADD R17, R17, 0x80 ;  /* 0x0000008011117836 */ /* 0x000fce0000000000 */
.L_x_6342:
[----:B------:R-:W-:Y:S05]  /*11030*/  BSYNC.RECONVERGENT B6 ;  /* 0x0000000000067941 */ /* 0x000fea0003800200 */
.L_x_6341:
[----:B------:R-:W5:Y:S02]  /*11040*/  LDCU UR4, c[0x0][0x380] ;  /* 0x00007000ff0477ac */ /* 0x000f640008000800 */
[----:B-----5:R-:W-:-:S13]  /*11050*/  ISETP.GE.AND P0, PT, R17, UR4, PT ;  /* 0x0000000411007c0c */ /* 0x020fda000bf06270 */
[----:B------:R-:W-:Y:S05]  /*11060*/  @P0 EXIT ;  /* 0x000000000000094d */ /* 0x000fea0003800000 */
        /* <DEDUP_REMOVED lines=380> */
.L_x_6478:
        /* <DEDUP_REMOVED lines=22> */
.L_x_6482:
[----:B------:R-:W2:Y:S02]  /*12990*/  LDG.E.U8 R2, desc[UR36][R2.64] ;  /* 0x0000002402027981 */ /* 0x000ea4000c1e1100 */
[----:B--2---:R-:W-:-:S04]  /*129a0*/  I2FP.F32.U32 R0, R2 ;  /* 0x0000000200007245 */ /* 0x004fc80000201000 */
[----:B------:R-:W-:-:S04]  /*129b0*/  F2FP.BF16.F32.PACK_AB R0, RZ, R0 ;  /* 0x00000000ff00723e */ /* 0x000fc800000010ff */
[----:B------:R-:W-:Y:S01]  /*129c0*/  PRMT R19, R0, 0x7610, R19 ;  /* 0x0000761000137816 */ /* 0x000fe20000000013 */
[----:B------:R-:W-:Y:S06]  /*129d0*/  BRA `(.L_x_6484) ;  /* 0x0000000c00e07947 */ /* 0x000fec0003800000 */
.L_x_6481:
        /* <DEDUP_REMOVED lines=11> */
.L_x_6486:
[----:B------:R-:W2:Y:S02]  /*12a90*/  LDG.E R2, desc[UR36][R2.64] ;  /* 0x0000002402027981 */ /* 0x000ea4000c1e1900 */
[----:B--2---:R-:W-:-:S04]  /*12aa0*/  I2FP.F32.S32 R0, R2 ;  /* 0x0000000200007245 */ /* 0x004fc80000201400 */
[----:B------:R-:W-:-:S04]  /*12ab0*/  F2FP.BF16.F32.PACK_AB R0, RZ, R0 ;  /* 0x00000000ff00723e */ /* 0x000fc800000010ff */
[----:B------:R-:W-:Y:S01]  /*12ac0*/  PRMT R19, R0, 0x7610, R19 ;  /* 0x0000761000137816 */ /* 0x000fe20000000013 */
[----:B------:R-:W-:Y:S06]  /*12ad0*/  BRA `(.L_x_6484) ;  /* 0x0000000c00a07947 */ /* 0x000fec0003800000 */
.L_x_6485:
[----:B------:R-:W2:Y:S02]  /*12ae0*/  LDG.E.U16 R2, desc[UR36][R2.64] ;  /* 0x0000002402027981 */ /* 0x000ea4000c1e1500 */
[----:B--2---:R-:W0:Y:S02]  /*12af0*/  I2F.S16 R0, R2 ;  /* 0x0000000200007306 */ /* 0x004e240000101400 */
[----:B0-----:R-:W-:-:S04]  /*12b00*/  F2FP.BF16.F32.PACK_AB R0, RZ, R0 ;  /* 0x00000000ff00723e */ /* 0x001fc800000010ff */
[----:B------:R-:W-:Y:S01]  /*12b10*/  PRMT R19, R0, 0x7610, R19 ;  /* 0x0000761000137816 */ /* 0x000fe20000000013 */
[----:B------:R-:W-:Y:S06]  /*12b20*/  BRA `(.L_x_6484) ;  /* 0x0000000c008c7947 */ /* 0x000fec0003800000 */
.L_x_6480:
        /* <DEDUP_REMOVED lines=9> */
.L_x_6488:
[----:B------:R-:W2:Y:S02]  /*12bc0*/  LDG.E.U16 R0, desc[UR36][R2.64] ;  /* 0x0000002402007981 */ /* 0x000ea4000c1e1500 */
[----:B--2---:R-:W-:-:S05]  /*12bd0*/  HADD2.F32 R0, -RZ, R0.H0_H0 ;  /* 0x20000000ff007230 */ /* 0x004fca0000004100 */
[----:B------:R-:W-:-:S04]  /*12be0*/  F2FP.BF16.F32.PACK_AB R0, RZ, R0 ;  /* 0x00000000ff00723e */ /* 0x000fc800000010ff */
[----:B------:R-:W-:Y:S01]  /*12bf0*/  PRMT R19, R0, 0x7610, R19 ;  /* 0x0000761000137816 */ /* 0x000fe20000000013 */
[----:B------:R-:W-:Y:S06]  /*12c00*/  BRA `(.L_x_6484) ;  /* 0x0000000c00547947 */ /* 0x000fec0003800000 */
.L_x_6487:
        /* <DEDUP_REMOVED lines=9> */
.L_x_6490:
[----:B------:R-:W2:Y:S02]  /*12ca0*/  LDG.E.U16 R2, desc[UR36][R2.64] ;  /* 0x0000002402027981 */ /* 0x000ea4000c1e1500 */
[----:B--2---:R-:W-:-:S05]  /*12cb0*/  HADD2.F32 R0, -RZ, R2.H0_H0 ;  /* 0x20000002ff007230 */ /* 0x004fca0000004100 */
[----:B------:R-:W-:-:S04]  /*12cc0*/  F2FP.BF16.F32.PACK_AB R0, RZ, R0 ;  /* 0x00000000ff00723e */ /* 0x000fc800000010ff */
[----:B------:R-:W-:Y:S01]  /*12cd0*/  PRMT R19, R0, 0x7610, R19 ;  /* 0x0000761000137816 */ /* 0x000fe20000000013 */
[----:B------:R-:W-:Y:S06]  /*12ce0*/  BRA `(.L_x_6484) ;  /* 0x0000000c001c7947 */ /* 0x000fec0003800000 */
.L_x_6489:
        /* <DEDUP_REMOVED lines=13> */
.L_x_6479:
        /* <DEDUP_REMOVED lines=14> */
.L_x_6493:
        /* <DEDUP_REMOVED lines=13> */
.L_x_6492:
        /* <DEDUP_REMOVED lines=27> */
.L_x_6495:
        /* <DEDUP_REMOVED lines=14> */
.L_x_6494:
[----:B------:R0:W5:Y:S01]  /*13200*/  LDG.E.U16 R19, desc[UR36][R2.64] ;  /* 0x0000002402137981 */ /* 0x000162000c1e1500 */
[----:B------:R-:W-:Y:S05]  /*13210*/  BRA `(.L_x_6484) ;  /* 0x0000000400d07947 */ /* 0x000fea0003800000 */
.L_x_6491:
        /* <DEDUP_REMOVED lines=13> */
.L_x_6498:
        /* <DEDUP_REMOVED lines=21> */
.L_x_6502:
[----:B------:R-:W-:Y:S05]  /*13440*/  BSYNC.RECONVERGENT B1 ;  /* 0x0000000000017941 */ /* 0x000fea0003800200 */
.L_x_6501:
[----:B------:R-:W-:Y:S01]  /*13450*/  IMAD.SHL.U32 R0, R0, 0x100000, RZ ;  /* 0x0010000000007824 */ /* 0x000fe200078e00ff */
[----:B------:R-:W-:-:S04]  /*13460*/  LEA R2, R2, 0x3b800000, 0x17 ;  /* 0x3b80000002027811 */ /* 0x000fc800078eb8ff */
[----:B------:R-:W-:-:S07]  /*13470*/  LOP3.LUT R0, R2, R0, R7, 0xfe, !PT ;  /* 0x0000000002007212 */ /* 0x000fce00078efe07 */
.L_x_6500:
[----:B------:R-:W-:Y:S05]  /*13480*/  BSYNC.RECONVERGENT B0 ;  /* 0x0000000000007941 */ /* 0x000fea0003800200 */
.L_x_6499:
[----:B------:R-:W-:-:S04]  /*13490*/  F2FP.BF16.F32.PACK_AB R0, RZ, R0 ;  /* 0x00000000ff00723e */ /* 0x000fc800000010ff */
[----:B------:R-:W-:Y:S01]  /*134a0*/  PRMT R19, R0, 0x7610, R19 ;  /* 0x0000761000137816 */ /* 0x000fe20000000013 */
[----:B------:R-:W-:Y:S06]  /*134b0*/  BRA `(.L_x_6484) ;  /* 0x0000000400287947 */ /* 0x000fec0003800000 */
.L_x_6497:
        /* <DEDUP_REMOVED lines=21> */
.L_x_6506:
[----:B------:R-:W-:Y:S05]  /*13610*/  BSYNC.RECONVERGENT B1 ;  /* 0x0000000000017941 */ /* 0x000fea0003800200 */
.L_x_6505:
[----:B------:R-:W-:Y:S01]  /*13620*/  IMAD.SHL.U32 R0, R0, 0x200000, RZ ;  /* 0x0020000000007824 */ /* 0x000fe200078e00ff */
[----:B------:R-:W-:-:S04]  /*13630*/  LEA R2, R2, 0x37800000, 0x17 ;  /* 0x3780000002027811 */ /* 0x000fc800078eb8ff */
[----:B------:R-:W-:-:S07]  /*13640*/  LOP3.LUT R0, R2, R0, R7, 0xfe, !PT ;  /* 0x0000000002007212 */ /* 0x000fce00078efe07 */
.L_x_6504:
[----:B------:R-:W-:Y:S05]  /*13650*/  BSYNC.RECONVERGENT B0 ;  /* 0x0000000000007941 */ /* 0x000fea0003800200 */
.L_x_6503:
[----:B------:R-:W-:-:S04]  /*13660*/  F2FP.BF16.F32.PACK_AB R0, RZ, R0 ;  /* 0x00000000ff00723e */ /* 0x000fc800000010ff */
[----:B------:R-:W-:Y:S01]  /*13670*/  PRMT R19, R0, 0x7610, R19 ;  /* 0x0000761000137816 */ /* 0x000fe20000000013 */
[----:B------:R-:W-:Y:S06]  /*13680*/  BRA `(.L_x_6484) ;  /* 0x0000000000b47947 */ /* 0x000fec0003800000 */
.L_x_6496:
        /* <DEDUP_REMOVED lines=14> */
.L_x_6510:
[----:B------:R-:W-:Y:S05]  /*13770*/  BSYNC.RECONVERGENT B0 ;  /* 0x0000000000007941 */ /* 0x000fea0003800200 */
.L_x_6509:
[----:B------:R-:W-:-:S04]  /*13780*/  F2FP.BF16.F32.PACK_AB R0, RZ, R0 ;  /* 0x00000000ff00723e */ /* 0x000fc800000010ff */
[----:B------:R-:W-:Y:S01]  /*13790*/  PRMT R19, R0, 0x7610, R19 ;  /* 0x0000761000137816 */ /* 0x000fe20000000013 */
[----:B------:R-:W-:Y:S06]  /*137a0*/  BRA `(.L_x_6484) ;  /* 0x00000000006c7947 */ /* 0x000fec0003800000 */
.L_x_6483:
        /* <DEDUP_REMOVED lines=16> */
.L_x_6511:
[----:B------:R-:W-:Y:S01]  /*138b0*/  PRMT R19, RZ, 0x7610, R19 ;  /* 0x00007610ff137816 */ /* 0x000fe20000000013 */
[----:B------:R-:W-:Y:S06]  /*138c0*/  BRA `(.L_x_6484) ;  /* 0x0000000000247947 */ /* 0x000fec0003800000 */
.L_x_6508:
[----:B------:R-:W2:Y:S02]  /*138d0*/  LDG.E.64 R2, desc[UR36][R2.64] ;  /* 0x0000002402027981 */ /* 0x000ea4000c1e1b00 */
[----:B--2---:R-:W0:Y:S02]  /*138e0*/  I2F.U64 R0, R2 ;  /* 0x0000000200007312 */ /* 0x004e240000301000 */
[----:B0-----:R-:W-:-:S04]  /*138f0*/  F2FP.BF16.F32.PACK_AB R0, RZ, R0 ;  /* 0x00000000ff00723e */ /* 0x001fc800000010ff */
[----:B------:R-:W-:Y:S01]  /*13900*/  PRMT R19, R0, 0x7610, R19 ;  /* 0x0000761000137816 */ /* 0x000fe20000000013 */
[----:B------:R-:W-:Y:S06]  /*13910*/  BRA `(.L_x_6484) ;  /* 0x0000000000107947 */ /* 0x000fec0003800000 */
.L_x_6507:
[----:B------:R-:W2:Y:S02]  /*13920*/  LDG.E R2, desc[UR36][R2.64] ;  /* 0x0000002402027981 */ /* 0x000ea4000c1e1900 */
[----:B--2---:R-:W-:-:S04]  /*13930*/  I2FP.F32.U32 R0, R2 ;  /* 0x0000000200007245 */ /* 0x004fc80000201000 */
[----:B------:R-:W-:-:S04]  /*13940*/  F2FP.BF16.F32.PACK_AB R0, RZ, R0 ;  /* 0x00000000ff00723e */ /* 0x000fc800000010ff */
[----:B------:R-:W-:-:S07]  /*13950*/  PRMT R19, R0, 0x7610, R19 ;  /* 0x0000761000137816 */ /* 0x000fce0000000013 */
.L_x_6484:
        /* <DEDUP_REMOVED lines=19> */
.L_x_6515:
[----:B------:R-:W2:Y:S02]  /*13a90*/  LDG.E.U8 R2, desc[UR36][R2.64] ;  /* 0x0000002402027981 */ /* 0x000ea4000c1e1100 */
[----:B--2---:R-:W-:-:S04]  /*13aa0*/  I2FP.F32.U32 R0, R2 ;  /* 0x0000000200007245 */ /* 0x004fc80000201000 */
[----:B------:R-:W-:-:S04]  /*13ab0*/  F2FP.BF16.F32.PACK_AB R0, RZ, R0 ;  /* 0x00000000ff00723e */ /* 0x000fc800000010ff */
[----:B------:R-:W-:Y:S01]  /*13ac0*/  PRMT R22, R0, 0x7610, R22 ;  /* 0x0000761000167816 */ /* 0x000fe20000000016 */
[----:B------:R-:W-:Y:S06]  /*13ad0*/  BRA `(.L_x_6517) ;  /* 0x0000000c00e07947 */ /* 0x000fec0003800000 */
.L_x_6514:
        /* <DEDUP_REMOVED lines=11> */
.L_x_6519:
[----:B------:R-:W2:Y:S02]  /*13b90*/  LDG.E R2, desc[UR36][R2.64] ;  /* 0x0000002402027981 */ /* 0x000ea4000c1e1900 */
[----:B--2---:R-:W-:-:S04]  /*13ba0*/  I2FP.F32.S32 R0, R2 ;  /* 0x0000000200007245 */ /* 0x004fc80000201400 */
[----:B------:R-:W-:-:S04]  /*13bb0*/  F2FP.BF16.F32.PACK_AB R0, RZ, R0 ;  /* 0x00000000ff00723e */ /* 0x000fc800000010ff */
[----:B------:R-:W-:Y:S01]  /*13bc0*/  PRMT R22, R0, 0x7610, R22 ;  /* 0x0000761000167816 */ /* 0x000fe20000000016 */
[----:B------:R-:W-:Y:S06]  /*13bd0*/  BRA `(.L_x_6517) ;  /* 0x0000000c00a07947 */ /* 0x000fec0003800000 */
.L_x_6518:
[----:B------:R-:W2:Y:S02]  /*13be0*/  LDG.E.U16 R2, desc[UR36][R2.64] ;  /* 0x0000002402027981 */ /* 0x000ea4000c1e1500 */
[----:B--2---:R-:W0:Y:S02]  /*13bf0*/  I2F.S16 R0, R2 ;  /* 0x0000000200007306 */ /* 0x004e240000101400 */
[----:B0-----:R-:W-:-:S04]  /*13c00*/  F2FP.BF16.F32.PACK_AB R0, RZ, R0 ;  /* 0x00000000ff00723e */ /* 0x001fc800000010ff */
[----:B------:R-:W-:Y:S01]  /*13c10*/  PRMT R22, R0, 0x7610, R22 ;  /* 0x0000761000167816 */ /* 0x000fe20000000016 */
[----:B------:R-:W-:Y:S06]  /*13c20*/  BRA `(.L_x_6517) ;  /* 0x0000000c008c7947 */ /* 0x000fec0003800000 */
.L_x_6513:
        /* <DEDUP_REMOVED lines=9> */
.L_x_6521:
[----:B------:R-:W2:Y:S02]  /*13cc0*/  LDG.E.U16 R0, desc[UR36][R2.64] ;  /* 0x0000002402007981 */ /* 0x000ea4000c1e1500 */
[----:B--2---:R-:W-:-:S05]  /*13cd0*/  HADD2.F32 R0, -RZ, R0.H0_H0 ;  /* 0x20000000ff007230 */ /* 0x004fca0000004100 */
[----:B------:R-:W-:-:S04]  /*13ce0*/  F2FP.BF16.F32.PACK_AB R0, RZ, R0 ;  /* 0x00000000ff00723e */ /* 0x000fc800000010ff */
[----:B------:R-:W-:Y:S01]  /*13cf0*/  PRMT R22, R0, 0x7610, R22 ;  /* 0x0000761000167816 */ /* 0x000fe20000000016 */
[----:B------:R-:W-:Y:S06]  /*13d00*/  BRA `(.L_x_6517) ;  /* 0x0000000c00547947 */ /* 0x000fec0003800000 */
.L_x_6520:
        /* <DEDUP_REMOVED lines=9> */
.L_x_6523:
[----:B------:R-:W2:Y:S02]  /*13da0*/  LDG.E.U16 R2, desc[UR36][R2.64] ;  /* 0x0000002402027981 */ /* 0x000ea4000c1e1500 */
[----:B--2---:R-:W-:-:S05]  /*13db0*/  HADD2.F32 R0, -RZ, R2.H0_H0 ;  /* 0x20000002ff007230 */ /* 0x004fca0000004100 */
[----:B------:R-:W-:-:S04]  /*13dc0*/  F2FP.BF16.F32.PACK_AB R0, RZ, R0 ;  /* 0x00000000ff00723e */ /* 0x000fc800000010ff */
[----:B------:R-:W-:Y:S01]  /*13dd0*/  PRMT R22, R0, 0x7610, R22 ;  /* 0x0000761000167816 */ /* 0x000fe20000000016 */
[----:B------:R-:W-:Y:S06]  /*13de0*/  BRA `(.L_x_6517) ;  /* 0x0000000c001c7947 */ /* 0x000fec0003800000 */
.L_x_6522:
        /* <DEDUP_REMOVED lines=13> */
.L_x_6512:
        /* <DEDUP_REMOVED lines=14> */
.L_x_6526:
        /* <DEDUP_REMOVED lines=13> */
.L_x_6525:
        /* <DEDUP_REMOVED lines=27> */
.L_x_6528:
        /* <DEDUP_REMOVED lines=14> */
.L_x_6527:
[----:B------:R0:W5:Y:S01]  /*14300*/  LDG.E.U16 R22, desc[UR36][R2.64] ;  /* 0x0000002402167981 */ /* 0x000162000c1e1500 */
[----:B------:R-:W-:Y:S05]  /*14310*/  BRA `(.L_x_6517) ;  /* 0x0000000400d07947 */ /* 0x000fea0003800000 */
.L_x_6524:
        /* <DEDUP_REMOVED lines=13> */
.L_x_6531:
        /* <DEDUP_REMOVED lines=21> */
.L_x_6535:
[----:B------:R-:W-:Y:S05]  /*14540*/  BSYNC.RECONVERGENT B1 ;  /* 0x0000000000017941 */ /* 0x000fea0003800200 */
.L_x_6534:
[----:B------:R-:W-:Y:S01]  /*14550*/  IMAD.SHL.U32 R0, R0, 0x100000, RZ ;  /* 0x0010000000007824 */ /* 0x000fe200078e00ff */
[----:B------:R-:W-:-:S04]  /*14560*/  LEA R2, R2, 0x3b800000, 0x17 ;  /* 0x3b80000002027811 */ /* 0x000fc800078eb8ff */
[----:B------:R-:W-:-:S07]  /*14570*/  LOP3.LUT R0, R2, R0, R7, 0xfe, !PT ;  /* 0x0000000002007212 */ /* 0x000fce00078efe07 */
.L_x_6533:
[----:B------:R-:W-:Y:S05]  /*14580*/  BSYNC.RECONVERGENT B0 ;  /* 0x0000000000007941 */ /* 0x000fea0003800200 */
.L_x_6532:
[----:B------:R-:W-:-:S04]  /*14590*/  F2FP.BF16.F32.PACK_AB R0, RZ, R0 ;  /* 0x00000000ff00723e */ /* 0x000fc800000010ff */
[----:B------:R-:W-:Y:S01]  /*145a0*/  PRMT R22, R0, 0x7610, R22 ;  /* 0x0000761000167816 */ /* 0x000fe20000000016 */
[----:B------:R-:W-:Y:S06]  /*145b0*/  BRA `(.L_x_6517) ;  /* 0x0000000400287947 */ /* 0x000fec0003800000 */
.L_x_6530:
        /* <DEDUP_REMOVED lines=21> */
.L_x_6539:
[----:B------:R-:W-:Y:S05]  /*14710*/  BSYNC.RECONVERGENT B1 ;  /* 0x0000000000017941 */ /* 0x000fea0003800200 */
.L_x_6538:
[----:B------:R-:W-:Y:S01]  /*14720*/  IMAD.SHL.U32 R0, R0, 0x200000, RZ ;  /* 0x0020000000007824 */ /* 0x000fe200078e00ff */
[----:B------:R-:W-:-:S04]  /*14730*/  LEA R2, R2, 0x37800000, 0x17 ;  /* 0x3780000002027811 */ /* 0x000fc800078eb8ff */
[----:B------:R-:W-:-:S07]  /*14740*/  LOP3.LUT R0, R2, R0, R7, 0xfe, !PT ;  /* 0x0000000002007212 */ /* 0x000fce00078efe07 */
.L_x_6537:
[----:B------:R-:W-:Y:S05]  /*14750*/  BSYNC.RECONVERGENT B0 ;  /* 0x0000000000007941 */ /* 0x000fea0003800200 */
.L_x_6536:
[----:B------:R-:W-:-:S04]  /*14760*/  F2FP.BF16.F32.PACK_AB R0, RZ, R0 ;  /* 0x00000000ff00723e */ /* 0x000fc800000010ff */
[----:B------:R-:W-:Y:S01]  /*14770*/  PRMT R22, R0, 0x7610, R22 ;  /* 0x0000761000167816 */ /* 0x000fe20000000016 */
[----:B------:R-:W-:Y:S06]  /*14780*/  BRA `(.L_x_6517) ;  /* 0x0000000000b47947 */ /* 0x000fec0003800000 */
.L_x_6529:
        /* <DEDUP_REMOVED lines=14> */
.L_x_6543:
[----:B------:R-:W-:Y:S05]  /*14870*/  BSYNC.RECONVERGENT B0 ;  /* 0x0000000000007941 */ /* 0x000fea0003800200 */
.L_x_6542:
[----:B------:R-:W-:-:S04]  /*14880*/  F2FP.BF16.F32.PACK_AB R0, RZ, R0 ;  /* 0x00000000ff00723e */ /* 0x000fc800000010ff */
[----:B------:R-:W-:Y:S01]  /*14890*/  PRMT R22, R0, 0x7610, R22 ;  /* 0x0000761000167816 */ /* 0x000fe20000000016 */
[----:B------:R-:W-:Y:S06]  /*148a0*/  BRA `(.L_x_6517) ;  /* 0x00000000006c7947 */ /* 0x000fec0003800000 */
.L_x_6516:
        /* <DEDUP_REMOVED lines=16> */
.L_x_6544:
[----:B------:R-:W-:Y:S01]  /*149b0*/  PRMT R22, RZ, 0x7610, R22 ;  /* 0x00007610ff167816 */ /* 0x000fe20000000016 */
[----:B------:R-:W-:Y:S06]  /*149c0*/  BRA `(.L_x_6517) ;  /* 0x0000000000247947 */ /* 0x000fec0003800000 */
.L_x_6541:
[----:B------:R-:W2:Y:S02]  /*149d0*/  LDG.E.64 R2, desc[UR36][R2.64] ;  /* 0x0000002402027981 */ /* 0x000ea4000c1e1b00 */
[----:B--2---:R-:W0:Y:S02]  /*149e0*/  I2F.U64 R0, R2 ;  /* 0x0000000200007312 */ /* 0x004e240000301000 */
[----:B0-----:R-:W-:-:S04]  /*149f0*/  F2FP.BF16.F32.PACK_AB R0, RZ, R0 ;  /* 0x00000000ff00723e */ /* 0x001fc800000010ff */
[----:B------:R-:W-:Y:S01]  /*14a00*/  PRMT R22, R0, 0x7610, R22 ;  /* 0x0000761000167816 */ /* 0x000fe20000000016 */
[----:B------:R-:W-:Y:S06]  /*14a10*/  BRA `(.L_x_6517) ;  /* 0x0000000000107947 */ /* 0x000fec0003800000 */
.L_x_6540:
[----:B------:R-:W2:Y:S02]  /*14a20*/  LDG.E R2, desc[UR36][R2.64] ;  /* 0x0000002402027981 */ /* 0x000ea4000c1e1900 */
[----:B--2---:R-:W-:-:S04]  /*14a30*/  I2FP.F32.U32 R0, R2 ;  /* 0x0000000200007245 */ /* 0x004fc80000201000 */
[----:B------:R-:W-:-:S04]  /*14a40*/  F2FP.BF16.F32.PACK_AB R0, RZ, R0 ;  /* 0x00000000ff00723e */ /* 0x000fc800000010ff */
[----:B------:R-:W-:-:S07]  /*14a50*/  PRMT R22, R0, 0x7610, R22 ;  /* 0x0000761000167816 */ /* 0x000fce0000000016 */
.L_x_6517:
        /* <DEDUP_REMOVED lines=18> */
.L_x_6548:
[----:B------:R-:W2:Y:S02]  /*14b80*/  LDG.E.U8 R2, desc[UR36][R2.64] ;  /* 0x0000002402027981 */ /* 0x000ea4000c1e1100 */
[----:B--2---:R-:W-:-:S04]  /*14b90*/  I2FP.F32.U32 R0, R2 ;  /* 0x0000000200007245 */ /* 0x004fc80000201000 */
[----:B------:R-:W-:Y:S01]  /*14ba0*/  F2FP.BF16.F32.PACK_AB R0, RZ, R0 ;  /* 0x00000000ff00723e */ /* 0x000fe200000010ff */
[----:B------:R-:W-:Y:S06]  /*14bb0*/  BRA `(.L_x_6550) ;  /* 0x0000000c00a47947 */ /* 0x000fec0003800000 */
.L_x_6547:
        /* <DEDUP_REMOVED lines=10> */
.L_x_6552:
[----:B------:R-:W2:Y:S02]  /*14c60*/  LDG.E R2, desc[UR36][R2.64] ;  /* 0x0000002402027981 */ /* 0x000ea4000c1e1900 */
[----:B--2---:R-:W-:-:S04]  /*14c70*/  I2FP.F32.S32 R0, R2 ;  /* 0x0000000200007245 */ /* 0x004fc80000201400 */
[----:B------:R-:W-:Y:S01]  /*14c80*/  F2FP.BF16.F32.PACK_AB R0, RZ, R0 ;  /* 0x00000000ff00723e */ /* 0x000fe200000010ff */
[----:B------:R-:W-:Y:S06]  /*14c90*/  BRA `(.L_x_6550) ;  /* 0x0000000c006c7947 */ /* 0x000fec0003800000 */
.L_x_6551:
[----:B------:R-:W2:Y:S02]  /*14ca0*/  LDG.E.U16 R2, desc[UR36][R2.64] ;  /* 0x0000002402027981 */ /* 0x000ea4000c1e1500 */
[----:B--2---:R-:W0:Y:S02]  /*14cb0*/  I2F.S16 R0, R2 ;  /* 0x0000000200007306 */ /* 0x004e240000101400 */
[----:B0-----:R-:W-:Y:S01]  /*14cc0*/  F2FP.BF16.F32.PACK_AB R0, RZ, R0 ;  /* 0x00000000ff00723e */ /* 0x001fe200000010ff */
[----:B------:R-:W-:Y:S06]  /*14cd0*/  BRA `(.L_x_6550) ;  /* 0x0000000c005c7947 */ /* 0x000fec0003800000 */
.L_x_6546:
        /* <DEDUP_REMOVED lines=9> */
.L_x_6554:
[----:B------:R-:W2:Y:S02]  /*14d70*/  LDG.E.U16 R0, desc[UR36][R2.64] ;  /* 0x0000002402007981 */ /* 0x000ea4000c1e1500 */
[----:B--2---:R-:W-:-:S05]  /*14d80*/  HADD2.F32 R0, -RZ, R0.H0_H0 ;  /* 0x20000000ff007230 */ /* 0x004fca0000004100 */
[----:B------:R-:W-:Y:S01]  /*14d90*/  F2FP.BF16.F32.PACK_AB R0, RZ, R0 ;  /* 0x00000000ff00723e */ /* 0x000fe200000010ff */
[----:B------:R-:W-:Y:S06]  /*14da0*/  BRA `(.L_x_6550) ;  /* 0x0000000c00287947 */ /* 0x000fec0003800000 */
.L_x_6553:
        /* <DEDUP_REMOVED lines=9> */
.L_x_6556:
[----:B------:R-:W2:Y:S02]  /*14e40*/  LDG.E.U16 R2, desc[UR36][R2.64] ;  /* 0x0000002402027981 */ /* 0x000ea4000c1e1500 */
[----:B--2---:R-:W-:-:S05]  /*14e50*/  HADD2.F32 R0, -RZ, R2.H0_H0 ;  /* 0x20000002ff007230 */ /* 0x004fca0000004100 */
[----:B------:R-:W-:Y:S01]  /*14e60*/  F2FP.BF16.F32.PACK_AB R0, RZ, R0 ;  /* 0x00000000ff00723e */ /* 0x000fe200000010ff */
[----:B------:R-:W-:Y:S06]  /*14e70*/  BRA `(.L_x_6550) ;  /* 0x0000000800f47947 */ /* 0x000fec0003800000 */
.L_x_6555:
        /* <DEDUP_REMOVED lines=12> */
.L_x_6545:
        /* <DEDUP_REMOVED lines=13> */
.L_x_6559:
        /* <DEDUP_REMOVED lines=12> */
.L_x_6558:
        /* <DEDUP_REMOVED lines=27> */
.L_x_6561:
        /* <DEDUP_REMOVED lines=13> */
.L_x_6560:
[----:B------:R0:W5:Y:S01]  /*15350*/  LDG.E.U16 R0, desc[UR36][R2.64] ;  /* 0x0000002402007981 */ /* 0x000162000c1e1500 */
[----:B------:R-:W-:Y:S05]  /*15360*/  BRA `(.L_x_6550) ;  /* 0x0000000400b87947 */ /* 0x000fea0003800000 */
.L_x_6557:
        /* <DEDUP_REMOVED lines=12> */
.L_x_6564:
        /* <DEDUP_REMOVED lines=21> */
.L_x_6568:
[----:B------:R-:W-:Y:S05]  /*15580*/  BSYNC.RECONVERGENT B1 ;  /* 0x0000000000017941 */ /* 0x000fea0003800200 */
.L_x_6567:
[----:B------:R-:W-:Y:S01]  /*15590*/  IMAD.SHL.U32 R0, R0, 0x100000, RZ ;  /* 0x0010000000007824 */ /* 0x000fe200078e00ff */
[----:B------:R-:W-:-:S04]  /*155a0*/  LEA R2, R2, 0x3b800000, 0x17 ;  /* 0x3b80000002027811 */ /* 0x000fc800078eb8ff */
[----:B------:R-:W-:-:S07]  /*155b0*/  LOP3.LUT R0, R2, R0, R7, 0xfe, !PT ;  /* 0x0000000002007212 */ /* 0x000fce00078efe07 */
.L_x_6566:
[----:B------:R-:W-:Y:S05]  /*155c0*/  BSYNC.RECONVERGENT B0 ;  /* 0x0000000000007941 */ /* 0x000fea0003800200 */
.L_x_6565:
[----:B------:R-:W-:Y:S01]  /*155d0*/  F2FP.BF16.F32.PACK_AB R0, RZ, R0 ;  /* 0x00000000ff00723e */ /* 0x000fe200000010ff */
[----:B------:R-:W-:Y:S06]  /*155e0*/  BRA `(.L_x_6550) ;  /* 0x0000000400187947 */ /* 0x000fec0003800000 */
.L_x_6563:
        /* <DEDUP_REMOVED lines=21> */
.L_x_6572:
[----:B------:R-:W-:Y:S05]  /*15740*/  BSYNC.RECONVERGENT B1 ;  /* 0x0000000000017941 */ /* 0x000fea0003800200 */
.L_x_6571:
[----:B------:R-:W-:Y:S02]  /*15750*/  SHF.L.U32 R0, R0, 0x15, RZ ;  /* 0x0000001500007819 */ /* 0x000fe400000006ff */
[----:B------:R-:W-:-:S04]  /*15760*/  LEA R2, R2, 0x37800000, 0x17 ;  /* 0x3780000002027811 */ /* 0x000fc800078eb8ff */
[----:B------:R-:W-:-:S07]  /*15770*/  LOP3.LUT R0, R2, R0, R7, 0xfe, !PT ;  /* 0x0000000002007212 */ /* 0x000fce00078efe07 */
.L_x_6570:
[----:B------:R-:W-:Y:S05]  /*15780*/  BSYNC.RECONVERGENT B0 ;  /* 0x0000000000007941 */ /* 0x000fea0003800200 */
.L_x_6569:
[----:B------:R-:W-:Y:S01]  /*15790*/  F2FP.BF16.F32.PACK_AB R0, RZ, R0 ;  /* 0x00000000ff00723e */ /* 0x000fe200000010ff */
[----:B------:R-:W-:Y:S06]  /*157a0*/  BRA `(.L_x_6550) ;  /* 0x0000000000a87947 */ /* 0x000fec0003800000 */
.L_x_6562:
        /* <DEDUP_REMOVED lines=14> */
.L_x_6576:
[----:B------:R-:W-:Y:S05]  /*15890*/  BSYNC.RECONVERGENT B0 ;  /* 0x0000000000007941 */ /* 0x000fea0003800200 */
.L_x_6575:
[----:B------:R-:W-:Y:S01]  /*158a0*/  F2FP.BF16.F32.PACK_AB R0, RZ, R0 ;  /* 0x00000000ff00723e */ /* 0x000fe200000010ff */
[----:B------:R-:W-:Y:S06]  /*158b0*/  BRA `(.L_x_6550) ;  /* 0x0000000000647947 */ /* 0x000fec0003800000 */
.L_x_6549:
        /* <DEDUP_REMOVED lines=16> */
.L_x_6577:
[----:B------:R-:W-:Y:S01]  /*159c0*/  PRMT R0, RZ, 0x7610, R0 ;  /* 0x00007610ff007816 */ /* 0x000fe20000000000 */
[----:B------:R-:W-:Y:S06]  /*159d0*/  BRA `(.L_x_6550) ;  /* 0x00000000001c7947 */ /* 0x000fec0003800000 */
.L_x_6574:
[----:B------:R-:W2:Y:S02]  /*159e0*/  LDG.E.64 R2, desc[UR36][R2.64] ;  /* 0x0000002402027981 */ /* 0x000ea4000c1e1b00 */
[----:B--2---:R-:W0:Y:S02]  /*159f0*/  I2F.U64 R0, R2 ;  /* 0x0000000200007312 */ /* 0x004e240000301000 */
[----:B0-----:R-:W-:Y:S01]  /*15a00*/  F2FP.BF16.F32.PACK_AB R0, RZ, R0 ;  /* 0x00000000ff00723e */ /* 0x001fe200000010ff */
[----:B------:R-:W-:Y:S06]  /*15a10*/  BRA `(.L_x_6550) ;  /* 0x00000000000c7947 */ /* 0x000fec0003800000 */
.L_x_6573:
[----:B------:R-:W2:Y:S02]  /*15a20*/  LDG.E R2, desc[UR36][R2.64] ;  /* 0x0000002402027981 */ /* 0x000ea4000c1e1900 */
[----:B--2---:R-:W-:-:S04]  /*15a30*/  I2FP.F32.U32 R0, R2 ;  /* 0x0000000200007245 */ /* 0x004fc80000201000 */
[----:B------:R-:W-:-:S07]  /*15a40*/  F2FP.BF16.F32.PACK_AB R0, RZ, R0 ;  /* 0x00000000ff00723e */ /* 0x000fce00000010ff */
.L_x_6550:
[----:B-----5:R-:W-:Y:S01]  /*15a50*/  IMAD.U32 R22, R22, 0x10000, RZ ;  /* 0x0001000016167824 */ /* 0x020fe200078e00ff */
[----:B------:R-:W-:Y:S01]  /*15a60*/  UPRMT UR4, UR44, 0x9910, URZ ;  /* 0x000099102c047896 */ /* 0x000fe200080000ff */
[----:B------:R-:W-:Y:S02]  /*15a70*/  IMAD.U32 R5, R0, 0x10000, RZ ;  /* 0x0001000000057824 */ /* 0x000fe400078e00ff */
[C---:B0-----:R-:W-:Y:S01]  /*15a80*/  FADD.FTZ R2, -R22.reuse, 1 ;  /* 0x3f80000016027421 */ /* 0x041fe20000010100 */
[----:B------:R-:W-:Y:S02]  /*15a90*/  IMAD.U32 R19, R19, 0x10000, RZ ;  /* 0x0001000013137824 */ /* 0x000fe400078e00ff */
[----:B------:R-:W-:Y:S01]  /*15aa0*/  FADD.FTZ R5, R22, -R5 ;  /* 0x8000000516057221 */ /* 0x000fe20000010000 */
[----:B------:R-:W-:Y:S02]  /*15ab0*/  UISETP.GT.AND UP0, UPT, UR4, 0x9, UPT ;  /* 0x000000090400788c */ /* 0x000fe4000bf04270 */
[----:B------:R-:W0:Y:S08]  /*15ac0*/  F2F.BF16.F32 R2, R2 ;  /* 0x0000000200027304 */ /* 0x000e300000202000 */
[----:B------:R-:W1:Y:S01]  /*15ad0*/  F2F.BF16.F32 R5, R5 ;  /* 0x0000000500057304 */ /* 0x000e620000202000 */
[----:B0-----:R-:W-:-:S04]  /*15ae0*/  IMAD.U32 R3, R2, 0x10000, RZ ;  /* 0x0001000002037824 */ /* 0x001fc800078e00ff */
[----:B------:R-:W-:Y:S01]  /*15af0*/  FMUL.FTZ R3, R22, R3 ;  /* 0x0000000316037220 */ /* 0x000fe20000410000 */
[----:B-1----:R-:W-:-:S05]  /*15b00*/  IMAD.U32 R2, R5, 0x10000, RZ ;  /* 0x0001000005027824 */ /* 0x002fca00078e00ff */
[----:B------:R-:W0:Y:S01]  /*15b10*/  F2F.BF16.F32 R3, R3 ;  /* 0x0000000300037304 */ /* 0x000e220000202000 */
[----:B------:R-:W-:-:S07]  /*15b20*/  FMUL.FTZ R2, R19, R2 ;  /* 0x0000000213027220 */ /* 0x000fce0000410000 */
[----:B------:R-:W1:Y:S01]  /*15b30*/  F2F.BF16.F32 R2, R2 ;  /* 0x0000000200027304 */ /* 0x000e620000202000 */
[----:B0-----:R-:W-:-:S05]  /*15b40*/  IMAD.U32 R0, R3, 0x10000, RZ ;  /* 0x0001000003007824 */ /* 0x001fca00078e00ff */
[----:B------:R-:W-:Y:S02]  /*15b50*/  FMNMX.FTZ R0, R0, 1.0018652574217412621e-12, !PT ;  /* 0x2b8d000000007809 */ /* 0x000fe40007810000 */
[----:B-1----:R-:W-:-:S04]  /*15b60*/  SHF.L.U32 R3, R2, 0x10, RZ ;  /* 0x0000001002037819 */ /* 0x002fc800000006ff */
[----:B------:R-:W0:Y:S02]  /*15b70*/  F2F.BF16.F32 R0, R0 ;  /* 0x0000000000007304 */ /* 0x000e240000202000 */
[----:B0-----:R-:W-:-:S06]  /*15b80*/  IMAD.U32 R4, R0, 0x10000, RZ ;  /* 0x0001000000047824 */ /* 0x001fcc00078e00ff */
[----:B------:R-:W0:Y:S02]  /*15b90*/  MUFU.RCP R4, R4 ;  /* 0x0000000400047308 */ /* 0x000e240000001000 */
[----:B0-----:R-:W-:-:S06]  /*15ba0*/  FMUL.FTZ R3, R3, R4 ;  /* 0x0000000403037220 */ /* 0x001fcc0000410000 */
[----:B------:R-:W0:Y:S01]  /*15bb0*/  F2F.BF16.F32 R3, R3 ;  /* 0x0000000300037304 */ /* 0x000e220000202000 */
        /* <DEDUP_REMOVED lines=11> */
[----:B0-----:R-:W-:Y:S01]  /*15c70*/  STG.E.U8 desc[UR36][R16.64], R3 ;  /* 0x0000000310007986 */ /* 0x001fe2000c101124 */
[----:B------:R-:W-:Y:S05]  /*15c80*/  EXIT ;  /* 0x000000000000794d */ /* 0x000fea0003800000 */
.L_x_6581:
[----:B0-----:R-:W-:-:S06]  /*15c90*/  IMAD.U32 R3, R3, 0x10000, RZ ;  /* 0x0001000003037824 */ /* 0x001fcc00078e00ff */
[----:B------:R-:W0:Y:S02]  /*15ca0*/  F2I.S64.TRUNC R2, R3 ;  /* 0x0000000300027311 */ /* 0x000e24000020d900 */
[----:B0-----:R-:W-:Y:S01]  /*15cb0*/  STG.E.U8 desc[UR36][R16.64], R2 ;  /* 0x0000000210007986 */ /* 0x001fe2000c101124 */
[----:B------:R-:W-:Y:S05]  /*15cc0*/  EXIT ;  /* 0x000000000000794d */ /* 0x000fea0003800000 */
.L_x_6580:
        /* <DEDUP_REMOVED lines=8> */
[----:B0-----:R-:W-:Y:S01]  /*15d50*/  STG.E.64 desc[UR36][R16.64], R2 ;  /* 0x0000000210007986 */ /* 0x001fe2000c101b24 */
[----:B------:R-:W-:Y:S05]  /*15d60*/  EXIT ;  /* 0x000000000000794d */ /* 0x000fea0003800000 */
.L_x_6584:
[----:B0-----:R-:W-:-:S06]  /*15d70*/  IMAD.U32 R3, R3, 0x10000, RZ ;  /* 0x0001000003037824 */ /* 0x001fcc00078e00ff */
[----:B------:R-:W0:Y:S02]  /*15d80*/  F2I.FTZ.TRUNC.NTZ R3, R3 ;  /* 0x0000000300037305 */ /* 0x000e24000021f100 */
[----:B0-----:R-:W-:Y:S01]  /*15d90*/  STG.E desc[UR36][R16.64], R3 ;  /* 0x0000000310007986 */ /* 0x001fe2000c101924 */
[----:B------:R-:W-:Y:S05]  /*15da0*/  EXIT ;  /* 0x000000000000794d */ /* 0x000fea0003800000 */
.L_x_6583:
[----:B0-----:R-:W-:-:S06]  /*15db0*/  IMAD.U32 R3, R3, 0x10000, RZ ;  /* 0x0001000003037824 */ /* 0x001fcc00078e00ff */
[----:B------:R-:W0:Y:S02]  /*15dc0*/  F2I.FTZ.TRUNC.NTZ R3, R3 ;  /* 0x0000000300037305 */ /* 0x000e24000021f100 */
[----:B0-----:R-:W-:Y:S01]  /*15dd0*/  STG.E.U16 desc[UR36][R16.64], R3 ;  /* 0x0000000310007986 */ /* 0x001fe2000c101524 */
[----:B------:R-:W-:Y:S05]  /*15de0*/  EXIT ;  /* 0x000000000000794d */ /* 0x000fea0003800000 */
.L_x_6579:
[----:B------:R-:W-:-:S09]  /*15df0*/  UISETP.GT.AND UP0, UPT, UR4, 0x6, UPT ;  /* 0x000000060400788c */ /* 0x000fd2000bf04270 */
[----:B------:R-:W-:Y:S05]  /*15e00*/  BRA.U UP0, `(.L_x_6585) ;  /* 0x00000001002c7547 */ /* 0x000fea000b800000 */
[----:B------:R-:W-:-:S09]  /*15e10*/  UISETP.NE.AND UP0, UPT, UR4, 0x5, UPT ;  /* 0x000000050400788c */ /* 0x000fd2000bf05270 */
[----:B------:R-:W-:Y:S05]  /*15e20*/  BRA.U !UP0, `(.L_x_6586) ;  /* 0x0000000108147547 */ /* 0x000fea000b800000 */
[----:B------:R-:W-:-:S09]  /*15e30*/  UISETP.NE.AND UP0, UPT, UR4, 0x6, UPT ;  /* 0x000000060400788c */ /* 0x000fd2000bf05270 */
[----:B------:R-:W-:Y:S05]  /*15e40*/  BRA.U UP0, `(.L_x_6582) ;  /* 0x0000000900307547 */ /* 0x000fea000b800000 */
[----:B0-----:R-:W-:-:S05]  /*15e50*/  IMAD.U32 R3, R3, 0x10000, RZ ;  /* 0x0001000003037824 */ /* 0x001fca00078e00ff */
[----:B------:R-:W-:Y:S01]  /*15e60*/  STG.E desc[UR36][R16.64], R3 ;  /* 0x0000000310007986 */ /* 0x000fe2000c101924 */
[----:B------:R-:W-:Y:S05]  /*15e70*/  EXIT ;  /* 0x000000000000794d */ /* 0x000fea0003800000 */
.L_x_6586:
[----:B0-----:R-:W-:-:S05]  /*15e80*/  IMAD.U32 R0, R3, 0x10000, RZ ;  /* 0x0001000003007824 */ /* 0x001fca00078e00ff */
[----:B------:R-:W-:-:S05]  /*15e90*/  F2FP.F16.F32.PACK_AB R0, RZ, R0 ;  /* 0x00000000ff00723e */ /* 0x000fca00000000ff */
[----:B------:R-:W-:Y:S01]  /*15ea0*/  STG.E.U16 desc[UR36][R16.64], R0 ;  /* 0x0000000010007986 */ /* 0x000fe2000c101524 */
[----:B------:R-:W-:Y:S05]  /*15eb0*/  EXIT ;  /* 0x000000000000794d */ /* 0x000fea0003800000 */
.L_x_6585:
        /* <DEDUP_REMOVED lines=8> */
[----:B------:R-:W-:Y:S01]  /*15f40*/  STG.E.64 desc[UR36][R16.64], R2 ;  /* 0x0000000210007986 */ /* 0x000fe2000c101b24 */
[----:B------:R-:W-:Y:S05]  /*15f50*/  EXIT ;  /* 0x000000000000794d */ /* 0x000fea0003800000 */
.L_x_6588:
[----:B0-----:R-:W-:-:S04]  /*15f60*/  SHF.L.U32 R3, R3, 0x10, RZ ;  /* 0x0000001003037819 */ /* 0x001fc800000006ff */
[----:B------:R-:W-:-:S04]  /*15f70*/  F2FP.F16.F32.PACK_AB R3, RZ, R3 ;  /* 0x00000003ff03723e */ /* 0x000fc800000000ff */
[----:B------:R-:W-:-:S05]  /*15f80*/  PRMT R3, R3, 0x5410, RZ ;  /* 0x0000541003037816 */ /* 0x000fca00000000ff */
[----:B------:R-:W-:Y:S01]  /*15f90*/  STG.E desc[UR36][R16.64], R3 ;  /* 0x0000000310007986 */ /* 0x000fe2000c101924 */
[----:B------:R-:W-:Y:S05]  /*15fa0*/  EXIT ;  /* 0x000000000000794d */ /* 0x000fea0003800000 */
.L_x_6587:
[----:B0-----:R-:W-:-:S04]  /*15fb0*/  IMAD.U32 R2, R3, 0x10000, RZ ;  /* 0x0001000003027824 */ /* 0x001fc800078e00ff */
[----:B------:R-:W-:-:S06]  /*15fc0*/  FMUL.FTZ R2, R2, 1 ;  /* 0x3f80000002027820 */ /* 0x000fcc0000410000 */
[----:B------:R-:W0:Y:S02]  /*15fd0*/  F2F.F64.F32 R2, R2 ;  /* 0x0000000200027310 */ /* 0x000e240000201800 */
[----:B0-----:R-:W-:Y:S01]  /*15fe0*/  STG.E.64 desc[UR36][R16.64], R2 ;  /* 0x0000000210007986 */ /* 0x001fe2000c101b24 */
[----:B------:R-:W-:Y:S05]  /*15ff0*/  EXIT ;  /* 0x000000000000794d */ /* 0x000fea0003800000 */
.L_x_6578:
        /* <DEDUP_REMOVED lines=12> */
[----:B0-----:R-:W-:Y:S01]  /*160c0*/  STG.E.U16 desc[UR36][R16.64], R3 ;  /* 0x0000000310007986 */ /* 0x001fe2000c101524 */
[----:B------:R-:W-:Y:S05]  /*160d0*/  EXIT ;  /* 0x000000000000794d */ /* 0x000fea0003800000 */
.L_x_6592:
        /* <DEDUP_REMOVED lines=17> */
.L_x_6595:
[----:B------:R-:W-:-:S04]  /*161f0*/  SHF.R.U32.HI R3, RZ, 0x18, R3 ;  /* 0x00000018ff037819 */ /* 0x000fc80000011603 */
[----:B------:R-:W-:-:S04]  /*16200*/  LOP3.LUT R0, R0, 0x80, R3, 0xf8, !PT ;  /* 0x0000008000007812 */ /* 0x000fc800078ef803 */
[----:B------:R-:W-:-:S07]  /*16210*/  PRMT R8, R0, 0x7610, R8 ;  /* 0x0000761000087816 */ /* 0x000fce0000000008 */
.L_x_6594:
[----:B------:R-:W-:Y:S05]  /*16220*/  BSYNC.RECONVERGENT B0 ;  /* 0x0000000000007941 */ /* 0x000fea0003800200 */
.L_x_6593:
[----:B------:R-:W-:Y:S01]  /*16230*/  STG.E.U8 desc[UR36][R16.64], R8 ;  /* 0x0000000810007986 */ /* 0x000fe2000c101124 */
[----:B------:R-:W-:Y:S05]  /*16240*/  EXIT ;  /* 0x000000000000794d */ /* 0x000fea0003800000 */
.L_x_6591:
        /* <DEDUP_REMOVED lines=17> */
.L_x_6598:
[----:B------:R-:W-:-:S04]  /*16360*/  SHF.R.U32.HI R3, RZ, 0x18, R3 ;  /* 0x00000018ff037819 */ /* 0x000fc80000011603 */
[----:B------:R-:W-:-:S04]  /*16370*/  LOP3.LUT R0, R0, 0x80, R3, 0xf8, !PT ;  /* 0x0000008000007812 */ /* 0x000fc800078ef803 */
[----:B------:R-:W-:-:S07]  /*16380*/  PRMT R8, R0, 0x7610, R8 ;  /* 0x0000761000087816 */ /* 0x000fce0000000008 */
.L_x_6597:
[----:B------:R-:W-:Y:S05]  /*16390*/  BSYNC.RECONVERGENT B0 ;  /* 0x0000000000007941 */ /* 0x000fea0003800200 */
.L_x_6596:
[----:B------:R-:W-:Y:S01]  /*163a0*/  STG.E.U8 desc[UR36][R16.64], R8 ;  /* 0x0000000810007986 */ /* 0x000fe2000c101124 */
[----:B------:R-:W-:Y:S05]  /*163b0*/  EXIT ;  /* 0x000000000000794d */ /* 0x000fea0003800000 */
.L_x_6590:
        /* <DEDUP_REMOVED lines=22> */
.L_x_6600:
[----:B0-----:R-:W-:-:S06]  /*16520*/  IMAD.U32 R3, R3, 0x10000, RZ ;  /* 0x0001000003037824 */ /* 0x001fcc00078e00ff */
[----:B------:R-:W0:Y:S02]  /*16530*/  F2I.U64.TRUNC R2, R3 ;  /* 0x0000000300027311 */ /* 0x000e24000020d800 */
[----:B0-----:R-:W-:Y:S01]  /*16540*/  STG.E.64 desc[UR36][R16.64], R2 ;  /* 0x0000000210007986 */ /* 0x001fe2000c101b24 */
[----:B------:R-:W-:Y:S05]  /*16550*/  EXIT ;  /* 0x000000000000794d */ /* 0x000fea0003800000 */
.L_x_6599:
[----:B0-----:R-:W-:-:S06]  /*16560*/  IMAD.U32 R3, R3, 0x10000, RZ ;  /* 0x0001000003037824 */ /* 0x001fcc00078e00ff */
[----:B------:R-:W0:Y:S02]  /*16570*/  F2I.FTZ.U32.TRUNC.NTZ R3, R3 ;  /* 0x0000000300037305 */ /* 0x000e24000021f000 */
[----:B0-----:R-:W-:Y:S01]  /*16580*/  STG.E desc[UR36][R16.64], R3 ;  /* 0x0000000310007986 */ /* 0x001fe2000c101924 */
[----:B------:R-:W-:Y:S05]  /*16590*/  EXIT ;  /* 0x000000000000794d */ /* 0x000fea0003800000 */
.L_x_6589:
        /* <DEDUP_REMOVED lines=9> */
[----:B------:R-:W-:Y:S01]  /*16630*/  STG.E.U8 desc[UR36][R16.64], R3 ;  /* 0x0000000310007986 */ /* 0x000fe2000c101124 */
[----:B------:R-:W-:Y:S05]  /*16640*/  EXIT ;  /* 0x000000000000794d */ /* 0x000fea0003800000 */
.L_x_6602:
[----:B0-----:R-:W-:Y:S01]  /*16650*/  IMAD.U32 R3, R3, 0x10000, RZ ;  /* 0x0001000003037824 */ /* 0x001fe200078e00ff */
[----:B------:R-:W-:-:S03]  /*16660*/  CS2R R6, SRZ ;  /* 0x0000000000067805 */ /* 0x000fc6000001ff00 */
[----:B------:R-:W-:-:S04]  /*16670*/  FMUL.FTZ R3, R3, 1 ;  /* 0x3f80000003037820 */ /* 0x000fc80000410000 */
[----:B------:R-:W0:Y:S02]  /*16680*/  F2F.F64.F32 R4, R3 ;  /* 0x0000000300047310 */ /* 0x000e240000201800 */
[----:B0-----:R-:W-:Y:S01]  /*16690*/  STG.E.128 desc[UR36][R16.64], R4 ;  /* 0x0000000410007986 */ /* 0x001fe2000c101d24 */
[----:B------:R-:W-:Y:S05]  /*166a0*/  EXIT ;  /* 0x000000000000794d */ /* 0x000fea0003800000 */
.L_x_6601:
[----:B------:R-:W-:-:S09]  /*166b0*/  UISETP.NE.AND UP0, UPT, UR4, 0xf, UPT ;  /* 0x0000000f0400788c */ /* 0x000fd2000bf05270 */
[----:B------:R-:W-:Y:S05]  /*166c0*/  BRA.U !UP0, `(.L_x_6603) ;  /* 0x0000000108e87547 */ /* 0x000fea000b800000 */
[----:B------:R-:W-:-:S09]  /*166d0*/  UISETP.NE.AND UP0, UPT, UR4, 0x17, UPT ;  /* 0x000000170400788c */ /* 0x000fd2000bf05270 */
[----:B------:R-:W-:Y:S05]  /*166e0*/  BRA.U !UP0, `(.L_x_6604) ;  /* 0x0000000108907547 */ /* 0x000fea000b800000 */
[----:B------:R-:W-:-:S09]  /*166f0*/  UISETP.NE.AND UP0, UPT, UR4, 0x18, UPT ;  /* 0x000000180400788c */ /* 0x000fd2000bf05270 */
[----:B------:R-:W-:Y:S05]  /*16700*/  BRA.U !UP0, `(.L_x_6605) ;  /* 0x0000000108447547 */ /* 0x000fea000b800000 */
.L_x_6582:
[----:B------:R-:W-:Y:S01]  /*16710*/  MOV R0, 0x0 ;  /* 0x0000000000007802 */ /* 0x000fe20000000f00 */
[----:B------:R-:W1:Y:S01]  /*16720*/  LDCU.64 UR4, c[0x4][0x310] ;  /* 0x01006200ff0477ac */ /* 0x000e620008000a00 */
[----:B------:R-:W-:Y:S02]  /*16730*/  IMAD.MOV.U32 R8, RZ, RZ, 0x65 ;  /* 0x00000065ff087424 */ /* 0x000fe400078e00ff */
[----:B0-----:R0:W2:Y:S01]  /*16740*/  LDC.64 R2, c[0x4][R0] ;  /* 0x0100000000027b82 */ /* 0x0010a20000000a00 */
[----:B------:R-:W3:Y:S01]  /*16750*/  LDCU.64 UR6, c[0x4][0x318] ;  /* 0x01006300ff0677ac */ /* 0x000ee20008000a00 */
[----:B------:R-:W-:Y:S02]  /*16760*/  IMAD.MOV.U32 R12, RZ, RZ, 0x1 ;  /* 0x00000001ff0c7424 */ /* 0x000fe400078e00ff */
[----:B------:R-:W-:Y:S01]  /*16770*/  IMAD.MOV.U32 R13, RZ, RZ, RZ ;  /* 0x000000ffff0d7224 */ /* 0x000fe200078e00ff */
[----:B------:R-:W4:Y:S01]  /*16780*/  LDCU.64 UR8, c[0x4][0x60] ;  /* 0x01000c00ff0877ac */ /* 0x000f220008000a00 */
[----:B-1----:R-:W-:-:S02]  /*16790*/  IMAD.U32 R4, RZ, RZ, UR4 ;  /* 0x00000004ff047e24 */ /* 0x002fc4000f8e00ff */
[----:B------:R-:W-:Y:S02]  /*167a0*/  IMAD.U32 R5, RZ, RZ, UR5 ;  /* 0x00000005ff057e24 */ /* 0x000fe4000f8e00ff */
[----:B---3--:R-:W-:Y:S02]  /*167b0*/  IMAD.U32 R6, RZ, RZ, UR6 ;  /* 0x00000006ff067e24 */ /* 0x008fe4000f8e00ff */
[----:B------:R-:W-:Y:S01]  /*167c0*/  IMAD.U32 R7, RZ, RZ, UR7 ;  /* 0x00000007ff077e24 */ /* 0x000fe2000f8e00ff */
[----:B----4-:R-:W-:Y:S01]  /*167d0*/  MOV R10, UR8 ;  /* 0x00000008000a7c02 */ /* 0x010fe20008000f00 */
[----:B0-----:R-:W-:-:S07]  /*167e0*/  IMAD.U32 R11, RZ, RZ, UR9 ;  /* 0x00000009ff0b7e24 */ /* 0x001fce000f8e00ff */
[----:B------:R-:W-:-:S07]  /*167f0*/  LEPC R20, `(.L_x_6606) ;  /* 0x000000001014794e */ /* 0x000fce0000000000 */
[----:B--2---:R-:W-:Y:S05]  /*16800*/  CALL.ABS.NOINC R2 ;  /* 0x0000000002007343 */ /* 0x004fea0003c00000 */
.L_x_6606:
[----:B------:R-:W-:Y:S05]  /*16810*/  EXIT ;  /* 0x000000000000794d */ /* 0x000fea0003800000 */
.L_x_6605:
        /* <DEDUP_REMOVED lines=13> */
.L_x_6608:
[----:B------:R-:W-:Y:S05]  /*168f0*/  BSYNC.RECONVERGENT B0 ;  /* 0x0000000000007941 */ /* 0x000fea0003800200 */
.L_x_6607:
[----:B------:R-:W-:-:S05]  /*16900*/  LOP3.LUT R3, R0, 0x80, R3, 0xf8, !PT ;  /* 0x0000008000037812 */ /* 0x000fca00078ef803 */
[----:B------:R-:W-:Y:S01]  /*16910*/  STG.E.U8 desc[UR36][R16.64], R3 ;  /* 0x0000000310007986 */ /* 0x000fe2000c101124 */
[----:B------:R-:W-:Y:S05]  /*16920*/  EXIT ;  /* 0x000000000000794d */ /* 0x000fea0003800000 */
.L_x_6604:
        /* <DEDUP_REMOVED lines=12> */
.L_x_6610:
[----:B------:R-:W-:Y:S01]  /*169f0*/  IMAD.MOV.U32 R0, RZ, RZ, 0x7f ;  /* 0x0000007fff007424 */ /* 0x000fe200078e00ff */
[----:B------:R-:W-:-:S04]  /*16a00*/  ISETP.GT.U32.AND P0, PT, R2, 0x7f800000, PT ;  /* 0x7f8000000200780c */ /* 0x000fc80003f04070 */
[----:B------:R-:W-:-:S09]  /*16a10*/  SEL R0, R0, 0x7c, P0 ;  /* 0x0000007c00007807 */ /* 0x000fd20000000000 */
.L_x_6611:
[----:B------:R-:W-:Y:S05]  /*16a20*/  BSYNC.RECONVERGENT B0 ;  /* 0x0000000000007941 */ /* 0x000fea0003800200 */
.L_x_6609:
[----:B------:R-:W-:-:S04]  /*16a30*/  SHF.R.U32.HI R3, RZ, 0x18, R3 ;  /* 0x00000018ff037819 */ /* 0x000fc80000011603 */
[----:B------:R-:W-:-:S05]  /*16a40*/  LOP3.LUT R3, R0, 0x80, R3, 0xf8, !PT ;  /* 0x0000008000037812 */ /* 0x000fca00078ef803 */
[----:B------:R-:W-:Y:S01]  /*16a50*/  STG.E.U8 desc[UR36][R16.64], R3 ;  /* 0x0000000310007986 */ /* 0x000fe2000c101124 */
[----:B------:R-:W-:Y:S05]  /*16a60*/  EXIT ;  /* 0x000000000000794d */ /* 0x000fea0003800000 */
.L_x_6603:
[----:B0-----:R-:W-:Y:S01]  /*16a70*/  STG.E.U16 desc[UR36][R16.64], R3 ;  /* 0x0000000310007986 */ /* 0x001fe2000c101524 */
[----:B------:R-:W-:Y:S05]  /*16a80*/  EXIT ;  /* 0x000000000000794d */ /* 0x000fea0003800000 */
.L_x_6612:
        /* <DEDUP_REMOVED lines=15> */
.L_x_10688:


//--------------------- .text._ZN2at6native27unrolled_elementwise_kernelIZZZN37_INTERNAL_cee6930f_7_Loss_cu_5b0651e139_GLOBAL__N__cee6930f_7_Loss_cu_5b0651e140binary_cross_entropy_backward_out_kernelERNS_6TensorERKS4_S7_S7_ENKUlvE_clEvENKUlvE2_clEvEUlN3c108BFloat16ESB_SB_E_St5arrayIPcLm4EELi4E23TrivialOffsetCalculatorILi3EjESG_ILi1EjENS0_6memory12LoadWithCastILi3EEENSJ_13StoreWithCastILi1EEEEEviT_T0_T2_T3_T4_T5_ --------------------------
	.section	.text._ZN2at6native27unrolled_elementwise_kernelIZZZN37_INTERNAL_cee6930f_7_Loss_cu_5b0651e139_GLOBAL__N__cee6930f_7_Loss_cu_5b0651e140binary_cross_entropy_backward_out_kernelERNS_6TensorERKS4_S7_S7_ENKUlvE_clEvENKUlvE2_clEvEUlN3c108BFloat16ESB_SB_E_St5arrayIPcLm4EELi4E23TrivialOffsetCalculatorILi3EjESG_ILi1EjENS0_6memory12LoadWithCastILi3EEENSJ_13StoreWithCastILi1EEEEEviT_T0_T2_T3_T4_T5_,"ax",@progbits
	.align	128
        .global         _ZN2at6native27unrolled_elementwise_kernelIZZZN37_INTERNAL_cee6930f_7_Loss_cu_5b0651e139_GLOBAL__N__cee6930f_7_Loss_cu_5b0651e140binary_cross_entropy_backward_out_kernelERNS_6TensorERKS4_S7_S7_ENKUlvE_clEvENKUlvE2_clEvEUlN3c108BFloat16ESB_SB_E_St5arrayIPcLm4EELi4E23TrivialOffsetCalculatorILi3EjESG_ILi1EjENS0_6memory12LoadWithCastILi3EEENSJ_13StoreWithCastILi1EEEEEviT_T0_T2_T3_T4_T5_
        .type           _ZN2at6native27unrolled_elementwise_kernelIZZZN37_INTERNAL_cee6930f_7_Loss_cu_5b0651e139_GLOBAL__N__cee6930f_7_Loss_cu_5b0651e140binary_cross_entropy_backward_out_kernelERNS_6TensorERKS4_S7_S7_ENKUlvE_clEvENKUlvE2_clEvEUlN3c108BFloat16ESB_SB_E_St5arrayIPcLm4EELi4E23TrivialOffsetCalculatorILi3EjESG_ILi1EjENS0_6memory12LoadWithCastILi3EEENSJ_13StoreWithCastILi1EEEEEviT_T0_T2_T3_T4_T5_,@function
        .size           _ZN2at6native27unrolled_elementwise_kernelIZZZN37_INTERNAL_cee6930f_7_Loss_cu_5b0651e139_GLOBAL__N__cee6930f_7_Loss_cu_5b0651e140binary_cross_entropy_backward_out_kernelERNS_6TensorERKS4_S7_S7_ENKUlvE_clEvENKUlvE2_clEvEUlN3c108BFloat16ESB_SB_E_St5arrayIPcLm4EELi4E23TrivialOffsetCalculatorILi3EjESG_ILi1EjENS0_6memory12LoadWithCastILi3EEENSJ_13StoreWithCastILi1EEEEEviT_T0_T2_T3_T4_T5_,(.L_x_10689 - _ZN2at6native27unrolled_elementwise_kernelIZZZN37_INTERNAL_cee6930f_7_Loss_cu_5b0651e139_GLOBAL__N__cee6930f_7_Loss_cu_5b0651e140binary_cross_entropy_backward_out_kernelERNS_6TensorERKS4_S7_S7_ENKUlvE_clEvENKUlvE2_clEvEUlN3c108BFloat16ESB_SB_E_St5arrayIPcLm4EELi4E23TrivialOffsetCalculatorILi3EjESG_ILi1EjENS0_6memory12LoadWithCastILi3EEENSJ_13StoreWithCastILi1EEEEEviT_T0_T2_T3_T4_T5_)
        .other          _ZN2at6native27unrolled_elementwise_kernelIZZZN37_INTERNAL_cee6930f_7_Loss_cu_5b0651e139_GLOBAL__N__cee6930f_7_Loss_cu_5b0651e140binary_cross_entropy_backward_out_kernelERNS_6TensorERKS4_S7_S7_ENKUlvE_clEvENKUlvE2_clEvEUlN3c108BFloat16ESB_SB_E_St5arrayIPcLm4EELi4E23TrivialOffsetCalculatorILi3EjESG_ILi1EjENS0_6memory12LoadWithCastILi3EEENSJ_13StoreWithCastILi1EEEEEviT_T0_T2_T3_T4_T5_,@"STO_CUDA_ENTRY STV_DEFAULT"
_ZN2at6native27unrolled_elementwise_kernelIZZZN37_INTERNAL_cee6930f_7_Loss_cu_5b0651e139_GLOBAL__N__cee6930f_7_Loss_cu_5b0651e140binary_cross_entropy_backward_out_kernelERNS_6TensorERKS4_S7_S7_ENKUlvE_clEvENKUlvE2_clEvEUlN3c108BFloat16ESB_SB_E_St5arrayIPcLm4EELi4E23TrivialOffsetCalculatorILi3EjESG_ILi1EjENS0_6memory12LoadWithCastILi3EEENSJ_13StoreWithCastILi1EEEEEviT_T0_T2_T3_T4_T5_:
.text._ZN2at6native27unrolled_elementwise_kernelIZZZN37_INTERNAL_cee6930f_7_Loss_cu_5b0651e139_GLOBAL__N__cee6930f_7_Loss_cu_5b0651e140binary_cross_entropy_backward_out_kernelERNS_6TensorERKS4_S7_S7_ENKUlvE_clEvENKUlvE2_clEvEUlN3c108BFloat16ESB_SB_E_St5arrayIPcLm4EELi4E23TrivialOffsetCalculatorILi3EjESG_ILi1EjENS0_6memory12LoadWithCastILi3EEENSJ_13StoreWithCastILi1EEEEEviT_T0_T2_T3_T4_T5_:
        /* <DEDUP_REMOVED lines=8> */
[----:B------:R-:W-:-:S02]  /*0080*/  PRMT R28, RZ, 0x7610, R28 ;  /* 0x00007610ff1c7816 */ /* 0x000fc4000000001c */
[----:B------:R-:W-:Y:S01]  /*0090*/  PRMT R26, RZ, 0x7610, R26 ;  /* 0x00007610ff1a7816 */ /* 0x000fe2000000001a */
[----:B------:R-:W0:Y:S01]  /*00a0*/  LDCU.U8 UR39, c[0x0][0x3ad] ;  /* 0x000075a0ff2777ac */ /* 0x000e220008000000 */
[----:B------:R-:W0:Y:S01]  /*00b0*/  LDCU.U8 UR40, c[0x0][0x3ae] ;  /* 0x000075c0ff2877ac */ /* 0x000e220008000000 */
[----:B-1----:R-:W-:Y:S02]  /*00c0*/  IMAD R25, R23, -0x200, R0 ;  /* 0xfffffe0017197824 */ /* 0x002fe400078e0200 */
        /* <DEDUP_REMOVED lines=25> */
.L_x_6618:
[----:B------:R-:W2:Y:S02]  /*0260*/  LDG.E.U8 R4, desc[UR36][R4.64] ;  /* 0x0000002404047981 */ /* 0x000ea4000c1e1100 */
[----:B--2---:R-:W-:-:S04]  /*0270*/  I2FP.F32.U32 R0, R4 ;  /* 0x0000000400007245 */ /* 0x004fc80000201000 */
[----:B------:R-:W-:-:S04]  /*0280*/  F2FP.BF16.F32.PACK_AB R0, RZ, R0 ;  /* 0x00000000ff00723e */ /* 0x000fc800000010ff */
[----:B------:R-:W-:Y:S01]  /*0290*/  PRMT R29, R0, 0x7610, R29 ;  /* 0x00007610001d7816 */ /* 0x000fe2000000001d */
[----:B------:R-:W-:Y:S06]  /*02a0*/  BRA `(.L_x_6620) ;  /* 0x0000000c00e47947 */ /* 0x000fec0003800000 */
.L_x_6617:
        /* <DEDUP_REMOVED lines=11> */
.L_x_6622:
[----:B------:R-:W2:Y:S02]  /*0360*/  LDG.E R4, desc[UR36][R4.64] ;  /* 0x0000002404047981 */ /* 0x000ea4000c1e1900 */
[----:B--2---:R-:W-:-:S04]  /*0370*/  I2FP.F32.S32 R0, R4 ;  /* 0x0000000400007245 */ /* 0x004fc80000201400 */
[----:B------:R-:W-:-:S04]  /*0380*/  F2FP.BF16.F32.PACK_AB R0, RZ, R0 ;  /* 0x00000000ff00723e */ /* 0x000fc800000010ff */
[----:B------:R-:W-:Y:S01]  /*0390*/  PRMT R29, R0, 0x7610, R29 ;  /* 0x00007610001d7816 */ /* 0x000fe2000000001d */
[----:B------:R-:W-:Y:S06]  /*03a0*/  BRA `(.L_x_6620) ;  /* 0x0000000c00a47947 */ /* 0x000fec0003800000 */
.L_x_6621:
[----:B------:R-:W2:Y:S02]  /*03b0*/  LDG.E.U16 R4, desc[UR36][R4.64] ;  /* 0x0000002404047981 */ /* 0x000ea4000c1e1500 */
[----:B--2---:R-:W0:Y:S02]  /*03c0*/  I2F.S16 R0, R4 ;  /* 0x0000000400007306 */ /* 0x004e240000101400 */
[----:B0-----:R-:W-:-:S04]  /*03d0*/  F2FP.BF16.F32.PACK_AB R0, RZ, R0 ;  /* 0x00000000ff00723e */ /* 0x001fc800000010ff */
[----:B------:R-:W-:Y:S01]  /*03e0*/  PRMT R29, R0, 0x7610, R29 ;  /* 0x00007610001d7816 */ /* 0x000fe2000000001d */
[----:B------:R-:W-:Y:S06]  /*03f0*/  BRA `(.L_x_6620) ;  /* 0x0000000c00907947 */ /* 0x000fec0003800000 */
.L_x_6616:
        /* <DEDUP_REMOVED lines=9> */
.L_x_6624:
[----:B------:R-:W2:Y:S02]  /*0490*/  LDG.E.U16 R0, desc[UR36][R4.64] ;  /* 0x0000002404007981 */ /* 0x000ea4000c1e1500 */
[----:B--2---:R-:W-:-:S05]  /*04a0*/  HADD2.F32 R0, -RZ, R0.H0_H0 ;  /* 0x20000000ff007230 */ /* 0x004fca0000004100 */
[----:B------:R-:W-:-:S04]  /*04b0*/  F2FP.BF16.F32.PACK_AB R0, RZ, R0 ;  /* 0x00000000ff00723e */ /* 0x000fc800000010ff */
[----:B------:R-:W-:Y:S01]  /*04c0*/  PRMT R29, R0, 0x7610, R29 ;  /* 0x00007610001d7816 */ /* 0x000fe2000000001d */
[----:B------:R-:W-:Y:S06]  /*04d0*/  BRA `(.L_x_6620) ;  /* 0x0000000c00587947 */ /* 0x000fec0003800000 */
.L_x_6623:
        /* <DEDUP_REMOVED lines=9> */
.L_x_6626:
[----:B------:R-:W2:Y:S02]  /*0570*/  LDG.E.U16 R4, desc[UR36][R4.64] ;  /* 0x0000002404047981 */ /* 0x000ea4000c1e1500 */
[----:B--2---:R-:W-:-:S05]  /*0580*/  HADD2.F32 R0, -RZ, R4.H0_H0 ;  /* 0x20000004ff007230 */ /* 0x004fca0000004100 */
[----:B------:R-:W-:-:S04]  /*0590*/  F2FP.BF16.F32.PACK_AB R0, RZ, R0 ;  /* 0x00000000ff00723e */ /* 0x000fc800000010ff */
[----:B------:R-:W-:Y:S01]  /*05a0*/  PRMT R29, R0, 0x7610, R29 ;  /* 0x00007610001d7816 */ /* 0x000fe2000000001d */
[----:B------:R-:W-:Y:S06]  /*05b0*/  BRA `(.L_x_6620) ;  /* 0x0000000c00207947 */ /* 0x000fec0003800000 */
.L_x_6625:
        /* <DEDUP_REMOVED lines=13> */
.L_x_6615:
        /* <DEDUP_REMOVED lines=14> */
.L_x_6629:
        /* <DEDUP_REMOVED lines=13> */
.L_x_6628:
        /* <DEDUP_REMOVED lines=27> */
.L_x_6631:
        /* <DEDUP_REMOVED lines=15> */
.L_x_6630:
[----:B------:R0:W5:Y:S01]  /*0ae0*/  LDG.E.U16 R29, desc[UR36][R4.64] ;  /* 0x00000024041d7981 */ /* 0x000162000c1e1500 */
[----:B------:R-:W-:Y:S05]  /*0af0*/  BRA `(.L_x_6620) ;  /* 0x0000000400d07947 */ /* 0x000fea0003800000 */
.L_x_6627:
        /* <DEDUP_REMOVED lines=13> */
.L_x_6634:
        /* <DEDUP_REMOVED lines=21> */
.L_x_6638:
[----:B------:R-:W-:Y:S05]  /*0d20*/  BSYNC.RECONVERGENT B1 ;  /* 0x0000000000017941 */ /* 0x000fea0003800200 */
.L_x_6637:
[----:B------:R-:W-:Y:S01]  /*0d30*/  IMAD.SHL.U32 R0, R0, 0x100000, RZ ;  /* 0x0010000000007824 */ /* 0x000fe200078e00ff */
[----:B------:R-:W-:-:S04]  /*0d40*/  LEA R3, R3, 0x3b800000, 0x17 ;  /* 0x3b80000003037811 */ /* 0x000fc800078eb8ff */
[----:B------:R-:W-:-:S07]  /*0d50*/  LOP3.LUT R0, R3, R0, R7, 0xfe, !PT ;  /* 0x0000000003007212 */ /* 0x000fce00078efe07 */
.L_x_6636:
[----:B------:R-:W-:Y:S05]  /*0d60*/  BSYNC.RECONVERGENT B0 ;  /* 0x0000000000007941 */ /* 0x000fea0003800200 */
.L_x_6635:
[----:B------:R-:W-:-:S04]  /*0d70*/  F2FP.BF16.F32.PACK_AB R0, RZ, R0 ;  /* 0x00000000ff00723e */ /* 0x000fc800000010ff */
[----:B------:R-:W-:Y:S01]  /*0d80*/  PRMT R29, R0, 0x7610, R29 ;  /* 0x00007610001d7816 */ /* 0x000fe2000000001d */
[----:B------:R-:W-:Y:S06]  /*0d90*/  BRA `(.L_x_6620) ;  /* 0x0000000400287947 */ /* 0x000fec0003800000 */
.L_x_6633:
        /* <DEDUP_REMOVED lines=21> */
.L_x_6642:
[----:B------:R-:W-:Y:S05]  /*0ef0*/  BSYNC.RECONVERGENT B1 ;  /* 0x0000000000017941 */ /* 0x000fea0003800200 */
.L_x_6641:
[----:B------:R-:W-:Y:S01]  /*0f00*/  IMAD.SHL.U32 R0, R0, 0x200000, RZ ;  /* 0x0020000000007824 */ /* 0x000fe200078e00ff */
[----:B------:R-:W-:-:S04]  /*0f10*/  LEA R3, R3, 0x37800000, 0x17 ;  /* 0x3780000003037811 */ /* 0x000fc800078eb8ff */
[----:B------:R-:W-:-:S07]  /*0f20*/  LOP3.LUT R0, R3, R0, R7, 0xfe, !PT ;  /* 0x0000000003007212 */ /* 0x000fce00078efe07 */
.L_x_6640:
[----:B------:R-:W-:Y:S05]  /*0f30*/  BSYNC.RECONVERGENT B0 ;  /* 0x0000000000007941 */ /* 0x000fea0003800200 */
.L_x_6639:
[----:B------:R-:W-:-:S04]  /*0f40*/  F2FP.BF16.F32.PACK_AB R0, RZ, R0 ;  /* 0x00000000ff00723e */ /* 0x000fc800000010ff */
[----:B------:R-:W-:Y:S01]  /*0f50*/  PRMT R29, R0, 0x7610, R29 ;  /* 0x00007610001d7816 */ /* 0x000fe2000000001d */
[----:B------:R-:W-:Y:S06]  /*0f60*/  BRA `(.L_x_6620) ;  /* 0x0000000000b47947 */ /* 0x000fec0003800000 */
.L_x_6632:
[----:B------:R-:W-:-:S09]  /*0f70*/  UISETP.NE.AND UP0, UPT, UR4, 0x1c, UPT ;  /* 0x0000001c0400788c */ /* 0x000fd2000bf05270 */
[----:B------:R-:W-:Y:S05]  /*0f80*/  BRA.U !UP0, `(.L_x_6643) ;  /* 0x00000001089c7547 */ /* 0x000fea000b800000 */
[----:B------:R-:W-:-:S09]  /*0f90*/  UISETP.NE.AND UP0, UPT, UR4, 0x1d, UPT ;  /* 0x0000001d0400788c */ /* 0x000fd2000bf05270 */
[----:B------:R-:W-:Y:S05]  /*0fa0*/  BRA.U !UP0, `(.L_x_6644) ;  /* 0x0000000108807547 */ /* 0x000fea000b800000 */
[----:B------:R-:W-:-:S09]  /*0fb0*/  UISETP.NE.AND UP0, UPT, UR4, 0x2c, UPT ;  /* 0x0000002c0400788c */ /* 0x000fd2000bf05270 */
[----:B------:R-:W-:Y:S05]  /*0fc0*/  BRA.U !UP0, `(.L_x_6645) ;  /* 0x0000000108487547 */ /* 0x000fea000b800000 */
.L_x_6619:
        /* <DEDUP_REMOVED lines=16> */
.L_x_6646:
[----:B------:R-:W-:Y:S01]  /*10d0*/  PRMT R29, RZ, 0x7610, R29 ;  /* 0x00007610ff1d7816 */ /* 0x000fe2000000001d */
[----:B------:R-:W-:Y:S06]  /*10e0*/  BRA `(.L_x_6620) ;  /* 0x0000000000547947 */ /* 0x000fec0003800000 */
.L_x_6645:
        /* <DEDUP_REMOVED lines=8> */
.L_x_6648:
[----:B------:R-:W-:Y:S05]  /*1170*/  BSYNC.RECONVERGENT B0 ;  /* 0x0000000000007941 */ /* 0x000fea0003800200 */
.L_x_6647:
[----:B------:R-:W-:-:S04]  /*1180*/  F2FP.BF16.F32.PACK_AB R0, RZ, R0 ;  /* 0x00000000ff00723e */ /* 0x000fc800000010ff */
[----:B------:R-:W-:Y:S01]  /*1190*/  PRMT R29, R0, 0x7610, R29 ;  /* 0x00007610001d7816 */ /* 0x000fe2000000001d */
[----:B------:R-:W-:Y:S06]  /*11a0*/  BRA `(.L_x_6620) ;  /* 0x0000000000247947 */ /* 0x000fec0003800000 */
.L_x_6644:
[----:B------:R-:W2:Y:S02]  /*11b0*/  LDG.E.64 R4, desc[UR36][R4.64] ;  /* 0x0000002404047981 */ /* 0x000ea4000c1e1b00 */
[----:B--2---:R-:W0:Y:S02]  /*11c0*/  I2F.U64 R0, R4 ;  /* 0x0000000400007312 */ /* 0x004e240000301000 */
[----:B0-----:R-:W-:-:S04]  /*11d0*/  F2FP.BF16.F32.PACK_AB R0, RZ, R0 ;  /* 0x00000000ff00723e */ /* 0x001fc800000010ff */
[----:B------:R-:W-:Y:S01]  /*11e0*/  PRMT R29, R0, 0x7610, R29 ;  /* 0x00007610001d7816 */ /* 0x000fe2000000001d */
[----:B------:R-:W-:Y:S06]  /*11f0*/  BRA `(.L_x_6620) ;  /* 0x0000000000107947 */ /* 0x000fec0003800000 */
.L_x_6643:
[----:B------:R-:W2:Y:S02]  /*1200*/  LDG.E R4, desc[UR36][R4.64] ;  /* 0x0000002404047981 */ /* 0x000ea4000c1e1900 */
[----:B--2---:R-:W-:-:S04]  /*1210*/  I2FP.F32.U32 R0, R4 ;  /* 0x0000000400007245 */ /* 0x004fc80000201000 */
[----:B------:R-:W-:-:S04]  /*1220*/  F2FP.BF16.F32.PACK_AB R0, RZ, R0 ;  /* 0x00000000ff00723e */ /* 0x000fc800000010ff */
[----:B------:R-:W-:-:S07]  /*1230*/  PRMT R29, R0, 0x7610, R29 ;  /* 0x00007610001d7816 */ /* 0x000fce000000001d */
.L_x_6620:
        /* <DEDUP_REMOVED lines=21> */
.L_x_6652:
[----:B------:R-:W2:Y:S02]  /*1390*/  LDG.E.U8 R4, desc[UR36][R4.64] ;  /* 0x0000002404047981 */ /* 0x000ea4000c1e1100 */
[----:B--2---:R-:W-:-:S04]  /*13a0*/  I2FP.F32.U32 R0, R4 ;  /* 0x0000000400007245 */ /* 0x004fc80000201000 */
[----:B------:R-:W-:-:S04]  /*13b0*/  F2FP.BF16.F32.PACK_AB R0, RZ, R0 ;  /* 0x00000000ff00723e */ /* 0x000fc800000010ff */
[----:B------:R-:W-:Y:S01]  /*13c0*/  PRMT R28, R0, 0x7610, R28 ;  /* 0x00007610001c7816 */ /* 0x000fe2000000001c */
[----:B------:R-:W-:Y:S06]  /*13d0*/  BRA `(.L_x_6654) ;  /* 0x0000000c00e47947 */ /* 0x000fec0003800000 */
.L_x_6651:
        /* <DEDUP_REMOVED lines=11> */
.L_x_6656:
[----:B------:R-:W2:Y:S02]  /*1490*/  LDG.E R4, desc[UR36][R4.64] ;  /* 0x0000002404047981 */ /* 0x000ea4000c1e1900 */
[----:B--2---:R-:W-:-:S04]  /*14a0*/  I2FP.F32.S32 R0, R4 ;  /* 0x0000000400007245 */ /* 0x004fc80000201400 */
[----:B------:R-:W-:-:S04]  /*14b0*/  F2FP.BF16.F32.PACK_AB R0, RZ, R0 ;  /* 0x00000000ff00723e */ /* 0x000fc800000010ff */
[----:B------:R-:W-:Y:S01]  /*14c0*/  PRMT R28, R0, 0x7610, R28 ;  /* 0x00007610001c7816 */ /* 0x000fe2000000001c */
[----:B------:R-:W-:Y:S06]  /*14d0*/  BRA `(.L_x_6654) ;  /* 0x0000000c00a47947 */ /* 0x000fec0003800000 */
.L_x_6655:
[----:B------:R-:W2:Y:S02]  /*14e0*/  LDG.E.U16 R4, desc[UR36][R4.64] ;  /* 0x0000002404047981 */ /* 0x000ea4000c1e1500 */
[----:B--2---:R-:W0:Y:S02]  /*14f0*/  I2F.S16 R0, R4 ;  /* 0x0000000400007306 */ /* 0x004e240000101400 */
[----:B0-----:R-:W-:-:S04]  /*1500*/  F2FP.BF16.F32.PACK_AB R0, RZ, R0 ;  /* 0x00000000ff00723e */ /* 0x001fc800000010ff */
[----:B------:R-:W-:Y:S01]  /*1510*/  PRMT R28, R0, 0x7610, R28 ;  /* 0x00007610001c7816 */ /* 0x000fe2000000001c */
[----:B------:R-:W-:Y:S06]  /*1520*/  BRA `(.L_x_6654) ;  /* 0x0000000c00907947 */ /* 0x000fec0003800000 */
.L_x_6650:
        /* <DEDUP_REMOVED lines=9> */
.L_x_6658:
[----:B------:R-:W2:Y:S02]  /*15c0*/  LDG.E.U16 R0, desc[UR36][R4.64] ;  /* 0x0000002404007981 */ /* 0x000ea4000c1e1500 */
[----:B--2---:R-:W-:-:S05]  /*15d0*/  HADD2.F32 R0, -RZ, R0.H0_H0 ;  /* 0x20000000ff007230 */ /* 0x004fca0000004100 */
[----:B------:R-:W-:-:S04]  /*15e0*/  F2FP.BF16.F32.PACK_AB R0, RZ, R0 ;  /* 0x00000000ff00723e */ /* 0x000fc800000010ff */
[----:B------:R-:W-:Y:S01]  /*15f0*/  PRMT R28, R0, 0x7610, R28 ;  /* 0x00007610001c7816 */ /* 0x000fe2000000001c */
[----:B------:R-:W-:Y:S06]  /*1600*/  BRA `(.L_x_6654) ;  /* 0x0000000c00587947 */ /* 0x000fec0003800000 */
.L_x_6657:
        /* <DEDUP_REMOVED lines=9> */
.L_x_6660:
[----:B------:R-:W2:Y:S02]  /*16a0*/  LDG.E.U16 R4, desc[UR36][R4.64] ;  /* 0x0000002404047981 */ /* 0x000ea4000c1e1500 */
[----:B--2---:R-:W-:-:S05]  /*16b0*/  HADD2.F32 R0, -RZ, R4.H0_H0 ;  /* 0x20000004ff007230 */ /* 0x004fca0000004100 */
[----:B------:R-:W-:-:S04]  /*16c0*/  F2FP.BF16.F32.PACK_AB R0, RZ, R0 ;  /* 0x00000000ff00723e */ /* 0x000fc800000010ff */
[----:B------:R-:W-:Y:S01]  /*16d0*/  PRMT R28, R0, 0x7610, R28 ;  /* 0x00007610001c7816 */ /* 0x000fe2000000001c */
[----:B------:R-:W-:Y:S06]  /*16e0*/  BRA `(.L_x_6654) ;  /* 0x0000000c00207947 */ /* 0x000fec0003800000 */
.L_x_6659:
        /* <DEDUP_REMOVED lines=13> */
.L_x_6649:
        /* <DEDUP_REMOVED lines=14> */
.L_x_6663:
        /* <DEDUP_REMOVED lines=13> */
.L_x_6662:
        /* <DEDUP_REMOVED lines=27> */
.L_x_6665:
        /* <DEDUP_REMOVED lines=15> */
.L_x_6664:
[----:B------:R0:W5:Y:S01]  /*1c10*/  LDG.E.U16 R28, desc[UR36][R4.64] ;  /* 0x00000024041c7981 */ /* 0x000162000c1e1500 */
[----:B------:R-:W-:Y:S05]  /*1c20*/  BRA `(.L_x_6654) ;  /* 0x0000000400d07947 */ /* 0x000fea0003800000 */
.L_x_6661:
        /* <DEDUP_REMOVED lines=13> */
.L_x_6668:
        /* <DEDUP_REMOVED lines=21> */
.L_x_6672:
[----:B------:R-:W-:Y:S05]  /*1e50*/  BSYNC.RECONVERGENT B1 ;  /* 0x0000000000017941 */ /* 0x000fea0003800200 */
.L_x_6671:
[----:B------:R-:W-:Y:S01]  /*1e60*/  IMAD.SHL.U32 R0, R0, 0x100000, RZ ;  /* 0x0010000000007824 */ /* 0x000fe200078e00ff */
[----:B------:R-:W-:-:S04]  /*1e70*/  LEA R3, R3, 0x3b800000, 0x17 ;  /* 0x3b80000003037811 */ /* 0x000fc800078eb8ff */
[----:B------:R-:W-:-:S07]  /*1e80*/  LOP3.LUT R0, R3, R0, R7, 0xfe, !PT ;  /* 0x0000000003007212 */ /* 0x000fce00078efe07 */
.L_x_6670:
[----:B------:R-:W-:Y:S05]  /*1e90*/  BSYNC.RECONVERGENT B0 ;  /* 0x0000000000007941 */ /* 0x000fea0003800200 */
.L_x_6669:
[----:B------:R-:W-:-:S04]  /*1ea0*/  F2FP.BF16.F32.PACK_AB R0, RZ, R0 ;  /* 0x00000000ff00723e */ /* 0x000fc800000010ff */
[----:B------:R-:W-:Y:S01]  /*1eb0*/  PRMT R28, R0, 0x7610, R28 ;  /* 0x00007610001c7816 */ /* 0x000fe2000000001c */
[----:B------:R-:W-:Y:S06]  /*1ec0*/  BRA `(.L_x_6654) ;  /* 0x0000000400287947 */ /* 0x000fec0003800000 */
.L_x_6667:
        /* <DEDUP_REMOVED lines=21> */
.L_x_6676:
[----:B------:R-:W-:Y:S05]  /*2020*/  BSYNC.RECONVERGENT B1 ;  /* 0x0000000000017941 */ /* 0x000fea0003800200 */
.L_x_6675:
[----:B------:R-:W-:Y:S01]  /*2030*/  IMAD.SHL.U32 R0, R0, 0x200000, RZ ;  /* 0x0020000000007824 */ /* 0x000fe200078e00ff */
[----:B------:R-:W-:-:S04]  /*2040*/  LEA R3, R3, 0x37800000, 0x17 ;  /* 0x3780000003037811 */ /* 0x000fc800078eb8ff */
[----:B------:R-:W-:-:S07]  /*2050*/  LOP3.LUT R0, R3, R0, R7, 0xfe, !PT ;  /* 0x0000000003007212 */ /* 0x000fce00078efe07 */
.L_x_6674:
[----:B------:R-:W-:Y:S05]  /*2060*/  BSYNC.RECONVERGENT B0 ;  /* 0x0000000000007941 */ /* 0x000fea0003800200 */
.L_x_6673:
[----:B------:R-:W-:-:S04]  /*2070*/  F2FP.BF16.F32.PACK_AB R0, RZ, R0 ;  /* 0x00000000ff00723e */ /* 0x000fc800000010ff */
[----:B------:R-:W-:Y:S01]  /*2080*/  PRMT R28, R0, 0x7610, R28 ;  /* 0x00007610001c7816 */ /* 0x000fe2000000001c */
[----:B------:R-:W-:Y:S06]  /*2090*/  BRA `(.L_x_6654) ;  /* 0x0000000000b47947 */ /* 0x000fec0003800000 */
.L_x_6666:
[----:B------:R-:W-:-:S09]  /*20a0*/  UISETP.NE.AND UP0, UPT, UR4, 0x1c, UPT ;  /* 0x0000001c0400788c */ /* 0x000fd2000bf05270 */
[----:B------:R-:W-:Y:S05]  /*20b0*/  BRA.U !UP0, `(.L_x_6677) ;  /* 0x00000001089c7547 */ /* 0x000fea000b800000 */
[----:B------:R-:W-:-:S09]  /*20c0*/  UISETP.NE.AND UP0, UPT, UR4, 0x1d, UPT ;  /* 0x0000001d0400788c */ /* 0x000fd2000bf05270 */
[----:B------:R-:W-:Y:S05]  /*20d0*/  BRA.U !UP0, `(.L_x_6678) ;  /* 0x0000000108807547 */ /* 0x000fea000b800000 */
[----:B------:R-:W-:-:S09]  /*20e0*/  UISETP.NE.AND UP0, UPT, UR4, 0x2c, UPT ;  /* 0x0000002c0400788c */ /* 0x000fd2000bf05270 */
[----:B------:R-:W-:Y:S05]  /*20f0*/  BRA.U !UP0, `(.L_x_6679) ;  /* 0x0000000108487547 */ /* 0x000fea000b800000 */
.L_x_6653:
        /* <DEDUP_REMOVED lines=16> */
.L_x_6680:
[----:B------:R-:W-:Y:S01]  /*2200*/  PRMT R28, RZ, 0x7610, R28 ;  /* 0x00007610ff1c7816 */ /* 0x000fe2000000001c */
[----:B------:R-:W-:Y:S06]  /*2210*/  BRA `(.L_x_6654) ;  /* 0x0000000000547947 */ /* 0x000fec0003800000 */
.L_x_6679:
        /* <DEDUP_REMOVED lines=8> */
.L_x_6682:
[----:B------:R-:W-:Y:S05]  /*22a0*/  BSYNC.RECONVERGENT B0 ;  /* 0x0000000000007941 */ /* 0x000fea0003800200 */
.L_x_6681:
[----:B------:R-:W-:-:S04]  /*22b0*/  F2FP.BF16.F32.PACK_AB R0, RZ, R0 ;  /* 0x00000000ff00723e */ /* 0x000fc800000010ff */
[----:B------:R-:W-:Y:S01]  /*22c0*/  PRMT R28, R0, 0x7610, R28 ;  /* 0x00007610001c7816 */ /* 0x000fe2000000001c */
[----:B------:R-:W-:Y:S06]  /*22d0*/  BRA `(.L_x_6654) ;  /* 0x0000000000247947 */ /* 0x000fec0003800000 */
.L_x_6678:
[----:B------:R-:W2:Y:S02]  /*22e0*/  LDG.E.64 R4, desc[UR36][R4.64] ;  /* 0x0000002404047981 */ /* 0x000ea4000c1e1b00 */
[----:B--2---:R-:W0:Y:S02]  /*22f0*/  I2F.U64 R0, R4 ;  /* 0x0000000400007312 */ /* 0x004e240000301000 */
[----:B0-----:R-:W-:-:S04]  /*2300*/  F2FP.BF16.F32.PACK_AB R0, RZ, R0 ;  /* 0x00000000ff00723e */ /* 0x001fc800000010ff */
[----:B------:R-:W-:Y:S01]  /*2310*/  PRMT R28, R0, 0x7610, R28 ;  /* 0x00007610001c7816 */ /* 0x000fe2000000001c */
[----:B------:R-:W-:Y:S06]  /*2320*/  BRA `(.L_x_6654) ;  /* 0x0000000000107947 */ /* 0x000fec0003800000 */
.L_x_6677:
[----:B------:R-:W2:Y:S02]  /*2330*/  LDG.E R4, desc[UR36][R4.64] ;  /* 0x0000002404047981 */ /* 0x000ea4000c1e1900 */
[----:B--2---:R-:W-:-:S04]  /*2340*/  I2FP.F32.U32 R0, R4 ;  /* 0x0000000400007245 */ /* 0x004fc80000201000 */
[----:B------:R-:W-:-:S04]  /*2350*/  F2FP.BF16.F32.PACK_AB R0, RZ, R0 ;  /* 0x00000000ff00723e */ /* 0x000fc800000010ff */
[----:B------:R-:W-:-:S07]  /*2360*/  PRMT R28, R0, 0x7610, R28 ;  /* 0x00007610001c7816 */ /* 0x000fce000000001c */
.L_x_6654:
        /* <DEDUP_REMOVED lines=21> */
.L_x_6686:
[----:B------:R-:W2:Y:S02]  /*24c0*/  LDG.E.U8 R4, desc[UR36][R4.64] ;  /* 0x0000002404047981 */ /* 0x000ea4000c1e1100 */
[----:B--2---:R-:W-:-:S04]  /*24d0*/  I2FP.F32.U32 R0, R4 ;  /* 0x0000000400007245 */ /* 0x004fc80000201000 */
[----:B------:R-:W-:-:S04]  /*24e0*/  F2FP.BF16.F32.PACK_AB R0, RZ, R0 ;  /* 0x00000000ff00723e */ /* 0x000fc800000010ff */
[----:B------:R-:W-:Y:S01]  /*24f0*/  PRMT R26, R0, 0x7610, R26 ;  /* 0x00007610001a7816 */ /* 0x000fe2000000001a */
[----:B------:R-:W-:Y:S06]  /*2500*/  BRA `(.L_x_6688) ;  /* 0x0000000c00e47947 */ /* 0x000fec0003800000 */
.L_x_6685:
        /* <DEDUP_REMOVED lines=11> */
.L_x_6690:
[----:B------:R-:W2:Y:S02]  /*25c0*/  LDG.E R4, desc[UR36][R4.64] ;  /* 0x0000002404047981 */ /* 0x000ea4000c1e1900 */
[----:B--2---:R-:W-:-:S04]  /*25d0*/  I2FP.F32.S32 R0, R4 ;  /* 0x0000000400007245 */ /* 0x004fc80000201400 */
[----:B------:R-:W-:-:S04]  /*25e0*/  F2FP.BF16.F32.PACK_AB R0, RZ, R0 ;  /* 0x00000000ff00723e */ /* 0x000fc800000010ff */
[----:B------:R-:W-:Y:S01]  /*25f0*/  PRMT R26, R0, 0x7610, R26 ;  /* 0x00007610001a7816 */ /* 0x000fe2000000001a */
[----:B------:R-:W-:Y:S06]  /*2600*/  BRA `(.L_x_6688) ;  /* 0x0000000c00a47947 */ /* 0x000fec0003800000 */
.L_x_6689:
[----:B------:R-:W2:Y:S02]  /*2610*/  LDG.E.U16 R4, desc[UR36][R4.64] ;  /* 0x0000002404047981 */ /* 0x000ea4000c1e1500 */
[----:B--2---:R-:W0:Y:S02]  /*2620*/  I2F.S16 R0, R4 ;  /* 0x0000000400007306 */ /* 0x004e240000101400 */
[----:B0-----:R-:W-:-:S04]  /*2630*/  F2FP.BF16.F32.PACK_AB R0, RZ, R0 ;  /* 0x00000000ff00723e */ /* 0x001fc800000010ff */
[----:B------:R-:W-:Y:S01]  /*2640*/  PRMT R26, R0, 0x7610, R26 ;  /* 0x00007610001a7816 */ /* 0x000fe2000000001a */
[----:B------:R-:W-:Y:S06]  /*2650*/  BRA `(.L_x_6688) ;  /* 0x0000000c00907947 */ /* 0x000fec0003800000 */
.L_x_6684:
        /* <DEDUP_REMOVED lines=9> */
.L_x_6692:
[----:B------:R-:W2:Y:S02]  /*26f0*/  LDG.E.U16 R0, desc[UR36][R4.64] ;  /* 0x0000002404007981 */ /* 0x000ea4000c1e1500 */
[----:B--2---:R-:W-:-:S05]  /*2700*/  HADD2.F32 R0, -RZ, R0.H0_H0 ;  /* 0x20000000ff007230 */ /* 0x004fca0000004100 */
[----:B------:R-:W-:-:S04]  /*2710*/  F2FP.BF16.F32.PACK_AB R0, RZ, R0 ;  /* 0x00000000ff00723e */ /* 0x000fc800000010ff */
[----:B------:R-:W-:Y:S01]  /*2720*/  PRMT R26, R0, 0x7610, R26 ;  /* 0x00007610001a7816 */ /* 0x000fe2000000001a */
[----:B------:R-:W-:Y:S06]  /*2730*/  BRA `(.L_x_6688) ;  /* 0x0000000c00587947 */ /* 0x000fec0003800000 */
.L_x_6691:
        /* <DEDUP_REMOVED lines=9> */
.L_x_6694:
[----:B------:R-:W2:Y:S02]  /*27d0*/  LDG.E.U16 R4, desc[UR36][R4.64] ;  /* 0x0000002404047981 */ /* 0x000ea4000c1e1500 */
[----:B--2---:R-:W-:-:S05]  /*27e0*/  HADD2.F32 R0, -RZ, R4.H0_H0 ;  /* 0x20000004ff007230 */ /* 0x004fca0000004100 */
[----:B------:R-:W-:-:S04]  /*27f0*/  F2FP.BF16.F32.PACK_AB R0, RZ, R0 ;  /* 0x00000000ff00723e */ /* 0x000fc800000010ff */
[----:B------:R-:W-:Y:S01]  /*2800*/  PRMT R26, R0, 0x7610, R26 ;  /* 0x00007610001a7816 */ /* 0x000fe2000000001a */
[----:B------:R-:W-:Y:S06]  /*2810*/  BRA `(.L_x_6688) ;  /* 0x0000000c00207947 */ /* 0x000fec0003800000 */
.L_x_6693:
        /* <DEDUP_REMOVED lines=13> */
.L_x_6683:
        /* <DEDUP_REMOVED lines=14> */
.L_x_6697:
        /* <DEDUP_REMOVED lines=13> */
.L_x_6696:
        /* <DEDUP_REMOVED lines=27> */
.L_x_6699:
        /* <DEDUP_REMOVED lines=15> */
.L_x_6698:
[----:B------:R0:W5:Y:S01]  /*2d40*/  LDG.E.U16 R26, desc[UR36][R4.64] ;  /* 0x00000024041a7981 */ /* 0x000162000c1e1500 */
[----:B------:R-:W-:Y:S05]  /*2d50*/  BRA `(.L_x_6688) ;  /* 0x0000000400d07947 */ /* 0x000fea0003800000 */
.L_x_6695:
        /* <DEDUP_REMOVED lines=13> */
.L_x_6702:
        /* <DEDUP_REMOVED lines=21> */
.L_x_6706:
[----:B------:R-:W-:Y:S05]  /*2f80*/  BSYNC.RECONVERGENT B1 ;  /* 0x0000000000017941 */ /* 0x000fea0003800200 */
.L_x_6705:
[----:B------:R-:W-:Y:S01]  /*2f90*/  IMAD.SHL.U32 R0, R0, 0x100000, RZ ;  /* 0x0010000000007824 */ /* 0x000fe200078e00ff */
[----:B------:R-:W-:-:S04]  /*2fa0*/  LEA R3, R3, 0x3b800000, 0x17 ;  /* 0x3b80000003037811 */ /* 0x000fc800078eb8ff */
[----:B------:R-:W-:-:S07]  /*2fb0*/  LOP3.LUT R0, R3, R0, R7, 0xfe, !PT ;  /* 0x0000000003007212 */ /* 0x000fce00078efe07 */
.L_x_6704:
[----:B------:R-:W-:Y:S05]  /*2fc0*/  BSYNC.RECONVERGENT B0 ;  /* 0x0000000000007941 */ /* 0x000fea0003800200 */
.L_x_6703:
[----:B------:R-:W-:-:S04]  /*2fd0*/  F2FP.BF16.F32.PACK_AB R0, RZ, R0 ;  /* 0x00000000ff00723e */ /* 0x000fc800000010ff */
[----:B------:R-:W-:Y:S01]  /*2fe0*/  PRMT R26, R0, 0x7610, R26 ;  /* 0x00007610001a7816 */ /* 0x000fe2000000001a */
[----:B------:R-:W-:Y:S06]  /*2ff0*/  BRA `(.L_x_6688) ;  /* 0x0000000400287947 */ /* 0x000fec0003800000 */
.L_x_6701:
        /* <DEDUP_REMOVED lines=21> */
.L_x_6710:
[----:B------:R-:W-:Y:S05]  /*3150*/  BSYNC.RECONVERGENT B1 ;  /* 0x0000000000017941 */ /* 0x000fea0003800200 */
.L_x_6709:
[----:B------:R-:W-:Y:S01]  /*3160*/  IMAD.SHL.U32 R0, R0, 0x200000, RZ ;  /* 0x0020000000007824 */ /* 0x000fe200078e00ff */
[----:B------:R-:W-:-:S04]  /*3170*/  LEA R3, R3, 0x37800000, 0x17 ;  /* 0x3780000003037811 */ /* 0x000fc800078eb8ff */
[----:B------:R-:W-:-:S07]  /*3180*/  LOP3.LUT R0, R3, R0, R7, 0xfe, !PT ;  /* 0x0000000003007212 */ /* 0x000fce00078efe07 */
.L_x_6708:
[----:B------:R-:W-:Y:S05]  /*3190*/  BSYNC.RECONVERGENT B0 ;  /* 0x0000000000007941 */ /* 0x000fea0003800200 */
.L_x_6707:
[----:B------:R-:W-:-:S04]  /*31a0*/  F2FP.BF16.F32.PACK_AB R0, RZ, R0 ;  /* 0x00000000ff00723e */ /* 0x000fc800000010ff */
[----:B------:R-:W-:Y:S01]  /*31b0*/  PRMT R26, R0, 0x7610, R26 ;  /* 0x00007610001a7816 */ /* 0x000fe2000000001a */
[----:B------:R-:W-:Y:S06]  /*31c0*/  BRA `(.L_x_6688) ;  /* 0x0000000000b47947 */ /* 0x000fec0003800000 */
.L_x_6700:
[----:B------:R-:W-:-:S09]  /*31d0*/  UISETP.NE.AND UP0, UPT, UR4, 0x1c, UPT ;  /* 0x0000001c0400788c */ /* 0x000fd2000bf05270 */
[----:B------:R-:W-:Y:S05]  /*31e0*/  BRA.U !UP0, `(.L_x_6711) ;  /* 0x00000001089c7547 */ /* 0x000fea000b800000 */
[----:B------:R-:W-:-:S09]  /*31f0*/  UISETP.NE.AND UP0, UPT, UR4, 0x1d, UPT ;  /* 0x0000001d0400788c */ /* 0x000fd2000bf05270 */
[----:B------:R-:W-:Y:S05]  /*3200*/  BRA.U !UP0, `(.L_x_6712) ;  /* 0x0000000108807547 */ /* 0x000fea000b800000 */
[----:B------:R-:W-:-:S09]  /*3210*/  UISETP.NE.AND UP0, UPT, UR4, 0x2c, UPT ;  /* 0x0000002c0400788c */ /* 0x000fd2000bf05270 */
[----:B------:R-:W-:Y:S05]  /*3220*/  BRA.U !UP0, `(.L_x_6713) ;  /* 0x0000000108487547 */ /* 0x000fea000b800000 */
.L_x_6687:
        /* <DEDUP_REMOVED lines=16> */
.L_x_6714:
[----:B------:R-:W-:Y:S01]  /*3330*/  PRMT R26, RZ, 0x7610, R26 ;  /* 0x00007610ff1a7816 */ /* 0x000fe2000000001a */
[----:B------:R-:W-:Y:S06]  /*3340*/  BRA `(.L_x_6688) ;  /* 0x0000000000547947 */ /* 0x000fec0003800000 */
.L_x_6713:
        /* <DEDUP_REMOVED lines=8> */
.L_x_6716:
[----:B------:R-:W-:Y:S05]  /*33d0*/  BSYNC.RECONVERGENT B0 ;  /* 0x0000000000007941 */ /* 0x000fea0003800200 */
.L_x_6715:
[----:B------:R-:W-:-:S04]  /*33e0*/  F2FP.BF16.F32.PACK_AB R0, RZ, R0 ;  /* 0x00000000ff00723e */ /* 0x000fc800000010ff */
[----:B------:R-:W-:Y:S01]  /*33f0*/  PRMT R26, R0, 0x7610, R26 ;  /* 0x00007610001a7816 */ /* 0x000fe2000000001a */
[----:B------:R-:W-:Y:S06]  /*3400*/  BRA `(.L_x_6688) ;  /* 0x0000000000247947 */ /* 0x000fec0003800000 */
.L_x_6712:
[----:B------:R-:W2:Y:S02]  /*3410*/  LDG.E.64 R4, desc[UR36][R4.64] ;  /* 0x0000002404047981 */ /* 0x000ea4000c1e1b00 */
[----:B--2---:R-:W0:Y:S02]  /*3420*/  I2F.U64 R0, R4 ;  /* 0x0000000400007312 */ /* 0x004e240000301000 */
[----:B0-----:R-:W-:-:S04]  /*3430*/  F2FP.BF16.F32.PACK_AB R0, RZ, R0 ;  /* 0x00000000ff00723e */ /* 0x001fc800000010ff */
[----:B------:R-:W-:Y:S01]  /*3440*/  PRMT R26, R0, 0x7610, R26 ;  /* 0x00007610001a7816 */ /* 0x000fe2000000001a */
[----:B------:R-:W-:Y:S06]  /*3450*/  BRA `(.L_x_6688) ;  /* 0x0000000000107947 */ /* 0x000fec0003800000 */
.L_x_6711:
[----:B------:R-:W2:Y:S02]  /*3460*/  LDG.E R4, desc[UR36][R4.64] ;  /* 0x0000002404047981 */ /* 0x000ea4000c1e1900 */
[----:B--2---:R-:W-:-:S04]  /*3470*/  I2FP.F32.U32 R0, R4 ;  /* 0x0000000400007245 */ /* 0x004fc80000201000 */
[----:B------:R-:W-:-:S04]  /*3480*/  F2FP.BF16.F32.PACK_AB R0, RZ, R0 ;  /* 0x00000000ff00723e */ /* 0x000fc800000010ff */
[----:B------:R-:W-:-:S07]  /*3490*/  PRMT R26, R0, 0x7610, R26 ;  /* 0x00007610001a7816 */ /* 0x000fce000000001a */
.L_x_6688:
[----:B------:R-:W-:-:S07]  /*34a0*/  VIADD R27, R2, 0x80 ;  /* 0x00000080021b7836 */ /* 0x000fce0000000000 */
.L_x_6614:
[----:B------:R-:W-:Y:S05]  /*34b0*/  BSYNC.RECONVERGENT B6 ;  /* 0x0000000000067941 */ /* 0x000fea0003800200 */
.L_x_6613:
[----:B------:R-:W-:Y:S01]  /*34c0*/  ISETP.GE.AND P0, PT, R27, R25, PT ;  /* 0x000000191b00720c */ /* 0x000fe20003f06270 */
[----:B------:R-:W-:Y:S01]  /*34d0*/  BSSY.RECONVERGENT B6, `(.L_x_6717) ;  /* 0x0000340000067945 */ /* 0x000fe20003800200 */
[----:B------:R-:W-:Y:S02]  /*34e0*/  PRMT R24, RZ, 0x7610, R24 ;  /* 0x00007610ff187816 */ /* 0x000fe40000000018 */
[----:B------:R-:W-:Y:S02]  /*34f0*/  PRMT R22, RZ, 0x7610, R22 ;  /* 0x00007610ff167816 */ /* 0x000fe40000000016 */
[----:B------:R-:W-:-:S07]  /*3500*/  PRMT R18, RZ, 0x7610, R18 ;  /* 0x00007610ff127816 */ /* 0x000fce0000000012 */
        /* <DEDUP_REMOVED lines=23> */
.L_x_6722:
[----:B------:R-:W2:Y:S02]  /*3680*/  LDG.E.U8 R4, desc[UR36][R4.64] ;  /* 0x0000002404047981 */ /* 0x000ea4000c1e1100 */
[----:B--2---:R-:W-:-:S04]  /*3690*/  I2FP.F32.U32 R0, R4 ;  /* 0x0000000400007245 */ /* 0x004fc80000201000 */
[----:B------:R-:W-:-:S04]  /*36a0*/  F2FP.BF16.F32.PACK_AB R0, RZ, R0 ;  /* 0x00000000ff00723e */ /* 0x000fc800000010ff */
[----:B------:R-:W-:Y:S01]  /*36b0*/  PRMT R24, R0, 0x7610, R24 ;  /* 0x0000761000187816 */ /* 0x000fe20000000018 */
[----:B------:R-:W-:Y:S06]  /*36c0*/  BRA `(.L_x_6724) ;  /* 0x0000000c00e47947 */ /* 0x000fec0003800000 */
.L_x_6721:
        /* <DEDUP_REMOVED lines=11> */
.L_x_6726:
[----:B------:R-:W2:Y:S02]  /*3780*/  LDG.E R4, desc[UR36][R4.64] ;  /* 0x0000002404047981 */ /* 0x000ea4000c1e1900 */
[----:B--2---:R-:W-:-:S04]  /*3790*/  I2FP.F32.S32 R0, R4 ;  /* 0x0000000400007245 */ /* 0x004fc80000201400 */
[----:B------:R-:W-:-:S04]  /*37a0*/  F2FP.BF16.F32.PACK_AB R0, RZ, R0 ;  /* 0x00000000ff00723e */ /* 0x000fc800000010ff */
[----:B------:R-:W-:Y:S01]  /*37b0*/  PRMT R24, R0, 0x7610, R24 ;  /* 0x0000761000187816 */ /* 0x000fe20000000018 */
[----:B------:R-:W-:Y:S06]  /*37c0*/  BRA `(.L_x_6724) ;  /* 0x0000000c00a47947 */ /* 0x000fec0003800000 */
.L_x_6725:
[----:B------:R-:W2:Y:S02]  /*37d0*/  LDG.E.U16 R4, desc[UR36][R4.64] ;  /* 0x0000002404047981 */ /* 0x000ea4000c1e1500 */
[----:B--2---:R-:W0:Y:S02]  /*37e0*/  I2F.S16 R0, R4 ;  /* 0x0000000400007306 */ /* 0x004e240000101400 */
[----:B0-----:R-:W-:-:S04]  /*37f0*/  F2FP.BF16.F32.PACK_AB R0, RZ, R0 ;  /* 0x00000000ff00723e */ /* 0x001fc800000010ff */
[----:B------:R-:W-:Y:S01]  /*3800*/  PRMT R24, R0, 0x7610, R24 ;  /* 0x0000761000187816 */ /* 0x000fe20000000018 */
[----:B------:R-:W-:Y:S06]  /*3810*/  BRA `(.L_x_6724) ;  /* 0x0000000c00907947 */ /* 0x000fec0003800000 */
.L_x_6720:
        /* <DEDUP_REMOVED lines=9> */
.L_x_6728:
[----:B------:R-:W2:Y:S02]  /*38b0*/  LDG.E.U16 R0, desc[UR36][R4.64] ;  /* 0x0000002404007981 */ /* 0x000ea4000c1e1500 */
[----:B--2---:R-:W-:-:S05]  /*38c0*/  HADD2.F32 R0, -RZ, R0.H0_H0 ;  /* 0x20000000ff007230 */ /* 0x004fca0000004100 */
[----:B------:R-:W-:-:S04]  /*38d0*/  F2FP.BF16.F32.PACK_AB R0, RZ, R0 ;  /* 0x00000000ff00723e */ /* 0x000fc800000010ff */
[----:B------:R-:W-:Y:S01]  /*38e0*/  PRMT R24, R0, 0x7610, R24 ;  /* 0x0000761000187816 */ /* 0x000fe20000000018 */
[----:B------:R-:W-:Y:S06]  /*38f0*/  BRA `(.L_x_6724) ;  /* 0x0000000c00587947 */ /* 0x000fec0003800000 */
.L_x_6727:
        /* <DEDUP_REMOVED lines=9> */
.L_x_6730:
[----:B------:R-:W2:Y:S02]  /*3990*/  LDG.E.U16 R4, desc[UR36][R4.64] ;  /* 0x0000002404047981 */ /* 0x000ea4000c1e1500 */
[----:B--2---:R-:W-:-:S05]  /*39a0*/  HADD2.F32 R0, -RZ, R4.H0_H0 ;  /* 0x20000004ff007230 */ /* 0x004fca0000004100 */
[----:B------:R-:W-:-:S04]  /*39b0*/  F2FP.BF16.F32.PACK_AB R0, RZ, R0 ;  /* 0x00000000ff00723e */ /* 0x000fc800000010ff */
[----:B------:R-:W-:Y:S01]  /*39c0*/  PRMT R24, R0, 0x7610, R24 ;  /* 0x0000761000187816 */ /* 0x000fe20000000018 */
[----:B------:R-:W-:Y:S06]  /*39d0*/  BRA `(.L_x_6724) ;  /* 0x0000000c00207947 */ /* 0x000fec0003800000 */
.L_x_6729:
        /* <DEDUP_REMOVED lines=13> */
.L_x_6719:
        /* <DEDUP_REMOVED lines=14> */
.L_x_6733:
        /* <DEDUP_REMOVED lines=13> */
.L_x_6732:
        /* <DEDUP_REMOVED lines=27> */
.L_x_6735:
        /* <DEDUP_REMOVED lines=15> */
.L_x_6734:
[----:B------:R0:W5:Y:S01]  /*3f00*/  LDG.E.U16 R24, desc[UR36][R4.64] ;  /* 0x0000002404187981 */ /* 0x000162000c1e1500 */
[----:B------:R-:W-:Y:S05]  /*3f10*/  BRA `(.L_x_6724) ;  /* 0x0000000400d07947 */ /* 0x000fea0003800000 */
.L_x_6731:
        /* <DEDUP_REMOVED lines=13> */
.L_x_6738:
        /* <DEDUP_REMOVED lines=21> */
.L_x_6742:
[----:B------:R-:W-:Y:S05]  /*4140*/  BSYNC.RECONVERGENT B1 ;  /* 0x0000000000017941 */ /* 0x000fea0003800200 */
.L_x_6741:
[----:B------:R-:W-:Y:S01]  /*4150*/  IMAD.SHL.U32 R0, R0, 0x100000, RZ ;  /* 0x0010000000007824 */ /* 0x000fe200078e00ff */
[----:B------:R-:W-:-:S04]  /*4160*/  LEA R3, R3, 0x3b800000, 0x17 ;  /* 0x3b80000003037811 */ /* 0x000fc800078eb8ff */
[----:B------:R-:W-:-:S07]  /*4170*/  LOP3.LUT R0, R3, R0, R7, 0xfe, !PT ;  /* 0x0000000003007212 */ /* 0x000fce00078efe07 */
.L_x_6740:
[----:B------:R-:W-:Y:S05]  /*4180*/  BSYNC.RECONVERGENT B0 ;  /* 0x0000000000007941 */ /* 0x000fea0003800200 */
.L_x_6739:
[----:B------:R-:W-:-:S04]  /*4190*/  F2FP.BF16.F32.PACK_AB R0, RZ, R0 ;  /* 0x00000000ff00723e */ /* 0x000fc800000010ff */
[----:B------:R-:W-:Y:S01]  /*41a0*/  PRMT R24, R0, 0x7610, R24 ;  /* 0x0000761000187816 */ /* 0x000fe20000000018 */
[----:B------:R-:W-:Y:S06]  /*41b0*/  BRA `(.L_x_6724) ;  /* 0x0000000400287947 */ /* 0x000fec0003800000 */
.L_x_6737:
        /* <DEDUP_REMOVED lines=21> */
.L_x_6746:
[----:B------:R-:W-:Y:S05]  /*4310*/  BSYNC.RECONVERGENT B1 ;  /* 0x0000000000017941 */ /* 0x000fea0003800200 */
.L_x_6745:
[----:B------:R-:W-:Y:S01]  /*4320*/  IMAD.SHL.U32 R0, R0, 0x200000, RZ ;  /* 0x0020000000007824 */ /* 0x000fe200078e00ff */
[----:B------:R-:W-:-:S04]  /*4330*/  LEA R3, R3, 0x37800000, 0x17 ;  /* 0x3780000003037811 */ /* 0x000fc800078eb8ff */
[----:B------:R-:W-:-:S07]  /*4340*/  LOP3.LUT R0, R3, R0, R7, 0xfe, !PT ;  /* 0x0000000003007212 */ /* 0x000fce00078efe07 */
.L_x_6744:
[----:B------:R-:W-:Y:S05]  /*4350*/  BSYNC.RECONVERGENT B0 ;  /* 0x0000000000007941 */ /* 0x000fea0003800200 */
.L_x_6743:
[----:B------:R-:W-:-:S04]  /*4360*/  F2FP.BF16.F32.PACK_AB R0, RZ, R0 ;  /* 0x00000000ff00723e */ /* 0x000fc800000010ff */
[----:B------:R-:W-:Y:S01]  /*4370*/  PRMT R24, R0, 0x7610, R24 ;  /* 0x0000761000187816 */ /* 0x000fe20000000018 */
[----:B------:R-:W-:Y:S06]  /*4380*/  BRA `(.L_x_6724) ;  /* 0x0000000000b47947 */ /* 0x000fec0003800000 */
.L_x_6736:
        /* <DEDUP_REMOVED lines=14> */
.L_x_6750:
[----:B------:R-:W-:Y:S05]  /*4470*/  BSYNC.RECONVERGENT B0 ;  /* 0x0000000000007941 */ /* 0x000fea0003800200 */
.L_x_6749:
[----:B------:R-:W-:-:S04]  /*4480*/  F2FP.BF16.F32.PACK_AB R0, RZ, R0 ;  /* 0x00000000ff00723e */ /* 0x000fc800000010ff */
[----:B------:R-:W-:Y:S01]  /*4490*/  PRMT R24, R0, 0x7610, R24 ;  /* 0x0000761000187816 */ /* 0x000fe20000000018 */
[----:B------:R-:W-:Y:S06]  /*44a0*/  BRA `(.L_x_6724) ;  /* 0x00000000006c7947 */ /* 0x000fec0003800000 */
.L_x_6723:
        /* <DEDUP_REMOVED lines=16> */
.L_x_6751:
[----:B------:R-:W-:Y:S01]  /*45b0*/  PRMT R24, RZ, 0x7610, R24 ;  /* 0x00007610ff187816 */ /* 0x000fe20000000018 */
[----:B------:R-:W-:Y:S06]  /*45c0*/  BRA `(.L_x_6724) ;  /* 0x0000000000247947 */ /* 0x000fec0003800000 */
.L_x_6748:
[----:B------:R-:W2:Y:S02]  /*45d0*/  LDG.E.64 R4, desc[UR36][R4.64] ;  /* 0x0000002404047981 */ /* 0x000ea4000c1e1b00 */
[----:B--2---:R-:W0:Y:S02]  /*45e0*/  I2F.U64 R0, R4 ;  /* 0x0000000400007312 */ /* 0x004e240000301000 */
[----:B0-----:R-:W-:-:S04]  /*45f0*/  F2FP.BF16.F32.PACK_AB R0, RZ, R0 ;  /* 0x00000000ff00723e */ /* 0x001fc800000010ff */
[----:B------:R-:W-:Y:S01]  /*4600*/  PRMT R24, R0, 0x7610, R24 ;  /* 0x0000761000187816 */ /* 0x000fe20000000018 */
[----:B------:R-:W-:Y:S06]  /*4610*/  BRA `(.L_x_6724) ;  /* 0x0000000000107947 */ /* 0x000fec0003800000 */
.L_x_6747:
[----:B------:R-:W2:Y:S02]  /*4620*/  LDG.E R4, desc[UR36][R4.64] ;  /* 0x0000002404047981 */ /* 0x000ea4000c1e1900 */
[----:B--2---:R-:W-:-:S04]  /*4630*/  I2FP.F32.U32 R0, R4 ;  /* 0x0000000400007245 */ /* 0x004fc80000201000 */
[----:B------:R-:W-:-:S04]  /*4640*/  F2FP.BF16.F32.PACK_AB R0, RZ, R0 ;  /* 0x00000000ff00723e */ /* 0x000fc800000010ff */
[----:B------:R-:W-:-:S07]  /*4650*/  PRMT R24, R0, 0x7610, R24 ;  /* 0x0000761000187816 */ /* 0x000fce0000000018 */
.L_x_6724:
        /* <DEDUP_REMOVED lines=21> */
.L_x_6755:
[----:B------:R-:W2:Y:S02]  /*47b0*/  LDG.E.U8 R4, desc[UR36][R4.64] ;  /* 0x0000002404047981 */ /* 0x000ea4000c1e1100 */
[----:B--2---:R-:W-:-:S04]  /*47c0*/  I2FP.F32.U32 R0, R4 ;  /* 0x0000000400007245 */ /* 0x004fc80000201000 */
[----:B------:R-:W-:-:S04]  /*47d0*/  F2FP.BF16.F32.PACK_AB R0, RZ, R0 ;  /* 0x00000000ff00723e */ /* 0x000fc800000010ff */
[----:B------:R-:W-:Y:S01]  /*47e0*/  PRMT R22, R0, 0x7610, R22 ;  /* 0x0000761000167816 */ /* 0x000fe20000000016 */
[----:B------:R-:W-:Y:S06]  /*47f0*/  BRA `(.L_x_6757) ;  /* 0x0000000c00e47947 */ /* 0x000fec0003800000 */
.L_x_6754:
        /* <DEDUP_REMOVED lines=11> */
.L_x_6759:
[----:B------:R-:W2:Y:S02]  /*48b0*/  LDG.E R4, desc[UR36][R4.64] ;  /* 0x0000002404047981 */ /* 0x000ea4000c1e1900 */
[----:B--2---:R-:W-:-:S04]  /*48c0*/  I2FP.F32.S32 R0, R4 ;  /* 0x0000000400007245 */ /* 0x004fc80000201400 */
[----:B------:R-:W-:-:S04]  /*48d0*/  F2FP.BF16.F32.PACK_AB R0, RZ, R0 ;  /* 0x00000000ff00723e */ /* 0x000fc800000010ff */
[----:B------:R-:W-:Y:S01]  /*48e0*/  PRMT R22, R0, 0x7610, R22 ;  /* 0x0000761000167816 */ /* 0x000fe20000000016 */
[----:B------:R-:W-:Y:S06]  /*48f0*/  BRA `(.L_x_6757) ;  /* 0x0000000c00a47947 */ /* 0x000fec0003800000 */
.L_x_6758:
[----:B------:R-:W2:Y:S02]  /*4900*/  LDG.E.U16 R4, desc[UR36][R4.64] ;  /* 0x0000002404047981 */ /* 0x000ea4000c1e1500 */
[----:B--2---:R-:W0:Y:S02]  /*4910*/  I2F.S16 R0, R4 ;  /* 0x0000000400007306 */ /* 0x004e240000101400 */
[----:B0-----:R-:W-:-:S04]  /*4920*/  F2FP.BF16.F32.PACK_AB R0, RZ, R0 ;  /* 0x00000000ff00723e */ /* 0x001fc800000010ff */
[----:B------:R-:W-:Y:S01]  /*4930*/  PRMT R22, R0, 0x7610, R22 ;  /* 0x0000761000167816 */ /* 0x000fe20000000016 */
[----:B------:R-:W-:Y:S06]  /*4940*/  BRA `(.L_x_6757) ;  /* 0x0000000c00907947 */ /* 0x000fec0003800000 */
.L_x_6753:
        /* <DEDUP_REMOVED lines=9> */
.L_x_6761:
[----:B------:R-:W2:Y:S02]  /*49e0*/  LDG.E.U16 R0, desc[UR36][R4.64] ;  /* 0x0000002404007981 */ /* 0x000ea4000c1e1500 */
[----:B--2---:R-:W-:-:S05]  /*49f0*/  HADD2.F32 R0, -RZ, R0.H0_H0 ;  /* 0x20000000ff007230 */ /* 0x004fca0000004100 */
[----:B------:R-:W-:-:S04]  /*4a00*/  F2FP.BF16.F32.PACK_AB R0, RZ, R0 ;  /* 0x00000000ff00723e */ /* 0x000fc800000010ff */
[----:B------:R-:W-:Y:S01]  /*4a10*/  PRMT R22, R0, 0x7610, R22 ;  /* 0x0000761000167816 */ /* 0x000fe20000000016 */
[----:B------:R-:W-:Y:S06]  /*4a20*/  BRA `(.L_x_6757) ;  /* 0x0000000c00587947 */ /* 0x000fec0003800000 */
.L_x_6760:
        /* <DEDUP_REMOVED lines=9> */
.L_x_6763:
[----:B------:R-:W2:Y:S02]  /*4ac0*/  LDG.E.U16 R4, desc[UR36][R4.64] ;  /* 0x0000002404047981 */ /* 0x000ea4000c1e1500 */
[----:B--2---:R-:W-:-:S05]  /*4ad0*/  HADD2.F32 R0, -RZ, R4.H0_H0 ;  /* 0x20000004ff007230 */ /* 0x004fca0000004100 */
[----:B------:R-:W-:-:S04]  /*4ae0*/  F2FP.BF16.F32.PACK_AB R0, RZ, R0 ;  /* 0x00000000ff00723e */ /* 0x000fc800000010ff */
[----:B------:R-:W-:Y:S01]  /*4af0*/  PRMT R22, R0, 0x7610, R22 ;  /* 0x0000761000167816 */ /* 0x000fe20000000016 */
[----:B------:R-:W-:Y:S06]  /*4b00*/  BRA `(.L_x_6757) ;  /* 0x0000000c00207947 */ /* 0x000fec0003800000 */
.L_x_6762:
        /* <DEDUP_REMOVED lines=13> */
.L_x_6752:
        /* <DEDUP_REMOVED lines=14> */
.L_x_6766:
        /* <DEDUP_REMOVED lines=13> */
.L_x_6765:
        /* <DEDUP_REMOVED lines=27> */
.L_x_6768:
        /* <DEDUP_REMOVED lines=15> */
.L_x_6767:
[----:B------:R0:W5:Y:S01]  /*5030*/  LDG.E.U16 R22, desc[UR36][R4.64] ;  /* 0x0000002404167981 */ /* 0x000162000c1e1500 */
[----:B------:R-:W-:Y:S05]  /*5040*/  BRA `(.L_x_6757) ;  /* 0x0000000400d07947 */ /* 0x000fea0003800000 */
.L_x_6764:
        /* <DEDUP_REMOVED lines=13> */
.L_x_6771:
        /* <DEDUP_REMOVED lines=21> */
.L_x_6775:
[----:B------:R-:W-:Y:S05]  /*5270*/  BSYNC.RECONVERGENT B1 ;  /* 0x0000000000017941 */ /* 0x000fea0003800200 */
.L_x_6774:
[----:B------:R-:W-:Y:S01]  /*5280*/  IMAD.SHL.U32 R0, R0, 0x100000, RZ ;  /* 0x0010000000007824 */ /* 0x000fe200078e00ff */
[----:B------:R-:W-:-:S04]  /*5290*/  LEA R3, R3, 0x3b800000, 0x17 ;  /* 0x3b80000003037811 */ /* 0x000fc800078eb8ff */
[----:B------:R-:W-:-:S07]  /*52a0*/  LOP3.LUT R0, R3, R0, R7, 0xfe, !PT ;  /* 0x0000000003007212 */ /* 0x000fce00078efe07 */
.L_x_6773:
[----:B------:R-:W-:Y:S05]  /*52b0*/  BSYNC.RECONVERGENT B0 ;  /* 0x0000000000007941 */ /* 0x000fea0003800200 */
.L_x_6772:
[----:B------:R-:W-:-:S04]  /*52c0*/  F2FP.BF16.F32.PACK_AB R0, RZ, R0 ;  /* 0x00000000ff00723e */ /* 0x000fc800000010ff */
[----:B------:R-:W-:Y:S01]  /*52d0*/  PRMT R22, R0, 0x7610, R22 ;  /* 0x0000761000167816 */ /* 0x000fe20000000016 */
[----:B------:R-:W-:Y:S06]  /*52e0*/  BRA `(.L_x_6757) ;  /* 0x0000000400287947 */ /* 0x000fec0003800000 */
.L_x_6770:
        /* <DEDUP_REMOVED lines=21> */
.L_x_6779:
[----:B------:R-:W-:Y:S05]  /*5440*/  BSYNC.RECONVERGENT B1 ;  /* 0x0000000000017941 */ /* 0x000fea0003800200 */
.L_x_6778:
[----:B------:R-:W-:Y:S01]  /*5450*/  IMAD.SHL.U32 R0, R0, 0x200000, RZ ;  /* 0x0020000000007824 */ /* 0x000fe200078e00ff */
[----:B------:R-:W-:-:S04]  /*5460*/  LEA R3, R3, 0x37800000, 0x17 ;  /* 0x3780000003037811 */ /* 0x000fc800078eb8ff */
[----:B------:R-:W-:-:S07]  /*5470*/  LOP3.LUT R0, R3, R0, R7, 0xfe, !PT ;  /* 0x0000000003007212 */ /* 0x000fce00078efe07 */
.L_x_6777:
[----:B------:R-:W-:Y:S05]  /*5480*/  BSYNC.RECONVERGENT B0 ;  /* 0x0000000000007941 */ /* 0x000fea0003800200 */
.L_x_6776:
[----:B------:R-:W-:-:S04]  /*5490*/  F2FP.BF16.F32.PACK_AB R0, RZ, R0 ;  /* 0x00000000ff00723e */ /* 0x000fc800000010ff */
[----:B------:R-:W-:Y:S01]  /*54a0*/  PRMT R22, R0, 0x7610, R22 ;  /* 0x0000761000167816 */ /* 0x000fe20000000016 */
[----:B------:R-:W-:Y:S06]  /*54b0*/  BRA `(.L_x_6757) ;  /* 0x0000000000b47947 */ /* 0x000fec0003800000 */
.L_x_6769:
        /* <DEDUP_REMOVED lines=14> */
.L_x_6783:
[----:B------:R-:W-:Y:S05]  /*55a0*/  BSYNC.RECONVERGENT B0 ;  /* 0x0000000000007941 */ /* 0x000fea0003800200 */
.L_x_6782:
[----:B------:R-:W-:-:S04]  /*55b0*/  F2FP.BF16.F32.PACK_AB R0, RZ, R0 ;  /* 0x00000000ff00723e */ /* 0x000fc800000010ff */
[----:B------:R-:W-:Y:S01]  /*55c0*/  PRMT R22, R0, 0x7610, R22 ;  /* 0x0000761000167816 */ /* 0x000fe20000000016 */
[----:B------:R-:W-:Y:S06]  /*55d0*/  BRA `(.L_x_6757) ;  /* 0x00000000006c7947 */ /* 0x000fec0003800000 */
.L_x_6756:
        /* <DEDUP_REMOVED lines=16> */
.L_x_6784:
[----:B------:R-:W-:Y:S01]  /*56e0*/  PRMT R22, RZ, 0x7610, R22 ;  /* 0x00007610ff167816 */ /* 0x000fe20000000016 */
[----:B------:R-:W-:Y:S06]  /*56f0*/  BRA `(.L_x_6757) ;  /* 0x0000000000247947 */ /* 0x000fec0003800000 */
.L_x_6781:
[----:B------:R-:W2:Y:S02]  /*5700*/  LDG.E.64 R4, desc[UR36][R4.64] ;  /* 0x0000002404047981 */ /* 0x000ea4000c1e1b00 */
[----:B--2---:R-:W0:Y:S02]  /*5710*/  I2F.U64 R0, R4 ;  /* 0x0000000400007312 */ /* 0x004e240000301000 */
[----:B0-----:R-:W-:-:S04]  /*5720*/  F2FP.BF16.F32.PACK_AB R0, RZ, R0 ;  /* 0x00000000ff00723e */ /* 0x001fc800000010ff */
[----:B------:R-:W-:Y:S01]  /*5730*/  PRMT R22, R0, 0x7610, R22 ;  /* 0x0000761000167816 */ /* 0x000fe20000000016 */
[----:B------:R-:W-:Y:S06]  /*5740*/  BRA `(.L_x_6757) ;  /* 0x0000000000107947 */ /* 0x000fec0003800000 */
.L_x_6780:
[----:B------:R-:W2:Y:S02]  /*5750*/  LDG.E R4, desc[UR36][R4.64] ;  /* 0x0000002404047981 */ /* 0x000ea4000c1e1900 */
[----:B--2---:R-:W-:-:S04]  /*5760*/  I2FP.F32.U32 R0, R4 ;  /* 0x0000000400007245 */ /* 0x004fc80000201000 */
[----:B------:R-:W-:-:S04]  /*5770*/  F2FP.BF16.F32.PACK_AB R0, RZ, R0 ;  /* 0x00000000ff00723e */ /* 0x000fc800000010ff */
[----:B------:R-:W-:-:S07]  /*5780*/  PRMT R22, R0, 0x7610, R22 ;  /* 0x0000761000167816 */ /* 0x000fce0000000016 */
.L_x_6757:
        /* <DEDUP_REMOVED lines=21> */
.L_x_6788:
[----:B------:R-:W2:Y:S02]  /*58e0*/  LDG.E.U8 R4, desc[UR36][R4.64] ;  /* 0x0000002404047981 */ /* 0x000ea4000c1e1100 */
[----:B--2---:R-:W-:-:S04]  /*58f0*/  I2FP.F32.U32 R0, R4 ;  /* 0x0000000400007245 */ /* 0x004fc80000201000 */
[----:B------:R-:W-:-:S04]  /*5900*/  F2FP.BF16.F32.PACK_AB R0, RZ, R0 ;  /* 0x00000000ff00723e */ /* 0x000fc800000010ff */
[----:B------:R-:W-:Y:S01]  /*5910*/  PRMT R18, R0, 0x7610, R18 ;  /* 0x0000761000127816 */ /* 0x000fe20000000012 */
[----:B------:R-:W-:Y:S06]  /*5920*/  BRA `(.L_x_6790) ;  /* 0x0000000c00e47947 */ /* 0x000fec0003800000 */
.L_x_6787:
        /* <DEDUP_REMOVED lines=11> */
.L_x_6792:
[----:B------:R-:W2:Y:S02]  /*59e0*/  LDG.E R4, desc[UR36][R4.64] ;  /* 0x0000002404047981 */ /* 0x000ea4000c1e1900 */
[----:B--2---:R-:W-:-:S04]  /*59f0*/  I2FP.F32.S32 R0, R4 ;  /* 0x0000000400007245 */ /* 0x004fc80000201400 */
[----:B------:R-:W-:-:S04]  /*5a00*/  F2FP.BF16.F32.PACK_AB R0, RZ, R0 ;  /* 0x00000000ff00723e */ /* 0x000fc800000010ff */
[----:B------:R-:W-:Y:S01]  /*5a10*/  PRMT R18, R0, 0x7610, R18 ;  /* 0x0000761000127816 */ /* 0x000fe20000000012 */
[----:B------:R-:W-:Y:S06]  /*5a20*/  BRA `(.L_x_6790) ;  /* 0x0000000c00a47947 */ /* 0x000fec0003800000 */
.L_x_6791:
[----:B------:R-:W2:Y:S02]  /*5a30*/  LDG.E.U16 R4, desc[UR36][R4.64] ;  /* 0x0000002404047981 */ /* 0x000ea4000c1e1500 */
[----:B--2---:R-:W0:Y:S02]  /*5a40*/  I2F.S16 R0, R4 ;  /* 0x0000000400007306 */ /* 0x004e240000101400 */
[----:B0-----:R-:W-:-:S04]  /*5a50*/  F2FP.BF16.F32.PACK_AB R0, RZ, R0 ;  /* 0x00000000ff00723e */ /* 0x001fc800000010ff */
[----:B------:R-:W-:Y:S01]  /*5a60*/  PRMT R18, R0, 0x7610, R18 ;  /* 0x0000761000127816 */ /* 0x000fe20000000012 */
[----:B------:R-:W-:Y:S06]  /*5a70*/  BRA `(.L_x_6790) ;  /* 0x0000000c00907947 */ /* 0x000fec0003800000 */
.L_x_6786:
        /* <DEDUP_REMOVED lines=9> */
.L_x_6794:
[----:B------:R-:W2:Y:S02]  /*5b10*/  LDG.E.U16 R0, desc[UR36][R4.64] ;  /* 0x0000002404007981 */ /* 0x000ea4000c1e1500 */
[----:B--2---:R-:W-:-:S05]  /*5b20*/  HADD2.F32 R0, -RZ, R0.H0_H0 ;  /* 0x20000000ff007230 */ /* 0x004fca0000004100 */
[----:B------:R-:W-:-:S04]  /*5b30*/  F2FP.BF16.F32.PACK_AB R0, RZ, R0 ;  /* 0x00000000ff00723e */ /* 0x000fc800000010ff */
[----:B------:R-:W-:Y:S01]  /*5b40*/  PRMT R18, R0, 0x7610, R18 ;  /* 0x0000761000127816 */ /* 0x000fe20000000012 */
[----:B------:R-:W-:Y:S06]  /*5b50*/  BRA `(.L_x_6790) ;  /* 0x0000000c00587947 */ /* 0x000fec0003800000 */
.L_x_6793:
        /* <DEDUP_REMOVED lines=9> */
.L_x_6796:
[----:B------:R-:W2:Y:S02]  /*5bf0*/  LDG.E.U16 R4, desc[UR36][R4.64] ;  /* 0x0000002404047981 */ /* 0x000ea4000c1e1500 */
[----:B--2---:R-:W-:-:S05]  /*5c00*/  HADD2.F32 R0, -RZ, R4.H0_H0 ;  /* 0x20000004ff007230 */ /* 0x004fca0000004100 */
[----:B------:R-:W-:-:S04]  /*5c10*/  F2FP.BF16.F32.PACK_AB R0, RZ, R0 ;  /* 0x00000000ff00723e */ /* 0x000fc800000010ff */
[----:B------:R-:W-:Y:S01]  /*5c20*/  PRMT R18, R0, 0x7610, R18 ;  /* 0x0000761000127816 */ /* 0x000fe20000000012 */
[----:B------:R-:W-:Y:S06]  /*5c30*/  BRA `(.L_x_6790) ;  /* 0x0000000c00207947 */ /* 0x000fec0003800000 */
.L_x_6795:
        /* <DEDUP_REMOVED lines=13> */
.L_x_6785:
        /* <DEDUP_REMOVED lines=14> */
.L_x_6799:
        /* <DEDUP_REMOVED lines=13> */
.L_x_6798:
        /* <DEDUP_REMOVED lines=27> */
.L_x_6801:
        /* <DEDUP_REMOVED lines=15> */
.L_x_6800:
[----:B------:R0:W5:Y:S01]  /*6160*/  LDG.E.U16 R18, desc[UR36][R4.64] ;  /* 0x0000002404127981 */ /* 0x000162000c1e1500 */
[----:B------:R-:W-:Y:S05]  /*6170*/  BRA `(.L_x_6790) ;  /* 0x0000000400d07947 */ /* 0x000fea0003800000 */
.L_x_6797:
        /* <DEDUP_REMOVED lines=13> */
.L_x_6804:
        /* <DEDUP_REMOVED lines=21> */
.L_x_6808:
[----:B------:R-:W-:Y:S05]  /*63a0*/  BSYNC.RECONVERGENT B1 ;  /* 0x0000000000017941 */ /* 0x000fea0003800200 */
.L_x_6807:
[----:B------:R-:W-:Y:S01]  /*63b0*/  IMAD.SHL.U32 R0, R0, 0x100000, RZ ;  /* 0x0010000000007824 */ /* 0x000fe200078e00ff */
[----:B------:R-:W-:-:S04]  /*63c0*/  LEA R3, R3, 0x3b800000, 0x17 ;  /* 0x3b80000003037811 */ /* 0x000fc800078eb8ff */
[----:B------:R-:W-:-:S07]  /*63d0*/  LOP3.LUT R0, R3, R0, R7, 0xfe, !PT ;  /* 0x0000000003007212 */ /* 0x000fce00078efe07 */
.L_x_6806:
[----:B------:R-:W-:Y:S05]  /*63e0*/  BSYNC.RECONVERGENT B0 ;  /* 0x0000000000007941 */ /* 0x000fea0003800200 */
.L_x_6805:
[----:B------:R-:W-:-:S04]  /*63f0*/  F2FP.BF16.F32.PACK_AB R0, RZ, R0 ;  /* 0x00000000ff00723e */ /* 0x000fc800000010ff */
[----:B------:R-:W-:Y:S01]  /*6400*/  PRMT R18, R0, 0x7610, R18 ;  /* 0x0000761000127816 */ /* 0x000fe20000000012 */
[----:B------:R-:W-:Y:S06]  /*6410*/  BRA `(.L_x_6790) ;  /* 0x0000000400287947 */ /* 0x000fec0003800000 */
.L_x_6803:
        /* <DEDUP_REMOVED lines=21> */
.L_x_6812:
[----:B------:R-:W-:Y:S05]  /*6570*/  BSYNC.RECONVERGENT B1 ;  /* 0x0000000000017941 */ /* 0x000fea0003800200 */
.L_x_6811:
[----:B------:R-:W-:Y:S01]  /*6580*/  IMAD.SHL.U32 R0, R0, 0x200000, RZ ;  /* 0x0020000000007824 */ /* 0x000fe200078e00ff */
[----:B------:R-:W-:-:S04]  /*6590*/  LEA R3, R3, 0x37800000, 0x17 ;  /* 0x3780000003037811 */ /* 0x000fc800078eb8ff */
[----:B------:R-:W-:-:S07]  /*65a0*/  LOP3.LUT R0, R3, R0, R7, 0xfe, !PT ;  /* 0x0000000003007212 */ /* 0x000fce00078efe07 */
.L_x_6810:
[----:B------:R-:W-:Y:S05]  /*65b0*/  BSYNC.RECONVERGENT B0 ;  /* 0x0000000000007941 */ /* 0x000fea0003800200 */
.L_x_6809:
[----:B------:R-:W-:-:S04]  /*65c0*/  F2FP.BF16.F32.PACK_AB R0, RZ, R0 ;  /* 0x00000000ff00723e */ /* 0x000fc800000010ff */
[----:B------:R-:W-:Y:S01]  /*65d0*/  PRMT R18, R0, 0x7610, R18 ;  /* 0x0000761000127816 */ /* 0x000fe20000000012 */
[----:B------:R-:W-:Y:S06]  /*65e0*/  BRA `(.L_x_6790) ;  /* 0x0000000000b47947 */ /* 0x000fec0003800000 */
.L_x_6802:
        /* <DEDUP_REMOVED lines=14> */
.L_x_6816:
[----:B------:R-:W-:Y:S05]  /*66d0*/  BSYNC.RECONVERGENT B0 ;  /* 0x0000000000007941 */ /* 0x000fea0003800200 */
.L_x_6815:
[----:B------:R-:W-:-:S04]  /*66e0*/  F2FP.BF16.F32.PACK_AB R0, RZ, R0 ;  /* 0x00000000ff00723e */ /* 0x000fc800000010ff */
[----:B------:R-:W-:Y:S01]  /*66f0*/  PRMT R18, R0, 0x7610, R18 ;  /* 0x0000761000127816 */ /* 0x000fe20000000012 */
[----:B------:R-:W-:Y:S06]  /*6700*/  BRA `(.L_x_6790) ;  /* 0x00000000006c7947 */ /* 0x000fec0003800000 */
.L_x_6789:
        /* <DEDUP_REMOVED lines=16> */
.L_x_6817:
[----:B------:R-:W-:Y:S01]  /*6810*/  PRMT R18, RZ, 0x7610, R18 ;  /* 0x00007610ff127816 */ /* 0x000fe20000000012 */
[----:B------:R-:W-:Y:S06]  /*6820*/  BRA `(.L_x_6790) ;  /* 0x0000000000247947 */ /* 0x000fec0003800000 */
.L_x_6814:
[----:B------:R-:W2:Y:S02]  /*6830*/  LDG.E.64 R4, desc[UR36][R4.64] ;  /* 0x0000002404047981 */ /* 0x000ea4000c1e1b00 */
[----:B--2---:R-:W0:Y:S02]  /*6840*/  I2F.U64 R0, R4 ;  /* 0x0000000400007312 */ /* 0x004e240000301000 */
[----:B0-----:R-:W-:-:S04]  /*6850*/  F2FP.BF16.F32.PACK_AB R0, RZ, R0 ;  /* 0x00000000ff00723e */ /* 0x001fc800000010ff */
[----:B------:R-:W-:Y:S01]  /*6860*/  PRMT R18, R0, 0x7610, R18 ;  /* 0x0000761000127816 */ /* 0x000fe20000000012 */
[----:B------:R-:W-:Y:S06]  /*6870*/  BRA `(.L_x_6790) ;  /* 0x0000000000107947 */ /* 0x000fec0003800000 */
.L_x_6813:
[----:B------:R-:W2:Y:S02]  /*6880*/  LDG.E R4, desc[UR36][R4.64] ;  /* 0x0000002404047981 */ /* 0x000ea4000c1e1900 */
[----:B--2---:R-:W-:-:S04]  /*6890*/  I2FP.F32.U32 R0, R4 ;  /* 0x0000000400007245 */ /* 0x004fc80000201000 */
[----:B------:R-:W-:-:S04]  /*68a0*/  F2FP.BF16.F32.PACK_AB R0, RZ, R0 ;  /* 0x00000000ff00723e */ /* 0x000fc800000010ff */
[----:B------:R-:W-:-:S07]  /*68b0*/  PRMT R18, R0, 0x7610, R18 ;  /* 0x0000761000127816 */ /* 0x000fce0000000012 */
.L_x_6790:
[----:B------:R-:W-:-:S07]  /*68c0*/  VIADD R27, R27, 0x80 ;  /* 0x000000801b1b7836 */ /* 0x000fce0000000000 */
.L_x_6718:
[----:B------:R-:W-:Y:S05]  /*68d0*/  BSYNC.RECONVERGENT B6 ;  /* 0x0000000000067941 */ /* 0x000fea0003800200 */
.L_x_6717:
        /* <DEDUP_REMOVED lines=28> */
.L_x_6823:
[----:B------:R-:W2:Y:S02]  /*6aa0*/  LDG.E.U8 R4, desc[UR36][R4.64] ;  /* 0x0000002404047981 */ /* 0x000ea4000c1e1100 */
[----:B--2---:R-:W-:-:S04]  /*6ab0*/  I2FP.F32.U32 R0, R4 ;  /* 0x0000000400007245 */ /* 0x004fc80000201000 */
[----:B------:R-:W-:-:S04]  /*6ac0*/  F2FP.BF16.F32.PACK_AB R0, RZ, R0 ;  /* 0x00000000ff00723e */ /* 0x000fc800000010ff */
[----:B------:R-:W-:Y:S01]  /*6ad0*/  PRMT R16, R0, 0x7610, R16 ;  /* 0x0000761000107816 */ /* 0x000fe20000000010 */
[----:B------:R-:W-:Y:S06]  /*6ae0*/  BRA `(.L_x_6825) ;  /* 0x0000000c00e47947 */ /* 0x000fec0003800000 */
.L_x_6822:
        /* <DEDUP_REMOVED lines=11> */
.L_x_6827:
[----:B------:R-:W2:Y:S02]  /*6ba0*/  LDG.E R4, desc[UR36][R4.64] ;  /* 0x0000002404047981 */ /* 0x000ea4000c1e1900 */
[----:B--2---:R-:W-:-:S04]  /*6bb0*/  I2FP.F32.S32 R0, R4 ;  /* 0x0000000400007245 */ /* 0x004fc80000201400 */
[----:B------:R-:W-:-:S04]  /*6bc0*/  F2FP.BF16.F32.PACK_AB R0, RZ, R0 ;  /* 0x00000000ff00723e */ /* 0x000fc800000010ff */
[----:B------:R-:W-:Y:S01]  /*6bd0*/  PRMT R16, R0, 0x7610, R16 ;  /* 0x0000761000107816 */ /* 0x000fe20000000010 */
[----:B------:R-:W-:Y:S06]  /*6be0*/  BRA `(.L_x_6825) ;  /* 0x0000000c00a47947 */ /* 0x000fec0003800000 */
.L_x_6826:
[----:B------:R-:W2:Y:S02]  /*6bf0*/  LDG.E.U16 R4, desc[UR36][R4.64] ;  /* 0x0000002404047981 */ /* 0x000ea4000c1e1500 */
[----:B--2---:R-:W0:Y:S02]  /*6c00*/  I2F.S16 R0, R4 ;  /* 0x0000000400007306 */ /* 0x004e240000101400 */
[----:B0-----:R-:W-:-:S04]  /*6c10*/  F2FP.BF16.F32.PACK_AB R0, RZ, R0 ;  /* 0x00000000ff00723e */ /* 0x001fc800000010ff */
[----:B------:R-:W-:Y:S01]  /*6c20*/  PRMT R16, R0, 0x7610, R16 ;  /* 0x0000761000107816 */ /* 0x000fe20000000010 */
[----:B------:R-:W-:Y:S06]  /*6c30*/  BRA `(.L_x_6825) ;  /* 0x0000000c00907947 */ /* 0x000fec0003800000 */
.L_x_6821:
        /* <DEDUP_REMOVED lines=9> */
.L_x_6829:
[----:B------:R-:W2:Y:S02]  /*6cd0*/  LDG.E.U16 R0, desc[UR36][R4.64] ;  /* 0x0000002404007981 */ /* 0x000ea4000c1e1500 */
[----:B--2---:R-:W-:-:S05]  /*6ce0*/  HADD2.F32 R0, -RZ, R0.H0_H0 ;  /* 0x20000000ff007230 */ /* 0x004fca0000004100 */
[----:B------:R-:W-:-:S04]  /*6cf0*/  F2FP.BF16.F32.PACK_AB R0, RZ, R0 ;  /* 0x00000000ff00723e */ /* 0x000fc800000010ff */
[----:B------:R-:W-:Y:S01]  /*6d00*/  PRMT R16, R0, 0x7610, R16 ;  /* 0x0000761000107816 */ /* 0x000fe20000000010 */
[----:B------:R-:W-:Y:S06]  /*6d10*/  BRA `(.L_x_6825) ;  /* 0x0000000c00587947 */ /* 0x000fec0003800000 */
.L_x_6828:
        /* <DEDUP_REMOVED lines=9> */
.L_x_6831:
[----:B------:R-:W2:Y:S02]  /*6db0*/  LDG.E.U16 R4, desc[UR36][R4.64] ;  /* 0x0000002404047981 */ /* 0x000ea4000c1e1500 */
[----:B--2---:R-:W-:-:S05]  /*6dc0*/  HADD2.F32 R0, -RZ, R4.H0_H0 ;  /* 0x20000004ff007230 */ /* 0x004fca0000004100 */
[----:B------:R-:W-:-:S04]  /*6dd0*/  F2FP.BF16.F32.PACK_AB R0, RZ, R0 ;  /* 0x00000000ff00723e */ /* 0x000fc800000010ff */
[----:B------:R-:W-:Y:S01]  /*6de0*/  PRMT R16, R0, 0x7610, R16 ;  /* 0x0000761000107816 */ /* 0x000fe20000000010 */
[----:B------:R-:W-:Y:S06]  /*6df0*/  BRA `(.L_x_6825) ;  /* 0x0000000c00207947 */ /* 0x000fec0003800000 */
.L_x_6830:
        /* <DEDUP_REMOVED lines=13> */
.L_x_6820:
        /* <DEDUP_REMOVED lines=14> */
.L_x_6834:
        /* <DEDUP_REMOVED lines=13> */
.L_x_6833:
        /* <DEDUP_REMOVED lines=27> */
.L_x_6836:
        /* <DEDUP_REMOVED lines=15> */
.L_x_6835:
[----:B------:R0:W5:Y:S01]  /*7320*/  LDG.E.U16 R16, desc[UR36][R4.64] ;  /* 0x0000002404107981 */ /* 0x000162000c1e1500 */
[----:B------:R-:W-:Y:S05]  /*7330*/  BRA `(.L_x_6825) ;  /* 0x0000000400d07947 */ /* 0x000fea0003800000 */
.L_x_6832:
        /* <DEDUP_REMOVED lines=13> */
.L_x_6839:
        /* <DEDUP_REMOVED lines=21> */
.L_x_6843:
[----:B------:R-:W-:Y:S05]  /*7560*/  BSYNC.RECONVERGENT B1 ;  /* 0x0000000000017941 */ /* 0x000fea0003800200 */
.L_x_6842:
[----:B------:R-:W-:Y:S01]  /*7570*/  IMAD.SHL.U32 R0, R0, 0x100000, RZ ;  /* 0x0010000000007824 */ /* 0x000fe200078e00ff */
[----:B------:R-:W-:-:S04]  /*7580*/  LEA R3, R3, 0x3b800000, 0x17 ;  /* 0x3b80000003037811 */ /* 0x000fc800078eb8ff */
[----:B------:R-:W-:-:S07]  /*7590*/  LOP3.LUT R0, R3, R0, R7, 0xfe, !PT ;  /* 0x0000000003007212 */ /* 0x000fce00078efe07 */
.L_x_6841:
[----:B------:R-:W-:Y:S05]  /*75a0*/  BSYNC.RECONVERGENT B0 ;  /* 0x0000000000007941 */ /* 0x000fea0003800200 */
.L_x_6840:
[----:B------:R-:W-:-:S04]  /*75b0*/  F2FP.BF16.F32.PACK_AB R0, RZ, R0 ;  /* 0x00000000ff00723e */ /* 0x000fc800000010ff */
[----:B------:R-:W-:Y:S01]  /*75c0*/  PRMT R16, R0, 0x7610, R16 ;  /* 0x0000761000107816 */ /* 0x000fe20000000010 */
[----:B------:R-:W-:Y:S06]  /*75d0*/  BRA `(.L_x_6825) ;  /* 0x0000000400287947 */ /* 0x000fec0003800000 */
.L_x_6838:
        /* <DEDUP_REMOVED lines=21> */
.L_x_6847:
[----:B------:R-:W-:Y:S05]  /*7730*/  BSYNC.RECONVERGENT B1 ;  /* 0x0000000000017941 */ /* 0x000fea0003800200 */
.L_x_6846:
[----:B------:R-:W-:Y:S01]  /*7740*/  IMAD.SHL.U32 R0, R0, 0x200000, RZ ;  /* 0x0020000000007824 */ /* 0x000fe200078e00ff */
[----:B------:R-:W-:-:S04]  /*7750*/  LEA R3, R3, 0x37800000, 0x17 ;  /* 0x3780000003037811 */ /* 0x000fc800078eb8ff */
[----:B------:R-:W-:-:S07]  /*7760*/  LOP3.LUT R0, R3, R0, R7, 0xfe, !PT ;  /* 0x0000000003007212 */ /* 0x000fce00078efe07 */
.L_x_6845:
[----:B------:R-:W-:Y:S05]  /*7770*/  BSYNC.RECONVERGENT B0 ;  /* 0x0000000000007941 */ /* 0x000fea0003800200 */
.L_x_6844:
[----:B------:R-:W-:-:S04]  /*7780*/  F2FP.BF16.F32.PACK_AB R0, RZ, R0 ;  /* 0x00000000ff00723e */ /* 0x000fc800000010ff */
[----:B------:R-:W-:Y:S01]  /*7790*/  PRMT R16, R0, 0x7610, R16 ;  /* 0x0000761000107816 */ /* 0x000fe20000000010 */
[----:B------:R-:W-:Y:S06]  /*77a0*/  BRA `(.L_x_6825) ;  /* 0x0000000000b47947 */ /* 0x000fec0003800000 */
.L_x_6837:
        /* <DEDUP_REMOVED lines=14> */
.L_x_6851:
[----:B------:R-:W-:Y:S05]  /*7890*/  BSYNC.RECONVERGENT B0 ;  /* 0x0000000000007941 */ /* 0x000fea0003800200 */
.L_x_6850:
[----:B------:R-:W-:-:S04]  /*78a0*/  F2FP.BF16.F32.PACK_AB R0, RZ, R0 ;  /* 0x00000000ff00723e */ /* 0x000fc800000010ff */
[----:B------:R-:W-:Y:S01]  /*78b0*/  PRMT R16, R0, 0x7610, R16 ;  /* 0x0000761000107816 */ /* 0x000fe20000000010 */
[----:B------:R-:W-:Y:S06]  /*78c0*/  BRA `(.L_x_6825) ;  /* 0x00000000006c7947 */ /* 0x000fec0003800000 */
.L_x_6824:
        /* <DEDUP_REMOVED lines=16> */
.L_x_6852:
[----:B------:R-:W-:Y:S01]  /*79d0*/  PRMT R16, RZ, 0x7610, R16 ;  /* 0x00007610ff107816 */ /* 0x000fe20000000010 */
[----:B------:R-:W-:Y:S06]  /*79e0*/  BRA `(.L_x_6825) ;  /* 0x0000000000247947 */ /* 0x000fec0003800000 */
.L_x_6849:
[----:B------:R-:W2:Y:S02]  /*79f0*/  LDG.E.64 R4, desc[UR36][R4.64] ;  /* 0x0000002404047981 */ /* 0x000ea4000c1e1b00 */
[----:B--2---:R-:W0:Y:S02]  /*7a00*/  I2F.U64 R0, R4 ;  /* 0x0000000400007312 */ /* 0x004e240000301000 */
[----:B0-----:R-:W-:-:S04]  /*7a10*/  F2FP.BF16.F32.PACK_AB R0, RZ, R0 ;  /* 0x00000000ff00723e */ /* 0x001fc800000010ff */
[----:B------:R-:W-:Y:S01]  /*7a20*/  PRMT R16, R0, 0x7610, R16 ;  /* 0x0000761000107816 */ /* 0x000fe20000000010 */
[----:B------:R-:W-:Y:S06]  /*7a30*/  BRA `(.L_x_6825) ;  /* 0x0000000000107947 */ /* 0x000fec0003800000 */
.L_x_6848:
[----:B------:R-:W2:Y:S02]  /*7a40*/  LDG.E R4, desc[UR36][R4.64] ;  /* 0x0000002404047981 */ /* 0x000ea4000c1e1900 */
[----:B--2---:R-:W-:-:S04]  /*7a50*/  I2FP.F32.U32 R0, R4 ;  /* 0x0000000400007245 */ /* 0x004fc80000201000 */
[----:B------:R-:W-:-:S04]  /*7a60*/  F2FP.BF16.F32.PACK_AB R0, RZ, R0 ;  /* 0x00000000ff00723e */ /* 0x000fc800000010ff */
[----:B------:R-:W-:-:S07]  /*7a70*/  PRMT R16, R0, 0x7610, R16 ;  /* 0x0000761000107816 */ /* 0x000fce0000000010 */
.L_x_6825:
        /* <DEDUP_REMOVED lines=21> */
.L_x_6856:
[----:B------:R-:W2:Y:S02]  /*7bd0*/  LDG.E.U8 R4, desc[UR36][R4.64] ;  /* 0x0000002404047981 */ /* 0x000ea4000c1e1100 */
[----:B--2---:R-:W-:-:S04]  /*7be0*/  I2FP.F32.U32 R0, R4 ;  /* 0x0000000400007245 */ /* 0x004fc80000201000 */
[----:B------:R-:W-:-:S04]  /*7bf0*/  F2FP.BF16.F32.PACK_AB R0, RZ, R0 ;  /* 0x00000000ff00723e */ /* 0x000fc800000010ff */
[----:B------:R-:W-:Y:S01]  /*7c00*/  PRMT R17, R0, 0x7610, R17 ;  /* 0x0000761000117816 */ /* 0x000fe20000000011 */
[----:B------:R-:W-:Y:S06]  /*7c10*/  BRA `(.L_x_6858) ;  /* 0x0000000c00e47947 */ /* 0x000fec0003800000 */
.L_x_6855:
        /* <DEDUP_REMOVED lines=11> */
.L_x_6860:
[----:B------:R-:W2:Y:S02]  /*7cd0*/  LDG.E R4, desc[UR36][R4.64] ;  /* 0x0000002404047981 */ /* 0x000ea4000c1e1900 */
[----:B--2---:R-:W-:-:S04]  /*7ce0*/  I2FP.F32.S32 R0, R4 ;  /* 0x0000000400007245 */ /* 0x004fc80000201400 */
[----:B------:R-:W-:-:S04]  /*7cf0*/  F2FP.BF16.F32.PACK_AB R0, RZ, R0 ;  /* 0x00000000ff00723e */ /* 0x000fc800000010ff */
[----:B------:R-:W-:Y:S01]  /*7d00*/  PRMT R17, R0, 0x7610, R17 ;  /* 0x0000761000117816 */ /* 0x000fe20000000011 */
[----:B------:R-:W-:Y:S06]  /*7d10*/  BRA `(.L_x_6858) ;  /* 0x0000000c00a47947 */ /* 0x000fec0003800000 */
.L_x_6859:
[----:B------:R-:W2:Y:S02]  /*7d20*/  LDG.E.U16 R4, desc[UR36][R4.64] ;  /* 0x0000002404047981 */ /* 0x000ea4000c1e1500 */
[----:B--2---:R-:W0:Y:S02]  /*7d30*/  I2F.S16 R0, R4 ;  /* 0x0000000400007306 */ /* 0x004e240000101400 */
[----:B0-----:R-:W-:-:S04]  /*7d40*/  F2FP.BF16.F32.PACK_AB R0, RZ, R0 ;  /* 0x00000000ff00723e */ /* 0x001fc800000010ff */
[----:B------:R-:W-:Y:S01]  /*7d50*/  PRMT R17, R0, 0x7610, R17 ;  /* 0x0000761000117816 */ /* 0x000fe20000000011 */
[----:B------:R-:W-:Y:S06]  /*7d60*/  BRA `(.L_x_6858) ;  /* 0x0000000c00907947 */ /* 0x000fec0003800000 */
.L_x_6854:
        /* <DEDUP_REMOVED lines=9> */
.L_x_6862:
[----:B------:R-:W2:Y:S02]  /*7e00*/  LDG.E.U16 R0, desc[UR36][R4.64] ;  /* 0x0000002404007981 */ /* 0x000ea4000c1e1500 */
[----:B--2---:R-:W-:-:S05]  /*7e10*/  HADD2.F32 R0, -RZ, R0.H0_H0 ;  /* 0x20000000ff007230 */ /* 0x004fca0000004100 */
[----:B------:R-:W-:-:S04]  /*7e20*/  F2FP.BF16.F32.PACK_AB R0, RZ, R0 ;  /* 0x00000000ff00723e */ /* 0x000fc800000010ff */
[----:B------:R-:W-:Y:S01]  /*7e30*/  PRMT R17, R0, 0x7610, R17 ;  /* 0x0000761000117816 */ /* 0x000fe20000000011 */
[----:B------:R-:W-:Y:S06]  /*7e40*/  BRA `(.L_x_6858) ;  /* 0x0000000c00587947 */ /* 0x000fec0003800000 */
.L_x_6861:
        /* <DEDUP_REMOVED lines=9> */
.L_x_6864:
[----:B------:R-:W2:Y:S02]  /*7ee0*/  LDG.E.U16 R4, desc[UR36][R4.64] ;  /* 0x0000002404047981 */ /* 0x000ea4000c1e1500 */
[----:B--2---:R-:W-:-:S05]  /*7ef0*/  HADD2.F32 R0, -RZ, R4.H0_H0 ;  /* 0x20000004ff007230 */ /* 0x004fca0000004100 */
[----:B------:R-:W-:-:S04]  /*7f00*/  F2FP.BF16.F32.PACK_AB R0, RZ, R0 ;  /* 0x00000000ff00723e */ /* 0x000fc800000010ff */
[----:B------:R-:W-:Y:S01]  /*7f10*/  PRMT R17, R0, 0x7610, R17 ;  /* 0x0000761000117816 */ /* 0x000fe20000000011 */
[----:B------:R-:W-:Y:S06]  /*7f20*/  BRA `(.L_x_6858) ;  /* 0x0000000c00207947 */ /* 0x000fec0003800000 */
.L_x_6863:
        /* <DEDUP_REMOVED lines=13> */
.L_x_6853:
        /* <DEDUP_REMOVED lines=14> */
.L_x_6867:
        /* <DEDUP_REMOVED lines=13> */
.L_x_6866:
        /* <DEDUP_REMOVED lines=27> */
.L_x_6869:
        /* <DEDUP_REMOVED lines=15> */
.L_x_6868:
[----:B------:R0:W5:Y:S01]  /*8450*/  LDG.E.U16 R17, desc[UR36][R4.64] ;  /* 0x0000002404117981 */ /* 0x000162000c1e1500 */
[----:B------:R-:W-:Y:S05]  /*8460*/  BRA `(.L_x_6858) ;  /* 0x0000000400d07947 */ /* 0x000fea0003800000 */
.L_x_6865:
        /* <DEDUP_REMOVED lines=13> */
.L_x_6872:
        /* <DEDUP_REMOVED lines=21> */
.L_x_6876:
[----:B------:R-:W-:Y:S05]  /*8690*/  BSYNC.RECONVERGENT B1 ;  /* 0x0000000000017941 */ /* 0x000fea0003800200 */
.L_x_6875:
[----:B------:R-:W-:Y:S01]  /*86a0*/  IMAD.SHL.U32 R0, R0, 0x100000, RZ ;  /* 0x0010000000007824 */ /* 0x000fe200078e00ff */
[----:B------:R-:W-:-:S04]  /*86b0*/  LEA R3, R3, 0x3b800000, 0x17 ;  /* 0x3b80000003037811 */ /* 0x000fc800078eb8ff */
[----:B------:R-:W-:-:S07]  /*86c0*/  LOP3.LUT R0, R3, R0, R7, 0xfe, !PT ;  /* 0x0000000003007212 */ /* 0x000fce00078efe07 */
.L_x_6874:
[----:B------:R-:W-:Y:S05]  /*86d0*/  BSYNC.RECONVERGENT B0 ;  /* 0x0000000000007941 */ /* 0x000fea0003800200 */
.L_x_6873:
[----:B------:R-:W-:-:S04]  /*86e0*/  F2FP.BF16.F32.PACK_AB R0, RZ, R0 ;  /* 0x00000000ff00723e */ /* 0x000fc800000010ff */
[----:B------:R-:W-:Y:S01]  /*86f0*/  PRMT R17, R0, 0x7610, R17 ;  /* 0x0000761000117816 */ /* 0x000fe20000000011 */
[----:B------:R-:W-:Y:S06]  /*8700*/  BRA `(.L_x_6858) ;  /* 0x0000000400287947 */ /* 0x000fec0003800000 */
.L_x_6871:
        /* <DEDUP_REMOVED lines=21> */
.L_x_6880:
[----:B------:R-:W-:Y:S05]  /*8860*/  BSYNC.RECONVERGENT B1 ;  /* 0x0000000000017941 */ /* 0x000fea0003800200 */
.L_x_6879:
[----:B------:R-:W-:Y:S01]  /*8870*/  IMAD.SHL.U32 R0, R0, 0x200000, RZ ;  /* 0x0020000000007824 */ /* 0x000fe200078e00ff */
[----:B------:R-:W-:-:S04]  /*8880*/  LEA R3, R3, 0x37800000, 0x17 ;  /* 0x3780000003037811 */ /* 0x000fc800078eb8ff */
[----:B------:R-:W-:-:S07]  /*8890*/  LOP3.LUT R0, R3, R0, R7, 0xfe, !PT ;  /* 0x0000000003007212 */ /* 0x000fce00078efe07 */
.L_x_6878:
[----:B------:R-:W-:Y:S05]  /*88a0*/  BSYNC.RECONVERGENT B0 ;  /* 0x0000000000007941 */ /* 0x000fea0003800200 */
.L_x_6877:
[----:B------:R-:W-:-:S04]  /*88b0*/  F2FP.BF16.F32.PACK_AB R0, RZ, R0 ;  /* 0x00000000ff00723e */ /* 0x000fc800000010ff */
[----:B------:R-:W-:Y:S01]  /*88c0*/  PRMT R17, R0, 0x7610, R17 ;  /* 0x0000761000117816 */ /* 0x000fe20000000011 */
[----:B------:R-:W-:Y:S06]  /*88d0*/  BRA `(.L_x_6858) ;  /* 0x0000000000b47947 */ /* 0x000fec0003800000 */
.L_x_6870:
        /* <DEDUP_REMOVED lines=14> */
.L_x_6884:
[----:B------:R-:W-:Y:S05]  /*89c0*/  BSYNC.RECONVERGENT B0 ;  /* 0x0000000000007941 */ /* 0x000fea0003800200 */
.L_x_6883:
[----:B------:R-:W-:-:S04]  /*89d0*/  F2FP.BF16.F32.PACK_AB R0, RZ, R0 ;  /* 0x00000000ff00723e */ /* 0x000fc800000010ff */
[----:B------:R-:W-:Y:S01]  /*89e0*/  PRMT R17, R0, 0x7610, R17 ;  /* 0x0000761000117816 */ /* 0x000fe20000000011 */
[----:B------:R-:W-:Y:S06]  /*89f0*/  BRA `(.L_x_6858) ;  /* 0x00000000006c7947 */ /* 0x000fec0003800000 */
.L_x_6857:
        /* <DEDUP_REMOVED lines=16> */
.L_x_6885:
[----:B------:R-:W-:Y:S01]  /*8b00*/  PRMT R17, RZ, 0x7610, R17 ;  /* 0x00007610ff117816 */ /* 0x000fe20000000011 */
[----:B------:R-:W-:Y:S06]  /*8b10*/  BRA `(.L_x_6858) ;  /* 0x0000000000247947 */ /* 0x000fec0003800000 */
.L_x_6882:
[----:B------:R-:W2:Y:S02]  /*8b20*/  LDG.E.64 R4, desc[UR36][R4.64] ;  /* 0x0000002404047981 */ /* 0x000ea4000c1e1b00 */
[----:B--2---:R-:W0:Y:S02]  /*8b30*/  I2F.U64 R0, R4 ;  /* 0x0000000400007312 */ /* 0x004e240000301000 */
[----:B0-----:R-:W-:-:S04]  /*8b40*/  F2FP.BF16.F32.PACK_AB R0, RZ, R0 ;  /* 0x00000000ff00723e */ /* 0x001fc800000010ff */
[----:B------:R-:W-:Y:S01]  /*8b50*/  PRMT R17, R0, 0x7610, R17 ;  /* 0x0000761000117816 */ /* 0x000fe20000000011 */
[----:B------:R-:W-:Y:S06]  /*8b60*/  BRA `(.L_x_6858) ;  /* 0x0000000000107947 */ /* 0x000fec0003800000 */
.L_x_6881:
[----:B------:R-:W2:Y:S02]  /*8b70*/  LDG.E R4, desc[UR36][R4.64] ;  /* 0x0000002404047981 */ /* 0x000ea4000c1e1900 */
[----:B--2---:R-:W-:-:S04]  /*8b80*/  I2FP.F32.U32 R0, R4 ;  /* 0x0000000400007245 */ /* 0x004fc80000201000 */
[----:B------:R-:W-:-:S04]  /*8b90*/  F2FP.BF16.F32.PACK_AB R0, RZ, R0 ;  /* 0x00000000ff00723e */ /* 0x000fc800000010ff */
[----:B------:R-:W-:-:S07]  /*8ba0*/  PRMT R17, R0, 0x7610, R17 ;  /* 0x0000761000117816 */ /* 0x000fce0000000011 */
.L_x_6858:
        /* <DEDUP_REMOVED lines=21> */
.L_x_6889:
[----:B------:R-:W2:Y:S02]  /*8d00*/  LDG.E.U8 R4, desc[UR36][R4.64] ;  /* 0x0000002404047981 */ /* 0x000ea4000c1e1100 */
[----:B--2---:R-:W-:-:S04]  /*8d10*/  I2FP.F32.U32 R0, R4 ;  /* 0x0000000400007245 */ /* 0x004fc80000201000 */
[----:B------:R-:W-:-:S04]  /*8d20*/  F2FP.BF16.F32.PACK_AB R0, RZ, R0 ;  /* 0x00000000ff00723e */ /* 0x000fc800000010ff */
[----:B------:R-:W-:Y:S01]  /*8d30*/  PRMT R19, R0, 0x7610, R19 ;  /* 0x0000761000137816 */ /* 0x000fe20000000013 */
[----:B------:R-:W-:Y:S06]  /*8d40*/  BRA `(.L_x_6891) ;  /* 0x0000000c00e47947 */ /* 0x000fec0003800000 */
.L_x_6888:
        /* <DEDUP_REMOVED lines=11> */
.L_x_6893:
[----:B------:R-:W2:Y:S02]  /*8e00*/  LDG.E R4, desc[UR36][R4.64] ;  /* 0x0000002404047981 */ /* 0x000ea4000c1e1900 */
[----:B--2---:R-:W-:-:S04]  /*8e10*/  I2FP.F32.S32 R0, R4 ;  /* 0x0000000400007245 */ /* 0x004fc80000201400 */
[----:B------:R-:W-:-:S04]  /*8e20*/  F2FP.BF16.F32.PACK_AB R0, RZ, R0 ;  /* 0x00000000ff00723e */ /* 0x000fc800000010ff */
[----:B------:R-:W-:Y:S01]  /*8e30*/  PRMT R19, R0, 0x7610, R19 ;  /* 0x0000761000137816 */ /* 0x000fe20000000013 */
[----:B------:R-:W-:Y:S06]  /*8e40*/  BRA `(.L_x_6891) ;  /* 0x0000000c00a47947 */ /* 0x000fec0003800000 */
.L_x_6892:
[----:B------:R-:W2:Y:S02]  /*8e50*/  LDG.E.U16 R4, desc[UR36][R4.64] ;  /* 0x0000002404047981 */ /* 0x000ea4000c1e1500 */
[----:B--2---:R-:W0:Y:S02]  /*8e60*/  I2F.S16 R0, R4 ;  /* 0x0000000400007306 */ /* 0x004e240000101400 */
[----:B0-----:R-:W-:-:S04]  /*8e70*/  F2FP.BF16.F32.PACK_AB R0, RZ, R0 ;  /* 0x00000000ff00723e */ /* 0x001fc800000010ff */
[----:B------:R-:W-:Y:S01]  /*8e80*/  PRMT R19, R0, 0x7610, R19 ;  /* 0x0000761000137816 */ /* 0x000fe20000000013 */
[----:B------:R-:W-:Y:S06]  /*8e90*/  BRA `(.L_x_6891) ;  /* 0x0000000c00907947 */ /* 0x000fec0003800000 */
.L_x_6887:
        /* <DEDUP_REMOVED lines=9> */
.L_x_6895:
[----:B------:R-:W2:Y:S02]  /*8f30*/  LDG.E.U16 R0, desc[UR36][R4.64] ;  /* 0x0000002404007981 */ /* 0x000ea4000c1e1500 */
[----:B--2---:R-:W-:-:S05]  /*8f40*/  HADD2.F32 R0, -RZ, R0.H0_H0 ;  /* 0x20000000ff007230 */ /* 0x004fca0000004100 */
[----:B------:R-:W-:-:S04]  /*8f50*/  F2FP.BF16.F32.PACK_AB R0, RZ, R0 ;  /* 0x00000000ff00723e */ /* 0x000fc800000010ff */
[----:B------:R-:W-:Y:S01]  /*8f60*/  PRMT R19, R0, 0x7610, R19 ;  /* 0x0000761000137816 */ /* 0x000fe20000000013 */
[----:B------:R-:W-:Y:S06]  /*8f70*/  BRA `(.L_x_6891) ;  /* 0x0000000c00587947 */ /* 0x000fec0003800000 */
.L_x_6894:
        /* <DEDUP_REMOVED lines=9> */
.L_x_6897:
[----:B------:R-:W2:Y:S02]  /*9010*/  LDG.E.U16 R4, desc[UR36][R4.64] ;  /* 0x0000002404047981 */ /* 0x000ea4000c1e1500 */
[----:B--2---:R-:W-:-:S05]  /*9020*/  HADD2.F32 R0, -RZ, R4.H0_H0 ;  /* 0x20000004ff007230 */ /* 0x004fca0000004100 */
[----:B------:R-:W-:-:S04]  /*9030*/  F2FP.BF16.F32.PACK_AB R0, RZ, R0 ;  /* 0x00000000ff00723e */ /* 0x000fc800000010ff */
[----:B------:R-:W-:Y:S01]  /*9040*/  PRMT R19, R0, 0x7610, R19 ;  /* 0x0000761000137816 */ /* 0x000fe20000000013 */
[----:B------:R-:W-:Y:S06]  /*9050*/  BRA `(.L_x_6891) ;  /* 0x0000000c00207947 */ /* 0x000fec0003800000 */
.L_x_6896:
        /* <DEDUP_REMOVED lines=13> */
.L_x_6886:
        /* <DEDUP_REMOVED lines=14> */
.L_x_6900:
        /* <DEDUP_REMOVED lines=13> */
.L_x_6899:
        /* <DEDUP_REMOVED lines=27> */
.L_x_6902:
        /* <DEDUP_REMOVED lines=15> */
.L_x_6901:
[----:B------:R0:W5:Y:S01]  /*9580*/  LDG.E.U16 R19, desc[UR36][R4.64] ;  /* 0x0000002404137981 */ /* 0x000162000c1e1500 */
[----:B------:R-:W-:Y:S05]  /*9590*/  BRA `(.L_x_6891) ;  /* 0x0000000400d07947 */ /* 0x000fea0003800000 */
.L_x_6898:
        /* <DEDUP_REMOVED lines=13> */
.L_x_6905:
        /* <DEDUP_REMOVED lines=21> */
.L_x_6909:
[----:B------:R-:W-:Y:S05]  /*97c0*/  BSYNC.RECONVERGENT B1 ;  /* 0x0000000000017941 */ /* 0x000fea0003800200 */
.L_x_6908:
[----:B------:R-:W-:Y:S01]  /*97d0*/  IMAD.SHL.U32 R0, R0, 0x100000, RZ ;  /* 0x0010000000007824 */ /* 0x000fe200078e00ff */
[----:B------:R-:W-:-:S04]  /*97e0*/  LEA R3, R3, 0x3b800000, 0x17 ;  /* 0x3b80000003037811 */ /* 0x000fc800078eb8ff */
[----:B------:R-:W-:-:S07]  /*97f0*/  LOP3.LUT R0, R3, R0, R7, 0xfe, !PT ;  /* 0x0000000003007212 */ /* 0x000fce00078efe07 */
.L_x_6907:
[----:B------:R-:W-:Y:S05]  /*9800*/  BSYNC.RECONVERGENT B0 ;  /* 0x0000000000007941 */ /* 0x000fea0003800200 */
.L_x_6906:
[----:B------:R-:W-:-:S04]  /*9810*/  F2FP.BF16.F32.PACK_AB R0, RZ, R0 ;  /* 0x00000000ff00723e */ /* 0x000fc800000010ff */
[----:B------:R-:W-:Y:S01]  /*9820*/  PRMT R19, R0, 0x7610, R19 ;  /* 0x0000761000137816 */ /* 0x000fe20000000013 */
[----:B------:R-:W-:Y:S06]  /*9830*/  BRA `(.L_x_6891) ;  /* 0x0000000400287947 */ /* 0x000fec0003800000 */
.L_x_6904:
        /* <DEDUP_REMOVED lines=21> */
.L_x_6913:
[----:B------:R-:W-:Y:S05]  /*9990*/  BSYNC.RECONVERGENT B1 ;  /* 0x0000000000017941 */ /* 0x000fea0003800200 */
.L_x_6912:
[----:B------:R-:W-:Y:S01]  /*99a0*/  IMAD.SHL.U32 R0, R0, 0x200000, RZ ;  /* 0x0020000000007824 */ /* 0x000fe200078e00ff */
[----:B------:R-:W-:-:S04]  /*99b0*/  LEA R3, R3, 0x37800000, 0x17 ;  /* 0x3780000003037811 */ /* 0x000fc800078eb8ff */
[----:B------:R-:W-:-:S07]  /*99c0*/  LOP3.LUT R0, R3, R0, R7, 0xfe, !PT ;  /* 0x0000000003007212 */ /* 0x000fce00078efe07 */
.L_x_6911:
[----:B------:R-:W-:Y:S05]  /*99d0*/  BSYNC.RECONVERGENT B0 ;  /* 0x0000000000007941 */ /* 0x000fea0003800200 */
.L_x_6910:
[----:B------:R-:W-:-:S04]  /*99e0*/  F2FP.BF16.F32.PACK_AB R0, RZ, R0 ;  /* 0x00000000ff00723e */ /* 0x000fc800000010ff */
[----:B------:R-:W-:Y:S01]  /*99f0*/  PRMT R19, R0, 0x7610, R19 ;  /* 0x0000761000137816 */ /* 0x000fe20000000013 */
[----:B------:R-:W-:Y:S06]  /*9a00*/  BRA `(.L_x_6891) ;  /* 0x0000000000b47947 */ /* 0x000fec0003800000 */
.L_x_6903:
        /* <DEDUP_REMOVED lines=14> */
.L_x_6917:
[----:B------:R-:W-:Y:S05]  /*9af0*/  BSYNC.RECONVERGENT B0 ;  /* 0x0000000000007941 */ /* 0x000fea0003800200 */
.L_x_6916:
[----:B------:R-:W-:-:S04]  /*9b00*/  F2FP.BF16.F32.PACK_AB R0, RZ, R0 ;  /* 0x00000000ff00723e */ /* 0x000fc800000010ff */
[----:B------:R-:W-:Y:S01]  /*9b10*/  PRMT R19, R0, 0x7610, R19 ;  /* 0x0000761000137816 */ /* 0x000fe20000000013 */
[----:B------:R-:W-:Y:S06]  /*9b20*/  BRA `(.L_x_6891) ;  /* 0x00000000006c7947 */ /* 0x000fec0003800000 */
.L_x_6890:
        /* <DEDUP_REMOVED lines=16> */
.L_x_6918:
[----:B------:R-:W-:Y:S01]  /*9c30*/  PRMT R19, RZ, 0x7610, R19 ;  /* 0x00007610ff137816 */ /* 0x000fe20000000013 */
[----:B------:R-:W-:Y:S06]  /*9c40*/  BRA `(.L_x_6891) ;  /* 0x0000000000247947 */ /* 0x000fec0003800000 */
.L_x_6915:
[----:B------:R-:W2:Y:S02]  /*9c50*/  LDG.E.64 R4, desc[UR36][R4.64] ;  /* 0x0000002404047981 */ /* 0x000ea4000c1e1b00 */
[----:B--2---:R-:W0:Y:S02]  /*9c60*/  I2F.U64 R0, R4 ;  /* 0x0000000400007312 */ /* 0x004e240000301000 */
[----:B0-----:R-:W-:-:S04]  /*9c70*/  F2FP.BF16.F32.PACK_AB R0, RZ, R0 ;  /* 0x00000000ff00723e */ /* 0x001fc800000010ff */
[----:B------:R-:W-:Y:S01]  /*9c80*/  PRMT R19, R0, 0x7610, R19 ;  /* 0x0000761000137816 */ /* 0x000fe20000000013 */
[----:B------:R-:W-:Y:S06]  /*9c90*/  BRA `(.L_x_6891) ;  /* 0x0000000000107947 */ /* 0x000fec0003800000 */
.L_x_6914:
[----:B------:R-:W2:Y:S02]  /*9ca0*/  LDG.E R4, desc[UR36][R4.64] ;  /* 0x0000002404047981 */ /* 0x000ea4000c1e1900 */
[----:B--2---:R-:W-:-:S04]  /*9cb0*/  I2FP.F32.U32 R0, R4 ;  /* 0x0000000400007245 */ /* 0x004fc80000201000 */
[----:B------:R-:W-:-:S04]  /*9cc0*/  F2FP.BF16.F32.PACK_AB R0, RZ, R0 ;  /* 0x00000000ff00723e */ /* 0x000fc800000010ff */
[----:B------:R-:W-:-:S07]  /*9cd0*/  PRMT R19, R0, 0x7610, R19 ;  /* 0x0000761000137816 */ /* 0x000fce0000000013 */
.L_x_6891:
[----:B------:R-:W-:-:S07]  /*9ce0*/  VIADD R27, R27, 0x80 ;  /* 0x000000801b1b7836 */ /* 0x000fce0000000000 */
.L_x_6819:
[----:B------:R-:W-:Y:S05]  /*9cf0*/  BSYNC.RECONVERGENT B6 ;  /* 0x0000000000067941 */ /* 0x000fea0003800200 */
.L_x_6818:
[----:B0-----:R-:W0:Y:S01]  /*9d00*/  S2R R4, SR_CTAID.X ;  /* 0x0000000000047919 */ /* 0x001e220000002500 */
[----:B------:R-:W0:Y:S01]  /*9d10*/  LDC R3, c[0x0][0x380] ;  /* 0x0000e000ff037b82 */ /* 0x000e220000000800 */
[----:B------:R-:W-:Y:S01]  /*9d20*/  BSSY.RECONVERGENT B6, `(.L_x_6919) ;  /* 0x0000333000067945 */ /* 0x000fe20003800200 */
[----:B------:R-:W-:Y:S02]  /*9d30*/  PRMT R23, RZ, 0x7610, R23 ;  /* 0x00007610ff177816 */ /* 0x000fe40000000017 */
[----:B------:R-:W-:Y:S02]  /*9d40*/  PRMT R25, RZ, 0x7610, R25 ;  /* 0x00007610ff197816 */ /* 0x000fe40000000019 */
[----:B------:R-:W-:Y:S01]  /*9d50*/  PRMT R0, RZ, 0x7610, R0 ;  /* 0x00007610ff007816 */ /* 0x000fe20000000000 */
[----:B0-----:R-:W-:-:S05]  /*9d60*/  IMAD R3, R4, -0x200, R3 ;  /* 0xfffffe0004037824 */ /* 0x001fca00078e0203 */
[----:B------:R-:W-:-:S13]  /*9d70*/  ISETP.GE.AND P0, PT, R27, R3, PT ;  /* 0x000000031b00720c */ /* 0x000fda0003f06270 */
[----:B------:R-:W-:Y:S05]  /*9d80*/  @P0 BRA `(.L_x_6920) ;  /* 0x0000003000b00947 */ /* 0x000fea0003800000 */
[----:B------:R-:W0:Y:S01]  /*9d90*/  S2R R3, SR_CTAID.X ;  /* 0x0000000000037919 */ /* 0x000e220000002500 */
[----:B------:R-:W1:Y:S01]  /*9da0*/  LDC.64 R4, c[0x0][0x390] ;  /* 0x0000e400ff047b82 */ /* 0x000e620000000a00 */
[----:B------:R-:W2:Y:S01]  /*9db0*/  LDCU UR5, c[0x0][0x3b0] ;  /* 0x00007600ff0577ac */ /* 0x000ea20008000800 */
[----:B------:R-:W-:-:S04]  /*9dc0*/  UPRMT UR4, UR38, 0x9910, URZ ;  /* 0x0000991026047896 */ /* 0x000fc800080000ff */
[----:B------:R-:W-:Y:S01]  /*9dd0*/  UISETP.GT.AND UP0, UPT, UR4, 0x9, UPT ;  /* 0x000000090400788c */ /* 0x000fe2000bf04270 */
[----:B0-----:R-:W-:-:S04]  /*9de0*/  IMAD R27, R3, 0x200, R27 ;  /* 0x00000200031b7824 */ /* 0x001fc800078e021b */
[----:B--2---:R-:W-:-:S05]  /*9df0*/  IMAD R3, R27, UR5, RZ ;  /* 0x000000051b037c24 */ /* 0x004fca000f8e02ff */
[----:B-1----:R-:W-:-:S05]  /*9e00*/  IADD3 R4, P0, PT, R3, R4, RZ ;  /* 0x0000000403047210 */ /* 0x002fca0007f1e0ff */
        /* <DEDUP_REMOVED lines=15> */
.L_x_6924:
[----:B------:R-:W2:Y:S02]  /*9f00*/  LDG.E.U8 R4, desc[UR36][R4.64] ;  /* 0x0000002404047981 */ /* 0x000ea4000c1e1100 */
[----:B--2---:R-:W-:-:S04]  /*9f10*/  I2FP.F32.U32 R0, R4 ;  /* 0x0000000400007245 */ /* 0x004fc80000201000 */
[----:B------:R-:W-:-:S04]  /*9f20*/  F2FP.BF16.F32.PACK_AB R0, RZ, R0 ;  /* 0x00000000ff00723e */ /* 0x000fc800000010ff */
[----:B------:R-:W-:Y:S01]  /*9f30*/  PRMT R23, R0, 0x7610, R23 ;  /* 0x0000761000177816 */ /* 0x000fe20000000017 */
[----:B------:R-:W-:Y:S06]  /*9f40*/  BRA `(.L_x_6926) ;  /* 0x0000000c00e47947 */ /* 0x000fec0003800000 */
.L_x_6923:
        /* <DEDUP_REMOVED lines=11> */
.L_x_6928:
[----:B------:R-:W2:Y:S02]  /*a000*/  LDG.E R4, desc[UR36][R4.64] ;  /* 0x0000002404047981 */ /* 0x000ea4000c1e1900 */
[----:B--2---:R-:W-:-:S04]  /*a010*/  I2FP.F32.S32 R0, R4 ;  /* 0x0000000400007245 */ /* 0x004fc80000201400 */
[----:B------:R-:W-:-:S04]  /*a020*/  F2FP.BF16.F32.PACK_AB R0, RZ, R0 ;  /* 0x00000000ff00723e */ /* 0x000fc800000010ff */
[----:B------:R-:W-:Y:S01]  /*a030*/  PRMT R23, R0, 0x7610, R23 ;  /* 0x0000761000177816 */ /* 0x000fe20000000017 */
[----:B------:R-:W-:Y:S06]  /*a040*/  BRA `(.L_x_6926) ;  /* 0x0000000c00a47947 */ /* 0x000fec0003800000 */
.L_x_6927:
[----:B------:R-:W2:Y:S02]  /*a050*/  LDG.E.U16 R4, desc[UR36][R4.64] ;  /* 0x0000002404047981 */ /* 0x000ea4000c1e1500 */
[----:B--2---:R-:W0:Y:S02]  /*a060*/  I2F.S16 R0, R4 ;  /* 0x0000000400007306 */ /* 0x004e240000101400 */
[----:B0-----:R-:W-:-:S04]  /*a070*/  F2FP.BF16.F32.PACK_AB R0, RZ, R0 ;  /* 0x00000000ff00723e */ /* 0x001fc800000010ff */
[----:B------:R-:W-:Y:S01]  /*a080*/  PRMT R23, R0, 0x7610, R23 ;  /* 0x0000761000177816 */ /* 0x000fe20000000017 */
[----:B------:R-:W-:Y:S06]  /*a090*/  BRA `(.L_x_6926) ;  /* 0x0000000c00907947 */ /* 0x000fec0003800000 */
.L_x_6922:
        /* <DEDUP_REMOVED lines=9> */
.L_x_6930:
[----:B------:R-:W2:Y:S02]  /*a130*/  LDG.E.U16 R0, desc[UR36][R4.64] ;  /* 0x0000002404007981 */ /* 0x000ea4000c1e1500 */
[----:B--2---:R-:W-:-:S05]  /*a140*/  HADD2.F32 R0, -RZ, R0.H0_H0 ;  /* 0x20000000ff007230 */ /* 0x004fca0000004100 */
[----:B------:R-:W-:-:S04]  /*a150*/  F2FP.BF16.F32.PACK_AB R0, RZ, R0 ;  /* 0x00000000ff00723e */ /* 0x000fc800000010ff */
[----:B------:R-:W-:Y:S01]  /*a160*/  PRMT R23, R0, 0x7610, R23 ;  /* 0x0000761000177816 */ /* 0x000fe20000000017 */
[----:B------:R-:W-:Y:S06]  /*a170*/  BRA `(.L_x_6926) ;  /* 0x0000000c00587947 */ /* 0x000fec0003800000 */
.L_x_6929:
        /* <DEDUP_REMOVED lines=9> */
.L_x_6932:
[----:B------:R-:W2:Y:S02]  /*a210*/  LDG.E.U16 R4, desc[UR36][R4.64] ;  /* 0x0000002404047981 */ /* 0x000ea4000c1e1500 */
[----:B--2---:R-:W-:-:S05]  /*a220*/  HADD2.F32 R0, -RZ, R4.H0_H0 ;  /* 0x20000004ff007230 */ /* 0x004fca0000004100 */
[----:B------:R-:W-:-:S04]  /*a230*/  F2FP.BF16.F32.PACK_AB R0, RZ, R0 ;  /* 0x00000000ff00723e */ /* 0x000fc800000010ff */
[----:B------:R-:W-:Y:S01]  /*a240*/  PRMT R23, R0, 0x7610, R23 ;  /* 0x0000761000177816 */ /* 0x000fe20000000017 */
[----:B------:R-:W-:Y:S06]  /*a250*/  BRA `(.L_x_6926) ;  /* 0x0000000c00207947 */ /* 0x000fec0003800000 */
.L_x_6931:
        /* <DEDUP_REMOVED lines=13> */
.L_x_6921:
        /* <DEDUP_REMOVED lines=14> */
.L_x_6935:
        /* <DEDUP_REMOVED lines=13> */
.L_x_6934:
        /* <DEDUP_REMOVED lines=27> */
.L_x_6937:
        /* <DEDUP_REMOVED lines=15> */
.L_x_6936:
[----:B------:R0:W5:Y:S01]  /*a780*/  LDG.E.U16 R23, desc[UR36][R4.64] ;  /* 0x0000002404177981 */ /* 0x000162000c1e1500 */
[----:B------:R-:W-:Y:S05]  /*a790*/  BRA `(.L_x_6926) ;  /* 0x0000000400d07947 */ /* 0x000fea0003800000 */
.L_x_6933:
        /* <DEDUP_REMOVED lines=13> */
.L_x_6940:
        /* <DEDUP_REMOVED lines=21> */
.L_x_6944:
[----:B------:R-:W-:Y:S05]  /*a9c0*/  BSYNC.RECONVERGENT B1 ;  /* 0x0000000000017941 */ /* 0x000fea0003800200 */
.L_x_6943:
[----:B------:R-:W-:Y:S01]  /*a9d0*/  IMAD.SHL.U32 R0, R0, 0x100000, RZ ;  /* 0x0010000000007824 */ /* 0x000fe200078e00ff */
[----:B------:R-:W-:-:S04]  /*a9e0*/  LEA R3, R3, 0x3b800000, 0x17 ;  /* 0x3b80000003037811 */ /* 0x000fc800078eb8ff */
[----:B------:R-:W-:-:S07]  /*a9f0*/  LOP3.LUT R0, R3, R0, R7, 0xfe, !PT ;  /* 0x0000000003007212 */ /* 0x000fce00078efe07 */
.L_x_6942:
[----:B------:R-:W-:Y:S05]  /*aa00*/  BSYNC.RECONVERGENT B0 ;  /* 0x0000000000007941 */ /* 0x000fea0003800200 */
.L_x_6941:
[----:B------:R-:W-:-:S04]  /*aa10*/  F2FP.BF16.F32.PACK_AB R0, RZ, R0 ;  /* 0x00000000ff00723e */ /* 0x000fc800000010ff */
[----:B------:R-:W-:Y:S01]  /*aa20*/  PRMT R23, R0, 0x7610, R23 ;  /* 0x0000761000177816 */ /* 0x000fe20000000017 */
[----:B------:R-:W-:Y:S06]  /*aa30*/  BRA `(.L_x_6926) ;  /* 0x0000000400287947 */ /* 0x000fec0003800000 */
.L_x_6939:
        /* <DEDUP_REMOVED lines=21> */
.L_x_6948:
[----:B------:R-:W-:Y:S05]  /*ab90*/  BSYNC.RECONVERGENT B1 ;  /* 0x0000000000017941 */ /* 0x000fea0003800200 */
.L_x_6947:
[----:B------:R-:W-:Y:S01]  /*aba0*/  IMAD.SHL.U32 R0, R0, 0x200000, RZ ;  /* 0x0020000000007824 */ /* 0x000fe200078e00ff */
[----:B------:R-:W-:-:S04]  /*abb0*/  LEA R3, R3, 0x37800000, 0x17 ;  /* 0x3780000003037811 */ /* 0x000fc800078eb8ff */
[----:B------:R-:W-:-:S07]  /*abc0*/  LOP3.LUT R0, R3, R0, R7, 0xfe, !PT ;  /* 0x0000000003007212 */ /* 0x000fce00078efe07 */
.L_x_6946:
[----:B------:R-:W-:Y:S05]  /*abd0*/  BSYNC.RECONVERGENT B0 ;  /* 0x0000000000007941 */ /* 0x000fea0003800200 */
.L_x_6945:
[----:B------:R-:W-:-:S04]  /*abe0*/  F2FP.BF16.F32.PACK_AB R0, RZ, R0 ;  /* 0x00000000ff00723e */ /* 0x000fc800000010ff */
[----:B------:R-:W-:Y:S01]  /*abf0*/  PRMT R23, R0, 0x7610, R23 ;  /* 0x0000761000177816 */ /* 0x000fe20000000017 */
[----:B------:R-:W-:Y:S06]  /*ac00*/  BRA `(.L_x_6926) ;  /* 0x0000000000b47947 */ /* 0x000fec0003800000 */
.L_x_6938:
        /* <DEDUP_REMOVED lines=14> */
.L_x_6952:
[----:B------:R-:W-:Y:S05]  /*acf0*/  BSYNC.RECONVERGENT B0 ;  /* 0x0000000000007941 */ /* 0x000fea0003800200 */
.L_x_6951:
[----:B------:R-:W-:-:S04]  /*ad00*/  F2FP.BF16.F32.PACK_AB R0, RZ, R0 ;  /* 0x00000000ff00723e */ /* 0x000fc800000010ff */
[----:B------:R-:W-:Y:S01]  /*ad10*/  PRMT R23, R0, 0x7610, R23 ;  /* 0x0000761000177816 */ /* 0x000fe20000000017 */
[----:B------:R-:W-:Y:S06]  /*ad20*/  BRA `(.L_x_6926) ;  /* 0x00000000006c7947 */ /* 0x000fec0003800000 */
.L_x_6925:
        /* <DEDUP_REMOVED lines=16> */
.L_x_6953:
[----:B------:R-:W-:Y:S01]  /*ae30*/  PRMT R23, RZ, 0x7610, R23 ;  /* 0x00007610ff177816 */ /* 0x000fe20000000017 */
[----:B------:R-:W-:Y:S06]  /*ae40*/  BRA `(.L_x_6926) ;  /* 0x0000000000247947 */ /* 0x000fec0003800000 */
.L_x_6950:
[----:B------:R-:W2:Y:S02]  /*ae50*/  LDG.E.64 R4, desc[UR36][R4.64] ;  /* 0x0000002404047981 */ /* 0x000ea4000c1e1b00 */
[----:B--2---:R-:W0:Y:S02]  /*ae60*/  I2F.U64 R0, R4 ;  /* 0x0000000400007312 */ /* 0x004e240000301000 */
[----:B0-----:R-:W-:-:S04]  /*ae70*/  F2FP.BF16.F32.PACK_AB R0, RZ, R0 ;  /* 0x00000000ff00723e */ /* 0x001fc800000010ff */
[----:B------:R-:W-:Y:S01]  /*ae80*/  PRMT R23, R0, 0x7610, R23 ;  /* 0x0000761000177816 */ /* 0x000fe20000000017 */
[----:B------:R-:W-:Y:S06]  /*ae90*/  BRA `(.L_x_6926) ;  /* 0x0000000000107947 */ /* 0x000fec0003800000 */
.L_x_6949:
[----:B------:R-:W2:Y:S02]  /*aea0*/  LDG.E R4, desc[UR36][R4.64] ;  /* 0x0000002404047981 */ /* 0x000ea4000c1e1900 */
[----:B--2---:R-:W-:-:S04]  /*aeb0*/  I2FP.F32.U32 R0, R4 ;  /* 0x0000000400007245 */ /* 0x004fc80000201000 */
[----:B------:R-:W-:-:S04]  /*aec0*/  F2FP.BF16.F32.PACK_AB R0, RZ, R0 ;  /* 0x00000000ff00723e */ /* 0x000fc800000010ff */
[----:B------:R-:W-:-:S07]  /*aed0*/  PRMT R23, R0, 0x7610, R23 ;  /* 0x0000761000177816 */ /* 0x000fce0000000017 */
.L_x_6926:
[----:B------:R-:W1:Y:S01]  /*aee0*/  LDCU.U8 UR6, c[0x0][0x3ad] ;  /* 0x000075a0ff0677ac */ /* 0x000e620008000000 */
[----:B0-----:R-:W0:Y:S01]  /*aef0*/  LDC.64 R4, c[0x0][0x398] ;  /* 0x0000e600ff047b82 */ /* 0x001e220000000a00 */
[----:B------:R-:W2:Y:S01]  /*af00*/  LDCU UR5, c[0x0][0x3b4] ;  /* 0x00007680ff0577ac */ /* 0x000ea20008000800 */
[----:B-1----:R-:W-:-:S04]  /*af10*/  UPRMT UR4, UR6, 0x9910, URZ ;  /* 0x0000991006047896 */ /* 0x002fc800080000ff */
        /* <DEDUP_REMOVED lines=18> */
.L_x_6957:
[----:B------:R-:W2:Y:S02]  /*b040*/  LDG.E.U8 R4, desc[UR36][R4.64] ;  /* 0x0000002404047981 */ /* 0x000ea4000c1e1100 */
[----:B--2---:R-:W-:-:S04]  /*b050*/  I2FP.F32.U32 R0, R4 ;  /* 0x0000000400007245 */ /* 0x004fc80000201000 */
[----:B------:R-:W-:-:S04]  /*b060*/  F2FP.BF16.F32.PACK_AB R0, RZ, R0 ;  /* 0x00000000ff00723e */ /* 0x000fc800000010ff */
[----:B------:R-:W-:Y:S01]  /*b070*/  PRMT R25, R0, 0x7610, R25 ;  /* 0x0000761000197816 */ /* 0x000fe20000000019 */
[----:B------:R-:W-:Y:S06]  /*b080*/  BRA `(.L_x_6959) ;  /* 0x0000000c00e47947 */ /* 0x000fec0003800000 */
.L_x_6956:
        /* <DEDUP_REMOVED lines=11> */
.L_x_6961:
[----:B------:R-:W2:Y:S02]  /*b140*/  LDG.E R4, desc[UR36][R4.64] ;  /* 0x0000002404047981 */ /* 0x000ea4000c1e1900 */
[----:B--2---:R-:W-:-:S04]  /*b150*/  I2FP.F32.S32 R0, R4 ;  /* 0x0000000400007245 */ /* 0x004fc80000201400 */
[----:B------:R-:W-:-:S04]  /*b160*/  F2FP.BF16.F32.PACK_AB R0, RZ, R0 ;  /* 0x00000000ff00723e */ /* 0x000fc800000010ff */
[----:B------:R-:W-:Y:S01]  /*b170*/  PRMT R25, R0, 0x7610, R25 ;  /* 0x0000761000197816 */ /* 0x000fe20000000019 */
[----:B------:R-:W-:Y:S06]  /*b180*/  BRA `(.L_x_6959) ;  /* 0x0000000c00a47947 */ /* 0x000fec0003800000 */
.L_x_6960:
[----:B------:R-:W2:Y:S02]  /*b190*/  LDG.E.U16 R4, desc[UR36][R4.64] ;  /* 0x0000002404047981 */ /* 0x000ea4000c1e1500 */
[----:B--2---:R-:W0:Y:S02]  /*b1a0*/  I2F.S16 R0, R4 ;  /* 0x0000000400007306 */ /* 0x004e240000101400 */
[----:B0-----:R-:W-:-:S04]  /*b1b0*/  F2FP.BF16.F32.PACK_AB R0, RZ, R0 ;  /* 0x00000000ff00723e */ /* 0x001fc800000010ff */
[----:B------:R-:W-:Y:S01]  /*b1c0*/  PRMT R25, R0, 0x7610, R25 ;  /* 0x0000761000197816 */ /* 0x000fe20000000019 */
[----:B------:R-:W-:Y:S06]  /*b1d0*/  BRA `(.L_x_6959) ;  /* 0x0000000c00907947 */ /* 0x000fec0003800000 */
.L_x_6955:
        /* <DEDUP_REMOVED lines=9> */
.L_x_6963:
[----:B------:R-:W2:Y:S02]  /*b270*/  LDG.E.U16 R0, desc[UR36][R4.64] ;  /* 0x0000002404007981 */ /* 0x000ea4000c1e1500 */
[----:B--2---:R-:W-:-:S05]  /*b280*/  HADD2.F32 R0, -RZ, R0.H0_H0 ;  /* 0x20000000ff007230 */ /* 0x004fca0000004100 */
[----:B------:R-:W-:-:S04]  /*b290*/  F2FP.BF16.F32.PACK_AB R0, RZ, R0 ;  /* 0x00000000ff00723e */ /* 0x000fc800000010ff */
[----:B------:R-:W-:Y:S01]  /*b2a0*/  PRMT R25, R0, 0x7610, R25 ;  /* 0x0000761000197816 */ /* 0x000fe20000000019 */
[----:B------:R-:W-:Y:S06]  /*b2b0*/  BRA `(.L_x_6959) ;  /* 0x0000000c00587947 */ /* 0x000fec0003800000 */
.L_x_6962:
        /* <DEDUP_REMOVED lines=9> */
.L_x_6965:
[----:B------:R-:W2:Y:S02]  /*b350*/  LDG.E.U16 R4, desc[UR36][R4.64] ;  /* 0x0000002404047981 */ /* 0x000ea4000c1e1500 */
[----:B--2---:R-:W-:-:S05]  /*b360*/  HADD2.F32 R0, -RZ, R4.H0_H0 ;  /* 0x20000004ff007230 */ /* 0x004fca0000004100 */
[----:B------:R-:W-:-:S04]  /*b370*/  F2FP.BF16.F32.PACK_AB R0, RZ, R0 ;  /* 0x00000000ff00723e */ /* 0x000fc800000010ff */
[----:B------:R-:W-:Y:S01]  /*b380*/  PRMT R25, R0, 0x7610, R25 ;  /* 0x0000761000197816 */ /* 0x000fe20000000019 */
[----:B------:R-:W-:Y:S06]  /*b390*/  BRA `(.L_x_6959) ;  /* 0x0000000c00207947 */ /* 0x000fec0003800000 */
.L_x_6964:
        /* <DEDUP_REMOVED lines=13> */
.L_x_6954:
        /* <DEDUP_REMOVED lines=14> */
.L_x_6968:
        /* <DEDUP_REMOVED lines=13> */
.L_x_6967:
        /* <DEDUP_REMOVED lines=27> */
.L_x_6970:
        /* <DEDUP_REMOVED lines=15> */
.L_x_6969:
[----:B------:R0:W5:Y:S01]  /*b8c0*/  LDG.E.U16 R25, desc[UR36][R4.64] ;  /* 0x0000002404197981 */ /* 0x000162000c1e1500 */
[----:B------:R-:W-:Y:S05]  /*b8d0*/  BRA `(.L_x_6959) ;  /* 0x0000000400d07947 */ /* 0x000fea0003800000 */
.L_x_6966:
        /* <DEDUP_REMOVED lines=13> */
.L_x_6973:
        /* <DEDUP_REMOVED lines=21> */
.L_x_6977:
[----:B------:R-:W-:Y:S05]  /*bb00*/  BSYNC.RECONVERGENT B1 ;  /* 0x0000000000017941 */ /* 0x000fea0003800200 */
.L_x_6976:
[----:B------:R-:W-:Y:S01]  /*bb10*/  IMAD.SHL.U32 R0, R0, 0x100000, RZ ;  /* 0x0010000000007824 */ /* 0x000fe200078e00ff */
[----:B------:R-:W-:-:S04]  /*bb20*/  LEA R3, R3, 0x3b800000, 0x17 ;  /* 0x3b80000003037811 */ /* 0x000fc800078eb8ff */
[----:B------:R-:W-:-:S07]  /*bb30*/  LOP3.LUT R0, R3, R0, R7, 0xfe, !PT ;  /* 0x0000000003007212 */ /* 0x000fce00078efe07 */
.L_x_6975:
[----:B------:R-:W-:Y:S05]  /*bb40*/  BSYNC.RECONVERGENT B0 ;  /* 0x0000000000007941 */ /* 0x000fea0003800200 */
.L_x_6974:
[----:B------:R-:W-:-:S04]  /*bb50*/  F2FP.BF16.F32.PACK_AB R0, RZ, R0 ;  /* 0x00000000ff00723e */ /* 0x000fc800000010ff */
[----:B------:R-:W-:Y:S01]  /*bb60*/  PRMT R25, R0, 0x7610, R25 ;  /* 0x0000761000197816 */ /* 0x000fe20000000019 */
[----:B------:R-:W-:Y:S06]  /*bb70*/  BRA `(.L_x_6959) ;  /* 0x0000000400287947 */ /* 0x000fec0003800000 */
.L_x_6972:
        /* <DEDUP_REMOVED lines=21> */
.L_x_6981:
[----:B------:R-:W-:Y:S05]  /*bcd0*/  BSYNC.RECONVERGENT B1 ;  /* 0x0000000000017941 */ /* 0x000fea0003800200 */
.L_x_6980:
[----:B------:R-:W-:Y:S01]  /*bce0*/  IMAD.SHL.U32 R0, R0, 0x200000, RZ ;  /* 0x0020000000007824 */ /* 0x000fe200078e00ff */
[----:B------:R-:W-:-:S04]  /*bcf0*/  LEA R3, R3, 0x37800000, 0x17 ;  /* 0x3780000003037811 */ /* 0x000fc800078eb8ff */
[----:B------:R-:W-:-:S07]  /*bd00*/  LOP3.LUT R0, R3, R0, R7, 0xfe, !PT ;  /* 0x0000000003007212 */ /* 0x000fce00078efe07 */
.L_x_6979:
[----:B------:R-:W-:Y:S05]  /*bd10*/  BSYNC.RECONVERGENT B0 ;  /* 0x0000000000007941 */ /* 0x000fea0003800200 */
.L_x_6978:
[----:B------:R-:W-:-:S04]  /*bd20*/  F2FP.BF16.F32.PACK_AB R0, RZ, R0 ;  /* 0x00000000ff00723e */ /* 0x000fc800000010ff */
[----:B------:R-:W-:Y:S01]  /*bd30*/  PRMT R25, R0, 0x7610, R25 ;  /* 0x0000761000197816 */ /* 0x000fe20000000019 */
[----:B------:R-:W-:Y:S06]  /*bd40*/  BRA `(.L_x_6959) ;  /* 0x0000000000b47947 */ /* 0x000fec0003800000 */
.L_x_6971:
        /* <DEDUP_REMOVED lines=14> */
.L_x_6985:
[----:B------:R-:W-:Y:S05]  /*be30*/  BSYNC.RECONVERGENT B0 ;  /* 0x0000000000007941 */ /* 0x000fea0003800200 */
.L_x_6984:
[----:B------:R-:W-:-:S04]  /*be40*/  F2FP.BF16.F32.PACK_AB R0, RZ, R0 ;  /* 0x00000000ff00723e */ /* 0x000fc800000010ff */
[----:B------:R-:W-:Y:S01]  /*be50*/  PRMT R25, R0, 0x7610, R25 ;  /* 0x0000761000197816 */ /* 0x000fe20000000019 */
[----:B------:R-:W-:Y:S06]  /*be60*/  BRA `(.L_x_6959) ;  /* 0x00000000006c7947 */ /* 0x000fec0003800000 */
.L_x_6958:
        /* <DEDUP_REMOVED lines=16> */
.L_x_6986:
[----:B------:R-:W-:Y:S01]  /*bf70*/  PRMT R25, RZ, 0x7610, R25 ;  /* 0x00007610ff197816 */ /* 0x000fe20000000019 */
[----:B------:R-:W-:Y:S06]  /*bf80*/  BRA `(.L_x_6959) ;  /* 0x0000000000247947 */ /* 0x000fec0003800000 */
.L_x_6983:
[----:B------:R-:W2:Y:S02]  /*bf90*/  LDG.E.64 R4, desc[UR36][R4.64] ;  /* 0x0000002404047981 */ /* 0x000ea4000c1e1b00 */
[----:B--2---:R-:W0:Y:S02]  /*bfa0*/  I2F.U64 R0, R4 ;  /* 0x0000000400007312 */ /* 0x004e240000301000 */
[----:B0-----:R-:W-:-:S04]  /*bfb0*/  F2FP.BF16.F32.PACK_AB R0, RZ, R0 ;  /* 0x00000000ff00723e */ /* 0x001fc800000010ff */
[----:B------:R-:W-:Y:S01]  /*bfc0*/  PRMT R25, R0, 0x7610, R25 ;  /* 0x0000761000197816 */ /* 0x000fe20000000019 */
[----:B------:R-:W-:Y:S06]  /*bfd0*/  BRA `(.L_x_6959) ;  /* 0x0000000000107947 */ /* 0x000fec0003800000 */
.L_x_6982:
[----:B------:R-:W2:Y:S02]  /*bfe0*/  LDG.E R4, desc[UR36][R4.64] ;  /* 0x0000002404047981 */ /* 0x000ea4000c1e1900 */
[----:B--2---:R-:W-:-:S04]  /*bff0*/  I2FP.F32.U32 R0, R4 ;  /* 0x0000000400007245 */ /* 0x004fc80000201000 */
[----:B------:R-:W-:-:S04]  /*c000*/  F2FP.BF16.F32.PACK_AB R0, RZ, R0 ;  /* 0x00000000ff00723e */ /* 0x000fc800000010ff */
[----:B------:R-:W-:-:S07]  /*c010*/  PRMT R25, R0, 0x7610, R25 ;  /* 0x0000761000197816 */ /* 0x000fce0000000019 */
.L_x_6959:
        /* <DEDUP_REMOVED lines=21> */
.L_x_6990:
[----:B------:R-:W2:Y:S02]  /*c170*/  LDG.E.U8 R4, desc[UR36][R4.64] ;  /* 0x0000002404047981 */ /* 0x000ea4000c1e1100 */
[----:B--2---:R-:W-:-:S04]  /*c180*/  I2FP.F32.U32 R0, R4 ;  /* 0x0000000400007245 */ /* 0x004fc80000201000 */
[----:B------:R-:W-:Y:S01]  /*c190*/  F2FP.BF16.F32.PACK_AB R0, RZ, R0 ;  /* 0x00000000ff00723e */ /* 0x000fe200000010ff */
[----:B------:R-:W-:Y:S06]  /*c1a0*/  BRA `(.L_x_6920) ;  /* 0x0000000c00a87947 */ /* 0x000fec0003800000 */
.L_x_6989:
        /* <DEDUP_REMOVED lines=10> */
.L_x_6993:
[----:B------:R-:W2:Y:S02]  /*c250*/  LDG.E R4, desc[UR36][R4.64] ;  /* 0x0000002404047981 */ /* 0x000ea4000c1e1900 */
[----:B--2---:R-:W-:-:S04]  /*c260*/  I2FP.F32.S32 R0, R4 ;  /* 0x0000000400007245 */ /* 0x004fc80000201400 */
[----:B------:R-:W-:Y:S01]  /*c270*/  F2FP.BF16.F32.PACK_AB R0, RZ, R0 ;  /* 0x00000000ff00723e */ /* 0x000fe200000010ff */
[----:B------:R-:W-:Y:S06]  /*c280*/  BRA `(.L_x_6920) ;  /* 0x0000000c00707947 */ /* 0x000fec0003800000 */
.L_x_6992:
[----:B------:R-:W2:Y:S02]  /*c290*/  LDG.E.U16 R4, desc[UR36][R4.64] ;  /* 0x0000002404047981 */ /* 0x000ea4000c1e1500 */
[----:B--2---:R-:W0:Y:S02]  /*c2a0*/  I2F.S16 R0, R4 ;  /* 0x0000000400007306 */ /* 0x004e240000101400 */
[----:B0-----:R-:W-:Y:S01]  /*c2b0*/  F2FP.BF16.F32.PACK_AB R0, RZ, R0 ;  /* 0x00000000ff00723e */ /* 0x001fe200000010ff */
[----:B------:R-:W-:Y:S06]  /*c2c0*/  BRA `(.L_x_6920) ;  /* 0x0000000c00607947 */ /* 0x000fec0003800000 */
.L_x_6988:
        /* <DEDUP_REMOVED lines=9> */
.L_x_6995:
[----:B------:R-:W2:Y:S02]  /*c360*/  LDG.E.U16 R0, desc[UR36][R4.64] ;  /* 0x0000002404007981 */ /* 0x000ea4000c1e1500 */
[----:B--2---:R-:W-:-:S05]  /*c370*/  HADD2.F32 R0, -RZ, R0.H0_H0 ;  /* 0x20000000ff007230 */ /* 0x004fca0000004100 */
[----:B------:R-:W-:Y:S01]  /*c380*/  F2FP.BF16.F32.PACK_AB R0, RZ, R0 ;  /* 0x00000000ff00723e */ /* 0x000fe200000010ff */
[----:B------:R-:W-:Y:S06]  /*c390*/  BRA `(.L_x_6920) ;  /* 0x0000000c002c7947 */ /* 0x000fec0003800000 */
.L_x_6994:
        /* <DEDUP_REMOVED lines=9> */
.L_x_6997:
[----:B------:R-:W2:Y:S02]  /*c430*/  LDG.E.U16 R4, desc[UR36][R4.64] ;  /* 0x0000002404047981 */ /* 0x000ea4000c1e1500 */
[----:B--2---:R-:W-:-:S05]  /*c440*/  HADD2.F32 R0, -RZ, R4.H0_H0 ;  /* 0x20000004ff007230 */ /* 0x004fca0000004100 */
[----:B------:R-:W-:Y:S01]  /*c450*/  F2FP.BF16.F32.PACK_AB R0, RZ, R0 ;  /* 0x00000000ff00723e */ /* 0x000fe200000010ff */
[----:B------:R-:W-:Y:S06]  /*c460*/  BRA `(.L_x_6920) ;  /* 0x0000000800f87947 */ /* 0x000fec0003800000 */
.L_x_6996:
        /* <DEDUP_REMOVED lines=12> */
.L_x_6987:
        /* <DEDUP_REMOVED lines=13> */
.L_x_7000:
        /* <DEDUP_REMOVED lines=12> */
.L_x_6999:
        /* <DEDUP_REMOVED lines=27> */
.L_x_7002:
        /* <DEDUP_REMOVED lines=12> */
[----:B------:R-:W-:Y:S01]  /*c930*/  F2FP.BF16.F32.PACK_AB R0, RZ, R0 ;  /* 0x00000000ff00723e */ /* 0x000fe200000010ff */
[----:B------:R-:W-:Y:S06]  /*c940*/  BRA `(.L_x_6920) ;  /* 0x0000000400c07947 */ /* 0x000fec0003800000 */
.L_x_7001:
[----:B------:R0:W5:Y:S01]  /*c950*/  LDG.E.U16 R0, desc[UR36][R4.64] ;  /* 0x0000002404007981 */ /* 0x000162000c1e1500 */
[----:B------:R-:W-:Y:S05]  /*c960*/  BRA `(.L_x_6920) ;  /* 0x0000000400b87947 */ /* 0x000fea0003800000 */
.L_x_6998:
        /* <DEDUP_REMOVED lines=12> */
.L_x_7005:
        /* <DEDUP_REMOVED lines=21> */
.L_x_7009:
[----:B------:R-:W-:Y:S05]  /*cb80*/  BSYNC.RECONVERGENT B1 ;  /* 0x0000000000017941 */ /* 0x000fea0003800200 */
.L_x_7008:
[----:B------:R-:W-:Y:S01]  /*cb90*/  IMAD.SHL.U32 R0, R0, 0x100000, RZ ;  /* 0x0010000000007824 */ /* 0x000fe200078e00ff */
[----:B------:R-:W-:-:S04]  /*cba0*/  LEA R3, R3, 0x3b800000, 0x17 ;  /* 0x3b80000003037811 */ /* 0x000fc800078eb8ff */
[----:B------:R-:W-:-:S07]  /*cbb0*/  LOP3.LUT R0, R3, R0, R7, 0xfe, !PT ;  /* 0x0000000003007212 */ /* 0x000fce00078efe07 */
.L_x_7007:
[----:B------:R-:W-:Y:S05]  /*cbc0*/  BSYNC.RECONVERGENT B0 ;  /* 0x0000000000007941 */ /* 0x000fea0003800200 */
.L_x_7006:
[----:B------:R-:W-:Y:S01]  /*cbd0*/  F2FP.BF16.F32.PACK_AB R0, RZ, R0 ;  /* 0x00000000ff00723e */ /* 0x000fe200000010ff */
[----:B------:R-:W-:Y:S06]  /*cbe0*/  BRA `(.L_x_6920) ;  /* 0x0000000400187947 */ /* 0x000fec0003800000 */
.L_x_7004:
        /* <DEDUP_REMOVED lines=21> */
.L_x_7013:
[----:B------:R-:W-:Y:S05]  /*cd40*/  BSYNC.RECONVERGENT B1 ;  /* 0x0000000000017941 */ /* 0x000fea0003800200 */
.L_x_7012:
[----:B------:R-:W-:Y:S01]  /*cd50*/  IMAD.SHL.U32 R0, R0, 0x200000, RZ ;  /* 0x0020000000007824 */ /* 0x000fe200078e00ff */
[----:B------:R-:W-:-:S04]  /*cd60*/  LEA R3, R3, 0x37800000, 0x17 ;  /* 0x3780000003037811 */ /* 0x000fc800078eb8ff */
[----:B------:R-:W-:-:S07]  /*cd70*/  LOP3.LUT R0, R3, R0, R7, 0xfe, !PT ;  /* 0x0000000003007212 */ /* 0x000fce00078efe07 */
.L_x_7011:
[----:B------:R-:W-:Y:S05]  /*cd80*/  BSYNC.RECONVERGENT B0 ;  /* 0x0000000000007941 */ /* 0x000fea0003800200 */
.L_x_7010:
[----:B------:R-:W-:Y:S01]  /*cd90*/  F2FP.BF16.F32.PACK_AB R0, RZ, R0 ;  /* 0x00000000ff00723e */ /* 0x000fe200000010ff */
[----:B------:R-:W-:Y:S06]  /*cda0*/  BRA `(.L_x_6920) ;  /* 0x0000000000a87947 */ /* 0x000fec0003800000 */
.L_x_7003:
        /* <DEDUP_REMOVED lines=14> */
.L_x_7017:
[----:B------:R-:W-:Y:S05]  /*ce90*/  BSYNC.RECONVERGENT B0 ;  /* 0x0000000000007941 */ /* 0x000fea0003800200 */
.L_x_7016:
[----:B------:R-:W-:Y:S01]  /*cea0*/  F2FP.BF16.F32.PACK_AB R0, RZ, R0 ;  /* 0x00000000ff00723e */ /* 0x000fe200000010ff */
[----:B------:R-:W-:Y:S06]  /*ceb0*/  BRA `(.L_x_6920) ;  /* 0x0000000000647947 */ /* 0x000fec0003800000 */
.L_x_6991:
        /* <DEDUP_REMOVED lines=16> */
.L_x_7018:
[----:B------:R-:W-:Y:S01]  /*cfc0*/  PRMT R0, RZ, 0x7610, R0 ;  /* 0x00007610ff007816 */ /* 0x000fe20000000000 */
[----:B------:R-:W-:Y:S06]  /*cfd0*/  BRA `(.L_x_6920) ;  /* 0x00000000001c7947 */ /* 0x000fec0003800000 */
.L_x_7015:
[----:B------:R-:W2:Y:S02]  /*cfe0*/  LDG.E.64 R4, desc[UR36][R4.64] ;  /* 0x0000002404047981 */ /* 0x000ea4000c1e1b00 */
[----:B--2---:R-:W0:Y:S02]  /*cff0*/  I2F.U64 R0, R4 ;  /* 0x0000000400007312 */ /* 0x004e240000301000 */
[----:B0-----:R-:W-:Y:S01]  /*d000*/  F2FP.BF16.F32.PACK_AB R0, RZ, R0 ;  /* 0x00000000ff00723e */ /* 0x001fe200000010ff */
[----:B------:R-:W-:Y:S06]  /*d010*/  BRA `(.L_x_6920) ;  /* 0x00000000000c7947 */ /* 0x000fec0003800000 */
.L_x_7014:
[----:B------:R-:W2:Y:S02]  /*d020*/  LDG.E R4, desc[UR36][R4.64] ;  /* 0x0000002404047981 */ /* 0x000ea4000c1e1900 */
[----:B--2---:R-:W-:-:S04]  /*d030*/  I2FP.F32.U32 R0, R4 ;  /* 0x0000000400007245 */ /* 0x004fc80000201000 */
[----:B------:R-:W-:-:S07]  /*d040*/  F2FP.BF16.F32.PACK_AB R0, RZ, R0 ;  /* 0x00000000ff00723e */ /* 0x000fce00000010ff */
.L_x_6920:
[----:B------:R-:W-:Y:S05]  /*d050*/  BSYNC.RECONVERGENT B6 ;  /* 0x0000000000067941 */ /* 0x000fea0003800200 */
.L_x_6919:
[----:B------:R-:W1:Y:S01]  /*d060*/  S2R R3, SR_CTAID.X ;  /* 0x0000000000037919 */ /* 0x000e620000002500 */
[----:B0-----:R-:W1:Y:S01]  /*d070*/  LDC R5, c[0x0][0x380] ;  /* 0x0000e000ff057b82 */ /* 0x001e620000000800 */
[C---:B------:R-:W-:Y:S01]  /*d080*/  VIADD R4, R2.reuse, 0x180 ;  /* 0x0000018002047836 */ /* 0x040fe20000000000 */
[----:B------:R-:W-:Y:S01]  /*d090*/  BSSY.RECONVERGENT B0, `(.L_x_7019) ;  /* 0x000001f000007945 */ /* 0x000fe20003800200 */
[----:B------:R-:W-:-:S05]  /*d0a0*/  VIADD R27, R2, 0x80 ;  /* 0x00000080021b7836 */ /* 0x000fca0000000000 */
[----:B------:R-:W0:Y:S01]  /*d0b0*/  LDC.U8 R10, c[0x0][0x3bc] ;  /* 0x0000ef00ff0a7b82 */ /* 0x000e220000000000 */
[----:B-1----:R-:W-:Y:S02]  /*d0c0*/  IMAD R5, R3, -0x200, R5 ;  /* 0xfffffe0003057824 */ /* 0x002fe400078e0205 */
[----:B------:R-:W-:-:S03]  /*d0d0*/  VIADD R3, R2, 0x100 ;  /* 0x0000010002037836 */ /* 0x000fc60000000000 */
[-C--:B------:R-:W-:Y:S02]  /*d0e0*/  ISETP.GE.AND P0, PT, R2, R5.reuse, PT ;  /* 0x000000050200720c */ /* 0x080fe40003f06270 */
[-C--:B------:R-:W-:Y:S02]  /*d0f0*/  ISETP.GE.AND P2, PT, R3, R5.reuse, PT ;  /* 0x000000050300720c */ /* 0x080fe40003f46270 */
[-C--:B------:R-:W-:Y:S02]  /*d100*/  ISETP.GE.AND P3, PT, R4, R5.reuse, PT ;  /* 0x000000050400720c */ /* 0x080fe40003f66270 */
[----:B------:R-:W-:-:S07]  /*d110*/  ISETP.GE.AND P1, PT, R27, R5, PT ;  /* 0x000000051b00720c */ /* 0x000fce0003f26270 */
[----:B0-----:R-:W-:Y:S06]  /*d120*/  @P0 BRA `(.L_x_7020) ;  /* 0x0000000000540947 */ /* 0x001fec0003800000 */
[----:B-----5:R-:W-:Y:S02]  /*d130*/  IMAD.U32 R28, R28, 0x10000, RZ ;  /* 0x000100001c1c7824 */ /* 0x020fe400078e00ff */
[----:B------:R-:W-:Y:S02]  /*d140*/  IMAD.U32 R7, R26, 0x10000, RZ ;  /* 0x000100001a077824 */ /* 0x000fe400078e00ff */
[C---:B------:R-:W-:Y:S01]  /*d150*/  FADD.FTZ R3, -R28.reuse, 1 ;  /* 0x3f8000001c037421 */ /* 0x040fe20000010100 */
[----:B------:R-:W-:Y:S02]  /*d160*/  IMAD.U32 R29, R29, 0x10000, RZ ;  /* 0x000100001d1d7824 */ /* 0x000fe400078e00ff */
[----:B------:R-:W-:-:S03]  /*d170*/  FADD.FTZ R7, R28, -R7 ;  /* 0x800000071c077221 */ /* 0x000fc60000010000 */
        /* <DEDUP_REMOVED lines=9> */
[----:B------:R-:W-:Y:S01]  /*d210*/  FMNMX.FTZ R4, R4, 1.0018652574217412621e-12, !PT ;  /* 0x2b8d000004047809 */ /* 0x000fe20007810000 */
[----:B-1----:R-:W-:-:S05]  /*d220*/  IMAD.U32 R3, R6, 0x10000, RZ ;  /* 0x0001000006037824 */ /* 0x002fca00078e00ff */
[----:B------:R-:W0:Y:S02]  /*d230*/  F2F.BF16.F32 R4, R4 ;  /* 0x0000000400047304 */ /* 0x000e240000202000 */
[----:B0-----:R-:W-:-:S06]  /*d240*/  IMAD.U32 R5, R4, 0x10000, RZ ;  /* 0x0001000004057824 */ /* 0x001fcc00078e00ff */
[----:B------:R-:W0:Y:S02]  /*d250*/  MUFU.RCP R8, R5 ;  /* 0x0000000500087308 */ /* 0x000e240000001000 */
[----:B0-----:R-:W-:-:S06]  /*d260*/  FMUL.FTZ R3, R3, R8 ;  /* 0x0000000803037220 */ /* 0x001fcc0000410000 */
[----:B------:R-:W0:Y:S02]  /*d270*/  F2F.BF16.F32 R3, R3 ;  /* 0x0000000300037304 */ /* 0x000e240000202000 */
.L_x_7020:
[----:B------:R-:W-:Y:S05]  /*d280*/  BSYNC.RECONVERGENT B0 ;  /* 0x0000000000007941 */ /* 0x000fea0003800200 */
.L_x_7019:
[----:B------:R-:W-:Y:S04]  /*d290*/  BSSY.RECONVERGENT B0, `(.L_x_7021) ;  /* 0x0000017000007945 */ /* 0x000fe80003800200 */
[----:B------:R-:W-:Y:S05]  /*d2a0*/  @P1 BRA `(.L_x_7022) ;  /* 0x0000000000541947 */ /* 0x000fea0003800000 */
[----:B-----5:R-:W-:Y:S02]  /*d2b0*/  IMAD.U32 R22, R22, 0x10000, RZ ;  /* 0x0001000016167824 */ /* 0x020fe400078e00ff */
[----:B------:R-:W-:Y:S02]  /*d2c0*/  IMAD.U32 R7, R18, 0x10000, RZ ;  /* 0x0001000012077824 */ /* 0x000fe400078e00ff */
[----:B------:R-:W-:Y:S01]  /*d2d0*/  FADD.FTZ R4, -R22, 1 ;  /* 0x3f80000016047421 */ /* 0x000fe20000010100 */
[----:B------:R-:W-:Y:S02]  /*d2e0*/  IMAD.U32 R24, R24, 0x10000, RZ ;  /* 0x0001000018187824 */ /* 0x000fe400078e00ff */
[----:B------:R-:W-:-:S03]  /*d2f0*/  FADD.FTZ R7, R22, -R7 ;  /* 0x8000000716077221 */ /* 0x000fc60000010000 */
[----:B------:R-:W1:Y:S08]  /*d300*/  F2F.BF16.F32 R4, R4 ;  /* 0x0000000400047304 */ /* 0x000e700000202000 */
[----:B------:R-:W2:Y:S01]  /*d310*/  F2F.BF16.F32 R7, R7 ;  /* 0x0000000700077304 */ /* 0x000ea20000202000 */
[----:B-1----:R-:W-:-:S04]  /*d320*/  IMAD.U32 R5, R4, 0x10000, RZ ;  /* 0x0001000004057824 */ /* 0x002fc800078e00ff */
[----:B------:R-:W-:Y:S01]  /*d330*/  FMUL.FTZ R5, R22, R5 ;  /* 0x0000000516057220 */ /* 0x000fe20000410000 */
[----:B--2---:R-:W-:-:S05]  /*d340*/  IMAD.U32 R9, R7, 0x10000, RZ ;  /* 0x0001000007097824 */ /* 0x004fca00078e00ff */
[----:B------:R-:W1:Y:S01]  /*d350*/  F2F.BF16.F32 R5, R5 ;  /* 0x0000000500057304 */ /* 0x000e620000202000 */
[----:B------:R-:W-:-:S07]  /*d360*/  FMUL.FTZ R9, R24, R9 ;  /* 0x0000000918097220 */ /* 0x000fce0000410000 */
[----:B------:R-:W2:Y:S01]  /*d370*/  F2F.BF16.F32 R9, R9 ;  /* 0x0000000900097304 */ /* 0x000ea20000202000 */
[----:B-1----:R-:W-:-:S05]  /*d380*/  IMAD.U32 R6, R5, 0x10000, RZ ;  /* 0x0001000005067824 */ /* 0x002fca00078e00ff */
[----:B------:R-:W-:Y:S01]  /*d390*/  FMNMX.FTZ R6, R6, 1.0018652574217412621e-12, !PT ;  /* 0x2b8d000006067809 */ /* 0x000fe20007810000 */
[----:B--2---:R-:W-:-:S05]  /*d3a0*/  IMAD.U32 R4, R9, 0x10000, RZ ;  /* 0x0001000009047824 */ /* 0x004fca00078e00ff */
[----:B------:R-:W1:Y:S02]  /*d3b0*/  F2F.BF16.F32 R6, R6 ;  /* 0x0000000600067304 */ /* 0x000e640000202000 */
[----:B-1----:R-:W-:-:S06]  /*d3c0*/  IMAD.U32 R5, R6, 0x10000, RZ ;  /* 0x0001000006057824 */ /* 0x002fcc00078e00ff */
[----:B------:R-:W1:Y:S02]  /*d3d0*/  MUFU.RCP R5, R5 ;  /* 0x0000000500057308 */ /* 0x000e640000001000 */
[----:B-1----:R-:W-:-:S06]  /*d3e0*/  FMUL.FTZ R4, R4, R5 ;  /* 0x0000000504047220 */ /* 0x002fcc0000410000 */
[----:B------:R1:W2:Y:S02]  /*d3f0*/  F2F.BF16.F32 R18, R4 ;  /* 0x0000000400127304 */ /* 0x0002a40000202000 */
.L_x_7022:
[----:B------:R-:W-:Y:S05]  /*d400*/  BSYNC.RECONVERGENT B0 ;  /* 0x0000000000007941 */ /* 0x000fea0003800200 */
.L_x_7021:
[----:B------:R-:W-:Y:S04]  /*d410*/  BSSY.RECONVERGENT B0, `(.L_x_7023) ;  /* 0x0000017000007945 */ /* 0x000fe80003800200 */
[----:B------:R-:W-:Y:S05]  /*d420*/  @P2 BRA `(.L_x_7024) ;  /* 0x0000000000542947 */ /* 0x000fea0003800000 */
[----:B-----5:R-:W-:Y:S02]  /*d430*/  IMAD.U32 R17, R17, 0x10000, RZ ;  /* 0x0001000011117824 */ /* 0x020fe400078e00ff */
[----:B------:R-:W-:Y:S02]  /*d440*/  IMAD.U32 R8, R19, 0x10000, RZ ;  /* 0x0001000013087824 */ /* 0x000fe400078e00ff */
[C---:B-1----:R-:W-:Y:S01]  /*d450*/  FADD.FTZ R4, -R17.reuse, 1 ;  /* 0x3f80000011047421 */ /* 0x042fe20000010100 */
[----:B------:R-:W-:Y:S02]  /*d460*/  IMAD.U32 R16, R16, 0x10000, RZ ;  /* 0x0001000010107824 */ /* 0x000fe400078e00ff */
[----:B------:R-:W-:-:S03]  /*d470*/  FADD.FTZ R8, R17, -R8 ;  /* 0x8000000811087221 */ /* 0x000fc60000010000 */
[----:B------:R-:W1:Y:S08]  /*d480*/  F2F.BF16.F32 R4, R4 ;  /* 0x0000000400047304 */ /* 0x000e700000202000 */
[----:B------:R-:W3:Y:S01]  /*d490*/  F2F.BF16.F32 R8, R8 ;  /* 0x0000000800087304 */ /* 0x000ee20000202000 */
[----:B-1----:R-:W-:-:S04]  /*d4a0*/  IMAD.U32 R6, R4, 0x10000, RZ ;  /* 0x0001000004067824 */ /* 0x002fc800078e00ff */
[----:B------:R-:W-:Y:S01]  /*d4b0*/  FMUL.FTZ R6, R17, R6 ;  /* 0x0000000611067220 */ /* 0x000fe20000410000 */
[----:B---3--:R-:W-:-:S05]  /*d4c0*/  IMAD.U32 R7, R8, 0x10000, RZ ;  /* 0x0001000008077824 */ /* 0x008fca00078e00ff */
[----:B------:R-:W1:Y:S01]  /*d4d0*/  F2F.BF16.F32 R6, R6 ;  /* 0x0000000600067304 */ /* 0x000e620000202000 */
[----:B------:R-:W-:-:S07]  /*d4e0*/  FMUL.FTZ R7, R16, R7 ;  /* 0x0000000710077220 */ /* 0x000fce0000410000 */
[----:B------:R-:W3:Y:S01]  /*d4f0*/  F2F.BF16.F32 R7, R7 ;  /* 0x0000000700077304 */ /* 0x000ee20000202000 */
[----:B-1----:R-:W-:-:S05]  /*d500*/  IMAD.U32 R5, R6, 0x10000, RZ ;  /* 0x0001000006057824 */ /* 0x002fca00078e00ff */
[----:B------:R-:W-:Y:S01]  /*d510*/  FMNMX.FTZ R5, R5, 1.0018652574217412621e-12, !PT ;  /* 0x2b8d000005057809 */ /* 0x000fe20007810000 */
[----:B---3--:R-:W-:-:S05]  /*d520*/  IMAD.U32 R4, R7, 0x10000, RZ ;  /* 0x0001000007047824 */ /* 0x008fca00078e00ff */
[----:B------:R-:W1:Y:S02]  /*d530*/  F2F.BF16.F32 R5, R5 ;  /* 0x0000000500057304 */ /* 0x000e640000202000 */
[----:B-1----:R-:W-:-:S06]  /*d540*/  IMAD.U32 R6, R5, 0x10000, RZ ;  /* 0x0001000005067824 */ /* 0x002fcc00078e00ff */
[----:B------:R-:W1:Y:S02]  /*d550*/  MUFU.RCP R9, R6 ;  /* 0x0000000600097308 */ /* 0x000e640000001000 */
[----:B-1----:R-:W-:-:S06]  /*d560*/  FMUL.FTZ R4, R4, R9 ;  /* 0x0000000904047220 */ /* 0x002fcc0000410000 */
[----:B------:R3:W4:Y:S02]  /*d570*/  F2F.BF16.F32 R16, R4 ;  /* 0x0000000400107304 */ /* 0x0007240000202000 */
.L_x_7024:
[----:B------:R-:W-:Y:S05]  /*d580*/  BSYNC.RECONVERGENT B0 ;  /* 0x0000000000007941 */ /* 0x000fea0003800200 */
.L_x_7023:
[----:B------:R-:W-:Y:S04]  /*d590*/  BSSY.RECONVERGENT B0, `(.L_x_7025) ;  /* 0x0000017000007945 */ /* 0x000fe80003800200 */
[----:B------:R-:W-:Y:S05]  /*d5a0*/  @P3 BRA `(.L_x_7026) ;  /* 0x0000000000543947 */ /* 0x000fea0003800000 */
[----:B-----5:R-:W-:Y:S02]  /*d5b0*/  IMAD.U32 R25, R25, 0x10000, RZ ;  /* 0x0001000019197824 */ /* 0x020fe400078e00ff */
[----:B------:R-:W-:Y:S02]  /*d5c0*/  IMAD.U32 R0, R0, 0x10000, RZ ;  /* 0x0001000000007824 */ /* 0x000fe400078e00ff */
[----:B-1-3--:R-:W-:Y:S01]  /*d5d0*/  FADD.FTZ R4, -R25, 1 ;  /* 0x3f80000019047421 */ /* 0x00afe20000010100 */
[----:B------:R-:W-:-:S05]  /*d5e0*/  IMAD.U32 R23, R23, 0x10000, RZ ;  /* 0x0001000017177824 */ /* 0x000fca00078e00ff */
[----:B------:R-:W1:Y:S02]  /*d5f0*/  F2F.BF16.F32 R4, R4 ;  /* 0x0000000400047304 */ /* 0x000e640000202000 */
[----:B-1----:R-:W-:-:S04]  /*d600*/  IMAD.U32 R6, R4, 0x10000, RZ ;  /* 0x0001000004067824 */ /* 0x002fc800078e00ff */
[C---:B------:R-:W-:Y:S01]  /*d610*/  FMUL.FTZ R6, R25.reuse, R6 ;  /* 0x0000000619067220 */ /* 0x040fe20000410000 */
[----:B------:R-:W-:-:S05]  /*d620*/  FADD.FTZ R25, R25, -R0 ;  /* 0x8000000019197221 */ /* 0x000fca0000010000 */
[----:B------:R-:W1:Y:S08]  /*d630*/  F2F.BF16.F32 R6, R6 ;  /* 0x0000000600067304 */ /* 0x000e700000202000 */
[----:B------:R-:W3:Y:S01]  /*d640*/  F2F.BF16.F32 R25, R25 ;  /* 0x0000001900197304 */ /* 0x000ee20000202000 */
[----:B-1----:R-:W-:-:S05]  /*d650*/  IMAD.U32 R0, R6, 0x10000, RZ ;  /* 0x0001000006007824 */ /* 0x002fca00078e00ff */
[----:B------:R-:W-:Y:S01]  /*d660*/  FMNMX.FTZ R0, R0, 1.0018652574217412621e-12, !PT ;  /* 0x2b8d000000007809 */ /* 0x000fe20007810000 */
[----:B---3--:R-:W-:-:S05]  /*d670*/  IMAD.U32 R4, R25, 0x10000, RZ ;  /* 0x0001000019047824 */ /* 0x008fca00078e00ff */
[----:B------:R-:W1:Y:S01]  /*d680*/  F2F.BF16.F32 R0, R0 ;  /* 0x0000000000007304 */ /* 0x000e620000202000 */
[----:B------:R-:W-:-:S07]  /*d690*/  FMUL.FTZ R4, R23, R4 ;  /* 0x0000000417047220 */ /* 0x000fce0000410000 */
[----:B------:R-:W3:Y:S01]  /*d6a0*/  F2F.BF16.F32 R4, R4 ;  /* 0x0000000400047304 */ /* 0x000ee20000202000 */
[----:B-1----:R-:W-:-:S07]  /*d6b0*/  IMAD.U32 R6, R0, 0x10000, RZ ;  /* 0x0001000000067824 */ /* 0x002fce00078e00ff */
[----:B------:R-:W1:Y:S01]  /*d6c0*/  MUFU.RCP R6, R6 ;  /* 0x0000000600067308 */ /* 0x000e620000001000 */
[----:B---3--:R-:W-:-:S04]  /*d6d0*/  IMAD.U32 R5, R4, 0x10000, RZ ;  /* 0x0001000004057824 */ /* 0x008fc800078e00ff */
[----:B-1----:R-:W-:-:S04]  /*d6e0*/  FMUL.FTZ R5, R5, R6 ;  /* 0x0000000605057220 */ /* 0x002fc80000410000 */
[----:B------:R1:W3:Y:S03]  /*d6f0*/  F2F.BF16.F32 R17, R5 ;  /* 0x0000000500117304 */ /* 0x0002e60000202000 */
.L_x_7026:
[----:B------:R-:W-:Y:S05]  /*d700*/  BSYNC.RECONVERGENT B0 ;  /* 0x0000000000007941 */ /* 0x000fea0003800200 */
.L_x_7025:
[----:B------:R-:W-:Y:S04]  /*d710*/  BSSY.RECONVERGENT B6, `(.L_x_7027) ;  /* 0x0000110000067945 */ /* 0x000fe80003800200 */
[----:B------:R-:W-:Y:S05]  /*d720*/  @P0 BRA `(.L_x_7028) ;  /* 0x0000001000380947 */ /* 0x000fea0003800000 */
[----:B-----5:R-:W0:Y:S01]  /*d730*/  S2R R0, SR_CTAID.X ;  /* 0x0000000000007919 */ /* 0x020e220000002500 */
[----:B------:R-:W1:Y:S01]  /*d740*/  LDCU UR4, c[0x0][0x3c0] ;  /* 0x00007800ff0477ac */ /* 0x000e620008000800 */
[----:B------:R-:W2:Y:S01]  /*d750*/  LDC.64 R8, c[0x0][0x388] ;  /* 0x0000e200ff087b82 */ /* 0x000ea20000000a00 */
[----:B0-----:R-:W-:Y:S01]  /*d760*/  IMAD R0, R0, 0x200, R2 ;  /* 0x0000020000007824 */ /* 0x001fe200078e0202 */
[----:B------:R-:W-:-:S03]  /*d770*/  PRMT R2, R10, 0x9910, RZ ;  /* 0x000099100a027816 */ /* 0x000fc600000000ff */
[----:B-1----:R-:W-:Y:S02]  /*d780*/  IMAD R5, R0, UR4, RZ ;  /* 0x0000000400057c24 */ /* 0x002fe4000f8e02ff */
[----:B------:R-:W-:-:S03]  /*d790*/  IMAD.MOV.U32 R0, RZ, RZ, R2 ;  /* 0x000000ffff007224 */ /* 0x000fc600078e0002 */
[----:B--2---:R-:W-:Y:S02]  /*d7a0*/  IADD3 R8, P1, PT, R5, R8, RZ ;  /* 0x0000000805087210 */ /* 0x004fe40007f3e0ff */
[----:B------:R-:W-:-:S03]  /*d7b0*/  ISETP.GT.AND P0, PT, R0, 0x9, PT ;  /* 0x000000090000780c */ /* 0x000fc60003f04270 */
[----:B------:R-:W-:-:S10]  /*d7c0*/  IMAD.X R9, RZ, RZ, R9, P1 ;  /* 0x000000ffff097224 */ /* 0x000fd400008e0609 */
        /* <DEDUP_REMOVED lines=9> */
[----:B------:R-:W-:Y:S02]  /*d860*/  IMAD.U32 R3, R3, 0x10000, RZ ;  /* 0x0001000003037824 */ /* 0x000fe400078e00ff */
[----:B------:R-:W-:-:S04]  /*d870*/  IMAD.MOV.U32 R2, RZ, RZ, R27 ;  /* 0x000000ffff027224 */ /* 0x000fc800078e001b */
[----:B------:R-:W0:Y:S02]  /*d880*/  F2I.FTZ.TRUNC.NTZ R3, R3 ;  /* 0x0000000300037305 */ /* 0x000e24000021f100 */
[----:B0-----:R0:W-:Y:S01]  /*d890*/  STG.E.U8 desc[UR36][R8.64], R3 ;  /* 0x0000000308007986 */ /* 0x0011e2000c101124 */
[----:B------:R-:W-:Y:S05]  /*d8a0*/  BRA `(.L_x_7028) ;  /* 0x0000000c00d87947 */ /* 0x000fea0003800000 */
.L_x_7032:
[----:B------:R-:W-:-:S06]  /*d8b0*/  IMAD.U32 R3, R3, 0x10000, RZ ;  /* 0x0001000003037824 */ /* 0x000fcc00078e00ff */
[----:B------:R-:W0:Y:S02]  /*d8c0*/  F2I.S64.TRUNC R2, R3 ;  /* 0x0000000300027311 */ /* 0x000e24000020d900 */
[----:B0-----:R-:W-:Y:S02]  /*d8d0*/  IMAD.MOV.U32 R5, RZ, RZ, R2 ;  /* 0x000000ffff057224 */ /* 0x001fe400078e0002 */
[----:B------:R-:W-:-:S03]  /*d8e0*/  IMAD.MOV.U32 R2, RZ, RZ, R27 ;  /* 0x000000ffff027224 */ /* 0x000fc600078e001b */
[----:B------:R0:W-:Y:S01]  /*d8f0*/  STG.E.U8 desc[UR36][R8.64], R5 ;  /* 0x0000000508007986 */ /* 0x0001e2000c101124 */
[----:B------:R-:W-:Y:S05]  /*d900*/  BRA `(.L_x_7028) ;  /* 0x0000000c00c07947 */ /* 0x000fea0003800000 */
.L_x_7031:
        /* <DEDUP_REMOVED lines=11> */
.L_x_7035:
[----:B------:R-:W-:Y:S02]  /*d9c0*/  IMAD.U32 R3, R3, 0x10000, RZ ;  /* 0x0001000003037824 */ /* 0x000fe400078e00ff */
[----:B------:R-:W-:-:S04]  /*d9d0*/  IMAD.MOV.U32 R2, RZ, RZ, R27 ;  /* 0x000000ffff027224 */ /* 0x000fc800078e001b */
[----:B------:R-:W0:Y:S02]  /*d9e0*/  F2I.FTZ.TRUNC.NTZ R3, R3 ;  /* 0x0000000300037305 */ /* 0x000e24000021f100 */
[----:B0-----:R0:W-:Y:S01]  /*d9f0*/  STG.E desc[UR36][R8.64], R3 ;  /* 0x0000000308007986 */ /* 0x0011e2000c101924 */
[----:B------:R-:W-:Y:S05]  /*da00*/  BRA `(.L_x_7028) ;  /* 0x0000000c00807947 */ /* 0x000fea0003800000 */
.L_x_7034:
[----:B------:R-:W-:Y:S02]  /*da10*/  IMAD.U32 R3, R3, 0x10000, RZ ;  /* 0x0001000003037824 */ /* 0x000fe400078e00ff */
[----:B------:R-:W-:-:S04]  /*da20*/  IMAD.MOV.U32 R2, RZ, RZ, R27 ;  /* 0x000000ffff027224 */ /* 0x000fc800078e001b */
[----:B------:R-:W0:Y:S02]  /*da30*/  F2I.FTZ.TRUNC.NTZ R3, R3 ;  /* 0x0000000300037305 */ /* 0x000e24000021f100 */
[----:B0-----:R0:W-:Y:S01]  /*da40*/  STG.E.U16 desc[UR36][R8.64], R3 ;  /* 0x0000000308007986 */ /* 0x0011e2000c101524 */
[----:B------:R-:W-:Y:S05]  /*da50*/  BRA `(.L_x_7028) ;  /* 0x0000000c006c7947 */ /* 0x000fea0003800000 */
.L_x_7030:
[----:B------:R-:W-:-:S13]  /*da60*/  ISETP.GT.AND P0, PT, R0, 0x6, PT ;  /* 0x000000060000780c */ /* 0x000fda0003f04270 */
[----:B------:R-:W-:Y:S05]  /*da70*/  @P0 BRA `(.L_x_7036) ;  /* 0x0000000000340947 */ /* 0x000fea0003800000 */
[----:B------:R-:W-:-:S13]  /*da80*/  ISETP.NE.AND P0, PT, R0, 0x5, PT ;  /* 0x000000050000780c */ /* 0x000fda0003f05270 */
[----:B------:R-:W-:Y:S05]  /*da90*/  @!P0 BRA `(.L_x_7037) ;  /* 0x0000000000188947 */ /* 0x000fea0003800000 */
[----:B------:R-:W-:-:S13]  /*daa0*/  ISETP.NE.AND P0, PT, R0, 0x6, PT ;  /* 0x000000060000780c */ /* 0x000fda0003f05270 */
[----:B------:R-:W-:Y:S05]  /*dab0*/  @P0 BRA `(.L_x_7033) ;  /* 0x0000000800a40947 */ /* 0x000fea0003800000 */
[----:B------:R-:W-:Y:S02]  /*dac0*/  IMAD.U32 R3, R3, 0x10000, RZ ;  /* 0x0001000003037824 */ /* 0x000fe400078e00ff */
[----:B------:R-:W-:-:S03]  /*dad0*/  IMAD.MOV.U32 R2, RZ, RZ, R27 ;  /* 0x000000ffff027224 */ /* 0x000fc600078e001b */
[----:B------:R0:W-:Y:S01]  /*dae0*/  STG.E desc[UR36][R8.64], R3 ;  /* 0x0000000308007986 */ /* 0x0001e2000c101924 */
[----:B------:R-:W-:Y:S05]  /*daf0*/  BRA `(.L_x_7028) ;  /* 0x0000000c00447947 */ /* 0x000fea0003800000 */
.L_x_7037:
[----:B------:R-:W-:Y:S02]  /*db00*/  IMAD.U32 R0, R3, 0x10000, RZ ;  /* 0x0001000003007824 */ /* 0x000fe400078e00ff */
[----:B------:R-:W-:-:S03]  /*db10*/  IMAD.MOV.U32 R2, RZ, RZ, R27 ;  /* 0x000000ffff027224 */ /* 0x000fc600078e001b */
[----:B------:R-:W-:-:S05]  /*db20*/  F2FP.F16.F32.PACK_AB R0, RZ, R0 ;  /* 0x00000000ff00723e */ /* 0x000fca00000000ff */
[----:B------:R0:W-:Y:S01]  /*db30*/  STG.E.U16 desc[UR36][R8.64], R0 ;  /* 0x0000000008007986 */ /* 0x0001e2000c101524 */
[----:B------:R-:W-:Y:S05]  /*db40*/  BRA `(.L_x_7028) ;  /* 0x0000000c00307947 */ /* 0x000fea0003800000 */
.L_x_7036:
        /* <DEDUP_REMOVED lines=11> */
.L_x_7039:
[----:B------:R-:W-:Y:S02]  /*dc00*/  IMAD.U32 R3, R3, 0x10000, RZ ;  /* 0x0001000003037824 */ /* 0x000fe400078e00ff */
[----:B------:R-:W-:-:S03]  /*dc10*/  IMAD.MOV.U32 R2, RZ, RZ, R27 ;  /* 0x000000ffff027224 */ /* 0x000fc600078e001b */
[----:B------:R-:W-:-:S04]  /*dc20*/  F2FP.F16.F32.PACK_AB R3, RZ, R3 ;  /* 0x00000003ff03723e */ /* 0x000fc800000000ff */
[----:B------:R-:W-:-:S05]  /*dc30*/  PRMT R3, R3, 0x5410, RZ ;  /* 0x0000541003037816 */ /* 0x000fca00000000ff */
[----:B------:R0:W-:Y:S01]  /*dc40*/  STG.E desc[UR36][R8.64], R3 ;  /* 0x0000000308007986 */ /* 0x0001e2000c101924 */
[----:B------:R-:W-:Y:S05]  /*dc50*/  BRA `(.L_x_7028) ;  /* 0x0000000800ec7947 */ /* 0x000fea0003800000 */
.L_x_7038:
[----:B---3--:R-:W-:Y:S02]  /*dc60*/  IMAD.U32 R4, R3, 0x10000, RZ ;  /* 0x0001000003047824 */ /* 0x008fe400078e00ff */
[----:B------:R-:W-:Y:S02]  /*dc70*/  IMAD.MOV.U32 R2, RZ, RZ, R27 ;  /* 0x000000ffff027224 */ /* 0x000fe400078e001b */
[----:B------:R-:W-:-:S06]  /*dc80*/  FMUL.FTZ R4, R4, 1 ;  /* 0x3f80000004047820 */ /* 0x000fcc0000410000 */
[----:B------:R-:W0:Y:S02]  /*dc90*/  F2F.F64.F32 R4, R4 ;  /* 0x0000000400047310 */ /* 0x000e240000201800 */
[----:B0-----:R0:W-:Y:S01]  /*dca0*/  STG.E.64 desc[UR36][R8.64], R4 ;  /* 0x0000000408007986 */ /* 0x0011e2000c101b24 */
[----:B------:R-:W-:Y:S05]  /*dcb0*/  BRA `(.L_x_7028) ;  /* 0x0000000800d47947 */ /* 0x000fea0003800000 */
.L_x_7029:
        /* <DEDUP_REMOVED lines=10> */
[----:B------:R-:W-:-:S04]  /*dd60*/  FSETP.NEU.FTZ.AND P0, PT, R3, RZ, PT ;  /* 0x000000ff0300720b */ /* 0x000fc80003f1d000 */
[----:B------:R-:W-:-:S05]  /*dd70*/  SEL R3, RZ, 0x1, !P0 ;  /* 0x00000001ff037807 */ /* 0x000fca0004000000 */
[----:B------:R0:W-:Y:S01]  /*dd80*/  STG.E.U8 desc[UR36][R8.64], R3 ;  /* 0x0000000308007986 */ /* 0x0001e2000c101124 */
[----:B------:R-:W-:Y:S05]  /*dd90*/  BRA `(.L_x_7028) ;  /* 0x00000008009c7947 */ /* 0x000fea0003800000 */
.L_x_7042:
[----:B------:R-:W-:Y:S01]  /*dda0*/  IMAD.U32 R3, R3, 0x10000, RZ ;  /* 0x0001000003037824 */ /* 0x000fe200078e00ff */
[----:B------:R-:W-:Y:S01]  /*ddb0*/  CS2R R6, SRZ ;  /* 0x0000000000067805 */ /* 0x000fe2000001ff00 */
[----:B------:R-:W-:Y:S02]  /*ddc0*/  IMAD.MOV.U32 R2, RZ, RZ, R27 ;  /* 0x000000ffff027224 */ /* 0x000fe400078e001b */
[----:B------:R-:W-:-:S04]  /*ddd0*/  FMUL.FTZ R3, R3, 1 ;  /* 0x3f80000003037820 */ /* 0x000fc80000410000 */
[----:B---3--:R-:W0:Y:S02]  /*dde0*/  F2F.F64.F32 R4, R3 ;  /* 0x0000000300047310 */ /* 0x008e240000201800 */
[----:B0-----:R0:W-:Y:S01]  /*ddf0*/  STG.E.128 desc[UR36][R8.64], R4 ;  /* 0x0000000408007986 */ /* 0x0011e2000c101d24 */
[----:B------:R-:W-:Y:S05]  /*de00*/  BRA `(.L_x_7028) ;  /* 0x0000000800807947 */ /* 0x000fea0003800000 */
.L_x_7041:
[----:B------:R-:W-:-:S13]  /*de10*/  ISETP.NE.AND P0, PT, R0, 0xf, PT ;  /* 0x0000000f0000780c */ /* 0x000fda0003f05270 */
[----:B------:R-:W-:Y:S05]  /*de20*/  @!P0 BRA `(.L_x_7043) ;  /* 0x0000000000a88947 */ /* 0x000fea0003800000 */
[----:B------:R-:W-:-:S13]  /*de30*/  ISETP.NE.AND P0, PT, R0, 0x17, PT ;  /* 0x000000170000780c */ /* 0x000fda0003f05270 */
[----:B------:R-:W-:Y:S05]  /*de40*/  @!P0 BRA `(.L_x_7044) ;  /* 0x0000000000508947 */ /* 0x000fea0003800000 */
[----:B------:R-:W-:-:S13]  /*de50*/  ISETP.NE.AND P0, PT, R0, 0x18, PT ;  /* 0x000000180000780c */ /* 0x000fda0003f05270 */
[----:B------:R-:W-:Y:S05]  /*de60*/  @P0 BRA `(.L_x_7033) ;  /* 0x0000000400b80947 */ /* 0x000fea0003800000 */
[----:B------:R-:W-:Y:S01]  /*de70*/  IMAD.U32 R5, R3, 0x10000, RZ ;  /* 0x0001000003057824 */ /* 0x000fe200078e00ff */
[----:B------:R-:W-:Y:S01]  /*de80*/  BSSY.RECONVERGENT B0, `(.L_x_7045) ;  /* 0x000000c000007945 */ /* 0x000fe20003800200 */
[----:B------:R-:W-:-:S03]  /*de90*/  IMAD.MOV.U32 R0, RZ, RZ, 0x7f ;  /* 0x0000007fff007424 */ /* 0x000fc600078e00ff */
[----:B---3--:R-:W-:Y:S02]  /*dea0*/  LOP3.LUT R4, R5, 0x7fffffff, RZ, 0xc0, !PT ;  /* 0x7fffffff05047812 */ /* 0x008fe400078ec0ff */
        /* <DEDUP_REMOVED lines=9> */
.L_x_7046:
[----:B------:R-:W-:Y:S05]  /*df40*/  BSYNC.RECONVERGENT B0 ;  /* 0x0000000000007941 */ /* 0x000fea0003800200 */
.L_x_7045:
[----:B------:R-:W-:Y:S01]  /*df50*/  LOP3.LUT R3, R0, 0x80, R3, 0xf8, !PT ;  /* 0x0000008000037812 */ /* 0x000fe200078ef803 */
[----:B------:R-:W-:-:S04]  /*df60*/  IMAD.MOV.U32 R2, RZ, RZ, R27 ;  /* 0x000000ffff027224 */ /* 0x000fc800078e001b */
[----:B------:R0:W-:Y:S01]  /*df70*/  STG.E.U8 desc[UR36][R8.64], R3 ;  /* 0x0000000308007986 */ /* 0x0001e2000c101124 */
[----:B------:R-:W-:Y:S05]  /*df80*/  BRA `(.L_x_7028) ;  /* 0x0000000800207947 */ /* 0x000fea0003800000 */
.L_x_7044:
[----:B------:R-:W-:Y:S01]  /*df90*/  IMAD.U32 R5, R3, 0x10000, RZ ;  /* 0x0001000003057824 */ /* 0x000fe200078e00ff */
[----:B------:R-:W-:Y:S04]  /*dfa0*/  BSSY.RECONVERGENT B0, `(.L_x_7047) ;  /* 0x000000e000007945 */ /* 0x000fe80003800200 */
[----:B---3--:R-:W-:Y:S02]  /*dfb0*/  LOP3.LUT R4, R5, 0x7fffffff, RZ, 0xc0, !PT ;  /* 0x7fffffff05047812 */ /* 0x008fe400078ec0ff */
        /* <DEDUP_REMOVED lines=12> */
.L_x_7048:
[----:B------:R-:W-:Y:S05]  /*e080*/  BSYNC.RECONVERGENT B0 ;  /* 0x0000000000007941 */ /* 0x000fea0003800200 */
.L_x_7047:
[----:B------:R-:W-:Y:S01]  /*e090*/  LOP3.LUT R3, R0, 0x80, R3, 0xf8, !PT ;  /* 0x0000008000037812 */ /* 0x000fe200078ef803 */
[----:B------:R-:W-:-:S04]  /*e0a0*/  IMAD.MOV.U32 R2, RZ, RZ, R27 ;  /* 0x000000ffff027224 */ /* 0x000fc800078e001b */
[----:B------:R0:W-:Y:S01]  /*e0b0*/  STG.E.U8 desc[UR36][R8.64], R3 ;  /* 0x0000000308007986 */ /* 0x0001e2000c101124 */
[----:B------:R-:W-:Y:S05]  /*e0c0*/  BRA `(.L_x_7028) ;  /* 0x0000000400d07947 */ /* 0x000fea0003800000 */
.L_x_7043:
[----:B------:R0:W-:Y:S01]  /*e0d0*/  STG.E.U16 desc[UR36][R8.64], R3 ;  /* 0x0000000308007986 */ /* 0x0001e2000c101524 */
[----:B------:R-:W-:Y:S01]  /*e0e0*/  IMAD.MOV.U32 R2, RZ, RZ, R27 ;  /* 0x000000ffff027224 */ /* 0x000fe200078e001b */
[----:B------:R-:W-:Y:S06]  /*e0f0*/  BRA `(.L_x_7028) ;  /* 0x0000000400c47947 */ /* 0x000fec0003800000 */
.L_x_7040:
        /* <DEDUP_REMOVED lines=8> */
[----:B------:R-:W-:Y:S02]  /*e180*/  IMAD.U32 R3, R3, 0x10000, RZ ;  /* 0x0001000003037824 */ /* 0x000fe400078e00ff */
[----:B------:R-:W-:-:S04]  /*e190*/  IMAD.MOV.U32 R2, RZ, RZ, R27 ;  /* 0x000000ffff027224 */ /* 0x000fc800078e001b */
[----:B------:R-:W0:Y:S02]  /*e1a0*/  F2I.FTZ.U32.TRUNC.NTZ R3, R3 ;  /* 0x0000000300037305 */ /* 0x000e24000021f000 */
[----:B0-----:R0:W-:Y:S01]  /*e1b0*/  STG.E.U16 desc[UR36][R8.64], R3 ;  /* 0x0000000308007986 */ /* 0x0011e2000c101524 */
[----:B------:R-:W-:Y:S05]  /*e1c0*/  BRA `(.L_x_7028) ;  /* 0x0000000400907947 */ /* 0x000fea0003800000 */
.L_x_7051:
[----:B------:R-:W-:Y:S01]  /*e1d0*/  IMAD.U32 R3, R3, 0x10000, RZ ;  /* 0x0001000003037824 */ /* 0x000fe200078e00ff */
[----:B------:R-:W-:Y:S01]  /*e1e0*/  BSSY.RECONVERGENT B0, `(.L_x_7052) ;  /* 0x0000014000007945 */ /* 0x000fe20003800200 */
[----:B---3--:R-:W-:-:S03]  /*e1f0*/  IMAD.MOV.U32 R4, RZ, RZ, 0x80 ;  /* 0x00000080ff047424 */ /* 0x008fc600078e00ff */
        /* <DEDUP_REMOVED lines=10> */
.L_x_7054:
[----:B------:R-:W-:-:S04]  /*e2a0*/  SHF.R.U32.HI R0, RZ, 0x14, R3 ;  /* 0x00000014ff007819 */ /* 0x000fc80000011603 */
[----:B------:R-:W-:-:S04]  /*e2b0*/  LOP3.LUT R0, R0, 0x1, RZ, 0xc0, !PT ;  /* 0x0000000100007812 */ /* 0x000fc800078ec0ff */
[----:B------:R-:W-:-:S04]  /*e2c0*/  IADD3 R0, PT, PT, R3, 0x487ffff, R0 ;  /* 0x0487ffff03007810 */ /* 0x000fc80007ffe000 */
[----:B------:R-:W-:-:S04]  /*e2d0*/  SHF.R.U32.HI R0, RZ, 0x14, R0 ;  /* 0x00000014ff007819 */ /* 0x000fc80000011600 */
[----:B------:R-:W-:-:S07]  /*e2e0*/  LOP3.LUT R0, R0, 0xff, RZ, 0xc0, !PT ;  /* 0x000000ff00007812 */ /* 0x000fce00078ec0ff */
.L_x_7055:
[----:B------:R-:W-:-:S04]  /*e2f0*/  SHF.R.U32.HI R3, RZ, 0x18, R3 ;  /* 0x00000018ff037819 */ /* 0x000fc80000011603 */
[----:B------:R-:W-:-:S04]  /*e300*/  LOP3.LUT R0, R0, 0x80, R3, 0xf8, !PT ;  /* 0x0000008000007812 */ /* 0x000fc800078ef803 */
[----:B------:R-:W-:-:S07]  /*e310*/  PRMT R4, R0, 0x7610, R4 ;  /* 0x0000761000047816 */ /* 0x000fce0000000004 */
.L_x_7053:
[----:B------:R-:W-:Y:S05]  /*e320*/  BSYNC.RECONVERGENT B0 ;  /* 0x0000000000007941 */ /* 0x000fea0003800200 */
.L_x_7052:
[----:B------:R0:W-:Y:S01]  /*e330*/  STG.E.U8 desc[UR36][R8.64], R4 ;  /* 0x0000000408007986 */ /* 0x0001e2000c101124 */
[----:B------:R-:W-:Y:S01]  /*e340*/  IMAD.MOV.U32 R2, RZ, RZ, R27 ;  /* 0x000000ffff027224 */ /* 0x000fe200078e001b */
[----:B------:R-:W-:Y:S06]  /*e350*/  BRA `(.L_x_7028) ;  /* 0x00000004002c7947 */ /* 0x000fec0003800000 */
.L_x_7050:
        /* <DEDUP_REMOVED lines=13> */
.L_x_7058:
[----:B------:R-:W-:-:S04]  /*e430*/  SHF.R.U32.HI R0, RZ, 0x15, R3 ;  /* 0x00000015ff007819 */ /* 0x000fc80000011603 */
[----:B------:R-:W-:-:S04]  /*e440*/  LOP3.LUT R0, R0, 0x1, RZ, 0xc0, !PT ;  /* 0x0000000100007812 */ /* 0x000fc800078ec0ff */
[----:B------:R-:W-:-:S04]  /*e450*/  IADD3 R0, PT, PT, R3, 0x88fffff, R0 ;  /* 0x088fffff03007810 */ /* 0x000fc80007ffe000 */
[----:B------:R-:W-:-:S04]  /*e460*/  SHF.R.U32.HI R0, RZ, 0x15, R0 ;  /* 0x00000015ff007819 */ /* 0x000fc80000011600 */
[----:B------:R-:W-:-:S07]  /*e470*/  LOP3.LUT R0, R0, 0xff, RZ, 0xc0, !PT ;  /* 0x000000ff00007812 */ /* 0x000fce00078ec0ff */
.L_x_7059:
[----:B------:R-:W-:-:S04]  /*e480*/  SHF.R.U32.HI R3, RZ, 0x18, R3 ;  /* 0x00000018ff037819 */ /* 0x000fc80000011603 */
[----:B------:R-:W-:-:S04]  /*e490*/  LOP3.LUT R0, R0, 0x80, R3, 0xf8, !PT ;  /* 0x0000008000007812 */ /* 0x000fc800078ef803 */
[----:B------:R-:W-:-:S07]  /*e4a0*/  PRMT R4, R0, 0x7610, R4 ;  /* 0x0000761000047816 */ /* 0x000fce0000000004 */
.L_x_7057:
[----:B------:R-:W-:Y:S05]  /*e4b0*/  BSYNC.RECONVERGENT B0 ;  /* 0x0000000000007941 */ /* 0x000fea0003800200 */
.L_x_7056:
[----:B------:R0:W-:Y:S01]  /*e4c0*/  STG.E.U8 desc[UR36][R8.64], R4 ;  /* 0x0000000408007986 */ /* 0x0001e2000c101124 */
[----:B------:R-:W-:Y:S01]  /*e4d0*/  IMAD.MOV.U32 R2, RZ, RZ, R27 ;  /* 0x000000ffff027224 */ /* 0x000fe200078e001b */
[----:B------:R-:W-:Y:S06]  /*e4e0*/  BRA `(.L_x_7028) ;  /* 0x0000000000c87947 */ /* 0x000fec0003800000 */
.L_x_7049:
[----:B------:R-:W-:-:S13]  /*e4f0*/  ISETP.NE.AND P0, PT, R0, 0x1c, PT ;  /* 0x0000001c0000780c */ /* 0x000fda0003f05270 */
[----:B------:R-:W-:Y:S05]  /*e500*/  @!P0 BRA `(.L_x_7060) ;  /* 0x0000000000b08947 */ /* 0x000fea0003800000 */
[----:B------:R-:W-:-:S13]  /*e510*/  ISETP.NE.AND P0, PT, R0, 0x1d, PT ;  /* 0x0000001d0000780c */ /* 0x000fda0003f05270 */
[----:B------:R-:W-:Y:S05]  /*e520*/  @!P0 BRA `(.L_x_7061) ;  /* 0x0000000000948947 */ /* 0x000fea0003800000 */
[----:B------:R-:W-:-:S13]  /*e530*/  ISETP.NE.AND P0, PT, R0, 0x2c, PT ;  /* 0x0000002c0000780c */ /* 0x000fda0003f05270 */
[----:B------:R-:W-:Y:S05]  /*e540*/  @!P0 BRA `(.L_x_7062) ;  /* 0x0000000000488947 */ /* 0x000fea0003800000 */
.L_x_7033:
[----:B------:R-:W-:Y:S01]  /*e550*/  MOV R2, 0x0 ;  /* 0x0000000000027802 */ /* 0x000fe20000000f00 */
[----:B------:R-:W3:Y:S01]  /*e560*/  LDCU.64 UR6, c[0x4][0x310] ;  /* 0x01006200ff0677ac */ /* 0x000ee20008000a00 */
[----:B------:R-:W-:Y:S02]  /*e570*/  IMAD.MOV.U32 R8, RZ, RZ, 0x65 ;  /* 0x00000065ff087424 */ /* 0x000fe400078e00ff */
[----:B------:R-:W-:Y:S01]  /*e580*/  IMAD.MOV.U32 R12, RZ, RZ, 0x1 ;  /* 0x00000001ff0c7424 */ /* 0x000fe200078e00ff */
[----:B------:R-:W0:Y:S01]  /*e590*/  LDCU.64 UR8, c[0x4][0x318] ;  /* 0x01006300ff0877ac */ /* 0x000e220008000a00 */
[----:B------:R-:W1:Y:S01]  /*e5a0*/  LDC.64 R2, c[0x4][R2] ;  /* 0x0100000002027b82 */ /* 0x000e620000000a00 */
[----:B------:R-:W-:Y:S01]  /*e5b0*/  IMAD.MOV.U32 R13, RZ, RZ, RZ ;  /* 0x000000ffff0d7224 */ /* 0x000fe200078e00ff */
[----:B------:R-:W2:Y:S01]  /*e5c0*/  LDCU.64 UR4, c[0x4][0x60] ;  /* 0x01000c00ff0477ac */ /* 0x000ea20008000a00 */
[----:B---3--:R-:W-:Y:S02]  /*e5d0*/  IMAD.U32 R4, RZ, RZ, UR6 ;  /* 0x00000006ff047e24 */ /* 0x008fe4000f8e00ff */
[----:B------:R-:W-:-:S02]  /*e5e0*/  IMAD.U32 R5, RZ, RZ, UR7 ;  /* 0x00000007ff057e24 */ /* 0x000fc4000f8e00ff */
[----:B0-----:R-:W-:Y:S02]  /*e5f0*/  IMAD.U32 R6, RZ, RZ, UR8 ;  /* 0x00000008ff067e24 */ /* 0x001fe4000f8e00ff */
[----:B------:R-:W-:Y:S02]  /*e600*/  IMAD.U32 R7, RZ, RZ, UR9 ;  /* 0x00000009ff077e24 */ /* 0x000fe4000f8e00ff */
[----:B--2---:R-:W-:Y:S02]  /*e610*/  IMAD.U32 R10, RZ, RZ, UR4 ;  /* 0x00000004ff0a7e24 */ /* 0x004fe4000f8e00ff */
[----:B------:R-:W-:-:S07]  /*e620*/  IMAD.U32 R11, RZ, RZ, UR5 ;  /* 0x00000005ff0b7e24 */ /* 0x000fce000f8e00ff */
[----:B------:R-:W-:-:S07]  /*e630*/  LEPC R20, `(.L_x_7063) ;  /* 0x000000001014794e */ /* 0x000fce0000000000 */
[----:B-1--4-:R-:W-:Y:S05]  /*e640*/  CALL.ABS.NOINC R2 ;  /* 0x0000000002007343 */ /* 0x012fea0003c00000 */
.L_x_7063:
[----:B------:R-:W-:Y:S01]  /*e650*/  IMAD.MOV.U32 R2, RZ, RZ, R27 ;  /* 0x000000ffff027224 */ /* 0x000fe200078e001b */
[----:B------:R-:W-:Y:S06]  /*e660*/  BRA `(.L_x_7028) ;  /* 0x0000000000687947 */ /* 0x000fec0003800000 */
.L_x_7062:
[----:B------:R-:W-:-:S05]  /*e670*/  IMAD.U32 R3, R3, 0x10000, RZ ;  /* 0x0001000003037824 */ /* 0x000fca00078e00ff */
[----:B---3--:R-:W-:-:S04]  /*e680*/  SHF.R.U32.HI R4, RZ, 0x17, R3 ;  /* 0x00000017ff047819 */ /* 0x008fc80000011603 */
[----:B------:R-:W-:-:S04]  /*e690*/  LOP3.LUT R2, R4, 0xff, RZ, 0xc0, !PT ;  /* 0x000000ff04027812 */ /* 0x000fc800078ec0ff */
[----:B------:R-:W-:-:S13]  /*e6a0*/  ISETP.NE.AND P2, PT, R2, 0xff, PT ;  /* 0x000000ff0200780c */ /* 0x000fda0003f45270 */
[--C-:B------:R-:W-:Y:S02]  /*e6b0*/  @P2 SHF.R.U32.HI R0, RZ, 0x16, R3.reuse ;  /* 0x00000016ff002819 */ /* 0x100fe40000011603 */
[----:B------:R-:W-:Y:S01]  /*e6c0*/  @P2 LOP3.LUT P0, RZ, R2, 0x3fffff, R3, 0xf8, !PT ;  /* 0x003fffff02ff2812 */ /* 0x000fe2000780f803 */
[----:B------:R-:W-:Y:S01]  /*e6d0*/  IMAD.MOV.U32 R3, RZ, RZ, 0xff ;  /* 0x000000ffff037424 */ /* 0x000fe200078e00ff */
[----:B------:R-:W-:Y:S01]  /*e6e0*/  @P2 LOP3.LUT R0, R0, 0x1, RZ, 0xc0, !PT ;  /* 0x0000000100002812 */ /* 0x000fe200078ec0ff */
[----:B------:R-:W-:-:S03]  /*e6f0*/  IMAD.MOV.U32 R2, RZ, RZ, R27 ;  /* 0x000000ffff027224 */ /* 0x000fc600078e001b */
        /* <DEDUP_REMOVED lines=8> */
.L_x_7061:
[----:B---3--:R-:W-:Y:S02]  /*e780*/  IMAD.U32 R4, R3, 0x10000, RZ ;  /* 0x0001000003047824 */ /* 0x008fe400078e00ff */
[----:B------:R-:W-:-:S04]  /*e790*/  IMAD.MOV.U32 R2, RZ, RZ, R27 ;  /* 0x000000ffff027224 */ /* 0x000fc800078e001b */
[----:B------:R-:W0:Y:S02]  /*e7a0*/  F2I.U64.TRUNC R4, R4 ;  /* 0x0000000400047311 */ /* 0x000e24000020d800 */
[----:B0-----:R0:W-:Y:S01]  /*e7b0*/  STG.E.64 desc[UR36][R8.64], R4 ;  /* 0x0000000408007986 */ /* 0x0011e2000c101b24 */
[----:B------:R-:W-:Y:S05]  /*e7c0*/  BRA `(.L_x_7028) ;  /* 0x0000000000107947 */ /* 0x000fea0003800000 */
.L_x_7060:
[----:B------:R-:W-:Y:S02]  /*e7d0*/  IMAD.U32 R3, R3, 0x10000, RZ ;  /* 0x0001000003037824 */ /* 0x000fe400078e00ff */
[----:B------:R-:W-:-:S04]  /*e7e0*/  IMAD.MOV.U32 R2, RZ, RZ, R27 ;  /* 0x000000ffff027224 */ /* 0x000fc800078e001b */
[----:B------:R-:W0:Y:S02]  /*e7f0*/  F2I.FTZ.U32.TRUNC.NTZ R3, R3 ;  /* 0x0000000300037305 */ /* 0x000e24000021f000 */
[----:B0-----:R0:W-:Y:S02]  /*e800*/  STG.E desc[UR36][R8.64], R3 ;  /* 0x0000000308007986 */ /* 0x0011e4000c101924 */
.L_x_7028:
[----:B------:R-:W-:Y:S05]  /*e810*/  BSYNC.RECONVERGENT B6 ;  /* 0x0000000000067941 */ /* 0x000fea0003800200 */
.L_x_7027:
[----:B-----5:R-:W1:Y:S01]  /*e820*/  S2R R24, SR_CTAID.X ;  /* 0x0000000000187919 */ /* 0x020e620000002500 */
[----:B------:R-:W1:Y:S01]  /*e830*/  LDC R22, c[0x0][0x380] ;  /* 0x0000e000ff167b82 */ /* 0x000e620000000800 */
[----:B------:R-:W-:Y:S01]  /*e840*/  BSSY.RECONVERGENT B6, `(.L_x_7064) ;  /* 0x00001f3000067945 */ /* 0x000fe20003800200 */
[----:B-1----:R-:W-:-:S05]  /*e850*/  IMAD R22, R24, -0x200, R22 ;  /* 0xfffffe0018167824 */ /* 0x002fca00078e0216 */
[----:B------:R-:W-:-:S13]  /*e860*/  ISETP.GE.AND P0, PT, R2, R22, PT ;  /* 0x000000160200720c */ /* 0x000fda0003f06270 */
[----:B------:R-:W-:Y:S05]  /*e870*/  @P0 BRA `(.L_x_7065) ;  /* 0x0000001c00bc0947 */ /* 0x000fea0003800000 */
[----:B------:R-:W3:Y:S01]  /*e880*/  LDC.U8 R23, c[0x0][0x3bc] ;  /* 0x0000ef00ff177b82 */ /* 0x000ee20000000000 */
[----:B------:R-:W1:Y:S01]  /*e890*/  LDCU UR4, c[0x0][0x3c0] ;  /* 0x00007800ff0477ac */ /* 0x000e620008000800 */
[----:B0-----:R-:W-:-:S06]  /*e8a0*/  IMAD R0, R24, 0x200, R2 ;  /* 0x0000020018007824 */ /* 0x001fcc00078e0202 */
[----:B------:R-:W0:Y:S01]  /*e8b0*/  LDC.64 R8, c[0x0][0x388] ;  /* 0x0000e200ff087b82 */ /* 0x000e220000000a00 */
[----:B-1----:R-:W-:Y:S01]  /*e8c0*/  IMAD R3, R0, UR4, RZ ;  /* 0x0000000400037c24 */ /* 0x002fe2000f8e02ff */
[----:B---3--:R-:W-:-:S05]  /*e8d0*/  PRMT R4, R23, 0x9910, RZ ;  /* 0x0000991017047816 */ /* 0x008fca00000000ff */
[----:B------:R-:W-:Y:S01]  /*e8e0*/  IMAD.MOV.U32 R0, RZ, RZ, R4 ;  /* 0x000000ffff007224 */ /* 0x000fe200078e0004 */
[----:B0-----:R-:W-:-:S04]  /*e8f0*/  IADD3 R8, P0, PT, R3, R8, RZ ;  /* 0x0000000803087210 */ /* 0x001fc80007f1e0ff */
[----:B------:R-:W-:Y:S01]  /*e900*/  ISETP.GT.AND P1, PT, R0, 0x9, PT ;  /* 0x000000090000780c */ /* 0x000fe20003f24270 */
[----:B------:R-:W-:-:S12]  /*e910*/  IMAD.X R9, RZ, RZ, R9, P0 ;  /* 0x000000ffff097224 */ /* 0x000fd800000e0609 */
        /* <DEDUP_REMOVED lines=9> */
[----:B--2---:R-:W-:-:S04]  /*e9b0*/  IMAD.U32 R18, R18, 0x10000, RZ ;  /* 0x0001000012127824 */ /* 0x004fc800078e00ff */
[----:B------:R-:W0:Y:S02]  /*e9c0*/  F2I.FTZ.TRUNC.NTZ R3, R18 ;  /* 0x0000001200037305 */ /* 0x000e24000021f100 */
[----:B0-----:R0:W-:Y:S01]  /*e9d0*/  STG.E.U8 desc[UR36][R8.64], R3 ;  /* 0x0000000308007986 */ /* 0x0011e2000c101124 */
[----:B------:R-:W-:Y:S05]  /*e9e0*/  BRA `(.L_x_7071) ;  /* 0x0000000c007c7947 */ /* 0x000fea0003800000 */
.L_x_7069:
[----:B--2---:R-:W-:-:S06]  /*e9f0*/  IMAD.U32 R5, R18, 0x10000, RZ ;  /* 0x0001000012057824 */ /* 0x004fcc00078e00ff */
[----:B------:R-:W0:Y:S02]  /*ea00*/  F2I.S64.TRUNC R4, R5 ;  /* 0x0000000500047311 */ /* 0x000e24000020d900 */
[----:B0-----:R0:W-:Y:S01]  /*ea10*/  STG.E.U8 desc[UR36][R8.64], R4 ;  /* 0x0000000408007986 */ /* 0x0011e2000c101124 */
[----:B------:R-:W-:Y:S05]  /*ea20*/  BRA `(.L_x_7071) ;  /* 0x0000000c006c7947 */ /* 0x000fea0003800000 */
.L_x_7068:
[----:B------:R-:W-:-:S13]  /*ea30*/  ISETP.NE.AND P0, PT, R0, 0x2, PT ;  /* 0x000000020000780c */ /* 0x000fda0003f05270 */
[----:B------:R-:W-:Y:S05]  /*ea40*/  @!P0 BRA `(.L_x_7072) ;  /* 0x0000000000308947 */ /* 0x000fea0003800000 */
[----:B------:R-:W-:-:S13]  /*ea50*/  ISETP.NE.AND P0, PT, R0, 0x3, PT ;  /* 0x000000030000780c */ /* 0x000fda0003f05270 */
[----:B------:R-:W-:Y:S05]  /*ea60*/  @!P0 BRA `(.L_x_7073) ;  /* 0x0000000000188947 */ /* 0x000fea0003800000 */
[----:B------:R-:W-:-:S13]  /*ea70*/  ISETP.NE.AND P0, PT, R0, 0x4, PT ;  /* 0x000000040000780c */ /* 0x000fda0003f05270 */
[----:B------:R-:W-:Y:S05]  /*ea80*/  @P0 BRA `(.L_x_7070) ;  /* 0x0000000800780947 */ /* 0x000fea0003800000 */
[----:B--2---:R-:W-:-:S06]  /*ea90*/  IMAD.U32 R4, R18, 0x10000, RZ ;  /* 0x0001000012047824 */ /* 0x004fcc00078e00ff */
[----:B------:R-:W0:Y:S02]  /*eaa0*/  F2I.S64.TRUNC R4, R4 ;  /* 0x0000000400047311 */ /* 0x000e24000020d900 */
[----:B0-----:R0:W-:Y:S01]  /*eab0*/  STG.E.64 desc[UR36][R8.64], R4 ;  /* 0x0000000408007986 */ /* 0x0011e2000c101b24 */
[----:B------:R-:W-:Y:S05]  /*eac0*/  BRA `(.L_x_7071) ;  /* 0x0000000c00447947 */ /* 0x000fea0003800000 */
.L_x_7073:
[----:B--2---:R-:W-:-:S04]  /*ead0*/  IMAD.U32 R18, R18, 0x10000, RZ ;  /* 0x0001000012127824 */ /* 0x004fc800078e00ff */
[----:B------:R-:W0:Y:S02]  /*eae0*/  F2I.FTZ.TRUNC.NTZ R3, R18 ;  /* 0x0000001200037305 */ /* 0x000e24000021f100 */
[----:B0-----:R0:W-:Y:S01]  /*eaf0*/  STG.E desc[UR36][R8.64], R3 ;  /* 0x0000000308007986 */ /* 0x0011e2000c101924 */
[----:B------:R-:W-:Y:S05]  /*eb00*/  BRA `(.L_x_7071) ;  /* 0x0000000c00347947 */ /* 0x000fea0003800000 */
.L_x_7072:
[----:B--2---:R-:W-:-:S04]  /*eb10*/  IMAD.U32 R18, R18, 0x10000, RZ ;  /* 0x0001000012127824 */ /* 0x004fc800078e00ff */
[----:B------:R-:W0:Y:S02]  /*eb20*/  F2I.FTZ.TRUNC.NTZ R3, R18 ;  /* 0x0000001200037305 */ /* 0x000e24000021f100 */
[----:B0-----:R0:W-:Y:S01]  /*eb30*/  STG.E.U16 desc[UR36][R8.64], R3 ;  /* 0x0000000308007986 */ /* 0x0011e2000c101524 */
[----:B------:R-:W-:Y:S05]  /*eb40*/  BRA `(.L_x_7071) ;  /* 0x0000000c00247947 */ /* 0x000fea0003800000 */
.L_x_7067:
[----:B------:R-:W-:-:S13]  /*eb50*/  ISETP.GT.AND P0, PT, R0, 0x6, PT ;  /* 0x000000060000780c */ /* 0x000fda0003f04270 */
[----:B------:R-:W-:Y:S05]  /*eb60*/  @P0 BRA `(.L_x_7074) ;  /* 0x00000000002c0947 */ /* 0x000fea0003800000 */
[----:B------:R-:W-:-:S13]  /*eb70*/  ISETP.NE.AND P0, PT, R0, 0x5, PT ;  /* 0x000000050000780c */ /* 0x000fda0003f05270 */
[----:B------:R-:W-:Y:S05]  /*eb80*/  @!P0 BRA `(.L_x_7075) ;  /* 0x0000000000148947 */ /* 0x000fea0003800000 */
[----:B------:R-:W-:-:S13]  /*eb90*/  ISETP.NE.AND P0, PT, R0, 0x6, PT ;  /* 0x000000060000780c */ /* 0x000fda0003f05270 */
[----:B------:R-:W-:Y:S05]  /*eba0*/  @P0 BRA `(.L_x_7070) ;  /* 0x0000000800300947 */ /* 0x000fea0003800000 */
[----:B--2---:R-:W-:-:S05]  /*ebb0*/  IMAD.U32 R3, R18, 0x10000, RZ ;  /* 0x0001000012037824 */ /* 0x004fca00078e00ff */
[----:B------:R0:W-:Y:S01]  /*ebc0*/  STG.E desc[UR36][R8.64], R3 ;  /* 0x0000000308007986 */ /* 0x0001e2000c101924 */
[----:B------:R-:W-:Y:S05]  /*ebd0*/  BRA `(.L_x_7071) ;  /* 0x0000000c00007947 */ /* 0x000fea0003800000 */
.L_x_7075:
[----:B--2---:R-:W-:-:S05]  /*ebe0*/  IMAD.U32 R0, R18, 0x10000, RZ ;  /* 0x0001000012007824 */ /* 0x004fca00078e00ff */
[----:B------:R-:W-:-:S05]  /*ebf0*/  F2FP.F16.F32.PACK_AB R0, RZ, R0 ;  /* 0x00000000ff00723e */ /* 0x000fca00000000ff */
[----:B------:R0:W-:Y:S01]  /*ec00*/  STG.E.U16 desc[UR36][R8.64], R0 ;  /* 0x0000000008007986 */ /* 0x0001e2000c101524 */
[----:B------:R-:W-:Y:S05]  /*ec10*/  BRA `(.L_x_7071) ;  /* 0x0000000800f07947 */ /* 0x000fea0003800000 */
.L_x_7074:
[----:B------:R-:W-:-:S13]  /*ec20*/  ISETP.NE.AND P0, PT, R0, 0x7, PT ;  /* 0x000000070000780c */ /* 0x000fda0003f05270 */
[----:B------:R-:W-:Y:S05]  /*ec30*/  @!P0 BRA `(.L_x_7076) ;  /* 0x0000000000348947 */ /* 0x000fea0003800000 */
[----:B------:R-:W-:-:S13]  /*ec40*/  ISETP.NE.AND P0, PT, R0, 0x8, PT ;  /* 0x000000080000780c */ /* 0x000fda0003f05270 */
[----:B------:R-:W-:Y:S05]  /*ec50*/  @!P0 BRA `(.L_x_7077) ;  /* 0x0000000000188947 */ /* 0x000fea0003800000 */
[----:B------:R-:W-:-:S13]  /*ec60*/  ISETP.NE.AND P0, PT, R0, 0x9, PT ;  /* 0x000000090000780c */ /* 0x000fda0003f05270 */
[----:B------:R-:W-:Y:S05]  /*ec70*/  @P0 BRA `(.L_x_7070) ;  /* 0x0000000400fc0947 */ /* 0x000fea0003800000 */
[----:B--2---:R-:W-:Y:S02]  /*ec80*/  IMAD.U32 R18, R18, 0x10000, RZ ;  /* 0x0001000012127824 */ /* 0x004fe400078e00ff */
[----:B------:R-:W-:-:S05]  /*ec90*/  IMAD.MOV.U32 R19, RZ, RZ, RZ ;  /* 0x000000ffff137224 */ /* 0x000fca00078e00ff */
[----:B------:R0:W-:Y:S01]  /*eca0*/  STG.E.64 desc[UR36][R8.64], R18 ;  /* 0x0000001208007986 */ /* 0x0001e2000c101b24 */
[----:B------:R-:W-:Y:S05]  /*ecb0*/  BRA `(.L_x_7071) ;  /* 0x0000000800c87947 */ /* 0x000fea0003800000 */
.L_x_7077:
[----:B--2---:R-:W-:-:S05]  /*ecc0*/  IMAD.U32 R18, R18, 0x10000, RZ ;  /* 0x0001000012127824 */ /* 0x004fca00078e00ff */
[----:B------:R-:W-:-:S04]  /*ecd0*/  F2FP.F16.F32.PACK_AB R3, RZ, R18 ;  /* 0x00000012ff03723e */ /* 0x000fc800000000ff */
[----:B------:R-:W-:-:S05]  /*ece0*/  PRMT R3, R3, 0x5410, RZ ;  /* 0x0000541003037816 */ /* 0x000fca00000000ff */
[----:B------:R0:W-:Y:S01]  /*ecf0*/  STG.E desc[UR36][R8.64], R3 ;  /* 0x0000000308007986 */ /* 0x0001e2000c101924 */
[----:B------:R-:W-:Y:S05]  /*ed00*/  BRA `(.L_x_7071) ;  /* 0x0000000800b47947 */ /* 0x000fea0003800000 */
.L_x_7076:
[----:B--2---:R-:W-:-:S04]  /*ed10*/  IMAD.U32 R4, R18, 0x10000, RZ ;  /* 0x0001000012047824 */ /* 0x004fc800078e00ff */
[----:B------:R-:W-:-:S06]  /*ed20*/  FMUL.FTZ R4, R4, 1 ;  /* 0x3f80000004047820 */ /* 0x000fcc0000410000 */
[----:B------:R-:W0:Y:S02]  /*ed30*/  F2F.F64.F32 R4, R4 ;  /* 0x0000000400047310 */ /* 0x000e240000201800 */
[----:B0-----:R0:W-:Y:S01]  /*ed40*/  STG.E.64 desc[UR36][R8.64], R4 ;  /* 0x0000000408007986 */ /* 0x0011e2000c101b24 */
[----:B------:R-:W-:Y:S05]  /*ed50*/  BRA `(.L_x_7071) ;  /* 0x0000000800a07947 */ /* 0x000fea0003800000 */
.L_x_7066:
        /* <DEDUP_REMOVED lines=10> */
[----:B--2---:R-:W-:-:S06]  /*ee00*/  IMAD.U32 R3, R18, 0x10000, RZ ;  /* 0x0001000012037824 */ /* 0x004fcc00078e00ff */
[----:B------:R-:W0:Y:S02]  /*ee10*/  F2I.FTZ.U32.TRUNC.NTZ R3, R3 ;  /* 0x0000000300037305 */ /* 0x000e24000021f000 */
[----:B0-----:R0:W-:Y:S01]  /*ee20*/  STG.E.U16 desc[UR36][R8.64], R3 ;  /* 0x0000000308007986 */ /* 0x0011e2000c101524 */
[----:B------:R-:W-:Y:S05]  /*ee30*/  BRA `(.L_x_7071) ;  /* 0x0000000800687947 */ /* 0x000fea0003800000 */
.L_x_7081:
[----:B--2---:R-:W-:Y:S01]  /*ee40*/  IMAD.U32 R5, R18, 0x10000, RZ ;  /* 0x0001000012057824 */ /* 0x004fe200078e00ff */
        /* <DEDUP_REMOVED lines=16> */
.L_x_7084:
[----:B------:R-:W-:-:S04]  /*ef50*/  SHF.R.U32.HI R3, RZ, 0x18, R5 ;  /* 0x00000018ff037819 */ /* 0x000fc80000011605 */
[----:B------:R-:W-:-:S04]  /*ef60*/  LOP3.LUT R0, R0, 0x80, R3, 0xf8, !PT ;  /* 0x0000008000007812 */ /* 0x000fc800078ef803 */
[----:B------:R-:W-:-:S07]  /*ef70*/  PRMT R4, R0, 0x7610, R4 ;  /* 0x0000761000047816 */ /* 0x000fce0000000004 */
.L_x_7083:
[----:B------:R-:W-:Y:S05]  /*ef80*/  BSYNC.RECONVERGENT B0 ;  /* 0x0000000000007941 */ /* 0x000fea0003800200 */
.L_x_7082:
[----:B------:R0:W-:Y:S01]  /*ef90*/  STG.E.U8 desc[UR36][R8.64], R4 ;  /* 0x0000000408007986 */ /* 0x0001e2000c101124 */
[----:B------:R-:W-:Y:S05]  /*efa0*/  BRA `(.L_x_7071) ;  /* 0x00000008000c7947 */ /* 0x000fea0003800000 */
.L_x_7080:
        /* <DEDUP_REMOVED lines=17> */
.L_x_7087:
[----:B------:R-:W-:-:S04]  /*f0c0*/  SHF.R.U32.HI R3, RZ, 0x18, R5 ;  /* 0x00000018ff037819 */ /* 0x000fc80000011605 */
[----:B------:R-:W-:-:S04]  /*f0d0*/  LOP3.LUT R0, R0, 0x80, R3, 0xf8, !PT ;  /* 0x0000008000007812 */ /* 0x000fc800078ef803 */
[----:B------:R-:W-:-:S07]  /*f0e0*/  PRMT R4, R0, 0x7610, R4 ;  /* 0x0000761000047816 */ /* 0x000fce0000000004 */
.L_x_7086:
[----:B------:R-:W-:Y:S05]  /*f0f0*/  BSYNC.RECONVERGENT B0 ;  /* 0x0000000000007941 */ /* 0x000fea0003800200 */
.L_x_7085:
[----:B------:R0:W-:Y:S01]  /*f100*/  STG.E.U8 desc[UR36][R8.64], R4 ;  /* 0x0000000408007986 */ /* 0x0001e2000c101124 */
[----:B------:R-:W-:Y:S05]  /*f110*/  BRA `(.L_x_7071) ;  /* 0x0000000400b07947 */ /* 0x000fea0003800000 */
.L_x_7079:
[----:B------:R-:W-:-:S13]  /*f120*/  ISETP.NE.AND P0, PT, R0, 0x1c, PT ;  /* 0x0000001c0000780c */ /* 0x000fda0003f05270 */
[----:B------:R-:W-:Y:S05]  /*f130*/  @!P0 BRA `(.L_x_7088) ;  /* 0x0000000000608947 */ /* 0x000fea0003800000 */
[----:B------:R-:W-:-:S13]  /*f140*/  ISETP.NE.AND P0, PT, R0, 0x1d, PT ;  /* 0x0000001d0000780c */ /* 0x000fda0003f05270 */
[----:B------:R-:W-:Y:S05]  /*f150*/  @!P0 BRA `(.L_x_7089) ;  /* 0x0000000000488947 */ /* 0x000fea0003800000 */
[----:B------:R-:W-:-:S13]  /*f160*/  ISETP.NE.AND P0, PT, R0, 0x2c, PT ;  /* 0x0000002c0000780c */ /* 0x000fda0003f05270 */
[----:B------:R-:W-:Y:S05]  /*f170*/  @P0 BRA `(.L_x_7070) ;  /* 0x0000000000bc0947 */ /* 0x000fea0003800000 */
[----:B--2---:R-:W-:-:S05]  /*f180*/  IMAD.U32 R18, R18, 0x10000, RZ ;  /* 0x0001000012127824 */ /* 0x004fca00078e00ff */
        /* <DEDUP_REMOVED lines=15> */
.L_x_7089:
[----:B--2---:R-:W-:-:S06]  /*f280*/  IMAD.U32 R4, R18, 0x10000, RZ ;  /* 0x0001000012047824 */ /* 0x004fcc00078e00ff */
[----:B------:R-:W0:Y:S02]  /*f290*/  F2I.U64.TRUNC R4, R4 ;  /* 0x0000000400047311 */ /* 0x000e24000020d800 */
[----:B0-----:R0:W-:Y:S01]  /*f2a0*/  STG.E.64 desc[UR36][R8.64], R4 ;  /* 0x0000000408007986 */ /* 0x0011e2000c101b24 */
[----:B------:R-:W-:Y:S05]  /*f2b0*/  BRA `(.L_x_7071) ;  /* 0x0000000400487947 */ /* 0x000fea0003800000 */
.L_x_7088:
[----:B--2---:R-:W-:-:S04]  /*f2c0*/  IMAD.U32 R18, R18, 0x10000, RZ ;  /* 0x0001000012127824 */ /* 0x004fc800078e00ff */
[----:B------:R-:W0:Y:S02]  /*f2d0*/  F2I.FTZ.U32.TRUNC.NTZ R3, R18 ;  /* 0x0000001200037305 */ /* 0x000e24000021f000 */
[----:B0-----:R0:W-:Y:S01]  /*f2e0*/  STG.E desc[UR36][R8.64], R3 ;  /* 0x0000000308007986 */ /* 0x0011e2000c101924 */
[----:B------:R-:W-:Y:S05]  /*f2f0*/  BRA `(.L_x_7071) ;  /* 0x0000000400387947 */ /* 0x000fea0003800000 */
.L_x_7078:
[----:B------:R-:W-:-:S13]  /*f300*/  ISETP.GT.AND P0, PT, R0, 0xe, PT ;  /* 0x0000000e0000780c */ /* 0x000fda0003f04270 */
[----:B------:R-:W-:Y:S05]  /*f310*/  @P0 BRA `(.L_x_7090) ;  /* 0x00000000003c0947 */ /* 0x000fea0003800000 */
[----:B------:R-:W-:-:S13]  /*f320*/  ISETP.NE.AND P0, PT, R0, 0xa, PT ;  /* 0x0000000a0000780c */ /* 0x000fda0003f05270 */
[----:B------:R-:W-:Y:S05]  /*f330*/  @!P0 BRA `(.L_x_7091) ;  /* 0x00000000001c8947 */ /* 0x000fea0003800000 */
[----:B------:R-:W-:-:S13]  /*f340*/  ISETP.NE.AND P0, PT, R0, 0xb, PT ;  /* 0x0000000b0000780c */ /* 0x000fda0003f05270 */
[----:B------:R-:W-:Y:S05]  /*f350*/  @P0 BRA `(.L_x_7070) ;  /* 0x0000000000440947 */ /* 0x000fea0003800000 */
[----:B--2---:R-:W-:-:S05]  /*f360*/  IMAD.U32 R18, R18, 0x10000, RZ ;  /* 0x0001000012127824 */ /* 0x004fca00078e00ff */
[----:B------:R-:W-:-:S04]  /*f370*/  FSETP.NEU.FTZ.AND P0, PT, R18, RZ, PT ;  /* 0x000000ff1200720b */ /* 0x000fc80003f1d000 */
[----:B------:R-:W-:-:S05]  /*f380*/  SEL R3, RZ, 0x1, !P0 ;  /* 0x00000001ff037807 */ /* 0x000fca0004000000 */
[----:B------:R0:W-:Y:S01]  /*f390*/  STG.E.U8 desc[UR36][R8.64], R3 ;  /* 0x0000000308007986 */ /* 0x0001e2000c101124 */
[----:B------:R-:W-:Y:S05]  /*f3a0*/  BRA `(.L_x_7071) ;  /* 0x00000004000c7947 */ /* 0x000fea0003800000 */
.L_x_7091:
[----:B--2---:R-:W-:Y:S01]  /*f3b0*/  IMAD.U32 R18, R18, 0x10000, RZ ;  /* 0x0001000012127824 */ /* 0x004fe200078e00ff */
[----:B------:R-:W-:-:S03]  /*f3c0*/  CS2R R6, SRZ ;  /* 0x0000000000067805 */ /* 0x000fc6000001ff00 */
[----:B------:R-:W-:-:S06]  /*f3d0*/  FMUL.FTZ R4, R18, 1 ;  /* 0x3f80000012047820 */ /* 0x000fcc0000410000 */
[----:B------:R-:W0:Y:S02]  /*f3e0*/  F2F.F64.F32 R4, R4 ;  /* 0x0000000400047310 */ /* 0x000e240000201800 */
[----:B0-----:R3:W-:Y:S01]  /*f3f0*/  STG.E.128 desc[UR36][R8.64], R4 ;  /* 0x0000000408007986 */ /* 0x0017e2000c101d24 */
[----:B------:R-:W-:Y:S05]  /*f400*/  BRA `(.L_x_7071) ;  /* 0x0000000000f47947 */ /* 0x000fea0003800000 */
.L_x_7090:
[----:B------:R-:W-:-:S13]  /*f410*/  ISETP.NE.AND P0, PT, R0, 0xf, PT ;  /* 0x0000000f0000780c */ /* 0x000fda0003f05270 */
[----:B------:R-:W-:Y:S05]  /*f420*/  @!P0 BRA `(.L_x_7092) ;  /* 0x0000000000e88947 */ /* 0x000fea0003800000 */
[----:B------:R-:W-:-:S13]  /*f430*/  ISETP.NE.AND P0, PT, R0, 0x17, PT ;  /* 0x000000170000780c */ /* 0x000fda0003f05270 */
[----:B------:R-:W-:Y:S05]  /*f440*/  @!P0 BRA `(.L_x_7093) ;  /* 0x0000000000908947 */ /* 0x000fea0003800000 */
[----:B------:R-:W-:-:S13]  /*f450*/  ISETP.NE.AND P0, PT, R0, 0x18, PT ;  /* 0x000000180000780c */ /* 0x000fda0003f05270 */
[----:B------:R-:W-:Y:S05]  /*f460*/  @!P0 BRA `(.L_x_7094) ;  /* 0x0000000000448947 */ /* 0x000fea0003800000 */
.L_x_7070:
        /* <DEDUP_REMOVED lines=16> */
.L_x_7095:
[----:B------:R-:W-:Y:S05]  /*f570*/  BRA `(.L_x_7071) ;  /* 0x0000000000987947 */ /* 0x000fea0003800000 */
.L_x_7094:
[----:B--2---:R-:W-:Y:S01]  /*f580*/  IMAD.U32 R5, R18, 0x10000, RZ ;  /* 0x0001000012057824 */ /* 0x004fe200078e00ff */
        /* <DEDUP_REMOVED lines=12> */
.L_x_7097:
[----:B------:R-:W-:Y:S05]  /*f650*/  BSYNC.RECONVERGENT B0 ;  /* 0x0000000000007941 */ /* 0x000fea0003800200 */
.L_x_7096:
[----:B------:R-:W-:-:S05]  /*f660*/  LOP3.LUT R3, R0, 0x80, R3, 0xf8, !PT ;  /* 0x0000008000037812 */ /* 0x000fca00078ef803 */
[----:B------:R1:W-:Y:S01]  /*f670*/  STG.E.U8 desc[UR36][R8.64], R3 ;  /* 0x0000000308007986 */ /* 0x0003e2000c101124 */
[----:B------:R-:W-:Y:S05]  /*f680*/  BRA `(.L_x_7071) ;  /* 0x0000000000547947 */ /* 0x000fea0003800000 */
.L_x_7093:
[----:B--2---:R-:W-:Y:S01]  /*f690*/  IMAD.U32 R3, R18, 0x10000, RZ ;  /* 0x0001000012037824 */ /* 0x004fe200078e00ff */
        /* <DEDUP_REMOVED lines=11> */
.L_x_7099:
[----:B------:R-:W-:Y:S01]  /*f750*/  IMAD.MOV.U32 R0, RZ, RZ, 0x7f ;  /* 0x0000007fff007424 */ /* 0x000fe200078e00ff */
[----:B------:R-:W-:-:S04]  /*f760*/  ISETP.GT.U32.AND P0, PT, R4, 0x7f800000, PT ;  /* 0x7f8000000400780c */ /* 0x000fc80003f04070 */
[----:B------:R-:W-:-:S09]  /*f770*/  SEL R0, R0, 0x7c, P0 ;  /* 0x0000007c00007807 */ /* 0x000fd20000000000 */
.L_x_7100:
[----:B------:R-:W-:Y:S05]  /*f780*/  BSYNC.RECONVERGENT B0 ;  /* 0x0000000000007941 */ /* 0x000fea0003800200 */
.L_x_7098:
[----:B------:R-:W-:-:S04]  /*f790*/  SHF.R.U32.HI R3, RZ, 0x18, R3 ;  /* 0x00000018ff037819 */ /* 0x000fc80000011603 */
[----:B------:R-:W-:-:S05]  /*f7a0*/  LOP3.LUT R3, R0, 0x80, R3, 0xf8, !PT ;  /* 0x0000008000037812 */ /* 0x000fca00078ef803 */
[----:B------:R0:W-:Y:S01]  /*f7b0*/  STG.E.U8 desc[UR36][R8.64], R3 ;  /* 0x0000000308007986 */ /* 0x0001e2000c101124 */
[----:B------:R-:W-:Y:S05]  /*f7c0*/  BRA `(.L_x_7071) ;  /* 0x0000000000047947 */ /* 0x000fea0003800000 */
.L_x_7092:
[----:B--2---:R2:W-:Y:S02]  /*f7d0*/  STG.E.U16 desc[UR36][R8.64], R18 ;  /* 0x0000001208007986 */ /* 0x0045e4000c101524 */
.L_x_7071:
[----:B------:R-:W-:-:S05]  /*f7e0*/  VIADD R2, R2, 0x80 ;  /* 0x0000008002027836 */ /* 0x000fca0000000000 */
[----:B------:R-:W-:-:S13]  /*f7f0*/  ISETP.GE.AND P0, PT, R2, R22, PT ;  /* 0x000000160200720c */ /* 0x000fda0003f06270 */
        /* <DEDUP_REMOVED lines=19> */
[----:B----4-:R-:W-:-:S04]  /*f930*/  IMAD.U32 R16, R16, 0x10000, RZ ;  /* 0x0001000010107824 */ /* 0x010fc800078e00ff */
[----:B------:R-:W0:Y:S02]  /*f940*/  F2I.FTZ.TRUNC.NTZ R3, R16 ;  /* 0x0000001000037305 */ /* 0x000e24000021f100 */
[----:B0-----:R0:W-:Y:S01]  /*f950*/  STG.E.U8 desc[UR36][R8.64], R3 ;  /* 0x0000000308007986 */ /* 0x0011e2000c101124 */
[----:B------:R-:W-:Y:S05]  /*f960*/  BRA `(.L_x_7106) ;  /* 0x0000000c007c7947 */ /* 0x000fea0003800000 */
.L_x_7104:
[----:B----4-:R-:W-:-:S06]  /*f970*/  IMAD.U32 R5, R16, 0x10000, RZ ;  /* 0x0001000010057824 */ /* 0x010fcc00078e00ff */
[----:B------:R-:W0:Y:S02]  /*f980*/  F2I.S64.TRUNC R4, R5 ;  /* 0x0000000500047311 */ /* 0x000e24000020d900 */
[----:B0-----:R0:W-:Y:S01]  /*f990*/  STG.E.U8 desc[UR36][R8.64], R4 ;  /* 0x0000000408007986 */ /* 0x0011e2000c101124 */
[----:B------:R-:W-:Y:S05]  /*f9a0*/  BRA `(.L_x_7106) ;  /* 0x0000000c006c7947 */ /* 0x000fea0003800000 */
.L_x_7103:
        /* <DEDUP_REMOVED lines=10> */
.L_x_7108:
[----:B----4-:R-:W-:-:S04]  /*fa50*/  IMAD.U32 R16, R16, 0x10000, RZ ;  /* 0x0001000010107824 */ /* 0x010fc800078e00ff */
[----:B------:R-:W0:Y:S02]  /*fa60*/  F2I.FTZ.TRUNC.NTZ R3, R16 ;  /* 0x0000001000037305 */ /* 0x000e24000021f100 */
[----:B0-----:R0:W-:Y:S01]  /*fa70*/  STG.E desc[UR36][R8.64], R3 ;  /* 0x0000000308007986 */ /* 0x0011e2000c101924 */
[----:B------:R-:W-:Y:S05]  /*fa80*/  BRA `(.L_x_7106) ;  /* 0x0000000c00347947 */ /* 0x000fea0003800000 */
.L_x_7107:
[----:B----4-:R-:W-:-:S04]  /*fa90*/  IMAD.U32 R16, R16, 0x10000, RZ ;  /* 0x0001000010107824 */ /* 0x010fc800078e00ff */
[----:B------:R-:W0:Y:S02]  /*faa0*/  F2I.FTZ.TRUNC.NTZ R3, R16 ;  /* 0x0000001000037305 */ /* 0x000e24000021f100 */
[----:B0-----:R0:W-:Y:S01]  /*fab0*/  STG.E.U16 desc[UR36][R8.64], R3 ;  /* 0x0000000308007986 */ /* 0x0011e2000c101524 */
[----:B------:R-:W-:Y:S05]  /*fac0*/  BRA `(.L_x_7106) ;  /* 0x0000000c00247947 */ /* 0x000fea0003800000 */
.L_x_7102:
        /* <DEDUP_REMOVED lines=9> */
.L_x_7110:
[----:B----4-:R-:W-:-:S05]  /*fb60*/  IMAD.U32 R0, R16, 0x10000, RZ ;  /* 0x0001000010007824 */ /* 0x010fca00078e00ff */
[----:B------:R-:W-:-:S05]  /*fb70*/  F2FP.F16.F32.PACK_AB R0, RZ, R0 ;  /* 0x00000000ff00723e */ /* 0x000fca00000000ff */
[----:B------:R0:W-:Y:S01]  /*fb80*/  STG.E.U16 desc[UR36][R8.64], R0 ;  /* 0x0000000008007986 */ /* 0x0001e2000c101524 */
[----:B------:R-:W-:Y:S05]  /*fb90*/  BRA `(.L_x_7106) ;  /* 0x0000000800f07947 */ /* 0x000fea0003800000 */
.L_x_7109:
        /* <DEDUP_REMOVED lines=10> */
.L_x_7112:
[----:B----4-:R-:W-:-:S05]  /*fc40*/  IMAD.U32 R16, R16, 0x10000, RZ ;  /* 0x0001000010107824 */ /* 0x010fca00078e00ff */
[----:B------:R-:W-:-:S04]  /*fc50*/  F2FP.F16.F32.PACK_AB R3, RZ, R16 ;  /* 0x00000010ff03723e */ /* 0x000fc800000000ff */
[----:B------:R-:W-:-:S05]  /*fc60*/  PRMT R3, R3, 0x5410, RZ ;  /* 0x0000541003037816 */ /* 0x000fca00000000ff */
[----:B------:R0:W-:Y:S01]  /*fc70*/  STG.E desc[UR36][R8.64], R3 ;  /* 0x0000000308007986 */ /* 0x0001e2000c101924 */
[----:B------:R-:W-:Y:S05]  /*fc80*/  BRA `(.L_x_7106) ;  /* 0x0000000800b47947 */ /* 0x000fea0003800000 */
.L_x_7111:
[----:B----4-:R-:W-:-:S04]  /*fc90*/  IMAD.U32 R4, R16, 0x10000, RZ ;  /* 0x0001000010047824 */ /* 0x010fc800078e00ff */
[----:B------:R-:W-:-:S06]  /*fca0*/  FMUL.FTZ R4, R4, 1 ;  /* 0x3f80000004047820 */ /* 0x000fcc0000410000 */
[----:B------:R-:W0:Y:S02]  /*fcb0*/  F2F.F64.F32 R4, R4 ;  /* 0x0000000400047310 */ /* 0x000e240000201800 */
[----:B0-----:R0:W-:Y:S01]  /*fcc0*/  STG.E.64 desc[UR36][R8.64], R4 ;  /* 0x0000000408007986 */ /* 0x0011e2000c101b24 */
[----:B------:R-:W-:Y:S05]  /*fcd0*/  BRA `(.L_x_7106) ;  /* 0x0000000800a07947 */ /* 0x000fea0003800000 */
.L_x_7101:
        /* <DEDUP_REMOVED lines=14> */
.L_x_7116:
        /* <DEDUP_REMOVED lines=17> */
.L_x_7119:
[----:B------:R-:W-:-:S04]  /*fed0*/  SHF.R.U32.HI R3, RZ, 0x18, R5 ;  /* 0x00000018ff037819 */ /* 0x000fc80000011605 */
[----:B------:R-:W-:-:S04]  /*fee0*/  LOP3.LUT R0, R0, 0x80, R3, 0xf8, !PT ;  /* 0x0000008000007812 */ /* 0x000fc800078ef803 */
[----:B------:R-:W-:-:S07]  /*fef0*/  PRMT R4, R0, 0x7610, R4 ;  /* 0x0000761000047816 */ /* 0x000fce0000000004 */
.L_x_7118:
[----:B------:R-:W-:Y:S05]  /*ff00*/  BSYNC.RECONVERGENT B0 ;  /* 0x0000000000007941 */ /* 0x000fea0003800200 */
.L_x_7117:
[----:B------:R0:W-:Y:S01]  /*ff10*/  STG.E.U8 desc[UR36][R8.64], R4 ;  /* 0x0000000408007986 */ /* 0x0001e2000c101124 */
[----:B------:R-:W-:Y:S05]  /*ff20*/  BRA `(.L_x_7106) ;  /* 0x00000008000c7947 */ /* 0x000fea0003800000 */
.L_x_7115:
        /* <DEDUP_REMOVED lines=17> */
.L_x_7122:
[----:B------:R-:W-:-:S04]  /*10040*/  SHF.R.U32.HI R3, RZ, 0x18, R5 ;  /* 0x00000018ff037819 */ /* 0x000fc80000011605 */
[----:B------:R-:W-:-:S04]  /*10050*/  LOP3.LUT R0, R0, 0x80, R3, 0xf8, !PT ;  /* 0x0000008000007812 */ /* 0x000fc800078ef803 */
[----:B------:R-:W-:-:S07]  /*10060*/  PRMT R4, R0, 0x7610, R4 ;  /* 0x0000761000047816 */ /* 0x000fce0000000004 */
.L_x_7121:
[----:B------:R-:W-:Y:S05]  /*10070*/  BSYNC.RECONVERGENT B0 ;  /* 0x0000000000007941 */ /* 0x000fea0003800200 */
.L_x_7120:
[----:B------:R0:W-:Y:S01]  /*10080*/  STG.E.U8 desc[UR36][R8.64], R4 ;  /* 0x0000000408007986 */ /* 0x0001e2000c101124 */
[----:B------:R-:W-:Y:S05]  /*10090*/  BRA `(.L_x_7106) ;  /* 0x0000000400b07947 */ /* 0x000fea0003800000 */
.L_x_7114:
        /* <DEDUP_REMOVED lines=22> */
.L_x_7124:
[----:B----4-:R-:W-:-:S06]  /*10200*/  IMAD.U32 R4, R16, 0x10000, RZ ;  /* 0x0001000010047824 */ /* 0x010fcc00078e00ff */
[----:B------:R-:W0:Y:S02]  /*10210*/  F2I.U64.TRUNC R4, R4 ;  /* 0x0000000400047311 */ /* 0x000e24000020d800 */
[----:B0-----:R0:W-:Y:S01]  /*10220*/  STG.E.64 desc[UR36][R8.64], R4 ;  /* 0x0000000408007986 */ /* 0x0011e2000c101b24 */
[----:B------:R-:W-:Y:S05]  /*10230*/  BRA `(.L_x_7106) ;  /* 0x0000000400487947 */ /* 0x000fea0003800000 */
.L_x_7123:
[----:B----4-:R-:W-:-:S04]  /*10240*/  IMAD.U32 R16, R16, 0x10000, RZ ;  /* 0x0001000010107824 */ /* 0x010fc800078e00ff */
[----:B------:R-:W0:Y:S02]  /*10250*/  F2I.FTZ.U32.TRUNC.NTZ R3, R16 ;  /* 0x0000001000037305 */ /* 0x000e24000021f000 */
[----:B0-----:R0:W-:Y:S01]  /*10260*/  STG.E desc[UR36][R8.64], R3 ;  /* 0x0000000308007986 */ /* 0x0011e2000c101924 */
[----:B------:R-:W-:Y:S05]  /*10270*/  BRA `(.L_x_7106) ;  /* 0x0000000400387947 */ /* 0x000fea0003800000 */
.L_x_7113:
        /* <DEDUP_REMOVED lines=11> */
.L_x_7126:
[----:B----4-:R-:W-:Y:S01]  /*10330*/  IMAD.U32 R16, R16, 0x10000, RZ ;  /* 0x0001000010107824 */ /* 0x010fe200078e00ff */
[----:B------:R-:W-:-:S03]  /*10340*/  CS2R R6, SRZ ;  /* 0x0000000000067805 */ /* 0x000fc6000001ff00 */
[----:B------:R-:W-:-:S06]  /*10350*/  FMUL.FTZ R4, R16, 1 ;  /* 0x3f80000010047820 */ /* 0x000fcc0000410000 */
[----:B------:R-:W0:Y:S02]  /*10360*/  F2F.F64.F32 R4, R4 ;  /* 0x0000000400047310 */ /* 0x000e240000201800 */
[----:B0-----:R3:W-:Y:S01]  /*10370*/  STG.E.128 desc[UR36][R8.64], R4 ;  /* 0x0000000408007986 */ /* 0x0017e2000c101d24 */
[----:B------:R-:W-:Y:S05]  /*10380*/  BRA `(.L_x_7106) ;  /* 0x0000000000f47947 */ /* 0x000fea0003800000 */
.L_x_7125:
[----:B------:R-:W-:-:S13]  /*10390*/  ISETP.NE.AND P0, PT, R0, 0xf, PT ;  /* 0x0000000f0000780c */ /* 0x000fda0003f05270 */
[----:B------:R-:W-:Y:S05]  /*103a0*/  @!P0 BRA `(.L_x_7127) ;  /* 0x0000000000e88947 */ /* 0x000fea0003800000 */
[----:B------:R-:W-:-:S13]  /*103b0*/  ISETP.NE.AND P0, PT, R0, 0x17, PT ;  /* 0x000000170000780c */ /* 0x000fda0003f05270 */
[----:B------:R-:W-:Y:S05]  /*103c0*/  @!P0 BRA `(.L_x_7128) ;  /* 0x0000000000908947 */ /* 0x000fea0003800000 */
[----:B------:R-:W-:-:S13]  /*103d0*/  ISETP.NE.AND P0, PT, R0, 0x18, PT ;  /* 0x000000180000780c */ /* 0x000fda0003f05270 */
[----:B------:R-:W-:Y:S05]  /*103e0*/  @!P0 BRA `(.L_x_7129) ;  /* 0x0000000000448947 */ /* 0x000fea0003800000 */
.L_x_7105:
        /* <DEDUP_REMOVED lines=16> */
.L_x_7130:
[----:B------:R-:W-:Y:S05]  /*104f0*/  BRA `(.L_x_7106) ;  /* 0x0000000000987947 */ /* 0x000fea0003800000 */
.L_x_7129:
        /* <DEDUP_REMOVED lines=13> */
.L_x_7132:
[----:B------:R-:W-:Y:S05]  /*105d0*/  BSYNC.RECONVERGENT B0 ;  /* 0x0000000000007941 */ /* 0x000fea0003800200 */
.L_x_7131:
[----:B------:R-:W-:-:S05]  /*105e0*/  LOP3.LUT R3, R0, 0x80, R3, 0xf8, !PT ;  /* 0x0000008000037812 */ /* 0x000fca00078ef803 */
[----:B------:R2:W-:Y:S01]  /*105f0*/  STG.E.U8 desc[UR36][R8.64], R3 ;  /* 0x0000000308007986 */ /* 0x0005e2000c101124 */
[----:B------:R-:W-:Y:S05]  /*10600*/  BRA `(.L_x_7106) ;  /* 0x0000000000547947 */ /* 0x000fea0003800000 */
.L_x_7128:
        /* <DEDUP_REMOVED lines=12> */
.L_x_7134:
[----:B------:R-:W-:Y:S01]  /*106d0*/  IMAD.MOV.U32 R0, RZ, RZ, 0x7f ;  /* 0x0000007fff007424 */ /* 0x000fe200078e00ff */
[----:B------:R-:W-:-:S04]  /*106e0*/  ISETP.GT.U32.AND P0, PT, R4, 0x7f800000, PT ;  /* 0x7f8000000400780c */ /* 0x000fc80003f04070 */
[----:B------:R-:W-:-:S09]  /*106f0*/  SEL R0, R0, 0x7c, P0 ;  /* 0x0000007c00007807 */ /* 0x000fd20000000000 */
.L_x_7135:
[----:B------:R-:W-:Y:S05]  /*10700*/  BSYNC.RECONVERGENT B0 ;  /* 0x0000000000007941 */ /* 0x000fea0003800200 */
.L_x_7133:
[----:B------:R-:W-:-:S04]  /*10710*/  SHF.R.U32.HI R3, RZ, 0x18, R3 ;  /* 0x00000018ff037819 */ /* 0x000fc80000011603 */
[----:B------:R-:W-:-:S05]  /*10720*/  LOP3.LUT R3, R0, 0x80, R3, 0xf8, !PT ;  /* 0x0000008000037812 */ /* 0x000fca00078ef803 */
[----:B------:R1:W-:Y:S01]  /*10730*/  STG.E.U8 desc[UR36][R8.64], R3 ;  /* 0x0000000308007986 */ /* 0x0003e2000c101124 */
[----:B------:R-:W-:Y:S05]  /*10740*/  BRA `(.L_x_7106) ;  /* 0x0000000000047947 */ /* 0x000fea0003800000 */
.L_x_7127:
[----:B----4-:R0:W-:Y:S02]  /*10750*/  STG.E.U16 desc[UR36][R8.64], R16 ;  /* 0x0000001008007986 */ /* 0x0101e4000c101524 */
.L_x_7106:
[----:B------:R-:W-:-:S07]  /*10760*/  VIADD R2, R2, 0x80 ;  /* 0x0000008002027836 */ /* 0x000fce0000000000 */
.L_x_7065:
[----:B------:R-:W-:Y:S05]  /*10770*/  BSYNC.RECONVERGENT B6 ;  /* 0x0000000000067941 */ /* 0x000fea0003800200 */
.L_x_7064:
[----:B------:R-:W-:-:S13]  /*10780*/  ISETP.GE.AND P0, PT, R2, R22, PT ;  /* 0x000000160200720c */ /* 0x000fda0003f06270 */
[----:B------:R-:W-:Y:S05]  /*10790*/  @P0 EXIT ;  /* 0x000000000000094d */ /* 0x000fea0003800000 */
[----:B0-----:R-:W0:Y:S01]  /*107a0*/  S2R R0, SR_CTAID.X ;  /* 0x0000000000007919 */ /* 0x001e220000002500 */
[----:B---3--:R-:W3:Y:S01]  /*107b0*/  LDC.U8 R6, c[0x0][0x3bc] ;  /* 0x0000ef00ff067b82 */ /* 0x008ee20000000000 */
[----:B------:R-:W1:Y:S07]  /*107c0*/  LDCU UR4, c[0x0][0x3c0] ;  /* 0x00007800ff0477ac */ /* 0x000e6e0008000800 */
[----:B------:R-:W5:Y:S01]  /*107d0*/  LDC.64 R4, c[0x0][0x388] ;  /* 0x0000e200ff047b82 */ /* 0x000f620000000a00 */
[----:B0-----:R-:W-:Y:S01]  /*107e0*/  IMAD R2, R0, 0x200, R2 ;  /* 0x0000020000027824 */ /* 0x001fe200078e0202 */
[----:B---3--:R-:W-:-:S03]  /*107f0*/  PRMT R0, R6, 0x9910, RZ ;  /* 0x0000991006007816 */ /* 0x008fc600000000ff */
[----:B-12-4-:R-:W-:Y:S01]  /*10800*/  IMAD R3, R2, UR4, RZ ;  /* 0x0000000402037c24 */ /* 0x016fe2000f8e02ff */
[----:B------:R-:W-:-:S04]  /*10810*/  ISETP.GT.AND P1, PT, R0, 0x9, PT ;  /* 0x000000090000780c */ /* 0x000fc80003f24270 */
[----:B-----5:R-:W-:-:S05]  /*10820*/  IADD3 R2, P0, PT, R3, R4, RZ ;  /* 0x0000000403027210 */ /* 0x020fca0007f1e0ff */
[----:B------:R-:W-:-:S04]  /*10830*/  IMAD.X R3, RZ, RZ, R5, P0 ;  /* 0x000000ffff037224 */ /* 0x000fc800000e0605 */
        /* <DEDUP_REMOVED lines=9> */
[----:B------:R-:W-:-:S06]  /*108d0*/  IMAD.U32 R17, R17, 0x10000, RZ ;  /* 0x0001000011117824 */ /* 0x000fcc00078e00ff */
[----:B------:R-:W0:Y:S02]  /*108e0*/  F2I.FTZ.TRUNC.NTZ R17, R17 ;  /* 0x0000001100117305 */ /* 0x000e24000021f100 */
[----:B0-----:R-:W-:Y:S01]  /*108f0*/  STG.E.U8 desc[UR36][R2.64], R17 ;  /* 0x0000001102007986 */ /* 0x001fe2000c101124 */
[----:B------:R-:W-:Y:S05]  /*10900*/  EXIT ;  /* 0x000000000000794d */ /* 0x000fea0003800000 */
.L_x_7139:
[----:B------:R-:W-:-:S06]  /*10910*/  IMAD.U32 R5, R17, 0x10000, RZ ;  /* 0x0001000011057824 */ /* 0x000fcc00078e00ff */
[----:B------:R-:W0:Y:S02]  /*10920*/  F2I.S64.TRUNC R4, R5 ;  /* 0x0000000500047311 */ /* 0x000e24000020d900 */
[----:B0-----:R-:W-:Y:S01]  /*10930*/  STG.E.U8 desc[UR36][R2.64], R4 ;  /* 0x0000000402007986 */ /* 0x001fe2000c101124 */
[----:B------:R-:W-:Y:S05]  /*10940*/  EXIT ;  /* 0x000000000000794d */ /* 0x000fea0003800000 */
.L_x_7138:
        /* <DEDUP_REMOVED lines=10> */
.L_x_7142:
[----:B------:R-:W-:-:S06]  /*109f0*/  IMAD.U32 R17, R17, 0x10000, RZ ;  /* 0x0001000011117824 */ /* 0x000fcc00078e00ff */
[----:B------:R-:W0:Y:S02]  /*10a00*/  F2I.FTZ.TRUNC.NTZ R17, R17 ;  /* 0x0000001100117305 */ /* 0x000e24000021f100 */
[----:B0-----:R-:W-:Y:S01]  /*10a10*/  STG.E desc[UR36][R2.64], R17 ;  /* 0x0000001102007986 */ /* 0x001fe2000c101924 */
[----:B------:R-:W-:Y:S05]  /*10a20*/  EXIT ;  /* 0x000000000000794d */ /* 0x000fea0003800000 */
.L_x_7141:
[----:B------:R-:W-:-:S06]  /*10a30*/  IMAD.U32 R17, R17, 0x10000, RZ ;  /* 0x0001000011117824 */ /* 0x000fcc00078e00ff */
[----:B------:R-:W0:Y:S02]  /*10a40*/  F2I.FTZ.TRUNC.NTZ R17, R17 ;  /* 0x0000001100117305 */ /* 0x000e24000021f100 */
[----:B0-----:R-:W-:Y:S01]  /*10a50*/  STG.E.U16 desc[UR36][R2.64], R17 ;  /* 0x0000001102007986 */ /* 0x001fe2000c101524 */
[----:B------:R-:W-:Y:S05]  /*10a60*/  EXIT ;  /* 0x000000000000794d */ /* 0x000fea0003800000 */
.L_x_7137:
        /* <DEDUP_REMOVED lines=9> */
.L_x_7144:
[----:B------:R-:W-:-:S05]  /*10b00*/  IMAD.U32 R0, R17, 0x10000, RZ ;  /* 0x0001000011007824 */ /* 0x000fca00078e00ff */
[----:B------:R-:W-:-:S05]  /*10b10*/  F2FP.F16.F32.PACK_AB R0, RZ, R0 ;  /* 0x00000000ff00723e */ /* 0x000fca00000000ff */
[----:B------:R-:W-:Y:S01]  /*10b20*/  STG.E.U16 desc[UR36][R2.64], R0 ;  /* 0x0000000002007986 */ /* 0x000fe2000c101524 */
[----:B------:R-:W-:Y:S05]  /*10b30*/  EXIT ;  /* 0x000000000000794d */ /* 0x000fea0003800000 */
.L_x_7143:
        /* <DEDUP_REMOVED lines=10> */
.L_x_7146:
[----:B------:R-:W-:-:S05]  /*10be0*/  IMAD.U32 R17, R17, 0x10000, RZ ;  /* 0x0001000011117824 */ /* 0x000fca00078e00ff */
[----:B------:R-:W-:-:S04]  /*10bf0*/  F2FP.F16.F32.PACK_AB R5, RZ, R17 ;  /* 0x00000011ff05723e */ /* 0x000fc800000000ff */
[----:B------:R-:W-:-:S05]  /*10c00*/  PRMT R5, R5, 0x5410, RZ ;  /* 0x0000541005057816 */ /* 0x000fca00000000ff */
[----:B------:R-:W-:Y:S01]  /*10c10*/  STG.E desc[UR36][R2.64], R5 ;  /* 0x0000000502007986 */ /* 0x000fe2000c101924 */
[----:B------:R-:W-:Y:S05]  /*10c20*/  EXIT ;  /* 0x000000000000794d */ /* 0x000fea0003800000 */
.L_x_7145:
[----:B------:R-:W-:-:S04]  /*10c30*/  IMAD.U32 R4, R17, 0x10000, RZ ;  /* 0x0001000011047824 */ /* 0x000fc800078e00ff */
[----:B------:R-:W-:-:S06]  /*10c40*/  FMUL.FTZ R4, R4, 1 ;  /* 0x3f80000004047820 */ /* 0x000fcc0000410000 */
[----:B------:R-:W0:Y:S02]  /*10c50*/  F2F.F64.F32 R4, R4 ;  /* 0x0000000400047310 */ /* 0x000e240000201800 */
[----:B0-----:R-:W-:Y:S01]  /*10c60*/  STG.E.64 desc[UR36][R2.64], R4 ;  /* 0x0000000402007986 */ /* 0x001fe2000c101b24 */
[----:B------:R-:W-:Y:S05]  /*10c70*/  EXIT ;  /* 0x000000000000794d */ /* 0x000fea0003800000 */
.L_x_7136:
        /* <DEDUP_REMOVED lines=14> */
.L_x_7150:
        /* <DEDUP_REMOVED lines=18> */
.L_x_7153:
[----:B------:R-:W-:-:S04]  /*10e80*/  SHF.R.U32.HI R5, RZ, 0x18, R5 ;  /* 0x00000018ff057819 */ /* 0x000fc80000011605 */
[----:B------:R-:W-:-:S07]  /*10e90*/  LOP3.LUT R0, R0, 0x80, R5, 0xf8, !PT ;  /* 0x0000008000007812 */ /* 0x000fce00078ef805 */
.L_x_7152:
[----:B------:R-:W-:Y:S05]  /*10ea0*/  BSYNC.RECONVERGENT B0 ;  /* 0x0000000000007941 */ /* 0x000fea0003800200 */
.L_x_7151:
[----:B------:R-:W-:Y:S01]  /*10eb0*/  STG.E.U8 desc[UR36][R2.64], R0 ;  /* 0x0000000002007986 */ /* 0x000fe2000c101124 */
[----:B------:R-:W-:Y:S05]  /*10ec0*/  EXIT ;  /* 0x000000000000794d */ /* 0x000fea0003800000 */
.L_x_7149:
        /* <DEDUP_REMOVED lines=18> */
.L_x_7156:
[----:B------:R-:W-:-:S04]  /*10ff0*/  SHF.R.U32.HI R5, RZ, 0x18, R5 ;  /* 0x00000018ff057819 */ /* 0x000fc80000011605 */
[----:B------:R-:W-:-:S07]  /*11000*/  LOP3.LUT R0, R0, 0x80, R5, 0xf8, !PT ;  /* 0x0000008000007812 */ /* 0x000fce00078ef805 */
.L_x_7155:
[----:B------:R-:W-:Y:S05]  /*11010*/  BSYNC.RECONVERGENT B0 ;  /* 0x0000000000007941 */ /* 0x000fea0003800200 */
.L_x_7154:
[----:B------:R-:W-:Y:S01]  /*11020*/  STG.E.U8 desc[UR36][R2.64], R0 ;  /* 0x0000000002007986 */ /* 0x000fe2000c101124 */
[----:B------:R-:W-:Y:S05]  /*11030*/  EXIT ;  /* 0x000000000000794d */ /* 0x000fea0003800000 */
.L_x_7148:
[----:B------:R-:W-:-:S13]  /*11040*/  ISETP.NE.AND P0, PT, R0, 0x1c, PT ;  /* 0x0000001c0000780c */ /* 0x000fda0003f05270 */
[----:B------:R-:W-:Y:S05]  /*11050*/  @!P0 BRA `(.L_x_7157) ;  /* 0x0000000000608947 */ /* 0x000fea0003800000 */
[----:B------:R-:W-:-:S13]  /*11060*/  ISETP.NE.AND P0, PT, R0, 0x1d, PT ;  /* 0x0000001d0000780c */ /* 0x000fda0003f05270 */
[----:B------:R-:W-:Y:S05]  /*11070*/  @!P0 BRA `(.L_x_7158) ;  /* 0x0000000000488947 */ /* 0x000fea0003800000 */
[----:B------:R-:W-:-:S13]  /*11080*/  ISETP.NE.AND P0, PT, R0, 0x2c, PT ;  /* 0x0000002c0000780c */ /* 0x000fda0003f05270 */
[----:B------:R-:W-:Y:S05]  /*11090*/  @P0 BRA `(.L_x_7140) ;  /* 0x0000000000bc0947 */ /* 0x000fea0003800000 */
[----:B------:R-:W-:Y:S02]  /*110a0*/  IMAD.U32 R17, R17, 0x10000, RZ ;  /* 0x0001000011117824 */ /* 0x000fe400078e00ff */
        /* <DEDUP_REMOVED lines=15> */
.L_x_7158:
[----:B------:R-:W-:-:S06]  /*111a0*/  IMAD.U32 R4, R17, 0x10000, RZ ;  /* 0x0001000011047824 */ /* 0x000fcc00078e00ff */
[----:B------:R-:W0:Y:S02]  /*111b0*/  F2I.U64.TRUNC R4, R4 ;  /* 0x0000000400047311 */ /* 0x000e24000020d800 */
[----:B0-----:R-:W-:Y:S01]  /*111c0*/  STG.E.64 desc[UR36][R2.64], R4 ;  /* 0x0000000402007986 */ /* 0x001fe2000c101b24 */
[----:B------:R-:W-:Y:S05]  /*111d0*/  EXIT ;  /* 0x000000000000794d */ /* 0x000fea0003800000 */
.L_x_7157:
[----:B------:R-:W-:-:S06]  /*111e0*/  IMAD.U32 R17, R17, 0x10000, RZ ;  /* 0x0001000011117824 */ /* 0x000fcc00078e00ff */
[----:B------:R-:W0:Y:S02]  /*111f0*/  F2I.FTZ.U32.TRUNC.NTZ R17, R17 ;  /* 0x0000001100117305 */ /* 0x000e24000021f000 */
[----:B0-----:R-:W-:Y:S01]  /*11200*/  STG.E desc[UR36][R2.64], R17 ;  /* 0x0000001102007986 */ /* 0x001fe2000c101924 */
[----:B------:R-:W-:Y:S05]  /*11210*/  EXIT ;  /* 0x000000000000794d */ /* 0x000fea0003800000 */
.L_x_7147:
        /* <DEDUP_REMOVED lines=11> */
.L_x_7160:
[----:B------:R-:W-:Y:S01]  /*112d0*/  IMAD.U32 R17, R17, 0x10000, RZ ;  /* 0x0001000011117824 */ /* 0x000fe200078e00ff */
[----:B------:R-:W-:-:S03]  /*112e0*/  CS2R R6, SRZ ;  /* 0x0000000000067805 */ /* 0x000fc6000001ff00 */
[----:B------:R-:W-:-:S06]  /*112f0*/  FMUL.FTZ R4, R17, 1 ;  /* 0x3f80000011047820 */ /* 0x000fcc0000410000 */
[----:B------:R-:W0:Y:S02]  /*11300*/  F2F.F64.F32 R4, R4 ;  /* 0x0000000400047310 */ /* 0x000e240000201800 */
[----:B0-----:R-:W-:Y:S01]  /*11310*/  STG.E.128 desc[UR36][R2.64], R4 ;  /* 0x0000000402007986 */ /* 0x001fe2000c101d24 */
[----:B------:R-:W-:Y:S05]  /*11320*/  EXIT ;  /* 0x000000000000794d */ /* 0x000fea0003800000 */
.L_x_7159:
[----:B------:R-:W-:-:S13]  /*11330*/  ISETP.NE.AND P0, PT, R0, 0xf, PT ;  /* 0x0000000f0000780c */ /* 0x000fda0003f05270 */
[----:B------:R-:W-:Y:S05]  /*11340*/  @!P0 BRA `(.L_x_7161) ;  /* 0x0000000000e88947 */ /* 0x000fea0003800000 */
[----:B------:R-:W-:-:S13]  /*11350*/  ISETP.NE.AND P0, PT, R0, 0x17, PT ;  /* 0x000000170000780c */ /* 0x000fda0003f05270 */
[----:B------:R-:W-:Y:S05]  /*11360*/  @!P0 BRA `(.L_x_7162) ;  /* 0x0000000000908947 */ /* 0x000fea0003800000 */
[----:B------:R-:W-:-:S13]  /*11370*/  ISETP.NE.AND P0, PT, R0, 0x18, PT ;  /* 0x000000180000780c */ /* 0x000fda0003f05270 */
[----:B------:R-:W-:Y:S05]  /*11380*/  @!P0 BRA `(.L_x_7163) ;  /* 0x0000000000448947 */ /* 0x000fea0003800000 */
.L_x_7140:
        /* <DEDUP_REMOVED lines=16> */
.L_x_7164:
[----:B------:R-:W-:Y:S05]  /*11490*/  EXIT ;  /* 0x000000000000794d */ /* 0x000fea0003800000 */
.L_x_7163:
        /* <DEDUP_REMOVED lines=13> */
.L_x_7166:
[----:B------:R-:W-:Y:S05]  /*11570*/  BSYNC.RECONVERGENT B0 ;  /* 0x0000000000007941 */ /* 0x000fea0003800200 */
.L_x_7165:
[----:B------:R-:W-:-:S05]  /*11580*/  LOP3.LUT R5, R0, 0x80, R5, 0xf8, !PT ;  /* 0x0000008000057812 */ /* 0x000fca00078ef805 */
[----:B------:R-:W-:Y:S01]  /*11590*/  STG.E.U8 desc[UR36][R2.64], R5 ;  /* 0x0000000502007986 */ /* 0x000fe2000c101124 */
[----:B------:R-:W-:Y:S05]  /*115a0*/  EXIT ;  /* 0x000000000000794d */ /* 0x000fea0003800000 */
.L_x_7162:
        /* <DEDUP_REMOVED lines=12> */
.L_x_7168:
[----:B------:R-:W-:Y:S01]  /*11670*/  IMAD.MOV.U32 R0, RZ, RZ, 0x7f ;  /* 0x0000007fff007424 */ /* 0x000fe200078e00ff */
[----:B------:R-:W-:-:S04]  /*11680*/  ISETP.GT.U32.AND P0, PT, R4, 0x7f800000, PT ;  /* 0x7f8000000400780c */ /* 0x000fc80003f04070 */
[----:B------:R-:W-:-:S09]  /*11690*/  SEL R0, R0, 0x7c, P0 ;  /* 0x0000007c00007807 */ /* 0x000fd20000000000 */
.L_x_7169:
[----:B------:R-:W-:Y:S05]  /*116a0*/  BSYNC.RECONVERGENT B0 ;  /* 0x0000000000007941 */ /* 0x000fea0003800200 */
.L_x_7167:
[----:B------:R-:W-:-:S04]  /*116b0*/  SHF.R.U32.HI R5, RZ, 0x18, R5 ;  /* 0x00000018ff057819 */ /* 0x000fc80000011605 */
[----:B------:R-:W-:-:S05]  /*116c0*/  LOP3.LUT R5, R0, 0x80, R5, 0xf8, !PT ;  /* 0x0000008000057812 */ /* 0x000fca00078ef805 */
[----:B------:R-:W-:Y:S01]  /*116d0*/  STG.E.U8 desc[UR36][R2.64], R5 ;  /* 0x0000000502007986 */ /* 0x000fe2000c101124 */
[----:B------:R-:W-:Y:S05]  /*116e0*/  EXIT ;  /* 0x000000000000794d */ /* 0x000fea0003800000 */
.L_x_7161:
[----:B------:R-:W-:Y:S01]  /*116f0*/  STG.E.U16 desc[UR36][R2.64], R17 ;  /* 0x0000001102007986 */ /* 0x000fe2000c101524 */
[----:B------:R-:W-:Y:S05]  /*11700*/  EXIT ;  /* 0x000000000000794d */ /* 0x000fea0003800000 */
.L_x_7170:
        /* <DEDUP_REMOVED lines=15> */
.L_x_10689:


//--------------------- .text._ZN2at6native18elementwise_kernelILi128ELi4EZNS0_22gpu_kernel_impl_nocastIZZZN37_INTERNAL_cee6930f_7_Loss_cu_5b0651e139_GLOBAL__N__cee6930f_7_Loss_cu_5b0651e140binary_cross_entropy_backward_out_kernelERNS_6TensorERKS5_S8_S8_ENKUlvE_clEvENKUlvE2_clEvEUlN3c108BFloat16ESC_SC_E_EEvRNS_18TensorIteratorBaseERKT_EUliE_EEviT1_ --------------------------
	.section	.text._ZN2at6native18elementwise_kernelILi128ELi4EZNS0_22gpu_kernel_impl_nocastIZZZN37_INTERNAL_cee6930f_7_Loss_cu_5b0651e139_GLOBAL__N__cee6930f_7_Loss_cu_5b0651e140binary_cross_entropy_backward_out_kernelERNS_6TensorERKS5_S8_S8_ENKUlvE_clEvENKUlvE2_clEvEUlN3c108BFloat16ESC_SC_E_EEvRNS_18TensorIteratorBaseERKT_EUliE_EEviT1_,"ax",@progbits
	.align	128
        .global         _ZN2at6native18elementwise_kernelILi128ELi4EZNS0_22gpu_kernel_impl_nocastIZZZN37_INTERNAL_cee6930f_7_Loss_cu_5b0651e139_GLOBAL__N__cee6930f_7_Loss_cu_5b0651e140binary_cross_entropy_backward_out_kernelERNS_6TensorERKS5_S8_S8_ENKUlvE_clEvENKUlvE2_clEvEUlN3c108BFloat16ESC_SC_E_EEvRNS_18TensorIteratorBaseERKT_EUliE_EEviT1_
        .type           _ZN2at6native18elementwise_kernelILi128ELi4EZNS0_22gpu_kernel_impl_nocastIZZZN37_INTERNAL_cee6930f_7_Loss_cu_5b0651e139_GLOBAL__N__cee6930f_7_Loss_cu_5b0651e140binary_cross_entropy_backward_out_kernelERNS_6TensorERKS5_S8_S8_ENKUlvE_clEvENKUlvE2_clEvEUlN3c108BFloat16ESC_SC_E_EEvRNS_18TensorIteratorBaseERKT_EUliE_EEviT1_,@function
        .size           _ZN2at6native18elementwise_kernelILi128ELi4EZNS0_22gpu_kernel_impl_nocastIZZZN37_INTERNAL_cee6930f_7_Loss_cu_5b0651e139_GLOBAL__N__cee6930f_7_Loss_cu_5b0651e140binary_cross_entropy_backward_out_kernelERNS_6TensorERKS5_S8_S8_ENKUlvE_clEvENKUlvE2_clEvEUlN3c108BFloat16ESC_SC_E_EEvRNS_18TensorIteratorBaseERKT_EUliE_EEviT1_,(.L_x_10690 - _ZN2at6native18elementwise_kernelILi128ELi4EZNS0_22gpu_kernel_impl_nocastIZZZN37_INTERNAL_cee6930f_7_Loss_cu_5b0651e139_GLOBAL__N__cee6930f_7_Loss_cu_5b0651e140binary_cross_entropy_backward_out_kernelERNS_6TensorERKS5_S8_S8_ENKUlvE_clEvENKUlvE2_clEvEUlN3c108BFloat16ESC_SC_E_EEvRNS_18TensorIteratorBaseERKT_EUliE_EEviT1_)
        .other          _ZN2at6native18elementwise_kernelILi128ELi4EZNS0_22gpu_kernel_impl_nocastIZZZN37_INTERNAL_cee6930f_7_Loss_cu_5b0651e139_GLOBAL__N__cee6930f_7_Loss_cu_5b0651e140binary_cross_entropy_backward_out_kernelERNS_6TensorERKS5_S8_S8_ENKUlvE_clEvENKUlvE2_clEvEUlN3c108BFloat16ESC_SC_E_EEvRNS_18TensorIteratorBaseERKT_EUliE_EEviT1_,@"STO_CUDA_ENTRY STV_DEFAULT"
_ZN2at6native18elementwise_kernelILi128ELi4EZNS0_22gpu_kernel_impl_nocastIZZZN37_INTERNAL_cee6930f_7_Loss_cu_5b0651e139_GLOBAL__N__cee6930f_7_Loss_cu_5b0651e140binary_cross_entropy_backward_out_kernelERNS_6TensorERKS5_S8_S8_ENKUlvE_clEvENKUlvE2_clEvEUlN3c108BFloat16ESC_SC_E_EEvRNS_18TensorIteratorBaseERKT_EUliE_EEviT1_:
.text._ZN2at6native18elementwise_kernelILi128ELi4EZNS0_22gpu_kernel_impl_nocastIZZZN37_INTERNAL_cee6930f_7_Loss_cu_5b0651e139_GLOBAL__N__cee6930f_7_Loss_cu_5b0651e140binary_cross_entropy_backward_out_kernelERNS_6TensorERKS5_S8_S8_ENKUlvE_clEvENKUlvE2_clEvEUlN3c108BFloat16ESC_SC_E_EEvRNS_18TensorIteratorBaseERKT_EUliE_EEviT1_:
[----:B------:R-:W-:Y:S08]  /*0000*/  LDC R1, c[0x0][0x37c] ;  /* 0x0000df00ff017b82 */ /* 0x000ff00000000800 */
[----:B------:R-:W0:Y:S01]  /*0010*/  LDC R2, c[0x0][0x388] ;  /* 0x0000e200ff027b82 */ /* 0x000e220000000800 */
[----:B------:R-:W1:Y:S01]  /*0020*/  S2R R3, SR_TID.X ;  /* 0x0000000000037919 */ /* 0x000e620000002100 */
[----:B------:R-:W2:Y:S06]  /*0030*/  LDCU.64 UR6, c[0x0][0x358] ;  /* 0x00006b00ff0677ac */ /* 0x000eac0008000a00 */
[----:B------:R-:W3:Y:S01]  /*0040*/  S2UR UR4, SR_CTAID.X ;  /* 0x00000000000479c3 */ /* 0x000ee20000002500 */
[----:B0-----:R-:W-:Y:S01]  /*0050*/  ISETP.NE.AND P0, PT, R2, RZ, PT ;  /* 0x000000ff0200720c */ /* 0x001fe20003f05270 */
[----:B---3--:R-:W-:-:S06]  /*0060*/  USHF.L.U32 UR4, UR4, 0x9, URZ ;  /* 0x0000000904047899 */ /* 0x008fcc00080006ff */
[----:B-1----:R-:W-:-:S06]  /*0070*/  LOP3.LUT R3, R3, UR4, RZ, 0xfc, !PT ;  /* 0x0000000403037c12 */ /* 0x002fcc000f8efcff */
[----:B--2---:R-:W-:Y:S05]  /*0080*/  @P0 BRA `(.L_x_7171) ;  /* 0x0000000800200947 */ /* 0x004fea0003800000 */
[----:B------:R-:W0:Y:S01]  /*0090*/  LDCU UR4, c[0x0][0x380] ;  /* 0x00007000ff0477ac */ /* 0x000e220008000800 */
[----:B------:R-:W-:Y:S04]  /*00a0*/  BSSY.RECONVERGENT B0, `(.L_x_7172) ;  /* 0x0000065000007945 */ /* 0x000fe80003800200 */
[----:B------:R-:W-:Y:S01]  /*00b0*/  BSSY.RELIABLE B1, `(.L_x_7173) ;  /* 0x0000045000017945 */ /* 0x000fe20003800100 */
[----:B0-----:R-:W-:-:S13]  /*00c0*/  ISETP.GE.AND P0, PT, R3, UR4, PT ;  /* 0x0000000403007c0c */ /* 0x001fda000bf06270 */
[----:B------:R-:W-:Y:S05]  /*00d0*/  @P0 BRA `(.L_x_7174) ;  /* 0x0000000000fc0947 */ /* 0x000fea0003800000 */
[----:B------:R-:W0:Y:S02]  /*00e0*/  LDC.64 R6, c[0x0][0x658] ;  /* 0x00019600ff067b82 */ /* 0x000e240000000a00 */
[----:B0-----:R-:W2:Y:S06]  /*00f0*/  LDG.E.U16 R6, desc[UR6][R6.64] ;  /* 0x0000000606067981 */ /* 0x001eac000c1e1500 */
[----:B------:R-:W0:Y:S08]  /*0100*/  LDC.64 R8, c[0x0][0x660] ;  /* 0x00019800ff087b82 */ /* 0x000e300000000a00 */
[----:B------:R-:W1:Y:S01]  /*0110*/  LDC.64 R4, c[0x0][0x650] ;  /* 0x00019400ff047b82 */ /* 0x000e620000000a00 */
[----:B0-----:R-:W3:Y:S04]  /*0120*/  LDG.E.U16 R8, desc[UR6][R8.64] ;  /* 0x0000000608087981 */ /* 0x001ee8000c1e1500 */
[----:B-1----:R-:W4:Y:S01]  /*0130*/  LDG.E.U16 R4, desc[UR6][R4.64] ;  /* 0x0000000604047981 */ /* 0x002f22000c1e1500 */
[----:B------:R-:W-:-:S04]  /*0140*/  IADD3 R3, PT, PT, R3, 0x80, RZ ;  /* 0x0000008003037810 */ /* 0x000fc80007ffe0ff */
[----:B------:R-:W-:-:S13]  /*0150*/  ISETP.GE.AND P0, PT, R3, UR4, PT ;  /* 0x0000000403007c0c */ /* 0x000fda000bf06270 */
[----:B------:R-:W-:Y:S05]  /*0160*/  @P0 BREAK.RELIABLE B1 ;  /* 0x0000000000010942 */ /* 0x000fea0003800100 */
[----:B--2---:R-:W-:-:S05]  /*0170*/  SHF.L.U32 R0, R6, 0x10, RZ ;  /* 0x0000001006007819 */ /* 0x004fca00000006ff */
[----:B------:R-:W-:-:S06]  /*0180*/  FADD.FTZ R2, -R0, 1 ;  /* 0x3f80000000027421 */ /* 0x000fcc0000010100 */
[----:B------:R-:W0:Y:S01]  /*0190*/  F2F.BF16.F32 R2, R2 ;  /* 0x0000000200027304 */ /* 0x000e220000202000 */
[----:B---3--:R-:W-:Y:S02]  /*01a0*/  SHF.L.U32 R7, R8, 0x10, RZ ;  /* 0x0000001008077819 */ /* 0x008fe400000006ff */
[----:B0-----:R-:W-:-:S03]  /*01b0*/  SHF.L.U32 R11, R2, 0x10, RZ ;  /* 0x00000010020b7819 */ /* 0x001fc600000006ff */
[C---:B------:R-:W-:Y:S02]  /*01c0*/  FADD.FTZ R7, R0.reuse, -R7 ;  /* 0x8000000700077221 */ /* 0x040fe40000010000 */
[----:B------:R-:W-:Y:S01]  /*01d0*/  FMUL.FTZ R11, R0, R11 ;  /* 0x0000000b000b7220 */ /* 0x000fe20000410000 */
[----:B----4-:R-:W-:-:S03]  /*01e0*/  SHF.L.U32 R4, R4, 0x10, RZ ;  /* 0x0000001004047819 */ /* 0x010fc600000006ff */
[----:B------:R-:W0:Y:S08]  /*01f0*/  F2F.BF16.F32 R7, R7 ;  /* 0x0000000700077304 */ /* 0x000e300000202000 */
[----:B------:R-:W1:Y:S01]  /*0200*/  F2F.BF16.F32 R11, R11 ;  /* 0x0000000b000b7304 */ /* 0x000e620000202000 */
[----:B0-----:R-:W-:-:S05]  /*0210*/  SHF.L.U32 R5, R7, 0x10, RZ ;  /* 0x0000001007057819 */ /* 0x001fca00000006ff */
[----:B------:R-:W-:Y:S02]  /*0220*/  FMUL.FTZ R2, R4, R5 ;  /* 0x0000000504027220 */ /* 0x000fe40000410000 */
[----:B------:R-:W0:Y:S01]  /*0230*/  LDC.64 R4, c[0x0][0x648] ;  /* 0x00019200ff047b82 */ /* 0x000e220000000a00 */
[----:B-1----:R-:W-:-:S03]  /*0240*/  SHF.L.U32 R0, R11, 0x10, RZ ;  /* 0x000000100b007819 */ /* 0x002fc600000006ff */
[----:B------:R-:W1:Y:S01]  /*0250*/  F2F.BF16.F32 R2, R2 ;  /* 0x0000000200027304 */ /* 0x000e620000202000 */
[----:B------:R-:W-:-:S07]  /*0260*/  FMNMX.FTZ R0, R0, 1.0018652574217412621e-12, !PT ;  /* 0x2b8d000000007809 */ /* 0x000fce0007810000 */
[----:B------:R-:W2:Y:S01]  /*0270*/  F2F.BF16.F32 R0, R0 ;  /* 0x0000000000007304 */ /* 0x000ea20000202000 */
[----:B-1----:R-:W-:Y:S02]  /*0280*/  SHF.L.U32 R6, R2, 0x10, RZ ;  /* 0x0000001002067819 */ /* 0x002fe400000006ff */
[----:B--2---:R-:W-:-:S05]  /*0290*/  SHF.L.U32 R8, R0, 0x10, RZ ;  /* 0x0000001000087819 */ /* 0x004fca00000006ff */
[----:B------:R-:W1:Y:S02]  /*02a0*/  MUFU.RCP R9, R8 ;  /* 0x0000000800097308 */ /* 0x000e640000001000 */
[----:B-1----:R-:W-:-:S05]  /*02b0*/  FMUL.FTZ R6, R6, R9 ;  /* 0x0000000906067220 */ /* 0x002fca0000410000 */
[----:B------:R-:W-:-:S05]  /*02c0*/  F2FP.BF16.F32.PACK_AB R6, RZ, R6 ;  /* 0x00000006ff06723e */ /* 0x000fca00000010ff */
[----:B0-----:R0:W-:Y:S01]  /*02d0*/  STG.E.U16 desc[UR6][R4.64], R6 ;  /* 0x0000000604007986 */ /* 0x0011e2000c101506 */
[----:B------:R-:W-:Y:S05]  /*02e0*/  @P0 BRA `(.L_x_7175) ;  /* 0x0000000400000947 */ /* 0x000fea0003800000 */
[----:B0-----:R-:W0:Y:S02]  /*02f0*/  LDC.64 R6, c[0x0][0x658] ;  /* 0x00019600ff067b82 */ /* 0x001e240000000a00 */
[----:B0-----:R-:W2:Y:S06]  /*0300*/  LDG.E.U16 R6, desc[UR6][R6.64] ;  /* 0x0000000606067981 */ /* 0x001eac000c1e1500 */
[----:B------:R-:W0:Y:S08]  /*0310*/  LDC.64 R8, c[0x0][0x660] ;  /* 0x00019800ff087b82 */ /* 0x000e300000000a00 */
[----:B------:R-:W1:Y:S01]  /*0320*/  LDC.64 R4, c[0x0][0x650] ;  /* 0x00019400ff047b82 */ /* 0x000e620000000a00 */
[----:B0-----:R-:W3:Y:S04]  /*0330*/  LDG.E.U16 R8, desc[UR6][R8.64] ;  /* 0x0000000608087981 */ /* 0x001ee8000c1e1500 */
[----:B-1----:R-:W4:Y:S01]  /*0340*/  LDG.E.U16 R4, desc[UR6][R4.64] ;  /* 0x0000000604047981 */ /* 0x002f22000c1e1500 */
[----:B------:R-:W-:-:S02]  /*0350*/  IADD3 R3, PT, PT, R3, 0x80, RZ ;  /* 0x0000008003037810 */ /* 0x000fc40007ffe0ff */
        /* <DEDUP_REMOVED lines=22> */
[----:B0-----:R0:W-:Y:S02]  /*04c0*/  STG.E.U16 desc[UR6][R4.64], R6 ;  /* 0x0000000604007986 */ /* 0x0011e4000c101506 */
.L_x_7174:
[----:B------:R-:W-:-:S13]  /*04d0*/  ISETP.GE.AND P0, PT, R3, UR4, PT ;  /* 0x0000000403007c0c */ /* 0x000fda000bf06270 */
[----:B------:R-:W-:Y:S05]  /*04e0*/  @P0 BREAK.RELIABLE B1 ;  /* 0x0000000000010942 */ /* 0x000fea0003800100 */
[----:B------:R-:W-:Y:S05]  /*04f0*/  @P0 BRA `(.L_x_7175) ;  /* 0x00000000007c0947 */ /* 0x000fea0003800000 */
[----:B------:R-:W-:Y:S05]  /*0500*/  BSYNC.RELIABLE B1 ;  /* 0x0000000000017941 */ /* 0x000fea0003800100 */
.L_x_7173:
        /* <DEDUP_REMOVED lines=30> */
.L_x_7175:
[----:B------:R-:W-:Y:S05]  /*06f0*/  BSYNC.RECONVERGENT B0 ;  /* 0x0000000000007941 */ /* 0x000fea0003800200 */
.L_x_7172:
[----:B------:R-:W-:Y:S05]  /*0700*/  WARPSYNC.ALL ;  /* 0x0000000000007948 */ /* 0x000fea0003800000 */
[----:B------:R-:W-:-:S13]  /*0710*/  ISETP.GE.AND P0, PT, R3, UR4, PT ;  /* 0x0000000403007c0c */ /* 0x000fda000bf06270 */
[----:B------:R-:W-:Y:S05]  /*0720*/  @P0 EXIT ;  /* 0x000000000000094d */ /* 0x000fea0003800000 */
[----:B01----:R-:W0:Y:S02]  /*0730*/  LDC.64 R4, c[0x0][0x658] ;  /* 0x00019600ff047b82 */ /* 0x003e240000000a00 */
[----:B0-----:R-:W2:Y:S06]  /*0740*/  LDG.E.U16 R4, desc[UR6][R4.64] ;  /* 0x0000000604047981 */ /* 0x001eac000c1e1500 */
[----:B------:R-:W0:Y:S08]  /*0750*/  LDC.64 R6, c[0x0][0x660] ;  /* 0x00019800ff067b82 */ /* 0x000e300000000a00 */
[----:B------:R-:W1:Y:S01]  /*0760*/  LDC.64 R2, c[0x0][0x650] ;  /* 0x00019400ff027b82 */ /* 0x000e620000000a00 */
[----:B0-----:R-:W3:Y:S04]  /*0770*/  LDG.E.U16 R6, desc[UR6][R6.64] ;  /* 0x0000000606067981 */ /* 0x001ee8000c1e1500 */
[----:B-1----:R-:W4:Y:S01]  /*0780*/  LDG.E.U16 R2, desc[UR6][R2.64] ;  /* 0x0000000602027981 */ /* 0x002f22000c1e1500 */
        /* <DEDUP_REMOVED lines=18> */
[----:B--2---:R-:W-:-:S06]  /*08b0*/  SHF.L.U32 R6, R0, 0x10, RZ ;  /* 0x0000001000067819 */ /* 0x004fcc00000006ff */
[----:B------:R-:W1:Y:S02]  /*08c0*/  MUFU.RCP R6, R6 ;  /* 0x0000000600067308 */ /* 0x000e640000001000 */
[----:B-1----:R-:W-:-:S05]  /*08d0*/  FMUL.FTZ R5, R5, R6 ;  /* 0x0000000605057220 */ /* 0x002fca0000410000 */
[----:B------:R-:W-:-:S05]  /*08e0*/  F2FP.BF16.F32.PACK_AB R5, RZ, R5 ;  /* 0x00000005ff05723e */ /* 0x000fca00000010ff */
[----:B0-----:R-:W-:Y:S01]  /*08f0*/  STG.E.U16 desc[UR6][R2.64], R5 ;  /* 0x0000000502007986 */ /* 0x001fe2000c101506 */
[----:B------:R-:W-:Y:S05]  /*0900*/  EXIT ;  /* 0x000000000000794d */ /* 0x000fea0003800000 */
.L_x_7171:
[----:B------:R-:W0:Y:S01]  /*0910*/  LDCU UR4, c[0x0][0x380] ;  /* 0x00007000ff0477ac */ /* 0x000e220008000800 */
[----:B------:R-:W-:Y:S01]  /*0920*/  IADD3 R2, PT, PT, R2, -0x1, RZ ;  /* 0xffffffff02027810 */ /* 0x000fe20007ffe0ff */
[----:B------:R-:W-:Y:S04]  /*0930*/  BSSY.RECONVERGENT B0, `(.L_x_7176) ;  /* 0x00004db000007945 */ /* 0x000fe80003800200 */
[----:B------:R-:W-:Y:S01]  /*0940*/  BSSY.RELIABLE B1, `(.L_x_7177) ;  /* 0x000033f000017945 */ /* 0x000fe20003800100 */
[----:B------:R-:W-:-:S04]  /*0950*/  VIMNMX.U32 R0, PT, PT, R2, 0x18, PT ;  /* 0x0000001802007848 */ /* 0x000fc80003fe0000 */
[----:B------:R-:W-:Y:S02]  /*0960*/  IADD3 R0, PT, PT, R0, 0x1, RZ ;  /* 0x0000000100007810 */ /* 0x000fe40007ffe0ff */
[----:B0-----:R-:W-:-:S13]  /*0970*/  ISETP.GE.AND P0, PT, R3, UR4, PT ;  /* 0x0000000403007c0c */ /* 0x001fda000bf06270 */
[----:B------:R-:W-:Y:S05]  /*0980*/  @P0 BRA `(.L_x_7178) ;  /* 0x0000003000dc0947 */ /* 0x000fea0003800000 */
[----:B------:R-:W0:Y:S01]  /*0990*/  LDCU.64 UR8, c[0x0][0x390] ;  /* 0x00007200ff0877ac */ /* 0x000e220008000a00 */
[----:B------:R-:W-:Y:S01]  /*09a0*/  HFMA2 R4, -RZ, RZ, 0, 0 ;  /* 0x00000000ff047431 */ /* 0x000fe200000001ff */
[----:B------:R-:W-:Y:S01]  /*09b0*/  MOV R5, R3 ;  /* 0x0000000300057202 */ /* 0x000fe20000000f00 */
[----:B------:R-:W1:Y:S01]  /*09c0*/  LDCU UR5, c[0x0][0x38c] ;  /* 0x00007180ff0577ac */ /* 0x000e620008000800 */
[----:B------:R-:W-:Y:S01]  /*09d0*/  ISETP.NE.AND P0, PT, R2, RZ, PT ;  /* 0x000000ff0200720c */ /* 0x000fe20003f05270 */
[----:B------:R-:W2:Y:S01]  /*09e0*/  LDCU.64 UR10, c[0x0][0x4b8] ;  /* 0x00009700ff0a77ac */ /* 0x000ea20008000a00 */
[----:B------:R-:W3:Y:S01]  /*09f0*/  LDCU.64 UR12, c[0x0][0x4c0] ;  /* 0x00009800ff0c77ac */ /* 0x000ee20008000a00 */
[----:B0-----:R-:W-:-:S05]  /*0a00*/  IMAD.HI.U32 R8, R3, UR8, R4 ;  /* 0x0000000803087c27 */ /* 0x001fca000f8e0004 */
[----:B------:R-:W-:-:S04]  /*0a10*/  SHF.R.U32.HI R9, RZ, UR9, R8 ;  /* 0x00000009ff097c19 */ /* 0x000fc80008011608 */
[----:B------:R-:W-:-:S05]  /*0a20*/  IADD3 R6, PT, PT, -R9, RZ, RZ ;  /* 0x000000ff09067210 */ /* 0x000fca0007ffe1ff */
[----:B-1----:R-:W-:-:S04]  /*0a30*/  IMAD R6, R6, UR5, R3 ;  /* 0x0000000506067c24 */ /* 0x002fc8000f8e0203 */
[C---:B--2---:R-:W-:Y:S02]  /*0a40*/  IMAD R5, R6.reuse, UR10, RZ ;  /* 0x0000000a06057c24 */ /* 0x044fe4000f8e02ff */
[C---:B------:R-:W-:Y:S02]  /*0a50*/  IMAD R4, R6.reuse, UR11, RZ ;  /* 0x0000000b06047c24 */ /* 0x040fe4000f8e02ff */
[C---:B---3--:R-:W-:Y:S02]  /*0a60*/  IMAD R7, R6.reuse, UR12, RZ ;  /* 0x0000000c06077c24 */ /* 0x048fe4000f8e02ff */
[----:B------:R-:W-:Y:S01]  /*0a70*/  IMAD R6, R6, UR13, RZ ;  /* 0x0000000d06067c24 */ /* 0x000fe2000f8e02ff */
[----:B------:R-:W-:Y:S06]  /*0a80*/  @!P0 BRA `(.L_x_7179) ;  /* 0x0000001400948947 */ /* 0x000fec0003800000 */
[----:B------:R-:W0:Y:S01]  /*0a90*/  LDCU.64 UR8, c[0x0][0x398] ;  /* 0x00007300ff0877ac */ /* 0x000e220008000a00 */
[----:B------:R-:W-:Y:S02]  /*0aa0*/  MOV R8, RZ ;  /* 0x000000ff00087202 */ /* 0x000fe40000000f00 */
[----:B------:R-:W-:Y:S01]  /*0ab0*/  ISETP.NE.AND P0, PT, R0, 0x2, PT ;  /* 0x000000020000780c */ /* 0x000fe20003f05270 */
[----:B------:R-:W1:Y:S01]  /*0ac0*/  LDCU UR5, c[0x0][0x3a0] ;  /* 0x00007400ff0577ac */ /* 0x000e620008000800 */
[----:B------:R-:W2:Y:S01]  /*0ad0*/  LDCU.64 UR10, c[0x0][0x4c8] ;  /* 0x00009900ff0a77ac */ /* 0x000ea20008000a00 */
[----:B------:R-:W3:Y:S01]  /*0ae0*/  LDCU.64 UR12, c[0x0][0x4d0] ;  /* 0x00009a00ff0c77ac */ /* 0x000ee20008000a00 */
        /* <DEDUP_REMOVED lines=8> */
[----:B------:R-:W-:Y:S06]  /*0b70*/  @!P0 BRA `(.L_x_7179) ;  /* 0x0000001400588947 */ /* 0x000fec0003800000 */
[----:B------:R-:W0:Y:S01]  /*0b80*/  LDCU.64 UR8, c[0x0][0x3a8] ;  /* 0x00007500ff0877ac */ /* 0x000e220008000a00 */
[----:B------:R-:W-:Y:S01]  /*0b90*/  HFMA2 R10, -RZ, RZ, 0, 0 ;  /* 0x00000000ff0a7431 */ /* 0x000fe200000001ff */
[----:B------:R-:W-:Y:S01]  /*0ba0*/  ISETP.NE.AND P0, PT, R0, 0x3, PT ;  /* 0x000000030000780c */ /* 0x000fe20003f05270 */
[----:B------:R-:W1:Y:S01]  /*0bb0*/  LDCU UR5, c[0x0][0x3a4] ;  /* 0x00007480ff0577ac */ /* 0x000e620008000800 */
[----:B------:R-:W2:Y:S01]  /*0bc0*/  LDCU.64 UR10, c[0x0][0x4d8] ;  /* 0x00009b00ff0a77ac */ /* 0x000ea20008000a00 */
[----:B------:R-:W3:Y:S01]  /*0bd0*/  LDCU.64 UR12, c[0x0][0x4e0] ;  /* 0x00009c00ff0c77ac */ /* 0x000ee20008000a00 */
        /* <DEDUP_REMOVED lines=309> */
[----:B------:R-:W-:Y:S01]  /*1f30*/  ISETP.NE.AND P0, PT, R0, 0x18, PT ;  /* 0x000000180000780c */ /* 0x000fe20003f05270 */
[----:B------:R-:W0:Y:S01]  /*1f40*/  LDCU.64 UR8, c[0x0][0x4a0] ;  /* 0x00009400ff0877ac */ /* 0x000e220008000a00 */
[----:B------:R-:W-:Y:S01]  /*1f50*/  HFMA2 R8, -RZ, RZ, 0, 0 ;  /* 0x00000000ff087431 */ /* 0x000fe200000001ff */
[----:B------:R-:W1:Y:S01]  /*1f60*/  LDCU UR5, c[0x0][0x4a8] ;  /* 0x00009500ff0577ac */ /* 0x000e620008000800 */
[----:B------:R-:W2:Y:S09]  /*1f70*/  LDCU.64 UR10, c[0x0][0x628] ;  /* 0x0000c500ff0a77ac */ /* 0x000eb20008000a00 */
        /* <DEDUP_REMOVED lines=9> */
[----:B------:R-:W5:Y:S01]  /*2010*/  @P0 LDC.64 R10, c[0x0][0x640] ;  /* 0x00019000ff0a0b82 */ /* 0x000f620000000a00 */
[----:B---3--:R-:W-:-:S04]  /*2020*/  @P0 IMAD.HI.U32 R16, R15, R16, R14 ;  /* 0x000000100f100227 */ /* 0x008fc800078e000e */
[C---:B--2---:R-:W-:Y:S01]  /*2030*/  IMAD R5, R8.reuse, UR10, R5 ;  /* 0x0000000a08057c24 */ /* 0x044fe2000f8e0205 */
[----:B------:R-:W-:Y:S01]  /*2040*/  @P0 SHF.R.U32.HI R16, RZ, R17, R16 ;  /* 0x00000011ff100219 */ /* 0x000fe20000011610 */
[C---:B------:R-:W-:Y:S02]  /*2050*/  IMAD R4, R8.reuse, UR11, R4 ;  /* 0x0000000b08047c24 */ /* 0x040fe4000f8e0204 */
[----:B----4-:R-:W-:Y:S01]  /*2060*/  IMAD R7, R8, UR12, R7 ;  /* 0x0000000c08077c24 */ /* 0x010fe2000f8e0207 */
[----:B------:R-:W-:Y:S01]  /*2070*/  @P0 IADD3 R14, PT, PT, -R16, RZ, RZ ;  /* 0x000000ff100e0210 */ /* 0x000fe20007ffe1ff */
[----:B------:R-:W-:-:S04]  /*2080*/  IMAD R6, R8, UR13, R6 ;  /* 0x0000000d08067c24 */ /* 0x000fc8000f8e0206 */
[----:B0-----:R-:W-:-:S04]  /*2090*/  @P0 IMAD R14, R14, R19, R15 ;  /* 0x000000130e0e0224 */ /* 0x001fc800078e020f */
[C---:B-1----:R-:W-:Y:S02]  /*20a0*/  @P0 IMAD R5, R14.reuse, R12, R5 ;  /* 0x0000000c0e050224 */ /* 0x042fe400078e0205 */
[C---:B------:R-:W-:Y:S02]  /*20b0*/  @P0 IMAD R4, R14.reuse, R13, R4 ;  /* 0x0000000d0e040224 */ /* 0x040fe400078e0204 */
[C---:B-----5:R-:W-:Y:S02]  /*20c0*/  @P0 IMAD R7, R14.reuse, R10, R7 ;  /* 0x0000000a0e070224 */ /* 0x060fe400078e0207 */
[----:B------:R-:W-:-:S07]  /*20d0*/  @P0 IMAD R6, R14, R11, R6 ;  /* 0x0000000b0e060224 */ /* 0x000fce00078e0206 */
.L_x_7179:
[----:B------:R-:W0:Y:S02]  /*20e0*/  LDCU.128 UR8, c[0x0][0x650] ;  /* 0x0000ca00ff0877ac */ /* 0x000e240008000c00 */
[----:B0-----:R-:W-:-:S04]  /*20f0*/  IADD3 R8, P0, PT, R7, UR10, RZ ;  /* 0x0000000a07087c10 */ /* 0x001fc8000ff1e0ff */
[----:B------:R-:W-:Y:S01]  /*2100*/  IADD3.X R9, PT, PT, RZ, UR11, RZ, P0, !PT ;  /* 0x0000000bff097c10 */ /* 0x000fe200087fe4ff */
[----:B------:R-:W0:Y:S04]  /*2110*/  LDCU.64 UR10, c[0x0][0x660] ;  /* 0x0000cc00ff0a77ac */ /* 0x000e280008000a00 */
[----:B------:R-:W2:Y:S01]  /*2120*/  LDG.E.U16 R8, desc[UR6][R8.64] ;  /* 0x0000000608087981 */ /* 0x000ea2000c1e1500 */
[----:B0-----:R-:W-:-:S04]  /*2130*/  IADD3 R10, P0, PT, R6, UR10, RZ ;  /* 0x0000000a060a7c10 */ /* 0x001fc8000ff1e0ff */
[----:B------:R-:W-:-:S05]  /*2140*/  IADD3.X R11, PT, PT, RZ, UR11, RZ, P0, !PT ;  /* 0x0000000bff0b7c10 */ /* 0x000fca00087fe4ff */
[----:B------:R-:W3:Y:S01]  /*2150*/  LDG.E.U16 R10, desc[UR6][R10.64] ;  /* 0x000000060a0a7981 */ /* 0x000ee2000c1e1500 */
[----:B------:R-:W-:-:S04]  /*2160*/  IADD3 R6, P0, PT, R4, UR8, RZ ;  /* 0x0000000804067c10 */ /* 0x000fc8000ff1e0ff */
[----:B------:R-:W-:Y:S01]  /*2170*/  IADD3.X R7, PT, PT, RZ, UR9, RZ, P0, !PT ;  /* 0x00000009ff077c10 */ /* 0x000fe200087fe4ff */
[----:B------:R-:W0:Y:S04]  /*2180*/  LDCU.64 UR8, c[0x0][0x648] ;  /* 0x0000c900ff0877ac */ /* 0x000e280008000a00 */
[----:B------:R-:W4:Y:S01]  /*2190*/  LDG.E.U16 R6, desc[UR6][R6.64] ;  /* 0x0000000606067981 */ /* 0x000f22000c1e1500 */
[----:B------:R-:W-:Y:S02]  /*21a0*/  IADD3 R3, PT, PT, R3, 0x80, RZ ;  /* 0x0000008003037810 */ /* 0x000fe40007ffe0ff */
[----:B--2---:R-:W-:-:S05]  /*21b0*/  SHF.L.U32 R4, R8, 0x10, RZ ;  /* 0x0000001008047819 */ /* 0x004fca00000006ff */
[----:B------:R-:W-:-:S06]  /*21c0*/  FADD.FTZ R12, -R4, 1 ;  /* 0x3f800000040c7421 */ /* 0x000fcc0000010100 */
[----:B------:R-:W1:Y:S01]  /*21d0*/  F2F.BF16.F32 R12, R12 ;  /* 0x0000000c000c7304 */ /* 0x000e620000202000 */
[----:B---3--:R-:W-:Y:S02]  /*21e0*/  SHF.L.U32 R13, R10, 0x10, RZ ;  /* 0x000000100a0d7819 */ /* 0x008fe400000006ff */
[----:B-1----:R-:W-:-:S03]  /*21f0*/  SHF.L.U32 R9, R12, 0x10, RZ ;  /* 0x000000100c097819 */ /* 0x002fc600000006ff */
[C---:B------:R-:W-:Y:S02]  /*2200*/  FADD.FTZ R13, R4.reuse, -R13 ;  /* 0x8000000d040d7221 */ /* 0x040fe40000010000 */
[----:B------:R-:W-:Y:S01]  /*2210*/  FMUL.FTZ R9, R4, R9 ;  /* 0x0000000904097220 */ /* 0x000fe20000410000 */
[----:B----4-:R-:W-:-:S03]  /*2220*/  SHF.L.U32 R6, R6, 0x10, RZ ;  /* 0x0000001006067819 */ /* 0x010fc600000006ff */
[----:B------:R-:W1:Y:S08]  /*2230*/  F2F.BF16.F32 R13, R13 ;  /* 0x0000000d000d7304 */ /* 0x000e700000202000 */
[----:B------:R-:W2:Y:S01]  /*2240*/  F2F.BF16.F32 R9, R9 ;  /* 0x0000000900097304 */ /* 0x000ea20000202000 */
[----:B-1----:R-:W-:-:S05]  /*2250*/  SHF.L.U32 R11, R13, 0x10, RZ ;  /* 0x000000100d0b7819 */ /* 0x002fca00000006ff */
[----:B------:R-:W-:Y:S01]  /*2260*/  FMUL.FTZ R6, R6, R11 ;  /* 0x0000000b06067220 */ /* 0x000fe20000410000 */
[----:B--2---:R-:W-:-:S05]  /*2270*/  SHF.L.U32 R4, R9, 0x10, RZ ;  /* 0x0000001009047819 */ /* 0x004fca00000006ff */
[----:B------:R-:W1:Y:S01]  /*2280*/  F2F.BF16.F32 R6, R6 ;  /* 0x0000000600067304 */ /* 0x000e620000202000 */
[----:B------:R-:W-:-:S07]  /*2290*/  FMNMX.FTZ R7, R4, 1.0018652574217412621e-12, !PT ;  /* 0x2b8d000004077809 */ /* 0x000fce0007810000 */
[----:B------:R-:W2:Y:S01]  /*22a0*/  F2F.BF16.F32 R7, R7 ;  /* 0x0000000700077304 */ /* 0x000ea20000202000 */
[----:B-1----:R-:W-:Y:S02]  /*22b0*/  SHF.L.U32 R4, R6, 0x10, RZ ;  /* 0x0000001006047819 */ /* 0x002fe400000006ff */
[----:B--2---:R-:W-:-:S05]  /*22c0*/  SHF.L.U32 R8, R7, 0x10, RZ ;  /* 0x0000001007087819 */ /* 0x004fca00000006ff */
[----:B------:R-:W1:Y:S02]  /*22d0*/  MUFU.RCP R9, R8 ;  /* 0x0000000800097308 */ /* 0x000e640000001000 */
[----:B-1----:R-:W-:Y:S01]  /*22e0*/  FMUL.FTZ R9, R4, R9 ;  /* 0x0000000904097220 */ /* 0x002fe20000410000 */
[----:B0-----:R-:W-:-:S04]  /*22f0*/  IADD3 R4, P0, PT, R5, UR8, RZ ;  /* 0x0000000805047c10 */ /* 0x001fc8000ff1e0ff */
[----:B------:R-:W-:Y:S02]  /*2300*/  F2FP.BF16.F32.PACK_AB R9, RZ, R9 ;  /* 0x00000009ff09723e */ /* 0x000fe400000010ff */
[----:B------:R-:W-:Y:S02]  /*2310*/  IADD3.X R5, PT, PT, RZ, UR9, RZ, P0, !PT ;  /* 0x00000009ff057c10 */ /* 0x000fe400087fe4ff */
[----:B------:R-:W-:-:S03]  /*2320*/  ISETP.GE.AND P0, PT, R3, UR4, PT ;  /* 0x0000000403007c0c */ /* 0x000fc6000bf06270 */
[----:B------:R0:W-:Y:S10]  /*2330*/  STG.E.U16 desc[UR6][R4.64], R9 ;  /* 0x0000000904007986 */ /* 0x0001f4000c101506 */
[----:B------:R-:W-:Y:S05]  /*2340*/  @P0 BREAK.RELIABLE B1 ;  /* 0x0000000000010942 */ /* 0x000fea0003800100 */
[----:B------:R-:W-:Y:S05]  /*2350*/  @P0 BRA `(.L_x_7180) ;  /* 0x0000003000e00947 */ /* 0x000fea0003800000 */
[----:B------:R-:W1:Y:S01]  /*2360*/  LDCU.64 UR8, c[0x0][0x390] ;  /* 0x00007200ff0877ac */ /* 0x000e620008000a00 */
[----:B0-----:R-:W-:Y:S01]  /*2370*/  HFMA2 R4, -RZ, RZ, 0, 0 ;  /* 0x00000000ff047431 */ /* 0x001fe200000001ff */
[----:B------:R-:W-:Y:S01]  /*2380*/  MOV R5, R3 ;  /* 0x0000000300057202 */ /* 0x000fe20000000f00 */
[----:B------:R-:W0:Y:S01]  /*2390*/  LDCU UR5, c[0x0][0x38c] ;  /* 0x00007180ff0577ac */ /* 0x000e220008000800 */
[----:B------:R-:W-:Y:S01]  /*23a0*/  ISETP.NE.AND P0, PT, R2, RZ, PT ;  /* 0x000000ff0200720c */ /* 0x000fe20003f05270 */
[----:B------:R-:W2:Y:S01]  /*23b0*/  LDCU.64 UR10, c[0x0][0x4b8] ;  /* 0x00009700ff0a77ac */ /* 0x000ea20008000a00 */
[----:B------:R-:W3:Y:S01]  /*23c0*/  LDCU.64 UR12, c[0x0][0x4c0] ;  /* 0x00009800ff0c77ac */ /* 0x000ee20008000a00 */
[----:B-1----:R-:W-:-:S05]  /*23d0*/  IMAD.HI.U32 R8, R3, UR8, R4 ;  /* 0x0000000803087c27 */ /* 0x002fca000f8e0004 */
[----:B------:R-:W-:-:S04]  /*23e0*/  SHF.R.U32.HI R9, RZ, UR9, R8 ;  /* 0x00000009ff097c19 */ /* 0x000fc80008011608 */
[----:B------:R-:W-:-:S05]  /*23f0*/  IADD3 R6, PT, PT, -R9, RZ, RZ ;  /* 0x000000ff09067210 */ /* 0x000fca0007ffe1ff */
[----:B0-----:R-:W-:-:S04]  /*2400*/  IMAD R6, R6, UR5, R3 ;  /* 0x0000000506067c24 */ /* 0x001fc8000f8e0203 */
        /* <DEDUP_REMOVED lines=362> */
.L_x_7181:
        /* <DEDUP_REMOVED lines=35> */
[----:B------:R-:W-:-:S05]  /*3ce0*/  IADD3.X R5, PT, PT, RZ, UR9, RZ, P0, !PT ;  /* 0x00000009ff057c10 */ /* 0x000fca00087fe4ff */
[----:B------:R0:W-:Y:S02]  /*3cf0*/  STG.E.U16 desc[UR6][R4.64], R9 ;  /* 0x0000000904007986 */ /* 0x0001e4000c101506 */
.L_x_7178:
[----:B------:R-:W-:-:S13]  /*3d00*/  ISETP.GE.AND P0, PT, R3, UR4, PT ;  /* 0x0000000403007c0c */ /* 0x000fda000bf06270 */
[----:B------:R-:W-:Y:S05]  /*3d10*/  @P0 BREAK.RELIABLE B1 ;  /* 0x0000000000010942 */ /* 0x000fea0003800100 */
[----:B------:R-:W-:Y:S05]  /*3d20*/  @P0 BRA `(.L_x_7180) ;  /* 0x00000018006c0947 */ /* 0x000fea0003800000 */
[----:B------:R-:W-:Y:S05]  /*3d30*/  BSYNC.RELIABLE B1 ;  /* 0x0000000000017941 */ /* 0x000fea0003800100 */
.L_x_7177:
        /* <DEDUP_REMOVED lines=373> */
.L_x_7182:
        /* <DEDUP_REMOVED lines=37> */
.L_x_7180:
[----:B------:R-:W-:Y:S05]  /*56e0*/  BSYNC.RECONVERGENT B0 ;  /* 0x0000000000007941 */ /* 0x000fea0003800200 */
.L_x_7176:
[----:B------:R-:W-:Y:S05]  /*56f0*/  WARPSYNC.ALL ;  /* 0x0000000000007948 */ /* 0x000fea0003800000 */
[----:B------:R-:W-:-:S13]  /*5700*/  ISETP.GE.AND P0, PT, R3, UR4, PT ;  /* 0x0000000403007c0c */ /* 0x000fda000bf06270 */
[----:B------:R-:W-:Y:S05]  /*5710*/  @P0 EXIT ;  /* 0x000000000000094d */ /* 0x000fea0003800000 */
[----:B------:R-:W2:Y:S01]  /*5720*/  LDCU.64 UR4, c[0x0][0x390] ;  /* 0x00007200ff0477ac */ /* 0x000ea20008000a00 */
[----:B01----:R-:W-:Y:S01]  /*5730*/  HFMA2 R4, -RZ, RZ, 0, 0 ;  /* 0x00000000ff047431 */ /* 0x003fe200000001ff */
[----:B------:R-:W-:Y:S01]  /*5740*/  MOV R5, R3 ;  /* 0x0000000300057202 */ /* 0x000fe20000000f00 */
[----:B------:R-:W0:Y:S01]  /*5750*/  LDCU UR8, c[0x0][0x38c] ;  /* 0x00007180ff0877ac */ /* 0x000e220008000800 */
[----:B------:R-:W-:Y:S01]  /*5760*/  ISETP.NE.AND P0, PT, R2, RZ, PT ;  /* 0x000000ff0200720c */ /* 0x000fe20003f05270 */
[----:B------:R-:W1:Y:S01]  /*5770*/  LDCU.64 UR10, c[0x0][0x4b8] ;  /* 0x00009700ff0a77ac */ /* 0x000e620008000a00 */
[----:B------:R-:W3:Y:S01]  /*5780*/  LDCU.64 UR12, c[0x0][0x4c0] ;  /* 0x00009800ff0c77ac */ /* 0x000ee20008000a00 */
[----:B--2---:R-:W-:-:S05]  /*5790*/  IMAD.HI.U32 R6, R3, UR4, R4 ;  /* 0x0000000403067c27 */ /* 0x004fca000f8e0004 */
[----:B------:R-:W-:-:S04]  /*57a0*/  SHF.R.U32.HI R7, RZ, UR5, R6 ;  /* 0x00000005ff077c19 */ /* 0x000fc80008011606 */
[----:B------:R-:W-:-:S05]  /*57b0*/  IADD3 R4, PT, PT, -R7, RZ, RZ ;  /* 0x000000ff07047210 */ /* 0x000fca0007ffe1ff */
[----:B0-----:R-:W-:-:S04]  /*57c0*/  IMAD R4, R4, UR8, R3 ;  /* 0x0000000804047c24 */ /* 0x001fc8000f8e0203 */
[C---:B-1----:R-:W-:Y:S02]  /*57d0*/  IMAD R3, R4.reuse, UR10, RZ ;  /* 0x0000000a04037c24 */ /* 0x042fe4000f8e02ff */
        /* <DEDUP_REMOVED lines=340> */
[----:B0-----:R-:W-:-:S07]  /*6d20*/  IMAD.HI.U32 R12, R7, UR9, R6 ;  /* 0x00000009070c7c27 */ /* 0x001fce000f8e0006 */
[----:B------:R-:W0:Y:S01]  /*6d30*/  @P0 LDC R17, c[0x0][0x4ac] ;  /* 0x00012b00ff110b82 */ /* 0x000e220000000800 */
[----:B-1----:R-:W-:Y:S01]  /*6d40*/  SHF.R.U32.HI R13, RZ, UR4, R12 ;  /* 0x00000004ff0d7c19 */ /* 0x002fe2000801160c */
[----:B------:R-:W1:Y:S01]  /*6d50*/  LDCU.64 UR4, c[0x0][0x630] ;  /* 0x0000c600ff0477ac */ /* 0x000e620008000a00 */
[----:B------:R-:W-:Y:S02]  /*6d60*/  @P0 MOV R12, RZ ;  /* 0x000000ff000c0202 */ /* 0x000fe40000000f00 */
[----:B------:R-:W-:-:S03]  /*6d70*/  IADD3 R6, PT, PT, -R13, RZ, RZ ;  /* 0x000000ff0d067210 */ /* 0x000fc60007ffe1ff */
[----:B------:R-:W4:Y:S02]  /*6d80*/  @P0 LDC.64 R8, c[0x0][0x638] ;  /* 0x00018e00ff080b82 */ /* 0x000f240000000a00 */
[----:B------:R-:W-:-:S06]  /*6d90*/  IMAD R6, R6, UR8, R7 ;  /* 0x0000000806067c24 */ /* 0x000fcc000f8e0207 */
[----:B------:R-:W5:Y:S01]  /*6da0*/  @P0 LDC.64 R10, c[0x0][0x640] ;  /* 0x00019000ff0a0b82 */ /* 0x000f620000000a00 */
[----:B---3--:R-:W-:-:S04]  /*6db0*/  @P0 IMAD.HI.U32 R0, R13, R14, R12 ;  /* 0x0000000e0d000227 */ /* 0x008fc800078e000c */
[C---:B--2---:R-:W-:Y:S01]  /*6dc0*/  IMAD R3, R6.reuse, UR10, R3 ;  /* 0x0000000a06037c24 */ /* 0x044fe2000f8e0203 */
[----:B------:R-:W-:Y:S01]  /*6dd0*/  @P0 SHF.R.U32.HI R0, RZ, R15, R0 ;  /* 0x0000000fff000219 */ /* 0x000fe20000011600 */
[C---:B------:R-:W-:Y:S02]  /*6de0*/  IMAD R2, R6.reuse, UR11, R2 ;  /* 0x0000000b06027c24 */ /* 0x040fe4000f8e0202 */
[----:B-1----:R-:W-:Y:S01]  /*6df0*/  IMAD R5, R6, UR4, R5 ;  /* 0x0000000406057c24 */ /* 0x002fe2000f8e0205 */
[----:B------:R-:W-:Y:S01]  /*6e00*/  @P0 IADD3 R12, PT, PT, -R0, RZ, RZ ;  /* 0x000000ff000c0210 */ /* 0x000fe20007ffe1ff */
[----:B------:R-:W-:-:S04]  /*6e10*/  IMAD R4, R6, UR5, R4 ;  /* 0x0000000506047c24 */ /* 0x000fc8000f8e0204 */
[----:B0-----:R-:W-:-:S04]  /*6e20*/  @P0 IMAD R12, R17, R12, R13 ;  /* 0x0000000c110c0224 */ /* 0x001fc800078e020d */
[C---:B----4-:R-:W-:Y:S02]  /*6e30*/  @P0 IMAD R3, R12.reuse, R8, R3 ;  /* 0x000000080c030224 */ /* 0x050fe400078e0203 */
[C---:B------:R-:W-:Y:S02]  /*6e40*/  @P0 IMAD R2, R12.reuse, R9, R2 ;  /* 0x000000090c020224 */ /* 0x040fe400078e0202 */
[C---:B-----5:R-:W-:Y:S02]  /*6e50*/  @P0 IMAD R5, R12.reuse, R10, R5 ;  /* 0x0000000a0c050224 */ /* 0x060fe400078e0205 */
[----:B------:R-:W-:-:S07]  /*6e60*/  @P0 IMAD R4, R12, R11, R4 ;  /* 0x0000000b0c040224 */ /* 0x000fce00078e0204 */
.L_x_7183:
[----:B------:R-:W0:Y:S01]  /*6e70*/  LDCU.128 UR8, c[0x0][0x650] ;  /* 0x0000ca00ff0877ac */ /* 0x000e220008000c00 */
[----:B------:R-:W1:Y:S01]  /*6e80*/  LDCU.64 UR4, c[0x0][0x660] ;  /* 0x0000cc00ff0477ac */ /* 0x000e620008000a00 */
[----:B0-----:R-:W-:-:S04]  /*6e90*/  IADD3 R6, P0, PT, R5, UR10, RZ ;  /* 0x0000000a05067c10 */ /* 0x001fc8000ff1e0ff */
[----:B------:R-:W-:-:S05]  /*6ea0*/  IADD3.X R7, PT, PT, RZ, UR11, RZ, P0, !PT ;  /* 0x0000000bff077c10 */ /* 0x000fca00087fe4ff */
[----:B------:R-:W2:Y:S01]  /*6eb0*/  LDG.E.U16 R6, desc[UR6][R6.64] ;  /* 0x0000000606067981 */ /* 0x000ea2000c1e1500 */
[----:B-1----:R-:W-:-:S04]  /*6ec0*/  IADD3 R8, P0, PT, R4, UR4, RZ ;  /* 0x0000000404087c10 */ /* 0x002fc8000ff1e0ff */
[----:B------:R-:W-:Y:S01]  /*6ed0*/  IADD3.X R9, PT, PT, RZ, UR5, RZ, P0, !PT ;  /* 0x00000005ff097c10 */ /* 0x000fe200087fe4ff */
[----:B------:R-:W0:Y:S04]  /*6ee0*/  LDCU.64 UR4, c[0x0][0x648] ;  /* 0x0000c900ff0477ac */ /* 0x000e280008000a00 */
[----:B------:R-:W3:Y:S01]  /*6ef0*/  LDG.E.U16 R8, desc[UR6][R8.64] ;  /* 0x0000000608087981 */ /* 0x000ee2000c1e1500 */
[----:B------:R-:W-:-:S04]  /*6f00*/  IADD3 R4, P0, PT, R2, UR8, RZ ;  /* 0x0000000802047c10 */ /* 0x000fc8000ff1e0ff */
[----:B------:R-:W-:-:S05]  /*6f10*/  IADD3.X R5, PT, PT, RZ, UR9, RZ, P0, !PT ;  /* 0x00000009ff057c10 */ /* 0x000fca00087fe4ff */
[----:B------:R-:W4:Y:S01]  /*6f20*/  LDG.E.U16 R4, desc[UR6][R4.64] ;  /* 0x0000000604047981 */ /* 0x000f22000c1e1500 */
[----:B--2---:R-:W-:-:S05]  /*6f30*/  SHF.L.U32 R0, R6, 0x10, RZ ;  /* 0x0000001006007819 */ /* 0x004fca00000006ff */
[----:B------:R-:W-:Y:S01]  /*6f40*/  FADD.FTZ R2, -R0, 1 ;  /* 0x3f80000000027421 */ /* 0x000fe20000010100 */
[----:B---3--:R-:W-:-:S05]  /*6f50*/  SHF.L.U32 R11, R8, 0x10, RZ ;  /* 0x00000010080b7819 */ /* 0x008fca00000006ff */
[----:B------:R-:W1:Y:S01]  /*6f60*/  F2F.BF16.F32 R2, R2 ;  /* 0x0000000200027304 */ /* 0x000e620000202000 */
[----:B------:R-:W-:Y:S01]  /*6f70*/  FADD.FTZ R11, R0, -R11 ;  /* 0x8000000b000b7221 */ /* 0x000fe20000010000 */
[----:B----4-:R-:W-:-:S06]  /*6f80*/  SHF.L.U32 R4, R4, 0x10, RZ ;  /* 0x0000001004047819 */ /* 0x010fcc00000006ff */
[----:B------:R-:W2:Y:S01]  /*6f90*/  F2F.BF16.F32 R11, R11 ;  /* 0x0000000b000b7304 */ /* 0x000ea20000202000 */
[----:B-1----:R-:W-:-:S05]  /*6fa0*/  SHF.L.U32 R7, R2, 0x10, RZ ;  /* 0x0000001002077819 */ /* 0x002fca00000006ff */
[----:B------:R-:W-:Y:S01]  /*6fb0*/  FMUL.FTZ R7, R0, R7 ;  /* 0x0000000700077220 */ /* 0x000fe20000410000 */
[----:B--2---:R-:W-:-:S05]  /*6fc0*/  SHF.L.U32 R5, R11, 0x10, RZ ;  /* 0x000000100b057819 */ /* 0x004fca00000006ff */
[----:B------:R-:W1:Y:S01]  /*6fd0*/  F2F.BF16.F32 R7, R7 ;  /* 0x0000000700077304 */ /* 0x000e620000202000 */
[----:B------:R-:W-:-:S07]  /*6fe0*/  FMUL.FTZ R4, R4, R5 ;  /* 0x0000000504047220 */ /* 0x000fce0000410000 */
[----:B------:R-:W2:Y:S01]  /*6ff0*/  F2F.BF16.F32 R4, R4 ;  /* 0x0000000400047304 */ /* 0x000ea20000202000 */
[----:B-1----:R-:W-:-:S04]  /*7000*/  SHF.L.U32 R0, R7, 0x10, RZ ;  /* 0x0000001007007819 */ /* 0x002fc800000006ff */
[----:B------:R-:W-:-:S06]  /*7010*/  FMNMX.FTZ R0, R0, 1.0018652574217412621e-12, !PT ;  /* 0x2b8d000000007809 */ /* 0x000fcc0007810000 */
[----:B------:R-:W1:Y:S01]  /*7020*/  F2F.BF16.F32 R0, R0 ;  /* 0x0000000000007304 */ /* 0x000e620000202000 */
[----:B--2---:R-:W-:Y:S02]  /*7030*/  SHF.L.U32 R2, R4, 0x10, RZ ;  /* 0x0000001004027819 */ /* 0x004fe400000006ff */
[----:B-1----:R-:W-:-:S06]  /*7040*/  SHF.L.U32 R5, R0, 0x10, RZ ;  /* 0x0000001000057819 */ /* 0x002fcc00000006ff */
[----:B------:R-:W1:Y:S02]  /*7050*/  MUFU.RCP R5, R5 ;  /* 0x0000000500057308 */ /* 0x000e640000001000 */
[----:B-1----:R-:W-:Y:S01]  /*7060*/  FMUL.FTZ R6, R2, R5 ;  /* 0x0000000502067220 */ /* 0x002fe20000410000 */
[----:B0-----:R-:W-:-:S04]  /*7070*/  IADD3 R2, P0, PT, R3, UR4, RZ ;  /* 0x0000000403027c10 */ /* 0x001fc8000ff1e0ff */
[----:B------:R-:W-:Y:S02]  /*7080*/  F2FP.BF16.F32.PACK_AB R6, RZ, R6 ;  /* 0x00000006ff06723e */ /* 0x000fe400000010ff */
[----:B------:R-:W-:-:S05]  /*7090*/  IADD3.X R3, PT, PT, RZ, UR5, RZ, P0, !PT ;  /* 0x00000005ff037c10 */ /* 0x000fca00087fe4ff */
[----:B------:R-:W-:Y:S01]  /*70a0*/  STG.E.U16 desc[UR6][R2.64], R6 ;  /* 0x0000000602007986 */ /* 0x000fe2000c101506 */
[----:B------:R-:W-:Y:S05]  /*70b0*/  EXIT ;  /* 0x000000000000794d */ /* 0x000fea0003800000 */
.L_x_7184:
        /* <DEDUP_REMOVED lines=12> */
.L_x_10690:


//--------------------- .text._ZN2at6native27unrolled_elementwise_kernelIZZZN37_INTERNAL_cee6930f_7_Loss_cu_5b0651e139_GLOBAL__N__cee6930f_7_Loss_cu_5b0651e140binary_cross_entropy_backward_out_kernelERNS_6TensorERKS4_S7_S7_ENKUlvE_clEvENKUlvE2_clEvEUlN3c108BFloat16ESB_SB_E_St5arrayIPcLm4EELi4E23TrivialOffsetCalculatorILi3EjESG_ILi1EjENS0_6memory15LoadWithoutCastENSJ_16StoreWithoutCastEEEviT_T0_T2_T3_T4_T5_ --------------------------
	.section	.text._ZN2at6native27unrolled_elementwise_kernelIZZZN37_INTERNAL_cee6930f_7_Loss_cu_5b0651e139_GLOBAL__N__cee6930f_7_Loss_cu_5b0651e140binary_cross_entropy_backward_out_kernelERNS_6TensorERKS4_S7_S7_ENKUlvE_clEvENKUlvE2_clEvEUlN3c108BFloat16ESB_SB_E_St5arrayIPcLm4EELi4E23TrivialOffsetCalculatorILi3EjESG_ILi1EjENS0_6memory15LoadWithoutCastENSJ_16StoreWithoutCastEEEviT_T0_T2_T3_T4_T5_,"ax",@progbits
	.align	128
        .global         _ZN2at6native27unrolled_elementwise_kernelIZZZN37_INTERNAL_cee6930f_7_Loss_cu_5b0651e139_GLOBAL__N__cee6930f_7_Loss_cu_5b0651e140binary_cross_entropy_backward_out_kernelERNS_6TensorERKS4_S7_S7_ENKUlvE_clEvENKUlvE2_clEvEUlN3c108BFloat16ESB_SB_E_St5arrayIPcLm4EELi4E23TrivialOffsetCalculatorILi3EjESG_ILi1EjENS0_6memory15LoadWithoutCastENSJ_16StoreWithoutCastEEEviT_T0_T2_T3_T4_T5_
        .type           _ZN2at6native27unrolled_elementwise_kernelIZZZN37_INTERNAL_cee6930f_7_Loss_cu_5b0651e139_GLOBAL__N__cee6930f_7_Loss_cu_5b0651e140binary_cross_entropy_backward_out_kernelERNS_6TensorERKS4_S7_S7_ENKUlvE_clEvENKUlvE2_clEvEUlN3c108BFloat16ESB_SB_E_St5arrayIPcLm4EELi4E23TrivialOffsetCalculatorILi3EjESG_ILi1EjENS0_6memory15LoadWithoutCastENSJ_16StoreWithoutCastEEEviT_T0_T2_T3_T4_T5_,@function
        .size           _ZN2at6native27unrolled_elementwise_kernelIZZZN37_INTERNAL_cee6930f_7_Loss_cu_5b0651e139_GLOBAL__N__cee6930f_7_Loss_cu_5b0651e140binary_cross_entropy_backward_out_kernelERNS_6TensorERKS4_S7_S7_ENKUlvE_clEvENKUlvE2_clEvEUlN3c108BFloat16ESB_SB_E_St5arrayIPcLm4EELi4E23TrivialOffsetCalculatorILi3EjESG_ILi1EjENS0_6memory15LoadWithoutCastENSJ_16StoreWithoutCastEEEviT_T0_T2_T3_T4_T5_,(.L_x_10691 - _ZN2at6native27unrolled_elementwise_kernelIZZZN37_INTERNAL_cee6930f_7_Loss_cu_5b0651e139_GLOBAL__N__cee6930f_7_Loss_cu_5b0651e140binary_cross_entropy_backward_out_kernelERNS_6TensorERKS4_S7_S7_ENKUlvE_clEvENKUlvE2_clEvEUlN3c108BFloat16ESB_SB_E_St5arrayIPcLm4EELi4E23TrivialOffsetCalculatorILi3EjESG_ILi1EjENS0_6memory15LoadWithoutCastENSJ_16StoreWithoutCastEEEviT_T0_T2_T3_T4_T5_)
        .other          _ZN2at6native27unrolled_elementwise_kernelIZZZN37_INTERNAL_cee6930f_7_Loss_cu_5b0651e139_GLOBAL__N__cee6930f_7_Loss_cu_5b0651e140binary_cross_entropy_backward_out_kernelERNS_6TensorERKS4_S7_S7_ENKUlvE_clEvENKUlvE2_clEvEUlN3c108BFloat16ESB_SB_E_St5arrayIPcLm4EELi4E23TrivialOffsetCalculatorILi3EjESG_ILi1EjENS0_6memory15LoadWithoutCastENSJ_16StoreWithoutCastEEEviT_T0_T2_T3_T4_T5_,@"STO_CUDA_ENTRY STV_DEFAULT"
_ZN2at6native27unrolled_elementwise_kernelIZZZN37_INTERNAL_cee6930f_7_Loss_cu_5b0651e139_GLOBAL__N__cee6930f_7_Loss_cu_5b0651e140binary_cross_entropy_backward_out_kernelERNS_6TensorERKS4_S7_S7_ENKUlvE_clEvENKUlvE2_clEvEUlN3c108BFloat16ESB_SB_E_St5arrayIPcLm4EELi4E23TrivialOffsetCalculatorILi3EjESG_ILi1EjENS0_6memory15LoadWithoutCastENSJ_16StoreWithoutCastEEEviT_T0_T2_T3_T4_T5_:
.text._ZN2at6native27unrolled_elementwise_kernelIZZZN37_INTERNAL_cee6930f_7_Loss_cu_5b0651e139_GLOBAL__N__cee6930f_7_Loss_cu_5b0651e140binary_cross_entropy_backward_out_kernelERNS_6TensorERKS4_S7_S7_ENKUlvE_clEvENKUlvE2_clEvEUlN3c108BFloat16ESB_SB_E_St5arrayIPcLm4EELi4E23TrivialOffsetCalculatorILi3EjESG_ILi1EjENS0_6memory15LoadWithoutCastENSJ_16StoreWithoutCastEEEviT_T0_T2_T3_T4_T5_:
[----:B------:R-:W-:Y:S01]  /*0000*/  LDC R1, c[0x0][0x37c] ;  /* 0x0000df00ff017b82 */ /* 0x000fe20000000800 */
[----:B------:R-:W0:Y:S07]  /*0010*/  S2R R0, SR_CTAID.X ;  /* 0x0000000000007919 */ /* 0x000e2e0000002500 */
[----:B------:R-:W0:Y:S01]  /*0020*/  LDC R3, c[0x0][0x380] ;  /* 0x0000e000ff037b82 */ /* 0x000e220000000800 */
[----:B------:R-:W1:Y:S01]  /*0030*/  LDCU.64 UR4, c[0x0][0x358] ;  /* 0x00006b00ff0477ac */ /* 0x000e620008000a00 */
[----:B------:R-:W-:Y:S01]  /*0040*/  PRMT R4, RZ, 0x7610, R4 ;  /* 0x00007610ff047816 */ /* 0x000fe20000000004 */
[----:B------:R-:W2:Y:S05]  /*0050*/  S2R R27, SR_TID.X ;  /* 0x00000000001b7919 */ /* 0x000eaa0000002100 */
[----:B------:R-:W3:Y:S08]  /*0060*/  LDC.64 R28, c[0x0][0x390] ;  /* 0x0000e400ff1c7b82 */ /* 0x000ef00000000a00 */
[----:B------:R-:W4:Y:S08]  /*0070*/  LDC.64 R20, c[0x0][0x398] ;  /* 0x0000e600ff147b82 */ /* 0x000f300000000a00 */
[----:B------:R-:W1:Y:S01]  /*0080*/  LDC.64 R24, c[0x0][0x390] ;  /* 0x0000e400ff187b82 */ /* 0x000e620000000a00 */
[----:B0-----:R-:W-:-:S07]  /*0090*/  IMAD R2, R0, -0x200, R3 ;  /* 0xfffffe0000027824 */ /* 0x001fce00078e0203 */
[----:B------:R-:W0:Y:S01]  /*00a0*/  LDC.64 R14, c[0x0][0x390] ;  /* 0x0000e400ff0e7b82 */ /* 0x000e220000000a00 */
[----:B--2---:R-:W-:Y:S02]  /*00b0*/  MOV R3, R27 ;  /* 0x0000001b00037202 */ /* 0x004fe40000000f00 */
[----:B------:R-:W-:-:S05]  /*00c0*/  ISETP.GE.AND P0, PT, R27, R2, PT ;  /* 0x000000021b00720c */ /* 0x000fca0003f06270 */
[----:B------:R-:W2:Y:S08]  /*00d0*/  LDC.64 R16, c[0x0][0x398] ;  /* 0x0000e600ff107b82 */ /* 0x000eb00000000a00 */
[----:B------:R-:W2:Y:S01]  /*00e0*/  LDC.64 R10, c[0x0][0x398] ;  /* 0x0000e600ff0a7b82 */ /* 0x000ea20000000a00 */
[----:B------:R-:W-:-:S05]  /*00f0*/  @!P0 VIADD R27, R3, 0x80 ;  /* 0x00000080031b8836 */ /* 0x000fca0000000000 */
[----:B------:R-:W-:-:S13]  /*0100*/  ISETP.GE.AND P1, PT, R27, R2, PT ;  /* 0x000000021b00720c */ /* 0x000fda0003f26270 */
[----:B------:R-:W-:Y:S01]  /*0110*/  @!P1 LEA R7, R0, R27, 0x9 ;  /* 0x0000001b00079211 */ /* 0x000fe200078e48ff */
[----:B------:R-:W-:Y:S01]  /*0120*/  @!P1 VIADD R27, R27, 0x80 ;  /* 0x000000801b1b9836 */ /* 0x000fe20000000000 */
[----:B------:R-:W0:Y:S01]  /*0130*/  @!P1 LDC.64 R22, c[0x0][0x3a0] ;  /* 0x0000e800ff169b82 */ /* 0x000e220000000a00 */
[----:B------:R-:W-:Y:S02]  /*0140*/  PRMT R6, RZ, 0x7610, R6 ;  /* 0x00007610ff067816 */ /* 0x000fe40000000006 */
[----:B---3--:R-:W-:Y:S01]  /*0150*/  @!P1 IMAD.WIDE.U32 R28, R7, 0x2, R28 ;  /* 0x00000002071c9825 */ /* 0x008fe200078e001c */
[----:B------:R-:W-:-:S03]  /*0160*/  ISETP.GE.AND P3, PT, R27, R2, PT ;  /* 0x000000021b00720c */ /* 0x000fc60003f66270 */
[----:B----4-:R-:W-:Y:S01]  /*0170*/  @!P1 IMAD.WIDE.U32 R20, R7, 0x2, R20 ;  /* 0x0000000207149825 */ /* 0x010fe200078e0014 */
[----:B------:R-:W-:Y:S01]  /*0180*/  PRMT R5, RZ, 0x7610, R5 ;  /* 0x00007610ff057816 */ /* 0x000fe20000000005 */
[----:B-1----:R-:W5:Y:S05]  /*0190*/  @!P1 LDG.E.U16 R4, desc[UR4][R28.64] ;  /* 0x000000041c049981 */ /* 0x002f6a000c1e1500 */
[----:B------:R-:W5:Y:S03]  /*01a0*/  @!P1 LDG.E.U16 R5, desc[UR4][R20.64] ;  /* 0x0000000414059981 */ /* 0x000f66000c1e1500 */
[----:B------:R-:W-:Y:S01]  /*01b0*/  @!P3 LEA R9, R0, R27, 0x9 ;  /* 0x0000001b0009b211 */ /* 0x000fe200078e48ff */
[----:B------:R-:W-:Y:S01]  /*01c0*/  @!P3 VIADD R27, R27, 0x80 ;  /* 0x000000801b1bb836 */ /* 0x000fe20000000000 */
[----:B------:R-:W1:Y:S04]  /*01d0*/  @!P3 LDC.64 R12, c[0x0][0x3a0] ;  /* 0x0000e800ff0cbb82 */ /* 0x000e680000000a00 */
[----:B------:R-:W-:-:S13]  /*01e0*/  ISETP.GE.AND P2, PT, R27, R2, PT ;  /* 0x000000021b00720c */ /* 0x000fda0003f46270 */
[----:B------:R-:W3:Y:S01]  /*01f0*/  @!P2 LDC.64 R18, c[0x0][0x3a0] ;  /* 0x0000e800ff12ab82 */ /* 0x000ee20000000a00 */
[----:B0-----:R-:W-:Y:S01]  /*0200*/  @!P1 IMAD.WIDE.U32 R22, R7, 0x2, R22 ;  /* 0x0000000207169825 */ /* 0x001fe200078e0016 */
[----:B------:R-:W-:Y:S02]  /*0210*/  PRMT R7, RZ, 0x7610, R7 ;  /* 0x00007610ff077816 */ /* 0x000fe40000000007 */
[----:B------:R-:W-:Y:S01]  /*0220*/  @!P2 LEA R27, R0, R27, 0x9 ;  /* 0x0000001b001ba211 */ /* 0x000fe200078e48ff */
[----:B------:R-:W-:Y:S01]  /*0230*/  @!P3 IMAD.WIDE.U32 R24, R9, 0x2, R24 ;  /* 0x000000020918b825 */ /* 0x000fe200078e0018 */
[----:B------:R0:W5:Y:S03]  /*0240*/  @!P1 LDG.E.U16 R6, desc[UR4][R22.64] ;  /* 0x0000000416069981 */ /* 0x000166000c1e1500 */
[C---:B------:R-:W-:Y:S01]  /*0250*/  @!P2 IMAD.WIDE.U32 R14, R27.reuse, 0x2, R14 ;  /* 0x000000021b0ea825 */ /* 0x040fe200078e000e */
[----:B------:R4:W5:Y:S03]  /*0260*/  @!P3 LDG.E.U16 R7, desc[UR4][R24.64] ;  /* 0x000000041807b981 */ /* 0x000966000c1e1500 */
[C---:B--2---:R-:W-:Y:S01]  /*0270*/  @!P2 IMAD.WIDE.U32 R16, R27.reuse, 0x2, R16 ;  /* 0x000000021b10a825 */ /* 0x044fe200078e0010 */
[----:B0-----:R-:W0:Y:S03]  /*0280*/  LDC.64 R22, c[0x0][0x390] ;  /* 0x0000e400ff167b82 */ /* 0x001e260000000a00 */
[----:B---3--:R-:W-:-:S05]  /*0290*/  @!P2 IMAD.WIDE.U32 R18, R27, 0x2, R18 ;  /* 0x000000021b12a825 */ /* 0x008fca00078e0012 */
[----:B----4-:R-:W2:Y:S08]  /*02a0*/  LDC.64 R24, c[0x0][0x398] ;  /* 0x0000e600ff187b82 */ /* 0x010eb00000000a00 */
[----:B------:R-:W3:Y:S01]  /*02b0*/  @!P0 LDC.64 R26, c[0x0][0x3a0] ;  /* 0x0000e800ff1a8b82 */ /* 0x000ee20000000a00 */
[----:B------:R-:W-:Y:S01]  /*02c0*/  @!P3 IMAD.WIDE.U32 R10, R9, 0x2, R10 ;  /* 0x00000002090ab825 */ /* 0x000fe200078e000a */
[----:B------:R-:W-:-:S03]  /*02d0*/  PRMT R20, RZ, 0x7610, R20 ;  /* 0x00007610ff147816 */ /* 0x000fc60000000014 */
[----:B-1----:R-:W-:Y:S01]  /*02e0*/  @!P3 IMAD.WIDE.U32 R12, R9, 0x2, R12 ;  /* 0x00000002090cb825 */ /* 0x002fe200078e000c */
[----:B------:R-:W-:Y:S02]  /*02f0*/  PRMT R9, RZ, 0x7610, R9 ;  /* 0x00007610ff097816 */ /* 0x000fe40000000009 */
[----:B------:R1:W5:Y:S01]  /*0300*/  @!P2 LDG.E.U16 R20, desc[UR4][R14.64] ;  /* 0x000000040e14a981 */ /* 0x000362000c1e1500 */
[----:B------:R-:W-:-:S03]  /*0310*/  @!P0 IMAD R29, R0, 0x200, R3 ;  /* 0x00000200001d8824 */ /* 0x000fc600078e0203 */
[----:B------:R4:W5:Y:S01]  /*0320*/  @!P3 LDG.E.U16 R9, desc[UR4][R12.64] ;  /* 0x000000040c09b981 */ /* 0x000962000c1e1500 */
[----:B0-----:R-:W-:-:S04]  /*0330*/  @!P0 IMAD.WIDE.U32 R22, R29, 0x2, R22 ;  /* 0x000000021d168825 */ /* 0x001fc800078e0016 */
[C---:B--2---:R-:W-:Y:S01]  /*0340*/  @!P0 IMAD.WIDE.U32 R24, R29.reuse, 0x2, R24 ;  /* 0x000000021d188825 */ /* 0x044fe200078e0018 */
[----:B-1----:R-:W-:Y:S02]  /*0350*/  PRMT R14, RZ, 0x7610, R14 ;  /* 0x00007610ff0e7816 */ /* 0x002fe4000000000e */
[----:B----4-:R-:W-:Y:S02]  /*0360*/  PRMT R12, RZ, 0x7610, R12 ;  /* 0x00007610ff0c7816 */ /* 0x010fe4000000000c */
[----:B------:R-:W-:Y:S01]  /*0370*/  PRMT R13, RZ, 0x7610, R13 ;  /* 0x00007610ff0d7816 */ /* 0x000fe2000000000d */
[----:B---3--:R-:W-:Y:S01]  /*0380*/  @!P0 IMAD.WIDE.U32 R26, R29, 0x2, R26 ;  /* 0x000000021d1a8825 */ /* 0x008fe200078e001a */
[----:B------:R-:W5:Y:S04]  /*0390*/  @!P0 LDG.E.U16 R14, desc[UR4][R24.64] ;  /* 0x00000004180e8981 */ /* 0x000f68000c1e1500 */
[----:B------:R-:W5:Y:S04]  /*03a0*/  @!P0 LDG.E.U16 R12, desc[UR4][R22.64] ;  /* 0x00000004160c8981 */ /* 0x000f68000c1e1500 */
[----:B------:R-:W5:Y:S01]  /*03b0*/  @!P0 LDG.E.U16 R13, desc[UR4][R26.64] ;  /* 0x000000041a0d8981 */ /* 0x000f62000c1e1500 */
[----:B------:R-:W-:-:S02]  /*03c0*/  ISETP.GE.AND P0, PT, R3, R2, PT ;  /* 0x000000020300720c */ /* 0x000fc40003f06270 */
[----:B------:R-:W-:-:S06]  /*03d0*/  PRMT R8, RZ, 0x7610, R8 ;  /* 0x00007610ff087816 */ /* 0x000fcc0000000008 */
[----:B------:R0:W5:Y:S01]  /*03e0*/  @!P3 LDG.E.U16 R8, desc[UR4][R10.64] ;  /* 0x000000040a08b981 */ /* 0x000162000c1e1500 */
[----:B------:R-:W-:Y:S02]  /*03f0*/  PRMT R28, RZ, 0x7610, R28 ;  /* 0x00007610ff1c7816 */ /* 0x000fe4000000001c */
[----:B------:R-:W-:-:S04]  /*0400*/  PRMT R21, RZ, 0x7610, R21 ;  /* 0x00007610ff157816 */ /* 0x000fc80000000015 */
[----:B------:R1:W5:Y:S01]  /*0410*/  @!P2 LDG.E.U16 R28, desc[UR4][R18.64] ;  /* 0x00000004121ca981 */ /* 0x000362000c1e1500 */
[----:B0-----:R-:W0:Y:S03]  /*0420*/  @!P0 LDC.64 R10, c[0x0][0x388] ;  /* 0x0000e200ff0a8b82 */ /* 0x001e260000000a00 */
[----:B------:R2:W5:Y:S01]  /*0430*/  @!P2 LDG.E.U16 R21, desc[UR4][R16.64] ;  /* 0x000000041015a981 */ /* 0x000562000c1e1500 */
[C---:B------:R-:W-:Y:S02]  /*0440*/  VIADD R15, R3.reuse, 0x100 ;  /* 0x00000100030f7836 */ /* 0x040fe40000000000 */
[----:B------:R-:W-:Y:S01]  /*0450*/  @!P0 IMAD R29, R0, 0x200, R3 ;  /* 0x00000200001d8824 */ /* 0x000fe200078e0203 */
[C---:B-1----:R-:W-:Y:S01]  /*0460*/  IADD3 R19, PT, PT, R3.reuse, 0x80, RZ ;  /* 0x0000008003137810 */ /* 0x042fe20007ffe0ff */
[----:B------:R-:W-:Y:S01]  /*0470*/  BSSY.RECONVERGENT B0, `(.L_x_7185) ;  /* 0x000001e000007945 */ /* 0x000fe20003800200 */
[----:B--2---:R-:W-:-:S02]  /*0480*/  IADD3 R17, PT, PT, R3, 0x180, RZ ;  /* 0x0000018003117810 */ /* 0x004fc40007ffe0ff */
[----:B------:R-:W-:Y:S02]  /*0490*/  @!P0 MOV R3, R19 ;  /* 0x0000001300038202 */ /* 0x000fe40000000f00 */
[-C--:B------:R-:W-:Y:S02]  /*04a0*/  ISETP.GE.AND P1, PT, R19, R2.reuse, PT ;  /* 0x000000021300720c */ /* 0x080fe40003f26270 */
[-C--:B------:R-:W-:Y:S02]  /*04b0*/  ISETP.GE.AND P2, PT, R15, R2.reuse, PT ;  /* 0x000000020f00720c */ /* 0x080fe40003f46270 */
[-C--:B------:R-:W-:Y:S02]  /*04c0*/  ISETP.GE.AND P3, PT, R17, R2.reuse, PT ;  /* 0x000000021100720c */ /* 0x080fe40003f66270 */
[----:B------:R-:W-:Y:S01]  /*04d0*/  ISETP.GE.AND P4, PT, R3, R2, PT ;  /* 0x000000020300720c */ /* 0x000fe20003f86270 */
[----:B0-----:R-:W-:Y:S01]  /*04e0*/  @!P0 IMAD.WIDE.U32 R10, R29, 0x2, R10 ;  /* 0x000000021d0a8825 */ /* 0x001fe200078e000a */
[----:B------:R-:W-:Y:S11]  /*04f0*/  @P0 BRA `(.L_x_7186) ;  /* 0x0000000000540947 */ /* 0x000ff60003800000 */
[----:B-----5:R-:W-:Y:S02]  /*0500*/  IMAD.U32 R14, R14, 0x10000, RZ ;  /* 0x000100000e0e7824 */ /* 0x020fe400078e00ff */
[----:B------:R-:W-:Y:S02]  /*0510*/  IMAD.U32 R13, R13, 0x10000, RZ ;  /* 0x000100000d0d7824 */ /* 0x000fe400078e00ff */
[----:B------:R-:W-:Y:S01]  /*0520*/  FADD.FTZ R15, -R14, 1 ;  /* 0x3f8000000e0f7421 */ /* 0x000fe20000010100 */
[----:B------:R-:W-:-:S05]  /*0530*/  IMAD.U32 R12, R12, 0x10000, RZ ;  /* 0x000100000c0c7824 */ /* 0x000fca00078e00ff */
[----:B------:R-:W0:Y:S02]  /*0540*/  F2F.BF16.F32 R15, R15 ;  /* 0x0000000f000f7304 */ /* 0x000e240000202000 */
[----:B0-----:R-:W-:-:S05]  /*0550*/  SHF.L.U32 R17, R15, 0x10, RZ ;  /* 0x000000100f117819 */ /* 0x001fca00000006ff */
[C---:B------:R-:W-:Y:S01]  /*0560*/  FMUL.FTZ R17, R14.reuse, R17 ;  /* 0x000000110e117220 */ /* 0x040fe20000410000 */
[----:B------:R-:W-:-:S05]  /*0570*/  FADD.FTZ R14, R14, -R13 ;  /* 0x8000000d0e0e7221 */ /* 0x000fca0000010000 */
[----:B------:R-:W0:Y:S08]  /*0580*/  F2F.BF16.F32 R17, R17 ;  /* 0x0000001100117304 */ /* 0x000e300000202000 */
[----:B------:R-:W1:Y:S01]  /*0590*/  F2F.BF16.F32 R14, R14 ;  /* 0x0000000e000e7304 */ /* 0x000e620000202000 */
[----:B0-----:R-:W-:-:S04]  /*05a0*/  SHF.L.U32 R13, R17, 0x10, RZ ;  /* 0x00000010110d7819 */ /* 0x001fc800000006ff */
[----:B------:R-:W-:Y:S02]  /*05b0*/  FMNMX.FTZ R13, R13, 1.0018652574217412621e-12, !PT ;  /* 0x2b8d00000d0d7809 */ /* 0x000fe40007810000 */
[----:B-1----:R-:W-:-:S04]  /*05c0*/  SHF.L.U32 R15, R14, 0x10, RZ ;  /* 0x000000100e0f7819 */ /* 0x002fc800000006ff */
[----:B------:R-:W0:Y:S01]  /*05d0*/  F2F.BF16.F32 R13, R13 ;  /* 0x0000000d000d7304 */ /* 0x000e220000202000 */
[----:B------:R-:W-:-:S07]  /*05e0*/  FMUL.FTZ R15, R12, R15 ;  /* 0x0000000f0c0f7220 */ /* 0x000fce0000410000 */
[----:B------:R-:W1:Y:S01]  /*05f0*/  F2F.BF16.F32 R15, R15 ;  /* 0x0000000f000f7304 */ /* 0x000e620000202000 */
[----:B0-----:R-:W-:-:S07]  /*0600*/  IMAD.U32 R16, R13, 0x10000, RZ ;  /* 0x000100000d107824 */ /* 0x001fce00078e00ff */
[----:B------:R-:W0:Y:S01]  /*0610*/  MUFU.RCP R17, R16 ;  /* 0x0000001000117308 */ /* 0x000e220000001000 */
[----:B-1----:R-:W-:-:S05]  /*0620*/  SHF.L.U32 R12, R15, 0x10, RZ ;  /* 0x000000100f0c7819 */ /* 0x002fca00000006ff */
[----:B0-----:R-:W-:-:S05]  /*0630*/  FMUL.FTZ R12, R12, R17 ;  /* 0x000000110c0c7220 */ /* 0x001fca0000410000 */
[----:B------:R-:W-:-:S07]  /*0640*/  F2FP.BF16.F32.PACK_AB R12, RZ, R12 ;  /* 0x0000000cff0c723e */ /* 0x000fce00000010ff */
.L_x_7186:
[----:B------:R-:W-:Y:S05]  /*0650*/  BSYNC.RECONVERGENT B0 ;  /* 0x0000000000007941 */ /* 0x000fea0003800200 */
.L_x_7185:
[----:B------:R-:W-:Y:S04]  /*0660*/  BSSY.RECONVERGENT B0, `(.L_x_7187) ;  /* 0x0000017000007945 */ /* 0x000fe80003800200 */
[----:B------:R-:W-:Y:S05]  /*0670*/  @P1 BRA `(.L_x_7188) ;  /* 0x0000000000541947 */ /* 0x000fea0003800000 */
[----:B-----5:R-:W-:Y:S02]  /*0680*/  IMAD.U32 R5, R5, 0x10000, RZ ;  /* 0x0001000005057824 */ /* 0x020fe400078e00ff */
[----:B------:R-:W-:Y:S02]  /*0690*/  IMAD.U32 R6, R6, 0x10000, RZ ;  /* 0x0001000006067824 */ /* 0x000fe400078e00ff */
[C---:B------:R-:W-:Y:S01]  /*06a0*/  FADD.FTZ R13, -R5.reuse, 1 ;  /* 0x3f800000050d7421 */ /* 0x040fe20000010100 */
[----:B------:R-:W-:Y:S02]  /*06b0*/  IMAD.U32 R4, R4, 0x10000, RZ ;  /* 0x0001000004047824 */ /* 0x000fe400078e00ff */
[----:B------:R-:W-:-:S03]  /*06c0*/  FADD.FTZ R6, R5, -R6 ;  /* 0x8000000605067221 */ /* 0x000fc60000010000 */
[----:B------:R-:W0:Y:S08]  /*06d0*/  F2F.BF16.F32 R13, R13 ;  /* 0x0000000d000d7304 */ /* 0x000e300000202000 */
[----:B------:R-:W1:Y:S01]  /*06e0*/  F2F.BF16.F32 R6, R6 ;  /* 0x0000000600067304 */ /* 0x000e620000202000 */
[----:B0-----:R-:W-:-:S05]  /*06f0*/  SHF.L.U32 R14, R13, 0x10, RZ ;  /* 0x000000100d0e7819 */ /* 0x001fca00000006ff */
[----:B------:R-:W-:Y:S01]  /*0700*/  FMUL.FTZ R14, R5, R14 ;  /* 0x0000000e050e7220 */ /* 0x000fe20000410000 */
[----:B-1----:R-:W-:-:S05]  /*0710*/  SHF.L.U32 R13, R6, 0x10, RZ ;  /* 0x00000010060d7819 */ /* 0x002fca00000006ff */
[----:B------:R-:W0:Y:S01]  /*0720*/  F2F.BF16.F32 R14, R14 ;  /* 0x0000000e000e7304 */ /* 0x000e220000202000 */
[----:B------:R-:W-:-:S07]  /*0730*/  FMUL.FTZ R13, R4, R13 ;  /* 0x0000000d040d7220 */ /* 0x000fce0000410000 */
[----:B------:R-:W1:Y:S01]  /*0740*/  F2F.BF16.F32 R13, R13 ;  /* 0x0000000d000d7304 */ /* 0x000e620000202000 */
[----:B0-----:R-:W-:-:S04]  /*0750*/  SHF.L.U32 R5, R14, 0x10, RZ ;  /* 0x000000100e057819 */ /* 0x001fc800000006ff */
[----:B------:R-:W-:Y:S02]  /*0760*/  FMNMX.FTZ R5, R5, 1.0018652574217412621e-12, !PT ;  /* 0x2b8d000005057809 */ /* 0x000fe40007810000 */
[----:B-1----:R-:W-:-:S04]  /*0770*/  SHF.L.U32 R4, R13, 0x10, RZ ;  /* 0x000000100d047819 */ /* 0x002fc800000006ff */
[----:B------:R-:W0:Y:S02]  /*0780*/  F2F.BF16.F32 R5, R5 ;  /* 0x0000000500057304 */ /* 0x000e240000202000 */
[----:B0-----:R-:W-:-:S06]  /*0790*/  IMAD.U32 R14, R5, 0x10000, RZ ;  /* 0x00010000050e7824 */ /* 0x001fcc00078e00ff */
[----:B------:R-:W0:Y:S02]  /*07a0*/  MUFU.RCP R15, R14 ;  /* 0x0000000e000f7308 */ /* 0x000e240000001000 */
[----:B0-----:R-:W-:-:S05]  /*07b0*/  FMUL.FTZ R4, R4, R15 ;  /* 0x0000000f04047220 */ /* 0x001fca0000410000 */
[----:B------:R-:W-:-:S07]  /*07c0*/  F2FP.BF16.F32.PACK_AB R4, RZ, R4 ;  /* 0x00000004ff04723e */ /* 0x000fce00000010ff */
.L_x_7188:
[----:B------:R-:W-:Y:S05]  /*07d0*/  BSYNC.RECONVERGENT B0 ;  /* 0x0000000000007941 */ /* 0x000fea0003800200 */
.L_x_7187:
        /* <DEDUP_REMOVED lines=23> */
.L_x_7190:
[----:B------:R-:W-:Y:S05]  /*0950*/  BSYNC.RECONVERGENT B0 ;  /* 0x0000000000007941 */ /* 0x000fea0003800200 */
.L_x_7189:
[----:B------:R-:W-:Y:S04]  /*0960*/  BSSY.RECONVERGENT B0, `(.L_x_7191) ;  /* 0x0000017000007945 */ /* 0x000fe80003800200 */
[----:B------:R-:W-:Y:S05]  /*0970*/  @P3 BRA `(.L_x_7192) ;  /* 0x0000000000543947 */ /* 0x000fea0003800000 */
[----:B-----5:R-:W-:Y:S01]  /*0980*/  SHF.L.U32 R21, R21, 0x10, RZ ;  /* 0x0000001015157819 */ /* 0x020fe200000006ff */
[----:B------:R-:W-:Y:S01]  /*0990*/  IMAD.U32 R20, R20, 0x10000, RZ ;  /* 0x0001000014147824 */ /* 0x000fe200078e00ff */
[----:B------:R-:W-:-:S03]  /*09a0*/  SHF.L.U32 R28, R28, 0x10, RZ ;  /* 0x000000101c1c7819 */ /* 0x000fc600000006ff */
[C---:B------:R-:W-:Y:S02]  /*09b0*/  FADD.FTZ R6, -R21.reuse, 1 ;  /* 0x3f80000015067421 */ /* 0x040fe40000010100 */
[----:B------:R-:W-:-:S04]  /*09c0*/  FADD.FTZ R28, R21, -R28 ;  /* 0x8000001c151c7221 */ /* 0x000fc80000010000 */
[----:B------:R-:W0:Y:S08]  /*09d0*/  F2F.BF16.F32 R6, R6 ;  /* 0x0000000600067304 */ /* 0x000e300000202000 */
[----:B------:R-:W1:Y:S01]  /*09e0*/  F2F.BF16.F32 R28, R28 ;  /* 0x0000001c001c7304 */ /* 0x000e620000202000 */
[----:B0-----:R-:W-:-:S04]  /*09f0*/  IMAD.U32 R8, R6, 0x10000, RZ ;  /* 0x0001000006087824 */ /* 0x001fc800078e00ff */
[----:B------:R-:W-:Y:S01]  /*0a00*/  FMUL.FTZ R8, R21, R8 ;  /* 0x0000000815087220 */ /* 0x000fe20000410000 */
[----:B-1----:R-:W-:-:S05]  /*0a10*/  SHF.L.U32 R9, R28, 0x10, RZ ;  /* 0x000000101c097819 */ /* 0x002fca00000006ff */
[----:B------:R-:W0:Y:S01]  /*0a20*/  F2F.BF16.F32 R8, R8 ;  /* 0x0000000800087304 */ /* 0x000e220000202000 */
[----:B------:R-:W-:-:S07]  /*0a30*/  FMUL.FTZ R9, R20, R9 ;  /* 0x0000000914097220 */ /* 0x000fce0000410000 */
[----:B------:R-:W1:Y:S01]  /*0a40*/  F2F.BF16.F32 R9, R9 ;  /* 0x0000000900097304 */ /* 0x000e620000202000 */
[----:B0-----:R-:W-:-:S04]  /*0a50*/  SHF.L.U32 R7, R8, 0x10, RZ ;  /* 0x0000001008077819 */ /* 0x001fc800000006ff */
[----:B------:R-:W-:Y:S01]  /*0a60*/  FMNMX.FTZ R7, R7, 1.0018652574217412621e-12, !PT ;  /* 0x2b8d000007077809 */ /* 0x000fe20007810000 */
[----:B-1----:R-:W-:-:S05]  /*0a70*/  IMAD.U32 R6, R9, 0x10000, RZ ;  /* 0x0001000009067824 */ /* 0x002fca00078e00ff */
[----:B------:R-:W0:Y:S02]  /*0a80*/  F2F.BF16.F32 R7, R7 ;  /* 0x0000000700077304 */ /* 0x000e240000202000 */
[----:B0-----:R-:W-:-:S06]  /*0a90*/  SHF.L.U32 R8, R7, 0x10, RZ ;  /* 0x0000001007087819 */ /* 0x001fcc00000006ff */
[----:B------:R-:W0:Y:S02]  /*0aa0*/  MUFU.RCP R13, R8 ;  /* 0x00000008000d7308 */ /* 0x000e240000001000 */
[----:B0-----:R-:W-:-:S05]  /*0ab0*/  FMUL.FTZ R6, R6, R13 ;  /* 0x0000000d06067220 */ /* 0x001fca0000410000 */
[----:B------:R-:W-:-:S07]  /*0ac0*/  F2FP.BF16.F32.PACK_AB R13, RZ, R6 ;  /* 0x00000006ff0d723e */ /* 0x000fce00000010ff */
.L_x_7192:
[----:B------:R-:W-:Y:S05]  /*0ad0*/  BSYNC.RECONVERGENT B0 ;  /* 0x0000000000007941 */ /* 0x000fea0003800200 */
.L_x_7191:
[----:B-----5:R0:W-:Y:S01]  /*0ae0*/  @!P0 STG.E.U16 desc[UR4][R10.64], R12 ;  /* 0x0000000c0a008986 */ /* 0x0201e2000c101504 */
[----:B------:R-:W-:Y:S04]  /*0af0*/  BSSY.RECONVERGENT B0, `(.L_x_7193) ;  /* 0x000000c000007945 */ /* 0x000fe80003800200 */
[----:B------:R-:W-:Y:S05]  /*0b00*/  @P4 BRA `(.L_x_7194) ;  /* 0x0000000000284947 */ /* 0x000fea0003800000 */
[----:B------:R-:W1:Y:S01]  /*0b10*/  LDC.64 R6, c[0x0][0x388] ;  /* 0x0000e200ff067b82 */ /* 0x000e620000000a00 */
[----:B------:R-:W-:Y:S02]  /*0b20*/  LEA R9, R0, R3, 0x9 ;  /* 0x0000000300097211 */ /* 0x000fe400078e48ff */
[----:B------:R-:W-:-:S04]  /*0b30*/  IADD3 R3, PT, PT, R3, 0x80, RZ ;  /* 0x0000008003037810 */ /* 0x000fc80007ffe0ff */
[----:B------:R-:W-:-:S13]  /*0b40*/  ISETP.GE.AND P0, PT, R3, R2, PT ;  /* 0x000000020300720c */ /* 0x000fda0003f06270 */
[----:B0-----:R-:W-:Y:S01]  /*0b50*/  @!P0 IMAD R11, R0, 0x200, R3 ;  /* 0x00000200000b8824 */ /* 0x001fe200078e0203 */
[----:B------:R-:W-:Y:S01]  /*0b60*/  @!P0 IADD3 R3, PT, PT, R3, 0x80, RZ ;  /* 0x0000008003038810 */ /* 0x000fe20007ffe0ff */
[----:B-1----:R-:W-:-:S04]  /*0b70*/  IMAD.WIDE.U32 R8, R9, 0x2, R6 ;  /* 0x0000000209087825 */ /* 0x002fc800078e0006 */
[----:B------:R-:W-:Y:S01]  /*0b80*/  @!P0 IMAD.WIDE.U32 R6, R11, 0x2, R6 ;  /* 0x000000020b068825 */ /* 0x000fe200078e0006 */
[----:B------:R1:W-:Y:S04]  /*0b90*/  STG.E.U16 desc[UR4][R8.64], R4 ;  /* 0x0000000408007986 */ /* 0x0003e8000c101504 */
[----:B------:R1:W-:Y:S02]  /*0ba0*/  @!P0 STG.E.U16 desc[UR4][R6.64], R5 ;  /* 0x0000000506008986 */ /* 0x0003e4000c101504 */
.L_x_7194:
[----:B------:R-:W-:Y:S05]  /*0bb0*/  BSYNC.RECONVERGENT B0 ;  /* 0x0000000000007941 */ /* 0x000fea0003800200 */
.L_x_7193:
[----:B------:R-:W-:-:S13]  /*0bc0*/  ISETP.GE.AND P0, PT, R3, R2, PT ;  /* 0x000000020300720c */ /* 0x000fda0003f06270 */
[----:B------:R-:W-:Y:S05]  /*0bd0*/  @P0 EXIT ;  /* 0x000000000000094d */ /* 0x000fea0003800000 */
[----:B-1----:R-:W1:Y:S01]  /*0be0*/  LDC.64 R4, c[0x0][0x388] ;  /* 0x0000e200ff047b82 */ /* 0x002e620000000a00 */
[----:B------:R-:W-:-:S05]  /*0bf0*/  LEA R3, R0, R3, 0x9 ;  /* 0x0000000300037211 */ /* 0x000fca00078e48ff */
[----:B-1----:R-:W-:-:S05]  /*0c00*/  IMAD.WIDE.U32 R2, R3, 0x2, R4 ;  /* 0x0000000203027825 */ /* 0x002fca00078e0004 */
[----:B------:R-:W-:Y:S01]  /*0c10*/  STG.E.U16 desc[UR4][R2.64], R13 ;  /* 0x0000000d02007986 */ /* 0x000fe2000c101504 */
[----:B------:R-:W-:Y:S05]  /*0c20*/  EXIT ;  /* 0x000000000000794d */ /* 0x000fea0003800000 */
.L_x_7195:
        /* <DEDUP_REMOVED lines=13> */
.L_x_10691:


//--------------------- .text._ZN2at6native29vectorized_elementwise_kernelILi2EZZZN37_INTERNAL_cee6930f_7_Loss_cu_5b0651e139_GLOBAL__N__cee6930f_7_Loss_cu_5b0651e140binary_cross_entropy_backward_out_kernelERNS_6TensorERKS4_S7_S7_ENKUlvE_clEvENKUlvE2_clEvEUlN3c108BFloat16ESB_SB_E_St5arrayIPcLm4EEEEviT0_T1_ --------------------------
	.section	.text._ZN2at6native29vectorized_elementwise_kernelILi2EZZZN37_INTERNAL_cee6930f_7_Loss_cu_5b0651e139_GLOBAL__N__cee6930f_7_Loss_cu_5b0651e140binary_cross_entropy_backward_out_kernelERNS_6TensorERKS4_S7_S7_ENKUlvE_clEvENKUlvE2_clEvEUlN3c108BFloat16ESB_SB_E_St5arrayIPcLm4EEEEviT0_T1_,"ax",@progbits
	.align	128
        .global         _ZN2at6native29vectorized_elementwise_kernelILi2EZZZN37_INTERNAL_cee6930f_7_Loss_cu_5b0651e139_GLOBAL__N__cee6930f_7_Loss_cu_5b0651e140binary_cross_entropy_backward_out_kernelERNS_6TensorERKS4_S7_S7_ENKUlvE_clEvENKUlvE2_clEvEUlN3c108BFloat16ESB_SB_E_St5arrayIPcLm4EEEEviT0_T1_
        .type           _ZN2at6native29vectorized_elementwise_kernelILi2EZZZN37_INTERNAL_cee6930f_7_Loss_cu_5b0651e139_GLOBAL__N__cee6930f_7_Loss_cu_5b0651e140binary_cross_entropy_backward_out_kernelERNS_6TensorERKS4_S7_S7_ENKUlvE_clEvENKUlvE2_clEvEUlN3c108BFloat16ESB_SB_E_St5arrayIPcLm4EEEEviT0_T1_,@function
        .size           _ZN2at6native29vectorized_elementwise_kernelILi2EZZZN37_INTERNAL_cee6930f_7_Loss_cu_5b0651e139_GLOBAL__N__cee6930f_7_Loss_cu_5b0651e140binary_cross_entropy_backward_out_kernelERNS_6TensorERKS4_S7_S7_ENKUlvE_clEvENKUlvE2_clEvEUlN3c108BFloat16ESB_SB_E_St5arrayIPcLm4EEEEviT0_T1_,(.L_x_10692 - _ZN2at6native29vectorized_elementwise_kernelILi2EZZZN37_INTERNAL_cee6930f_7_Loss_cu_5b0651e139_GLOBAL__N__cee6930f_7_Loss_cu_5b0651e140binary_cross_entropy_backward_out_kernelERNS_6TensorERKS4_S7_S7_ENKUlvE_clEvENKUlvE2_clEvEUlN3c108BFloat16ESB_SB_E_St5arrayIPcLm4EEEEviT0_T1_)
        .other          _ZN2at6native29vectorized_elementwise_kernelILi2EZZZN37_INTERNAL_cee6930f_7_Loss_cu_5b0651e139_GLOBAL__N__cee6930f_7_Loss_cu_5b0651e140binary_cross_entropy_backward_out_kernelERNS_6TensorERKS4_S7_S7_ENKUlvE_clEvENKUlvE2_clEvEUlN3c108BFloat16ESB_SB_E_St5arrayIPcLm4EEEEviT0_T1_,@"STO_CUDA_ENTRY STV_DEFAULT"
_ZN2at6native29vectorized_elementwise_kernelILi2EZZZN37_INTERNAL_cee6930f_7_Loss_cu_5b0651e139_GLOBAL__N__cee6930f_7_Loss_cu_5b0651e140binary_cross_entropy_backward_out_kernelERNS_6TensorERKS4_S7_S7_ENKUlvE_clEvENKUlvE2_clEvEUlN3c108BFloat16ESB_SB_E_St5arrayIPcLm4EEEEviT0_T1_:
.text._ZN2at6native29vectorized_elementwise_kernelILi2EZZZN37_INTERNAL_cee6930f_7_Loss_cu_5b0651e139_GLOBAL__N__cee6930f_7_Loss_cu_5b0651e140binary_cross_entropy_backward_out_kernelERNS_6TensorERKS4_S7_S7_ENKUlvE_clEvENKUlvE2_clEvEUlN3c108BFloat16ESB_SB_E_St5arrayIPcLm4EEEEviT0_T1_:
[----:B------:R-:W-:Y:S01]  /*0000*/  LDC R1, c[0x0][0x37c] ;  /* 0x0000df00ff017b82 */ /* 0x000fe20000000800 */
[----:B------:R-:W0:Y:S01]  /*0010*/  S2R R2, SR_CTAID.X ;  /* 0x0000000000027919 */ /* 0x000e220000002500 */
[----:B------:R-:W1:Y:S01]  /*0020*/  LDCU UR6, c[0x0][0x380] ;  /* 0x00007000ff0677ac */ /* 0x000e620008000800 */
[----:B------:R-:W2:Y:S01]  /*0030*/  LDCU.64 UR4, c[0x0][0x358] ;  /* 0x00006b00ff0477ac */ /* 0x000ea20008000a00 */
[----:B0-----:R-:W-:-:S04]  /*0040*/  SHF.L.U32 R2, R2, 0xa, RZ ;  /* 0x0000000a02027819 */ /* 0x001fc800000006ff */
[----:B-1----:R-:W-:-:S04]  /*0050*/  IADD3 R3, PT, PT, -R2, UR6, RZ ;  /* 0x0000000602037c10 */ /* 0x002fc8000fffe1ff */
[----:B------:R-:W-:-:S13]  /*0060*/  ISETP.GT.U32.AND P0, PT, R3, 0x3ff, PT ;  /* 0x000003ff0300780c */ /* 0x000fda0003f04070 */
[----:B--2---:R-:W-:Y:S05]  /*0070*/  @P0 BRA `(.L_x_7196) ;  /* 0x00000018000c0947 */ /* 0x004fea0003800000 */
[----:B------:R-:W0:Y:S01]  /*0080*/  S2R R0, SR_TID.X ;  /* 0x0000000000007919 */ /* 0x000e220000002100 */
[----:B------:R-:W1:Y:S08]  /*0090*/  LDC.64 R18, c[0x0][0x398] ;  /* 0x0000e600ff127b82 */ /* 0x000e700000000a00 */
[----:B------:R-:W2:Y:S01]  /*00a0*/  LDC.64 R10, c[0x0][0x390] ;  /* 0x0000e400ff0a7b82 */ /* 0x000ea20000000a00 */
[----:B------:R-:W-:-:S02]  /*00b0*/  PRMT R6, RZ, 0x7610, R6 ;  /* 0x00007610ff067816 */ /* 0x000fc40000000006 */
[----:B------:R-:W-:-:S05]  /*00c0*/  PRMT R4, RZ, 0x7610, R4 ;  /* 0x00007610ff047816 */ /* 0x000fca0000000004 */
        /* <DEDUP_REMOVED lines=9> */
[----:B------:R-:W3:Y:S01]  /*0160*/  @!P0 LDC.64 R20, c[0x0][0x3a0] ;  /* 0x0000e800ff148b82 */ /* 0x000ee20000000a00 */
[----:B-1----:R-:W-:-:S04]  /*0170*/  @!P0 IMAD.WIDE.U32 R18, R7, 0x2, R18 ;  /* 0x0000000207128825 */ /* 0x002fc800078e0012 */
[----:B--2---:R-:W-:Y:S01]  /*0180*/  @!P0 IMAD.WIDE.U32 R10, R7, 0x2, R10 ;  /* 0x00000002070a8825 */ /* 0x004fe200078e000a */
[----:B------:R1:W5:Y:S01]  /*0190*/  @!P0 LDG.E.U16 R6, desc[UR4][R18.64] ;  /* 0x0000000412068981 */ /* 0x000362000c1e1500 */
[----:B------:R-:W-:Y:S01]  /*01a0*/  PRMT R8, RZ, 0x7610, R8 ;  /* 0x00007610ff087816 */ /* 0x000fe20000000008 */
[----:B------:R-:W2:Y:S02]  /*01b0*/  LDC.64 R24, c[0x0][0x390] ;  /* 0x0000e400ff187b82 */ /* 0x000ea40000000a00 */
[----:B------:R4:W5:Y:S01]  /*01c0*/  @!P0 LDG.E.U16 R4, desc[UR4][R10.64] ;  /* 0x000000040a048981 */ /* 0x000962000c1e1500 */
[----:B------:R-:W-:Y:S01]  /*01d0*/  @!P1 IADD3 R9, PT, PT, R2, R0, RZ ;  /* 0x0000000002099210 */ /* 0x000fe20007ffe0ff */
[----:B------:R-:W-:-:S04]  /*01e0*/  @!P1 VIADD R0, R0, 0x80 ;  /* 0x0000008000009836 */ /* 0x000fc80000000000 */
[----:B------:R-:W0:Y:S01]  /*01f0*/  @!P1 LDC.64 R16, c[0x0][0x3a0] ;  /* 0x0000e800ff109b82 */ /* 0x000e220000000a00 */
[----:B------:R-:W-:Y:S01]  /*0200*/  ISETP.GE.U32.AND P2, PT, R0, R3, PT ;  /* 0x000000030000720c */ /* 0x000fe20003f46070 */
[----:B---3--:R-:W-:Y:S01]  /*0210*/  @!P0 IMAD.WIDE.U32 R20, R7, 0x2, R20 ;  /* 0x0000000207148825 */ /* 0x008fe200078e0014 */
[----:B------:R-:W-:-:S11]  /*0220*/  PRMT R7, RZ, 0x7610, R7 ;  /* 0x00007610ff077816 */ /* 0x000fd60000000007 */
[----:B------:R-:W3:Y:S01]  /*0230*/  @!P2 LDC.64 R26, c[0x0][0x3a0] ;  /* 0x0000e800ff1aab82 */ /* 0x000ee20000000a00 */
[----:B-1----:R-:W-:Y:S01]  /*0240*/  @!P2 IADD3 R19, PT, PT, R2, R0, RZ ;  /* 0x000000000213a210 */ /* 0x002fe20007ffe0ff */
[----:B------:R-:W-:Y:S01]  /*0250*/  @!P2 VIADD R0, R0, 0x80 ;  /* 0x000000800000a836 */ /* 0x000fe20000000000 */
[----:B------:R1:W5:Y:S04]  /*0260*/  @!P0 LDG.E.U16 R7, desc[UR4][R20.64] ;  /* 0x0000000414078981 */ /* 0x000368000c1e1500 */
[----:B------:R-:W-:Y:S01]  /*0270*/  ISETP.GE.U32.AND P0, PT, R0, R3, PT ;  /* 0x000000030000720c */ /* 0x000fe20003f06070 */
[----:B------:R-:W-:Y:S01]  /*0280*/  @!P1 IMAD.WIDE.U32 R22, R9, 0x2, R22 ;  /* 0x0000000209169825 */ /* 0x000fe200078e0016 */
[----:B----4-:R-:W-:-:S03]  /*0290*/  PRMT R10, RZ, 0x7610, R10 ;  /* 0x00007610ff0a7816 */ /* 0x010fc6000000000a */
[C---:B------:R-:W-:Y:S01]  /*02a0*/  @!P1 IMAD.WIDE.U32 R12, R9.reuse, 0x2, R12 ;  /* 0x00000002090c9825 */ /* 0x040fe200078e000c */
[----:B-1----:R-:W1:Y:S01]  /*02b0*/  LDC.64 R20, c[0x0][0x398] ;  /* 0x0000e600ff147b82 */ /* 0x002e620000000a00 */
[----:B------:R4:W5:Y:S02]  /*02c0*/  @!P1 LDG.E.U16 R8, desc[UR4][R22.64] ;  /* 0x0000000416089981 */ /* 0x000964000c1e1500 */
[----:B0-----:R-:W-:Y:S01]  /*02d0*/  @!P1 IMAD.WIDE.U32 R16, R9, 0x2, R16 ;  /* 0x0000000209109825 */ /* 0x001fe200078e0010 */
[----:B------:R-:W-:-:S03]  /*02e0*/  PRMT R9, RZ, 0x7610, R9 ;  /* 0x00007610ff097816 */ /* 0x000fc60000000009 */
[C---:B------:R-:W-:Y:S01]  /*02f0*/  @!P2 IMAD.WIDE.U32 R14, R19.reuse, 0x2, R14 ;  /* 0x00000002130ea825 */ /* 0x040fe200078e000e */
[----:B------:R-:W5:Y:S03]  /*0300*/  @!P1 LDG.E.U16 R10, desc[UR4][R16.64] ;  /* 0x00000004100a9981 */ /* 0x000f66000c1e1500 */
[C---:B------:R-:W-:Y:S01]  /*0310*/  @!P2 IMAD.WIDE.U32 R28, R19.reuse, 0x2, R28 ;  /* 0x00000002131ca825 */ /* 0x040fe200078e001c */
[----:B------:R0:W5:Y:S01]  /*0320*/  @!P1 LDG.E.U16 R9, desc[UR4][R12.64] ;  /* 0x000000040c099981 */ /* 0x000162000c1e1500 */
[----:B----4-:R-:W4:Y:S02]  /*0330*/  @!P0 LDC.64 R22, c[0x0][0x3a0] ;  /* 0x0000e800ff168b82 */ /* 0x010f240000000a00 */
[----:B---3--:R-:W-:Y:S01]  /*0340*/  @!P2 IMAD.WIDE.U32 R26, R19, 0x2, R26 ;  /* 0x00000002131aa825 */ /* 0x008fe200078e001a */
[----:B------:R-:W-:-:S03]  /*0350*/  @!P0 IADD3 R19, PT, PT, R2, R0, RZ ;  /* 0x0000000002138210 */ /* 0x000fc60007ffe0ff */
[----:B------:R-:W-:-:S05]  /*0360*/  @!P0 VIADD R0, R0, 0x80 ;  /* 0x0000008000008836 */ /* 0x000fca0000000000 */
[----:B------:R-:W-:Y:S02]  /*0370*/  ISETP.GE.U32.AND P1, PT, R0, R3, PT ;  /* 0x000000030000720c */ /* 0x000fe40003f26070 */
[----:B------:R-:W-:Y:S02]  /*0380*/  PRMT R11, RZ, 0x7610, R11 ;  /* 0x00007610ff0b7816 */ /* 0x000fe4000000000b */
[----:B0-----:R-:W-:Y:S02]  /*0390*/  PRMT R12, RZ, 0x7610, R12 ;  /* 0x00007610ff0c7816 */ /* 0x001fe4000000000c */
[----:B------:R-:W-:Y:S02]  /*03a0*/  PRMT R13, RZ, 0x7610, R13 ;  /* 0x00007610ff0d7816 */ /* 0x000fe4000000000d */
[----:B------:R0:W5:Y:S04]  /*03b0*/  @!P2 LDG.E.U16 R11, desc[UR4][R14.64] ;  /* 0x000000040e0ba981 */ /* 0x000168000c1e1500 */
[----:B------:R-:W5:Y:S04]  /*03c0*/  @!P2 LDG.E.U16 R12, desc[UR4][R28.64] ;  /* 0x000000041c0ca981 */ /* 0x000f68000c1e1500 */
[----:B------:R3:W5:Y:S01]  /*03d0*/  @!P2 LDG.E.U16 R13, desc[UR4][R26.64] ;  /* 0x000000041a0da981 */ /* 0x000762000c1e1500 */
[----:B0-----:R-:W0:Y:S01]  /*03e0*/  LDC.64 R14, c[0x0][0x390] ;  /* 0x0000e400ff0e7b82 */ /* 0x001e220000000a00 */
[----:B------:R-:W-:-:S07]  /*03f0*/  PRMT R17, RZ, 0x7610, R17 ;  /* 0x00007610ff117816 */ /* 0x000fce0000000011 */
[----:B---3--:R-:W3:Y:S01]  /*0400*/  LDC.64 R26, c[0x0][0x398] ;  /* 0x0000e600ff1a7b82 */ /* 0x008ee20000000a00 */
[C---:B-1----:R-:W-:Y:S01]  /*0410*/  @!P0 IMAD.WIDE.U32 R20, R19.reuse, 0x2, R20 ;  /* 0x0000000213148825 */ /* 0x042fe200078e0014 */
[----:B------:R-:W-:Y:S02]  /*0420*/  PRMT R16, RZ, 0x7610, R16 ;  /* 0x00007610ff107816 */ /* 0x000fe40000000010 */
[----:B------:R-:W-:Y:S01]  /*0430*/  PRMT R18, RZ, 0x7610, R18 ;  /* 0x00007610ff127816 */ /* 0x000fe20000000012 */
[C---:B--2---:R-:W-:Y:S01]  /*0440*/  @!P0 IMAD.WIDE.U32 R24, R19.reuse, 0x2, R24 ;  /* 0x0000000213188825 */ /* 0x044fe200078e0018 */
[----:B------:R1:W5:Y:S02]  /*0450*/  @!P0 LDG.E.U16 R17, desc[UR4][R20.64] ;  /* 0x0000000414118981 */ /* 0x000364000c1e1500 */
[----:B------:R-:W2:Y:S01]  /*0460*/  @!P1 LDC.64 R28, c[0x0][0x3a0] ;  /* 0x0000e800ff1c9b82 */ /* 0x000ea20000000a00 */
[----:B----4-:R-:W-:Y:S01]  /*0470*/  @!P0 IMAD.WIDE.U32 R22, R19, 0x2, R22 ;  /* 0x0000000213168825 */ /* 0x010fe200078e0016 */
[----:B------:R4:W5:Y:S04]  /*0480*/  @!P0 LDG.E.U16 R16, desc[UR4][R24.64] ;  /* 0x0000000418108981 */ /* 0x000968000c1e1500 */
[----:B------:R-:W5:Y:S01]  /*0490*/  @!P0 LDG.E.U16 R18, desc[UR4][R22.64] ;  /* 0x0000000416128981 */ /* 0x000f62000c1e1500 */
[----:B-1----:R-:W-:Y:S01]  /*04a0*/  @!P1 IADD3 R21, PT, PT, R2, R0, RZ ;  /* 0x0000000002159210 */ /* 0x002fe20007ffe0ff */
[----:B------:R-:W-:Y:S01]  /*04b0*/  @!P1 VIADD R0, R0, 0x80 ;  /* 0x0000008000009836 */ /* 0x000fe20000000000 */
[----:B------:R-:W-:Y:S01]  /*04c0*/  PRMT R20, RZ, 0x7610, R20 ;  /* 0x00007610ff147816 */ /* 0x000fe20000000014 */
[----:B----4-:R-:W1:Y:S03]  /*04d0*/  LDC.64 R24, c[0x0][0x390] ;  /* 0x0000e400ff187b82 */ /* 0x010e660000000a00 */
[----:B------:R-:W-:Y:S01]  /*04e0*/  ISETP.GE.U32.AND P0, PT, R0, R3, PT ;  /* 0x000000030000720c */ /* 0x000fe20003f06070 */
[----:B0-----:R-:W-:-:S04]  /*04f0*/  @!P1 IMAD.WIDE.U32 R14, R21, 0x2, R14 ;  /* 0x00000002150e9825 */ /* 0x001fc800078e000e */
[----:B---3--:R-:W-:-:S04]  /*0500*/  @!P1 IMAD.WIDE.U32 R26, R21, 0x2, R26 ;  /* 0x00000002151a9825 */ /* 0x008fc800078e001a */
[----:B--2---:R-:W-:Y:S01]  /*0510*/  @!P1 IMAD.WIDE.U32 R28, R21, 0x2, R28 ;  /* 0x00000002151c9825 */ /* 0x004fe200078e001c */
[----:B------:R-:W-:Y:S01]  /*0520*/  PRMT R21, RZ, 0x7610, R21 ;  /* 0x00007610ff157816 */ /* 0x000fe20000000015 */
[----:B------:R0:W5:Y:S05]  /*0530*/  @!P1 LDG.E.U16 R20, desc[UR4][R26.64] ;  /* 0x000000041a149981 */ /* 0x00016a000c1e1500 */
[----:B------:R2:W5:Y:S01]  /*0540*/  @!P1 LDG.E.U16 R21, desc[UR4][R28.64] ;  /* 0x000000041c159981 */ /* 0x000562000c1e1500 */
[----:B0-----:R-:W0:Y:S01]  /*0550*/  LDC.64 R26, c[0x0][0x398] ;  /* 0x0000e600ff1a7b82 */ /* 0x001e220000000a00 */
[----:B------:R-:W-:-:S06]  /*0560*/  PRMT R19, RZ, 0x7610, R19 ;  /* 0x00007610ff137816 */ /* 0x000fcc0000000013 */
[----:B------:R3:W5:Y:S01]  /*0570*/  @!P1 LDG.E.U16 R19, desc[UR4][R14.64] ;  /* 0x000000040e139981 */ /* 0x000762000c1e1500 */
[----:B--2---:R-:W2:Y:S01]  /*0580*/  @!P0 LDC.64 R28, c[0x0][0x3a0] ;  /* 0x0000e800ff1c8b82 */ /* 0x004ea20000000a00 */
[----:B------:R-:W-:Y:S02]  /*0590*/  PRMT R22, RZ, 0x7610, R22 ;  /* 0x00007610ff167816 */ /* 0x000fe40000000016 */
[----:B---3--:R-:W-:-:S05]  /*05a0*/  @!P0 IADD3 R15, PT, PT, R2, R0, RZ ;  /* 0x00000000020f8210 */ /* 0x008fca0007ffe0ff */
[----:B-1----:R-:W-:Y:S01]  /*05b0*/  @!P0 IMAD.WIDE.U32 R24, R15, 0x2, R24 ;  /* 0x000000020f188825 */ /* 0x002fe200078e0018 */
[----:B------:R-:W-:-:S03]  /*05c0*/  PRMT R23, RZ, 0x7610, R23 ;  /* 0x00007610ff177816 */ /* 0x000fc60000000017 */
[C---:B0-----:R-:W-:Y:S01]  /*05d0*/  @!P0 IMAD.WIDE.U32 R26, R15.reuse, 0x2, R26 ;  /* 0x000000020f1a8825 */ /* 0x041fe200078e001a */
[----:B------:R0:W5:Y:S03]  /*05e0*/  @!P0 LDG.E.U16 R22, desc[UR4][R24.64] ;  /* 0x0000000418168981 */ /* 0x000166000c1e1500 */
[----:B------:R-:W-:Y:S01]  /*05f0*/  @!P0 VIADD R0, R0, 0x80 ;  /* 0x0000008000008836 */ /* 0x000fe20000000000 */
[----:B------:R1:W5:Y:S01]  /*0600*/  @!P0 LDG.E.U16 R23, desc[UR4][R26.64] ;  /* 0x000000041a178981 */ /* 0x000362000c1e1500 */
[----:B--2---:R-:W-:Y:S02]  /*0610*/  @!P0 IMAD.WIDE.U32 R28, R15, 0x2, R28 ;  /* 0x000000020f1c8825 */ /* 0x004fe400078e001c */
[----:B------:R-:W2:Y:S01]  /*0620*/  LDC.64 R14, c[0x0][0x390] ;  /* 0x0000e400ff0e7b82 */ /* 0x000ea20000000a00 */
[----:B0-----:R-:W-:-:S06]  /*0630*/  PRMT R24, RZ, 0x7610, R24 ;  /* 0x00007610ff187816 */ /* 0x001fcc0000000018 */
[----:B------:R0:W5:Y:S01]  /*0640*/  @!P0 LDG.E.U16 R24, desc[UR4][R28.64] ;  /* 0x000000041c188981 */ /* 0x000162000c1e1500 */
[----:B------:R-:W-:Y:S02]  /*0650*/  ISETP.GE.U32.AND P0, PT, R0, R3, PT ;  /* 0x000000030000720c */ /* 0x000fe40003f06070 */
[----:B------:R-:W-:-:S11]  /*0660*/  PRMT R25, RZ, 0x7610, R25 ;  /* 0x00007610ff197816 */ /* 0x000fd60000000019 */
[----:B-1----:R-:W-:Y:S01]  /*0670*/  @!P0 IADD3 R27, PT, PT, R2, R0, RZ ;  /* 0x00000000021b8210 */ /* 0x002fe20007ffe0ff */
[----:B0-----:R-:W0:Y:S04]  /*0680*/  @!P0 LDC.64 R28, c[0x0][0x3a0] ;  /* 0x0000e800ff1c8b82 */ /* 0x001e280000000a00 */
[----:B--2---:R-:W-:-:S05]  /*0690*/  @!P0 IMAD.WIDE.U32 R14, R27, 0x2, R14 ;  /* 0x000000021b0e8825 */ /* 0x004fca00078e000e */
[----:B------:R1:W5:Y:S02]  /*06a0*/  @!P0 LDG.E.U16 R25, desc[UR4][R14.64] ;  /* 0x000000040e198981 */ /* 0x000364000c1e1500 */
[----:B-1----:R-:W1:Y:S01]  /*06b0*/  LDC.64 R14, c[0x0][0x398] ;  /* 0x0000e600ff0e7b82 */ /* 0x002e620000000a00 */
[----:B------:R-:W-:Y:S01]  /*06c0*/  PRMT R26, RZ, 0x7610, R26 ;  /* 0x00007610ff1a7816 */ /* 0x000fe2000000001a */
[----:B------:R-:W-:Y:S02]  /*06d0*/  @!P0 VIADD R0, R0, 0x80 ;  /* 0x0000008000008836 */ /* 0x000fe40000000000 */
[----:B0-----:R-:W-:-:S04]  /*06e0*/  @!P0 IMAD.WIDE.U32 R28, R27, 0x2, R28 ;  /* 0x000000021b1c8825 */ /* 0x001fc800078e001c */
[----:B-1----:R-:W-:Y:S01]  /*06f0*/  @!P0 IMAD.WIDE.U32 R14, R27, 0x2, R14 ;  /* 0x000000021b0e8825 */ /* 0x002fe200078e000e */
[----:B------:R-:W-:-:S04]  /*0700*/  PRMT R27, RZ, 0x7610, R27 ;  /* 0x00007610ff1b7816 */ /* 0x000fc8000000001b */
[----:B------:R0:W5:Y:S04]  /*0710*/  @!P0 LDG.E.U16 R26, desc[UR4][R14.64] ;  /* 0x000000040e1a8981 */ /* 0x000168000c1e1500 */
[----:B------:R1:W5:Y:S01]  /*0720*/  @!P0 LDG.E.U16 R27, desc[UR4][R28.64] ;  /* 0x000000041c1b8981 */ /* 0x000362000c1e1500 */
[----:B0-----:R-:W0:Y:S01]  /*0730*/  LDC.64 R14, c[0x0][0x390] ;  /* 0x0000e400ff0e7b82 */ /* 0x001e220000000a00 */
[----:B------:R-:W-:Y:S02]  /*0740*/  ISETP.GE.U32.AND P0, PT, R0, R3, PT ;  /* 0x000000030000720c */ /* 0x000fe40003f06070 */
[----:B-1----:R-:W-:-:S11]  /*0750*/  PRMT R28, RZ, 0x7610, R28 ;  /* 0x00007610ff1c7816 */ /* 0x002fd6000000001c */
[----:B------:R-:W-:-:S05]  /*0760*/  @!P0 IADD3 R29, PT, PT, R2, R0, RZ ;  /* 0x00000000021d8210 */ /* 0x000fca0007ffe0ff */
[----:B0-----:R-:W-:-:S05]  /*0770*/  @!P0 IMAD.WIDE.U32 R14, R29, 0x2, R14 ;  /* 0x000000021d0e8825 */ /* 0x001fca00078e000e */
[----:B------:R0:W5:Y:S02]  /*0780*/  @!P0 LDG.E.U16 R28, desc[UR4][R14.64] ;  /* 0x000000040e1c8981 */ /* 0x000164000c1e1500 */
[----:B0-----:R-:W0:Y:S01]  /*0790*/  LDC.64 R14, c[0x0][0x398] ;  /* 0x0000e600ff0e7b82 */ /* 0x001e220000000a00 */
[----:B------:R-:W-:Y:S01]  /*07a0*/  PRMT R0, RZ, 0x7610, R0 ;  /* 0x00007610ff007816 */ /* 0x000fe20000000000 */
[----:B0-----:R-:W-:-:S05]  /*07b0*/  @!P0 IMAD.WIDE.U32 R14, R29, 0x2, R14 ;  /* 0x000000021d0e8825 */ /* 0x001fca00078e000e */
[----:B------:R0:W5:Y:S02]  /*07c0*/  @!P0 LDG.E.U16 R0, desc[UR4][R14.64] ;  /* 0x000000040e008981 */ /* 0x000164000c1e1500 */
[----:B0-----:R-:W0:Y:S01]  /*07d0*/  @!P0 LDC.64 R14, c[0x0][0x3a0] ;  /* 0x0000e800ff0e8b82 */ /* 0x001e220000000a00 */
[----:B------:R-:W-:Y:S01]  /*07e0*/  BSSY.RECONVERGENT B0, `(.L_x_7197) ;  /* 0x000001b000007945 */ /* 0x000fe20003800200 */
[----:B0-----:R-:W-:Y:S01]  /*07f0*/  @!P0 IMAD.WIDE.U32 R14, R29, 0x2, R14 ;  /* 0x000000021d0e8825 */ /* 0x001fe200078e000e */
[----:B------:R-:W-:-:S06]  /*0800*/  PRMT R29, RZ, 0x7610, R29 ;  /* 0x00007610ff1d7816 */ /* 0x000fcc000000001d */
[----:B------:R0:W5:Y:S01]  /*0810*/  @!P0 LDG.E.U16 R29, desc[UR4][R14.64] ;  /* 0x000000040e1d8981 */ /* 0x000162000c1e1500 */
[----:B------:R-:W-:-:S13]  /*0820*/  ISETP.GE.U32.AND P0, PT, R5, R3, PT ;  /* 0x000000030500720c */ /* 0x000fda0003f06070 */
[----:B0-----:R-:W-:Y:S05]  /*0830*/  @P0 BRA `(.L_x_7198) ;  /* 0x0000000000540947 */ /* 0x001fea0003800000 */
        /* <DEDUP_REMOVED lines=21> */
.L_x_7198:
[----:B------:R-:W-:Y:S05]  /*0990*/  BSYNC.RECONVERGENT B0 ;  /* 0x0000000000007941 */ /* 0x000fea0003800200 */
.L_x_7197:
[----:B-----5:R-:W-:Y:S01]  /*09a0*/  VIADD R4, R5, 0x80 ;  /* 0x0000008005047836 */ /* 0x020fe20000000000 */
[----:B------:R-:W-:Y:S04]  /*09b0*/  BSSY.RECONVERGENT B0, `(.L_x_7199) ;  /* 0x0000018000007945 */ /* 0x000fe80003800200 */
[----:B------:R-:W-:-:S13]  /*09c0*/  ISETP.GE.U32.AND P1, PT, R4, R3, PT ;  /* 0x000000030400720c */ /* 0x000fda0003f26070 */
[----:B------:R-:W-:Y:S05]  /*09d0*/  @P1 BRA `(.L_x_7200) ;  /* 0x0000000000541947 */ /* 0x000fea0003800000 */
[----:B------:R-:W-:Y:S02]  /*09e0*/  SHF.L.U32 R9, R9, 0x10, RZ ;  /* 0x0000001009097819 */ /* 0x000fe400000006ff */
[----:B------:R-:W-:Y:S02]  /*09f0*/  SHF.L.U32 R7, R10, 0x10, RZ ;  /* 0x000000100a077819 */ /* 0x000fe400000006ff */
[----:B------:R-:W-:Y:S01]  /*0a00*/  SHF.L.U32 R8, R8, 0x10, RZ ;  /* 0x0000001008087819 */ /* 0x000fe200000006ff */
[----:B------:R-:W-:-:S06]  /*0a10*/  FADD.FTZ R15, -R9, 1 ;  /* 0x3f800000090f7421 */ /* 0x000fcc0000010100 */
[----:B------:R-:W0:Y:S02]  /*0a20*/  F2F.BF16.F32 R15, R15 ;  /* 0x0000000f000f7304 */ /* 0x000e240000202000 */
[----:B0-----:R-:W-:-:S04]  /*0a30*/  IMAD.U32 R6, R15, 0x10000, RZ ;  /* 0x000100000f067824 */ /* 0x001fc800078e00ff */
[C---:B------:R-:W-:Y:S01]  /*0a40*/  FMUL.FTZ R10, R9.reuse, R6 ;  /* 0x00000006090a7220 */ /* 0x040fe20000410000 */
[----:B------:R-:W-:-:S05]  /*0a50*/  FADD.FTZ R6, R9, -R7 ;  /* 0x8000000709067221 */ /* 0x000fca0000010000 */
[----:B------:R-:W0:Y:S08]  /*0a60*/  F2F.BF16.F32 R10, R10 ;  /* 0x0000000a000a7304 */ /* 0x000e300000202000 */
[----:B------:R-:W1:Y:S01]  /*0a70*/  F2F.BF16.F32 R6, R6 ;  /* 0x0000000600067304 */ /* 0x000e620000202000 */
[----:B0-----:R-:W-:-:S05]  /*0a80*/  IMAD.U32 R7, R10, 0x10000, RZ ;  /* 0x000100000a077824 */ /* 0x001fca00078e00ff */
[----:B------:R-:W-:Y:S01]  /*0a90*/  FMNMX.FTZ R7, R7, 1.0018652574217412621e-12, !PT ;  /* 0x2b8d000007077809 */ /* 0x000fe20007810000 */
[----:B-1----:R-:W-:-:S05]  /*0aa0*/  IMAD.U32 R9, R6, 0x10000, RZ ;  /* 0x0001000006097824 */ /* 0x002fca00078e00ff */
[----:B------:R-:W0:Y:S01]  /*0ab0*/  F2F.BF16.F32 R7, R7 ;  /* 0x0000000700077304 */ /* 0x000e220000202000 */
[----:B------:R-:W-:-:S07]  /*0ac0*/  FMUL.FTZ R9, R8, R9 ;  /* 0x0000000908097220 */ /* 0x000fce0000410000 */
[----:B------:R-:W1:Y:S01]  /*0ad0*/  F2F.BF16.F32 R9, R9 ;  /* 0x0000000900097304 */ /* 0x000e620000202000 */
[----:B0-----:R-:W-:-:S07]  /*0ae0*/  SHF.L.U32 R15, R7, 0x10, RZ ;  /* 0x00000010070f7819 */ /* 0x001fce00000006ff */
[----:B------:R-:W0:Y:S01]  /*0af0*/  MUFU.RCP R15, R15 ;  /* 0x0000000f000f7308 */ /* 0x000e220000001000 */
[----:B-1----:R-:W-:-:S04]  /*0b00*/  IMAD.U32 R8, R9, 0x10000, RZ ;  /* 0x0001000009087824 */ /* 0x002fc800078e00ff */
[----:B0-----:R-:W-:-:S05]  /*0b10*/  FMUL.FTZ R8, R8, R15 ;  /* 0x0000000f08087220 */ /* 0x001fca0000410000 */
[----:B------:R-:W-:-:S07]  /*0b20*/  F2FP.BF16.F32.PACK_AB R8, RZ, R8 ;  /* 0x00000008ff08723e */ /* 0x000fce00000010ff */
.L_x_7200:
[----:B------:R-:W-:Y:S05]  /*0b30*/  BSYNC.RECONVERGENT B0 ;  /* 0x0000000000007941 */ /* 0x000fea0003800200 */
.L_x_7199:
[----:B------:R-:W-:Y:S01]  /*0b40*/  IADD3 R6, PT, PT, R5, 0x100, RZ ;  /* 0x0000010005067810 */ /* 0x000fe20007ffe0ff */
[----:B------:R-:W-:Y:S03]  /*0b50*/  BSSY.RECONVERGENT B0, `(.L_x_7201) ;  /* 0x0000018000007945 */ /* 0x000fe60003800200 */
[----:B------:R-:W-:-:S13]  /*0b60*/  ISETP.GE.U32.AND P1, PT, R6, R3, PT ;  /* 0x000000030600720c */ /* 0x000fda0003f26070 */
[----:B------:R-:W-:Y:S05]  /*0b70*/  @P1 BRA `(.L_x_7202) ;  /* 0x0000000000541947 */ /* 0x000fea0003800000 */
[----:B------:R-:W-:Y:S02]  /*0b80*/  IMAD.U32 R12, R12, 0x10000, RZ ;  /* 0x000100000c0c7824 */ /* 0x000fe400078e00ff */
        /* <DEDUP_REMOVED lines=20> */
.L_x_7202:
[----:B------:R-:W-:Y:S05]  /*0cd0*/  BSYNC.RECONVERGENT B0 ;  /* 0x0000000000007941 */ /* 0x000fea0003800200 */
.L_x_7201:
[----:B------:R-:W0:Y:S01]  /*0ce0*/  @!P0 LDC.64 R6, c[0x0][0x388] ;  /* 0x0000e200ff068b82 */ /* 0x000e220000000a00 */
[----:B------:R-:W-:Y:S01]  /*0cf0*/  VIADD R10, R5, 0x180 ;  /* 0x00000180050a7836 */ /* 0x000fe20000000000 */
[----:B------:R-:W-:Y:S04]  /*0d00*/  BSSY.RECONVERGENT B0, `(.L_x_7203) ;  /* 0x0000018000007945 */ /* 0x000fe80003800200 */
[----:B------:R-:W-:-:S13]  /*0d10*/  ISETP.GE.U32.AND P1, PT, R10, R3, PT ;  /* 0x000000030a00720c */ /* 0x000fda0003f26070 */
[----:B------:R-:W-:Y:S05]  /*0d20*/  @P1 BRA `(.L_x_7204) ;  /* 0x0000000000541947 */ /* 0x000fea0003800000 */
[----:B------:R-:W-:Y:S02]  /*0d30*/  SHF.L.U32 R17, R17, 0x10, RZ ;  /* 0x0000001011117819 */ /* 0x000fe400000006ff */
[----:B------:R-:W-:Y:S02]  /*0d40*/  SHF.L.U32 R18, R18, 0x10, RZ ;  /* 0x0000001012127819 */ /* 0x000fe400000006ff */
[----:B------:R-:W-:Y:S01]  /*0d50*/  SHF.L.U32 R16, R16, 0x10, RZ ;  /* 0x0000001010107819 */ /* 0x000fe200000006ff */
[C---:B------:R-:W-:Y:S02]  /*0d60*/  FADD.FTZ R10, -R17.reuse, 1 ;  /* 0x3f800000110a7421 */ /* 0x040fe40000010100 */
[----:B------:R-:W-:-:S04]  /*0d70*/  FADD.FTZ R18, R17, -R18 ;  /* 0x8000001211127221 */ /* 0x000fc80000010000 */
        /* <DEDUP_REMOVED lines=12> */
[----:B-1----:R-:W-:-:S06]  /*0e40*/  SHF.L.U32 R12, R11, 0x10, RZ ;  /* 0x000000100b0c7819 */ /* 0x002fcc00000006ff */
[----:B------:R-:W1:Y:S02]  /*0e50*/  MUFU.RCP R15, R12 ;  /* 0x0000000c000f7308 */ /* 0x000e640000001000 */
[----:B-1----:R-:W-:-:S05]  /*0e60*/  FMUL.FTZ R10, R10, R15 ;  /* 0x0000000f0a0a7220 */ /* 0x002fca0000410000 */
[----:B------:R-:W-:-:S07]  /*0e70*/  F2FP.BF16.F32.PACK_AB R10, RZ, R10 ;  /* 0x0000000aff0a723e */ /* 0x000fce00000010ff */
.L_x_7204:
[----:B------:R-:W-:Y:S05]  /*0e80*/  BSYNC.RECONVERGENT B0 ;  /* 0x0000000000007941 */ /* 0x000fea0003800200 */
.L_x_7203:
[C---:B------:R-:W-:Y:S01]  /*0e90*/  IADD3 R12, PT, PT, R5.reuse, 0x200, RZ ;  /* 0x00000200050c7810 */ /* 0x040fe20007ffe0ff */
[C---:B------:R-:W-:Y:S01]  /*0ea0*/  VIADD R18, R5.reuse, 0x380 ;  /* 0x0000038005127836 */ /* 0x040fe20000000000 */
[----:B------:R-:W-:Y:S01]  /*0eb0*/  @!P0 IADD3 R11, PT, PT, R2, R5, RZ ;  /* 0x00000005020b8210 */ /* 0x000fe20007ffe0ff */
[----:B------:R-:W-:Y:S01]  /*0ec0*/  BSSY.RECONVERGENT B0, `(.L_x_7205) ;  /* 0x000001e000007945 */ /* 0x000fe20003800200 */
[-C--:B------:R-:W-:Y:S01]  /*0ed0*/  ISETP.GE.U32.AND P1, PT, R12, R3.reuse, PT ;  /* 0x000000030c00720c */ /* 0x080fe20003f26070 */
[C---:B------:R-:W-:Y:S01]  /*0ee0*/  VIADD R12, R5.reuse, 0x280 ;  /* 0x00000280050c7836 */ /* 0x040fe20000000000 */
[----:B------:R-:W-:Y:S01]  /*0ef0*/  IADD3 R16, PT, PT, R5, 0x300, RZ ;  /* 0x0000030005107810 */ /* 0x000fe20007ffe0ff */
[----:B0-----:R-:W-:Y:S01]  /*0f00*/  @!P0 IMAD.WIDE.U32 R6, R11, 0x2, R6 ;  /* 0x000000020b068825 */ /* 0x001fe200078e0006 */
[-C--:B------:R-:W-:Y:S02]  /*0f10*/  ISETP.GE.U32.AND P4, PT, R18, R3.reuse, PT ;  /* 0x000000031200720c */ /* 0x080fe40003f86070 */
[----:B------:R-:W-:-:S02]  /*0f20*/  ISETP.GE.U32.AND P2, PT, R12, R3, PT ;  /* 0x000000030c00720c */ /* 0x000fc40003f46070 */
[----:B------:R-:W-:-:S05]  /*0f30*/  ISETP.GE.U32.AND P3, PT, R16, R3, PT ;  /* 0x000000031000720c */ /* 0x000fca0003f66070 */
[----:B------:R-:W-:Y:S08]  /*0f40*/  @P1 BRA `(.L_x_7206) ;  /* 0x0000000000541947 */ /* 0x000ff00003800000 */
        /* <DEDUP_REMOVED lines=21> */
.L_x_7206:
[----:B------:R-:W-:Y:S05]  /*10a0*/  BSYNC.RECONVERGENT B0 ;  /* 0x0000000000007941 */ /* 0x000fea0003800200 */
.L_x_7205:
[----:B------:R-:W-:Y:S04]  /*10b0*/  BSSY.RECONVERGENT B0, `(.L_x_7207) ;  /* 0x0000017000007945 */ /* 0x000fe80003800200 */
        /* <DEDUP_REMOVED lines=22> */
.L_x_7208:
[----:B------:R-:W-:Y:S05]  /*1220*/  BSYNC.RECONVERGENT B0 ;  /* 0x0000000000007941 */ /* 0x000fea0003800200 */
.L_x_7207:
        /* <DEDUP_REMOVED lines=23> */
.L_x_7210:
[----:B------:R-:W-:Y:S05]  /*13a0*/  BSYNC.RECONVERGENT B0 ;  /* 0x0000000000007941 */ /* 0x000fea0003800200 */
.L_x_7209:
[----:B------:R-:W-:Y:S04]  /*13b0*/  BSSY.RECONVERGENT B0, `(.L_x_7211) ;  /* 0x0000017000007945 */ /* 0x000fe80003800200 */
[----:B------:R-:W-:Y:S05]  /*13c0*/  @P4 BRA `(.L_x_7212) ;  /* 0x0000000000544947 */ /* 0x000fea0003800000 */
[----:B------:R-:W-:Y:S01]  /*13d0*/  SHF.L.U32 R0, R0, 0x10, RZ ;  /* 0x0000001000007819 */ /* 0x000fe200000006ff */
[----:B------:R-:W-:Y:S01]  /*13e0*/  IMAD.U32 R29, R29, 0x10000, RZ ;  /* 0x000100001d1d7824 */ /* 0x000fe200078e00ff */
[----:B------:R-:W-:-:S03]  /*13f0*/  SHF.L.U32 R28, R28, 0x10, RZ ;  /* 0x000000101c1c7819 */ /* 0x000fc600000006ff */
[C---:B------:R-:W-:Y:S01]  /*1400*/  FADD.FTZ R15, -R0.reuse, 1 ;  /* 0x3f800000000f7421 */ /* 0x040fe20000010100 */
[----:B------:R-:W-:-:S05]  /*1410*/  FADD.FTZ R29, R0, -R29 ;  /* 0x8000001d001d7221 */ /* 0x000fca0000010000 */
[----:B------:R-:W0:Y:S08]  /*1420*/  F2F.BF16.F32 R15, R15 ;  /* 0x0000000f000f7304 */ /* 0x000e300000202000 */
[----:B------:R-:W1:Y:S01]  /*1430*/  F2F.BF16.F32 R29, R29 ;  /* 0x0000001d001d7304 */ /* 0x000e620000202000 */
[----:B0-----:R-:W-:-:S05]  /*1440*/  SHF.L.U32 R17, R15, 0x10, RZ ;  /* 0x000000100f117819 */ /* 0x001fca00000006ff */
[----:B------:R-:W-:Y:S01]  /*1450*/  FMUL.FTZ R17, R0, R17 ;  /* 0x0000001100117220 */ /* 0x000fe20000410000 */
[----:B-1----:R-:W-:-:S05]  /*1460*/  IMAD.U32 R15, R29, 0x10000, RZ ;  /* 0x000100001d0f7824 */ /* 0x002fca00078e00ff */
[----:B------:R-:W0:Y:S01]  /*1470*/  F2F.BF16.F32 R17, R17 ;  /* 0x0000001100117304 */ /* 0x000e220000202000 */
[----:B------:R-:W-:-:S07]  /*1480*/  FMUL.FTZ R15, R28, R15 ;  /* 0x0000000f1c0f7220 */ /* 0x000fce0000410000 */
[----:B------:R-:W1:Y:S01]  /*1490*/  F2F.BF16.F32 R15, R15 ;  /* 0x0000000f000f7304 */ /* 0x000e620000202000 */
[----:B0-----:R-:W-:-:S04]  /*14a0*/  SHF.L.U32 R0, R17, 0x10, RZ ;  /* 0x0000001011007819 */ /* 0x001fc800000006ff */
[----:B------:R-:W-:Y:S02]  /*14b0*/  FMNMX.FTZ R16, R0, 1.0018652574217412621e-12, !PT ;  /* 0x2b8d000000107809 */ /* 0x000fe40007810000 */
[----:B-1----:R-:W-:-:S04]  /*14c0*/  SHF.L.U32 R0, R15, 0x10, RZ ;  /* 0x000000100f007819 */ /* 0x002fc800000006ff */
[----:B------:R-:W0:Y:S02]  /*14d0*/  F2F.BF16.F32 R16, R16 ;  /* 0x0000001000107304 */ /* 0x000e240000202000 */
[----:B0-----:R-:W-:-:S06]  /*14e0*/  SHF.L.U32 R17, R16, 0x10, RZ ;  /* 0x0000001010117819 */ /* 0x001fcc00000006ff */
[----:B------:R-:W0:Y:S02]  /*14f0*/  MUFU.RCP R17, R17 ;  /* 0x0000001100117308 */ /* 0x000e240000001000 */
[----:B0-----:R-:W-:-:S05]  /*1500*/  FMUL.FTZ R0, R0, R17 ;  /* 0x0000001100007220 */ /* 0x001fca0000410000 */
[----:B------:R-:W-:-:S07]  /*1510*/  F2FP.BF16.F32.PACK_AB R0, RZ, R0 ;  /* 0x00000000ff00723e */ /* 0x000fce00000010ff */
.L_x_7212:
[----:B------:R-:W-:Y:S05]  /*1520*/  BSYNC.RECONVERGENT B0 ;  /* 0x0000000000007941 */ /* 0x000fea0003800200 */
.L_x_7211:
[----:B------:R-:W-:Y:S01]  /*1530*/  @!P0 IMAD.MOV.U32 R5, RZ, RZ, R4 ;  /* 0x000000ffff058224 */ /* 0x000fe200078e0004 */
[----:B------:R0:W-:Y:S01]  /*1540*/  @!P0 STG.E.U16 desc[UR4][R6.64], R14 ;  /* 0x0000000e06008986 */ /* 0x0001e2000c101504 */
[----:B------:R-:W-:Y:S04]  /*1550*/  BSSY.RECONVERGENT B0, `(.L_x_7213) ;  /* 0x000002d000007945 */ /* 0x000fe80003800200 */
[----:B------:R-:W-:Y:S01]  /*1560*/  BSSY.RELIABLE B1, `(.L_x_7214) ;  /* 0x0000025000017945 */ /* 0x000fe20003800100 */
[----:B------:R-:W-:-:S13]  /*1570*/  ISETP.GE.U32.AND P0, PT, R5, R3, PT ;  /* 0x000000030500720c */ /* 0x000fda0003f06070 */
[----:B0-----:R-:W-:Y:S05]  /*1580*/  @P0 BRA `(.L_x_7215) ;  /* 0x0000000000300947 */ /* 0x001fea0003800000 */
[----:B------:R-:W0:Y:S01]  /*1590*/  LDC.64 R6, c[0x0][0x388] ;  /* 0x0000e200ff067b82 */ /* 0x000e220000000a00 */
[----:B------:R-:W-:Y:S02]  /*15a0*/  IADD3 R15, PT, PT, R2, R5, RZ ;  /* 0x00000005020f7210 */ /* 0x000fe40007ffe0ff */
[----:B------:R-:W-:-:S04]  /*15b0*/  IADD3 R5, PT, PT, R5, 0x80, RZ ;  /* 0x0000008005057810 */ /* 0x000fc80007ffe0ff */
[----:B------:R-:W-:Y:S01]  /*15c0*/  ISETP.GE.U32.AND P0, PT, R5, R3, PT ;  /* 0x000000030500720c */ /* 0x000fe20003f06070 */
[----:B0-----:R-:W-:-:S05]  /*15d0*/  IMAD.WIDE.U32 R6, R15, 0x2, R6 ;  /* 0x000000020f067825 */ /* 0x001fca00078e0006 */
[----:B------:R0:W-:Y:S07]  /*15e0*/  STG.E.U16 desc[UR4][R6.64], R8 ;  /* 0x0000000806007986 */ /* 0x0001ee000c101504 */
[----:B------:R-:W-:Y:S05]  /*15f0*/  @P0 BRA `(.L_x_7216) ;  /* 0x0000000000300947 */ /* 0x000fea0003800000 */
[----:B0-----:R-:W0:Y:S01]  /*1600*/  LDC.64 R6, c[0x0][0x388] ;  /* 0x0000e200ff067b82 */ /* 0x001e220000000a00 */
[----:B------:R-:W-:Y:S01]  /*1610*/  IMAD.IADD R15, R2, 0x1, R5 ;  /* 0x00000001020f7824 */ /* 0x000fe200078e0205 */
[----:B------:R-:W-:-:S03]  /*1620*/  IADD3 R5, PT, PT, R5, 0x80, RZ ;  /* 0x0000008005057810 */ /* 0x000fc60007ffe0ff */
[----:B0-----:R-:W-:-:S05]  /*1630*/  IMAD.WIDE.U32 R6, R15, 0x2, R6 ;  /* 0x000000020f067825 */ /* 0x001fca00078e0006 */
[----:B------:R0:W-:Y:S02]  /*1640*/  STG.E.U16 desc[UR4][R6.64], R9 ;  /* 0x0000000906007986 */ /* 0x0001e4000c101504 */
.L_x_7215:
[----:B------:R-:W-:-:S13]  /*1650*/  ISETP.GE.U32.AND P0, PT, R5, R3, PT ;  /* 0x000000030500720c */ /* 0x000fda0003f06070 */
[----:B------:R-:W-:Y:S05]  /*1660*/  @P0 BRA `(.L_x_7217) ;  /* 0x0000000000300947 */ /* 0x000fea0003800000 */
[----:B0-----:R-:W0:Y:S01]  /*1670*/  LDC.64 R6, c[0x0][0x388] ;  /* 0x0000e200ff067b82 */ /* 0x001e220000000a00 */
[----:B------:R-:W-:Y:S01]  /*1680*/  IADD3 R9, PT, PT, R2, R5, RZ ;  /* 0x0000000502097210 */ /* 0x000fe20007ffe0ff */
[----:B------:R-:W-:-:S04]  /*1690*/  VIADD R5, R5, 0x80 ;  /* 0x0000008005057836 */ /* 0x000fc80000000000 */
[----:B0-----:R-:W-:-:S05]  /*16a0*/  IMAD.WIDE.U32 R6, R9, 0x2, R6 ;  /* 0x0000000209067825 */ /* 0x001fca00078e0006 */
[----:B------:R1:W-:Y:S02]  /*16b0*/  STG.E.U16 desc[UR4][R6.64], R10 ;  /* 0x0000000a06007986 */ /* 0x0003e4000c101504 */
.L_x_7216:
[----:B------:R-:W-:-:S13]  /*16c0*/  ISETP.GE.U32.AND P0, PT, R5, R3, PT ;  /* 0x000000030500720c */ /* 0x000fda0003f06070 */
[----:B------:R-:W-:Y:S05]  /*16d0*/  @P0 BRA `(.L_x_7218) ;  /* 0x0000000000340947 */ /* 0x000fea0003800000 */
[----:B01----:R-:W0:Y:S01]  /*16e0*/  LDC.64 R6, c[0x0][0x388] ;  /* 0x0000e200ff067b82 */ /* 0x003e220000000a00 */
[----:B------:R-:W-:Y:S02]  /*16f0*/  IADD3 R9, PT, PT, R2, R5, RZ ;  /* 0x0000000502097210 */ /* 0x000fe40007ffe0ff */
[----:B------:R-:W-:-:S03]  /*1700*/  IADD3 R5, PT, PT, R5, 0x80, RZ ;  /* 0x0000008005057810 */ /* 0x000fc60007ffe0ff */
[----:B0-----:R-:W-:-:S05]  /*1710*/  IMAD.WIDE.U32 R6, R9, 0x2, R6 ;  /* 0x0000000209067825 */ /* 0x001fca00078e0006 */
[----:B------:R1:W-:Y:S02]  /*1720*/  STG.E.U16 desc[UR4][R6.64], R11 ;  /* 0x0000000b06007986 */ /* 0x0003e4000c101504 */
.L_x_7217:
[----:B------:R-:W-:-:S13]  /*1730*/  ISETP.GE.U32.AND P0, PT, R5, R3, PT ;  /* 0x000000030500720c */ /* 0x000fda0003f06070 */
[----:B------:R-:W-:Y:S05]  /*1740*/  @P0 BREAK.RELIABLE B1 ;  /* 0x0000000000010942 */ /* 0x000fea0003800100 */
[----:B------:R-:W-:Y:S05]  /*1750*/  @P0 BRA `(.L_x_7219) ;  /* 0x0000000000300947 */ /* 0x000fea0003800000 */
[----:B01----:R-:W0:Y:S01]  /*1760*/  LDC.64 R6, c[0x0][0x388] ;  /* 0x0000e200ff067b82 */ /* 0x003e220000000a00 */
[----:B------:R-:W-:Y:S01]  /*1770*/  IMAD.IADD R9, R2, 0x1, R5 ;  /* 0x0000000102097824 */ /* 0x000fe200078e0205 */
[----:B------:R-:W-:-:S03]  /*1780*/  IADD3 R5, PT, PT, R5, 0x80, RZ ;  /* 0x0000008005057810 */ /* 0x000fc60007ffe0ff */
[----:B0-----:R-:W-:-:S05]  /*1790*/  IMAD.WIDE.U32 R6, R9, 0x2, R6 ;  /* 0x0000000209067825 */ /* 0x001fca00078e0006 */
[----:B------:R2:W-:Y:S02]  /*17a0*/  STG.E.U16 desc[UR4][R6.64], R12 ;  /* 0x0000000c06007986 */ /* 0x0005e4000c101504 */
.L_x_7218:
[----:B------:R-:W-:Y:S05]  /*17b0*/  BSYNC.RELIABLE B1 ;  /* 0x0000000000017941 */ /* 0x000fea0003800100 */
.L_x_7214:
[----:B------:R-:W-:-:S13]  /*17c0*/  ISETP.GE.U32.AND P0, PT, R5, R3, PT ;  /* 0x000000030500720c */ /* 0x000fda0003f06070 */
[----:B012---:R-:W0:Y:S01]  /*17d0*/  @!P0 LDC.64 R6, c[0x0][0x388] ;  /* 0x0000e200ff068b82 */ /* 0x007e220000000a00 */
[----:B------:R-:W-:Y:S01]  /*17e0*/  @!P0 IADD3 R9, PT, PT, R2, R5, RZ ;  /* 0x0000000502098210 */ /* 0x000fe20007ffe0ff */
[----:B------:R-:W-:-:S04]  /*17f0*/  @!P0 VIADD R5, R5, 0x80 ;  /* 0x0000008005058836 */ /* 0x000fc80000000000 */
[----:B0-----:R-:W-:-:S05]  /*1800*/  @!P0 IMAD.WIDE.U32 R6, R9, 0x2, R6 ;  /* 0x0000000209068825 */ /* 0x001fca00078e0006 */
[----:B------:R2:W-:Y:S02]  /*1810*/  @!P0 STG.E.U16 desc[UR4][R6.64], R13 ;  /* 0x0000000d06008986 */ /* 0x0005e4000c101504 */
.L_x_7219:
[----:B------:R-:W-:Y:S05]  /*1820*/  BSYNC.RECONVERGENT B0 ;  /* 0x0000000000007941 */ /* 0x000fea0003800200 */
.L_x_7213:
[----:B------:R-:W-:Y:S05]  /*1830*/  WARPSYNC.ALL ;  /* 0x0000000000007948 */ /* 0x000fea0003800000 */
[----:B------:R-:W-:-:S13]  /*1840*/  ISETP.GE.U32.AND P0, PT, R5, R3, PT ;  /* 0x000000030500720c */ /* 0x000fda0003f06070 */
[----:B------:R-:W-:Y:S05]  /*1850*/  @P0 EXIT ;  /* 0x000000000000094d */ /* 0x000fea0003800000 */
[----:B012---:R-:W0:Y:S01]  /*1860*/  LDC.64 R6, c[0x0][0x388] ;  /* 0x0000e200ff067b82 */ /* 0x007e220000000a00 */
[----:B------:R-:W-:-:S05]  /*1870*/  IADD3 R3, PT, PT, R2, R5, RZ ;  /* 0x0000000502037210 */ /* 0x000fca0007ffe0ff */
[----:B0-----:R-:W-:-:S05]  /*1880*/  IMAD.WIDE.U32 R2, R3, 0x2, R6 ;  /* 0x0000000203027825 */ /* 0x001fca00078e0006 */
[----:B------:R-:W-:Y:S01]  /*1890*/  STG.E.U16 desc[UR4][R2.64], R0 ;  /* 0x0000000002007986 */ /* 0x000fe2000c101504 */
[----:B------:R-:W-:Y:S05]  /*18a0*/  EXIT ;  /* 0x000000000000794d */ /* 0x000fea0003800000 */
.L_x_7196:
[----:B------:R-:W0:Y:S01]  /*18b0*/  S2R R3, SR_TID.X ;  /* 0x0000000000037919 */ /* 0x000e220000002100 */
[----:B------:R-:W1:Y:S08]  /*18c0*/  LDC.64 R4, c[0x0][0x398] ;  /* 0x0000e600ff047b82 */ /* 0x000e700000000a00 */
[----:B------:R-:W2:Y:S01]  /*18d0*/  LDC.64 R6, c[0x0][0x3a0] ;  /* 0x0000e800ff067b82 */ /* 0x000ea20000000a00 */
[----:B-1----:R-:W-:-:S04]  /*18e0*/  IMAD.WIDE.U32 R4, R2, 0x2, R4 ;  /* 0x0000000202047825 */ /* 0x002fc800078e0004 */
[----:B0-----:R-:W-:-:S03]  /*18f0*/  IMAD.WIDE.U32 R22, R3, 0x4, R4 ;  /* 0x0000000403167825 */ /* 0x001fc600078e0004 */
[----:B------:R-:W0:Y:S01]  /*1900*/  LDC.64 R4, c[0x0][0x390] ;  /* 0x0000e400ff047b82 */ /* 0x000e220000000a00 */
[----:B--2---:R-:W-:Y:S01]  /*1910*/  IMAD.WIDE.U32 R6, R2, 0x2, R6 ;  /* 0x0000000202067825 */ /* 0x004fe200078e0006 */
[----:B------:R-:W2:Y:S04]  /*1920*/  LDG.E R12, desc[UR4][R22.64+0x200] ;  /* 0x00020004160c7981 */ /* 0x000ea8000c1e1900 */
[----:B------:R-:W3:Y:S01]  /*1930*/  LDG.E R15, desc[UR4][R22.64+0x400] ;  /* 0x00040004160f7981 */ /* 0x000ee2000c1e1900 */
[----:B------:R-:W-:-:S03]  /*1940*/  IMAD.WIDE.U32 R26, R3, 0x4, R6 ;  /* 0x00000004031a7825 */ /* 0x000fc600078e0006 */
[----:B------:R-:W4:Y:S04]  /*1950*/  LDG.E R7, desc[UR4][R22.64] ;  /* 0x0000000416077981 */ /* 0x000f28000c1e1900 */
[----:B------:R-:W5:Y:S04]  /*1960*/  LDG.E R9, desc[UR4][R26.64] ;  /* 0x000000041a097981 */ /* 0x000f68000c1e1900 */
[----:B------:R-:W5:Y:S04]  /*1970*/  LDG.E R14, desc[UR4][R26.64+0x200] ;  /* 0x000200041a0e7981 */ /* 0x000f68000c1e1900 */
[----:B------:R-:W5:Y:S01]  /*1980*/  LDG.E R18, desc[UR4][R26.64+0x400] ;  /* 0x000400041a127981 */ /* 0x000f62000c1e1900 */
[----:B0-----:R-:W-:-:S03]  /*1990*/  IMAD.WIDE.U32 R4, R2, 0x2, R4 ;  /* 0x0000000202047825 */ /* 0x001fc600078e0004 */
[----:B------:R-:W5:Y:S01]  /*19a0*/  LDG.E R17, desc[UR4][R22.64+0x600] ;  /* 0x0006000416117981 */ /* 0x000f62000c1e1900 */
[----:B------:R-:W-:-:S03]  /*19b0*/  IMAD.WIDE.U32 R10, R3, 0x4, R4 ;  /* 0x00000004030a7825 */ /* 0x000fc600078e0004 */
[----:B------:R2:W5:Y:S04]  /*19c0*/  LDG.E R20, desc[UR4][R26.64+0x600] ;  /* 0x000600041a147981 */ /* 0x000568000c1e1900 */
[----:B------:R-:W5:Y:S04]  /*19d0*/  LDG.E R6, desc[UR4][R10.64] ;  /* 0x000000040a067981 */ /* 0x000f68000c1e1900 */
[----:B------:R-:W5:Y:S04]  /*19e0*/  LDG.E R0, desc[UR4][R10.64+0x200] ;  /* 0x000200040a007981 */ /* 0x000f68000c1e1900 */
[----:B------:R-:W5:Y:S04]  /*19f0*/  LDG.E R4, desc[UR4][R10.64+0x400] ;  /* 0x000400040a047981 */ /* 0x000f68000c1e1900 */
[----:B------:R0:W5:Y:S01]  /*1a00*/  LDG.E R5, desc[UR4][R10.64+0x600] ;  /* 0x000600040a057981 */ /* 0x000162000c1e1900 */
[----:B--2---:R-:W-:-:S02]  /*1a10*/  SHF.L.U32 R26, R12, 0x10, RZ ;  /* 0x000000100c1a7819 */ /* 0x004fc400000006ff */
[----:B----4-:R-:W-:Y:S01]  /*1a20*/  SHF.L.U32 R24, R7, 0x10, RZ ;  /* 0x0000001007187819 */ /* 0x010fe200000006ff */
[----:B---3--:R-:W-:-:S04]  /*1a30*/  IMAD.U32 R22, R15, 0x10000, RZ ;  /* 0x000100000f167824 */ /* 0x008fc800078e00ff */
[----:B------:R-:W-:Y:S01]  /*1a40*/  FADD.FTZ R8, -R24, 1 ;  /* 0x3f80000018087421 */ /* 0x000fe20000010100 */
[----:B0-----:R-:W-:Y:S01]  /*1a50*/  FADD.FTZ R10, -R22, 1 ;  /* 0x3f800000160a7421 */ /* 0x001fe20000010100 */
[----:B------:R-:W-:Y:S01]  /*1a60*/  FADD.FTZ R23, -R26, 1 ;  /* 0x3f8000001a177421 */ /* 0x000fe20000010100 */
[----:B-----5:R-:W-:-:S03]  /*1a70*/  IMAD.U32 R13, R9, 0x10000, RZ ;  /* 0x00010000090d7824 */ /* 0x020fc600078e00ff */
[----:B------:R-:W0:Y:S01]  /*1a80*/  F2F.BF16.F32 R8, R8 ;  /* 0x0000000800087304 */ /* 0x000e220000202000 */
[----:B------:R-:W-:Y:S01]  /*1a90*/  FADD.FTZ R13, R24, -R13 ;  /* 0x8000000d180d7221 */ /* 0x000fe20000010000 */
[----:B------:R-:W-:-:S06]  /*1aa0*/  SHF.L.U32 R19, R14, 0x10, RZ ;  /* 0x000000100e137819 */ /* 0x000fcc00000006ff */
[----:B------:R-:W1:Y:S01]  /*1ab0*/  F2F.BF16.F32 R10, R10 ;  /* 0x0000000a000a7304 */ /* 0x000e620000202000 */
[----:B------:R-:W-:Y:S01]  /*1ac0*/  FADD.FTZ R19, R26, -R19 ;  /* 0x800000131a137221 */ /* 0x000fe20000010000 */
[----:B------:R-:W-:-:S06]  /*1ad0*/  SHF.L.U32 R27, R18, 0x10, RZ ;  /* 0x00000010121b7819 */ /* 0x000fcc00000006ff */
[----:B------:R-:W2:Y:S01]  /*1ae0*/  F2F.BF16.F32 R23, R23 ;  /* 0x0000001700177304 */ /* 0x000ea20000202000 */
[----:B------:R-:W-:Y:S01]  /*1af0*/  SHF.L.U32 R11, R17, 0x10, RZ ;  /* 0x00000010110b7819 */ /* 0x000fe200000006ff */
[----:B0-----:R-:W-:Y:S02]  /*1b00*/  IMAD.U32 R25, R8, 0x10000, RZ ;  /* 0x0001000008197824 */ /* 0x001fe400078e00ff */
[----:B------:R-:W-:-:S04]  /*1b10*/  FADD.FTZ R16, R22, -R27 ;  /* 0x8000001b16107221 */ /* 0x000fc80000010000 */
[----:B------:R-:W0:Y:S01]  /*1b20*/  F2F.BF16.F32 R13, R13 ;  /* 0x0000000d000d7304 */ /* 0x000e220000202000 */
[----:B------:R-:W-:Y:S01]  /*1b30*/  FADD.FTZ R21, -R11, 1 ;  /* 0x3f8000000b157421 */ /* 0x000fe20000010100 */
[----:B------:R-:W-:Y:S01]  /*1b40*/  PRMT R7, R7, 0x7632, R7 ;  /* 0x0000763207077816 */ /* 0x000fe20000000007 */
[----:B------:R-:W-:Y:S01]  /*1b50*/  FMUL.FTZ R24, R24, R25 ;  /* 0x0000001918187220 */ /* 0x000fe20000410000 */
[----:B-1----:R-:W-:-:S04]  /*1b60*/  SHF.L.U32 R25, R10, 0x10, RZ ;  /* 0x000000100a197819 */ /* 0x002fc800000006ff */
[----:B------:R-:W1:Y:S01]  /*1b70*/  F2F.BF16.F32 R19, R19 ;  /* 0x0000001300137304 */ /* 0x000e620000202000 */
[----:B--2---:R-:W-:Y:S01]  /*1b80*/  SHF.L.U32 R23, R23, 0x10, RZ ;  /* 0x0000001017177819 */ /* 0x004fe200000006ff */
[----:B------:R-:W-:Y:S01]  /*1b90*/  IMAD.U32 R7, R7, 0x10000, RZ ;  /* 0x0001000007077824 */ /* 0x000fe200078e00ff */
[----:B------:R-:W-:Y:S02]  /*1ba0*/  SHF.L.U32 R8, R20, 0x10, RZ ;  /* 0x0000001014087819 */ /* 0x000fe400000006ff */
[----:B------:R-:W-:Y:S01]  /*1bb0*/  PRMT R10, R9, 0x7632, R10 ;  /* 0x00007632090a7816 */ /* 0x000fe2000000000a */
[----:B------:R-:W-:Y:S02]  /*1bc0*/  FMUL.FTZ R9, R22, R25 ;  /* 0x0000001916097220 */ /* 0x000fe40000410000 */
[----:B------:R-:W2:Y:S01]  /*1bd0*/  F2F.BF16.F32 R16, R16 ;  /* 0x0000001000107304 */ /* 0x000ea20000202000 */
[----:B------:R-:W-:Y:S01]  /*1be0*/  FMUL.FTZ R26, R26, R23 ;  /* 0x000000171a1a7220 */ /* 0x000fe20000410000 */
[----:B------:R-:W-:Y:S01]  /*1bf0*/  SHF.L.U32 R25, R6, 0x10, RZ ;  /* 0x0000001006197819 */ /* 0x000fe200000006ff */
[----:B------:R-:W-:Y:S01]  /*1c00*/  FADD.FTZ R23, -R7, 1 ;  /* 0x3f80000007177421 */ /* 0x000fe20000010100 */
[----:B0-----:R-:W-:-:S04]  /*1c10*/  IMAD.U32 R22, R13, 0x10000, RZ ;  /* 0x000100000d167824 */ /* 0x001fc800078e00ff */
[----:B------:R-:W0:Y:S01]  /*1c20*/  F2F.BF16.F32 R21, R21 ;  /* 0x0000001500157304 */ /* 0x000e220000202000 */
[----:B------:R-:W-:Y:S01]  /*1c30*/  FADD.FTZ R8, R11, -R8 ;  /* 0x800000080b087221 */ /* 0x000fe20000010000 */
[----:B------:R-:W-:Y:S01]  /*1c40*/  SHF.L.U32 R28, R10, 0x10, RZ ;  /* 0x000000100a1c7819 */ /* 0x000fe200000006ff */
[----:B------:R-:W-:Y:S01]  /*1c50*/  FMUL.FTZ R25, R25, R22 ;  /* 0x0000001619197220 */ /* 0x000fe20000410000 */
[----:B-1----:R-:W-:Y:S02]  /*1c60*/  SHF.L.U32 R22, R19, 0x10, RZ ;  /* 0x0000001013167819 */ /* 0x002fe400000006ff */
[----:B------:R-:W-:Y:S02]  /*1c70*/  PRMT R12, R12, 0x7632, R12 ;  /* 0x000076320c0c7816 */ /* 0x000fe4000000000c */
[----:B------:R1:W3:Y:S01]  /*1c80*/  F2F.BF16.F32 R10, R23 ;  /* 0x00000017000a7304 */ /* 0x0002e20000202000 */
[----:B------:R-:W-:Y:S01]  /*1c90*/  FADD.FTZ R13, R7, -R28 ;  /* 0x8000001c070d7221 */ /* 0x000fe20000010000 */
[----:B------:R-:W-:Y:S01]  /*1ca0*/  PRMT R15, R15, 0x7632, R15 ;  /* 0x000076320f0f7816 */ /* 0x000fe2000000000f */
[----:B------:R-:W-:Y:S01]  /*1cb0*/  IMAD.U32 R12, R12, 0x10000, RZ ;  /* 0x000100000c0c7824 */ /* 0x000fe200078e00ff */
[----:B-1----:R-:W-:-:S04]  /*1cc0*/  SHF.L.U32 R23, R0, 0x10, RZ ;  /* 0x0000001000177819 */ /* 0x002fc800000006ff */
[----:B------:R-:W-:Y:S01]  /*1cd0*/  F2F.BF16.F32 R8, R8 ;  /* 0x0000000800087304 */ /* 0x000fe20000202000 */
[----:B--2---:R-:W-:Y:S01]  /*1ce0*/  SHF.L.U32 R27, R16, 0x10, RZ ;  /* 0x00000010101b7819 */ /* 0x004fe200000006ff */
[----:B------:R-:W-:Y:S01]  /*1cf0*/  FMUL.FTZ R23, R23, R22 ;  /* 0x0000001617177220 */ /* 0x000fe20000410000 */
[----:B------:R-:W-:Y:S01]  /*1d00*/  SHF.L.U32 R22, R4, 0x10, RZ ;  /* 0x0000001004167819 */ /* 0x000fe200000006ff */
[----:B------:R-:W-:Y:S01]  /*1d10*/  IMAD.U32 R15, R15, 0x10000, RZ ;  /* 0x000100000f0f7824 */ /* 0x000fe200078e00ff */
[----:B0-----:R-:W-:-:S03]  /*1d20*/  SHF.L.U32 R21, R21, 0x10, RZ ;  /* 0x0000001015157819 */ /* 0x001fc600000006ff */
[----:B------:R-:W0:Y:S01]  /*1d30*/  F2F.BF16.F32 R13, R13 ;  /* 0x0000000d000d7304 */ /* 0x000e220000202000 */
[----:B------:R-:W-:Y:S02]  /*1d40*/  PRMT R14, R14, 0x7632, R14 ;  /* 0x000076320e0e7816 */ /* 0x000fe4000000000e */
[----:B------:R-:W-:Y:S01]  /*1d50*/  PRMT R18, R17, 0x7632, R18 ;  /* 0x0000763211127816 */ /* 0x000fe20000000012 */
[----:B------:R-:W-:Y:S01]  /*1d60*/  FADD.FTZ R19, -R12, 1 ;  /* 0x3f8000000c137421 */ /* 0x000fe20000010100 */
[----:B------:R-:W-:Y:S01]  /*1d70*/  FMUL.FTZ R17, R22, R27 ;  /* 0x0000001b16117220 */ /* 0x000fe20000410000 */
[----:B------:R-:W-:Y:S01]  /*1d80*/  FMUL.FTZ R11, R11, R21 ;  /* 0x000000150b0b7220 */ /* 0x000fe20000410000 */
[----:B------:R-:W-:Y:S01]  /*1d90*/  FADD.FTZ R27, -R15, 1 ;  /* 0x3f8000000f1b7421 */ /* 0x000fe20000010100 */
[----:B------:R-:W-:Y:S01]  /*1da0*/  PRMT R0, R18, 0x7632, R0 ;  /* 0x0000763212007816 */ /* 0x000fe20000000000 */
[----:B------:R-:W-:Y:S01]  /*1db0*/  IMAD.U32 R21, R14, 0x10000, RZ ;  /* 0x000100000e157824 */ /* 0x000fe200078e00ff */
[----:B------:R-:W-:Y:S01]  /*1dc0*/  SHF.L.U32 R18, R18, 0x10, RZ ;  /* 0x0000001012127819 */ /* 0x000fe200000006ff */
[----:B------:R-:W1:Y:S01]  /*1dd0*/  F2F.BF16.F32 R14, R19 ;  /* 0x00000013000e7304 */ /* 0x000e620000202000 */
[----:B------:R-:W-:-:S02]  /*1de0*/  PRMT R4, R20, 0x7632, R4 ;  /* 0x0000763214047816 */ /* 0x000fc40000000004 */
[----:B------:R-:W-:Y:S01]  /*1df0*/  SHF.L.U32 R22, R0, 0x10, RZ ;  /* 0x0000001000167819 */ /* 0x000fe200000006ff */
[----:B------:R-:W-:Y:S01]  /*1e00*/  FADD.FTZ R20, -R18, 1 ;  /* 0x3f80000012147421 */ /* 0x000fe20000010100 */
[----:B------:R-:W-:-:S03]  /*1e10*/  PRMT R0, R6, 0x7632, R0 ;  /* 0x0000763206007816 */ /* 0x000fc60000000000 */
[----:B------:R2:W4:Y:S01]  /*1e20*/  F2F.BF16.F32 R19, R27 ;  /* 0x0000001b00137304 */ /* 0x0005220000202000 */
[----:B---3--:R-:W-:Y:S02]  /*1e30*/  SHF.L.U32 R10, R10, 0x10, RZ ;  /* 0x000000100a0a7819 */ /* 0x008fe400000006ff */
[----:B0-----:R-:W-:Y:S02]  /*1e40*/  SHF.L.U32 R13, R13, 0x10, RZ ;  /* 0x000000100d0d7819 */ /* 0x001fe400000006ff */
[----:B--2---:R-:W-:Y:S01]  /*1e50*/  SHF.L.U32 R27, R8, 0x10, RZ ;  /* 0x00000010081b7819 */ /* 0x004fe200000006ff */
[----:B------:R-:W-:Y:S02]  /*1e60*/  IMAD.U32 R8, R5, 0x10000, RZ ;  /* 0x0001000005087824 */ /* 0x000fe400078e00ff */
[----:B------:R-:W0:Y:S02]  /*1e70*/  F2F.BF16.F32 R20, R20 ;  /* 0x0000001400147304 */ /* 0x000e240000202000 */
[----:B------:R-:W-:Y:S01]  /*1e80*/  FMUL.FTZ R28, R8, R27 ;  /* 0x0000001b081c7220 */ /* 0x000fe20000410000 */
[----:B------:R-:W-:Y:S01]  /*1e90*/  SHF.L.U32 R8, R0, 0x10, RZ ;  /* 0x0000001000087819 */ /* 0x000fe200000006ff */
[----:B------:R-:W-:Y:S01]  /*1ea0*/  FMUL.FTZ R7, R7, R10 ;  /* 0x0000000a07077220 */ /* 0x000fe20000410000 */
[----:B------:R-:W-:Y:S01]  /*1eb0*/  FADD.FTZ R21, R12, -R21 ;  /* 0x800000150c157221 */ /* 0x000fe20000010000 */
[----:B------:R-:W-:-:S02]  /*1ec0*/  IMAD.U32 R29, R4, 0x10000, RZ ;  /* 0x00010000041d7824 */ /* 0x000fc400078e00ff */
[----:B------:R-:W-:Y:S01]  /*1ed0*/  FMUL.FTZ R10, R8, R13 ;  /* 0x0000000d080a7220 */ /* 0x000fe20000410000 */
[----:B-1----:R-:W-:Y:S01]  /*1ee0*/  IMAD.U32 R13, R14, 0x10000, RZ ;  /* 0x000100000e0d7824 */ /* 0x002fe200078e00ff */
[----:B------:R1:W-:Y:S03]  /*1ef0*/  F2F.BF16.F32 R16, R21 ;  /* 0x0000001500107304 */ /* 0x0003e60000202000 */
[----:B------:R-:W-:Y:S01]  /*1f00*/  FMUL.FTZ R13, R12, R13 ;  /* 0x0000000d0c0d7220 */ /* 0x000fe20000410000 */
[----:B----4-:R-:W-:Y:S02]  /*1f10*/  IMAD.U32 R12, R19, 0x10000, RZ ;  /* 0x00010000130c7824 */ /* 0x010fe400078e00ff */
[C---:B-1----:R-:W-:Y:S01]  /*1f20*/  FADD.FTZ R21, R15.reuse, -R22 ;  /* 0x800000160f157221 */ /* 0x042fe20000010000 */
[----:B------:R-:W-:Y:S01]  /*1f30*/  FADD.FTZ R22, R18, -R29 ;  /* 0x8000001d12167221 */ /* 0x000fe20000010000 */
[----:B------:R-:W-:Y:S01]  /*1f40*/  PRMT R4, R0, 0x7632, R4 ;  /* 0x0000763200047816 */ /* 0x000fe20000000004 */
[----:B------:R-:W-:Y:S01]  /*1f50*/  FMUL.FTZ R12, R15, R12 ;  /* 0x0000000c0f0c7220 */ /* 0x000fe20000410000 */
[----:B------:R-:W-:Y:S01]  /*1f60*/  F2F.BF16.F32 R9, R9 ;  /* 0x0000000900097304 */ /* 0x000fe20000202000 */
[----:B0-----:R-:W-:-:S02]  /*1f70*/  SHF.L.U32 R15, R20, 0x10, RZ ;  /* 0x00000010140f7819 */ /* 0x001fc400000006ff */
[----:B------:R-:W-:-:S05]  /*1f80*/  PRMT R5, R4, 0x7632, R5 ;  /* 0x0000763204057816 */ /* 0x000fca0000000005 */
[----:B------:R-:W0:Y:S01]  /*1f90*/  F2F.BF16.F32 R11, R11 ;  /* 0x0000000b000b7304 */ /* 0x000e220000202000 */
[----:B------:R-:W-:Y:S01]  /*1fa0*/  SHF.L.U32 R8, R4, 0x10, RZ ;  /* 0x0000001004087819 */ /* 0x000fe200000006ff */
[----:B------:R-:W-:-:S06]  /*1fb0*/  FMUL.FTZ R15, R18, R15 ;  /* 0x0000000f120f7220 */ /* 0x000fcc0000410000 */
[----:B------:R-:W1:Y:S01]  /*1fc0*/  F2F.BF16.F32 R22, R22 ;  /* 0x0000001600167304 */ /* 0x000e620000202000 */
[----:B------:R-:W-:-:S07]  /*1fd0*/  SHF.L.U32 R14, R5, 0x10, RZ ;  /* 0x00000010050e7819 */ /* 0x000fce00000006ff */
[----:B------:R-:W2:Y:S08]  /*1fe0*/  F2F.BF16.F32 R24, R24 ;  /* 0x0000001800187304 */ /* 0x000eb00000202000 */
[----:B------:R-:W-:Y:S08]  /*1ff0*/  F2F.BF16.F32 R21, R21 ;  /* 0x0000001500157304 */ /* 0x000ff00000202000 */
[----:B------:R-:W3:Y:S08]  /*2000*/  F2F.BF16.F32 R26, R26 ;  /* 0x0000001a001a7304 */ /* 0x000ef00000202000 */
[----:B------:R-:W4:Y:S08]  /*2010*/  F2F.BF16.F32 R4, R12 ;  /* 0x0000000c00047304 */ /* 0x000f300000202000 */
[----:B------:R5:W-:Y:S08]  /*2020*/  F2F.BF16.F32 R0, R10 ;  /* 0x0000000a00007304 */ /* 0x000bf00000202000 */
[----:B------:R-:W4:Y:S01]  /*2030*/  F2F.BF16.F32 R13, R13 ;  /* 0x0000000d000d7304 */ /* 0x000f220000202000 */
[----:B-----5:R-:W-:Y:S01]  /*2040*/  PRMT R10, R5, 0x7632, R10 ;  /* 0x00007632050a7816 */ /* 0x020fe2000000000a */
[----:B0-----:R-:W-:-:S06]  /*2050*/  IMAD.U32 R11, R11, 0x10000, RZ ;  /* 0x000100000b0b7824 */ /* 0x001fcc00078e00ff */
[----:B------:R-:W0:Y:S01]  /*2060*/  F2F.BF16.F32 R7, R7 ;  /* 0x0000000700077304 */ /* 0x000e220000202000 */
[----:B------:R-:W-:-:S07]  /*2070*/  SHF.L.U32 R27, R16, 0x10, RZ ;  /* 0x00000010101b7819 */ /* 0x000fce00000006ff */
[----:B------:R5:W0:Y:S01]  /*2080*/  F2F.BF16.F32 R5, R15 ;  /* 0x0000000f00057304 */ /* 0x000a220000202000 */
[----:B------:R-:W-:Y:S02]  /*2090*/  SHF.L.U32 R9, R9, 0x10, RZ ;  /* 0x0000001009097819 */ /* 0x000fe400000006ff */
[----:B------:R-:W-:Y:S02]  /*20a0*/  SHF.L.U32 R16, R10, 0x10, RZ ;  /* 0x000000100a107819 */ /* 0x000fe400000006ff */
[----:B-1----:R-:W-:Y:S01]  /*20b0*/  SHF.L.U32 R19, R22, 0x10, RZ ;  /* 0x0000001016137819 */ /* 0x002fe200000006ff */
[----:B--2---:R-:W-:Y:S01]  /*20c0*/  IMAD.U32 R24, R24, 0x10000, RZ ;  /* 0x0001000018187824 */ /* 0x004fe200078e00ff */
[----:B---3--:R-:W-:Y:S02]  /*20d0*/  SHF.L.U32 R26, R26, 0x10, RZ ;  /* 0x000000101a1a7819 */ /* 0x008fe400000006ff */
[----:B-----5:R-:W-:Y:S01]  /*20e0*/  FMNMX.FTZ R15, R9, 1.0018652574217412621e-12, !PT ;  /* 0x2b8d0000090f7809 */ /* 0x020fe20007810000 */
[----:B------:R-:W-:Y:S01]  /*20f0*/  IMAD.U32 R21, R21, 0x10000, RZ ;  /* 0x0001000015157824 */ /* 0x000fe200078e00ff */
[----:B------:R-:W-:Y:S01]  /*2100*/  FMNMX.FTZ R9, R11, 1.0018652574217412621e-12, !PT ;  /* 0x2b8d00000b097809 */ /* 0x000fe20007810000 */
[----:B------:R-:W-:Y:S01]  /*2110*/  FMUL.FTZ R18, R16, R19 ;  /* 0x0000001310127220 */ /* 0x000fe20000410000 */
[----:B----4-:R-:W-:Y:S01]  /*2120*/  IMAD.U32 R11, R4, 0x10000, RZ ;  /* 0x00010000040b7824 */ /* 0x010fe200078e00ff */
[----:B------:R-:W-:-:S02]  /*2130*/  SHF.L.U32 R13, R13, 0x10, RZ ;  /* 0x000000100d0d7819 */ /* 0x000fc400000006ff */
[----:B------:R-:W-:Y:S01]  /*2140*/  FMNMX.FTZ R16, R24, 1.0018652574217412621e-12, !PT ;  /* 0x2b8d000018107809 */ /* 0x000fe20007810000 */
[----:B------:R-:W-:Y:S01]  /*2150*/  FMUL.FTZ R14, R14, R21 ;  /* 0x000000150e0e7220 */ /* 0x000fe20000410000 */
[----:B0-----:R-:W-:Y:S01]  /*2160*/  SHF.L.U32 R7, R7, 0x10, RZ ;  /* 0x0000001007077819 */ /* 0x001fe200000006ff */
[----:B------:R0:W-:Y:S01]  /*2170*/  F2F.BF16.F32 R12, R18 ;  /* 0x00000012000c7304 */ /* 0x0001e20000202000 */
[----:B------:R-:W-:Y:S02]  /*2180*/  SHF.L.U32 R5, R5, 0x10, RZ ;  /* 0x0000001005057819 */ /* 0x000fe400000006ff */
[----:B------:R-:W-:Y:S02]  /*2190*/  FMNMX.FTZ R19, R26, 1.0018652574217412621e-12, !PT ;  /* 0x2b8d00001a137809 */ /* 0x000fe40007810000 */
[----:B------:R-:W-:Y:S02]  /*21a0*/  FMNMX.FTZ R21, R13, 1.0018652574217412621e-12, !PT ;  /* 0x2b8d00000d157809 */ /* 0x000fe40007810000 */
[----:B------:R-:W-:-:S02]  /*21b0*/  FMNMX.FTZ R7, R7, 1.0018652574217412621e-12, !PT ;  /* 0x2b8d000007077809 */ /* 0x000fc40007810000 */
[----:B0-----:R-:W-:Y:S01]  /*21c0*/  FMNMX.FTZ R18, R11, 1.0018652574217412621e-12, !PT ;  /* 0x2b8d00000b127809 */ /* 0x001fe20007810000 */
[----:B------:R-:W0:Y:S01]  /*21d0*/  F2F.BF16.F32 R16, R16 ;  /* 0x0000001000107304 */ /* 0x000e220000202000 */
[----:B------:R-:W-:-:S07]  /*21e0*/  FMNMX.FTZ R5, R5, 1.0018652574217412621e-12, !PT ;  /* 0x2b8d000005057809 */ /* 0x000fce0007810000 */
[----:B------:R-:W-:Y:S08]  /*21f0*/  F2F.BF16.F32 R4, R21 ;  /* 0x0000001500047304 */ /* 0x000ff00000202000 */
[----:B------:R-:W-:Y:S08]  /*2200*/  F2F.BF16.F32 R10, R14 ;  /* 0x0000000e000a7304 */ /* 0x000ff00000202000 */
[----:B------:R-:W1:Y:S08]  /*2210*/  F2F.BF16.F32 R19, R19 ;  /* 0x0000001300137304 */ /* 0x000e700000202000 */
[----:B------:R-:W-:Y:S08]  /*2220*/  F2F.BF16.F32 R15, R15 ;  /* 0x0000000f000f7304 */ /* 0x000ff00000202000 */
[----:B------:R-:W-:Y:S08]  /*2230*/  F2F.BF16.F32 R9, R9 ;  /* 0x0000000900097304 */ /* 0x000ff00000202000 */
[----:B------:R-:W2:Y:S08]  /*2240*/  F2F.BF16.F32 R20, R7 ;  /* 0x0000000700147304 */ /* 0x000eb00000202000 */
[----:B------:R-:W3:Y:S08]  /*2250*/  F2F.BF16.F32 R18, R18 ;  /* 0x0000001200127304 */ /* 0x000ef00000202000 */
[----:B------:R4:W5:Y:S01]  /*2260*/  F2F.BF16.F32 R14, R5 ;  /* 0x00000005000e7304 */ /* 0x0009620000202000 */
[----:B------:R-:W-:Y:S01]  /*2270*/  FMUL.FTZ R8, R8, R27 ;  /* 0x0000001b08087220 */ /* 0x000fe20000410000 */
[----:B0-----:R-:W-:Y:S01]  /*2280*/  SHF.L.U32 R13, R16, 0x10, RZ ;  /* 0x00000010100d7819 */ /* 0x001fe200000006ff */
[----:B-1----:R-:W-:Y:S01]  /*2290*/  IMAD.U32 R11, R19, 0x10000, RZ ;  /* 0x00010000130b7824 */ /* 0x002fe200078e00ff */
[----:B------:R-:W-:Y:S01]  /*22a0*/  SHF.L.U32 R16, R4, 0x10, RZ ;  /* 0x0000001004107819 */ /* 0x000fe200000006ff */
[----:B--2---:R-:W-:Y:S01]  /*22b0*/  IMAD.U32 R19, R20, 0x10000, RZ ;  /* 0x0001000014137824 */ /* 0x004fe200078e00ff */
[----:B------:R-:W-:-:S02]  /*22c0*/  SHF.L.U32 R7, R15, 0x10, RZ ;  /* 0x000000100f077819 */ /* 0x000fc400000006ff */
[----:B------:R-:W-:Y:S01]  /*22d0*/  SHF.L.U32 R9, R9, 0x10, RZ ;  /* 0x0000001009097819 */ /* 0x000fe200000006ff */
[----:B----4-:R-:W0:Y:S01]  /*22e0*/  LDC.64 R4, c[0x0][0x388] ;  /* 0x0000e200ff047b82 */ /* 0x010e220000000a00 */
[----:B---3--:R-:W-:Y:S01]  /*22f0*/  SHF.L.U32 R15, R18, 0x10, RZ ;  /* 0x00000010120f7819 */ /* 0x008fe200000006ff */
[----:B------:R-:W1:Y:S01]  /*2300*/  F2F.BF16.F32 R8, R8 ;  /* 0x0000000800087304 */ /* 0x000e620000202000 */
[----:B-----5:R-:W-:-:S07]  /*2310*/  IMAD.U32 R14, R14, 0x10000, RZ ;  /* 0x000100000e0e7824 */ /* 0x020fce00078e00ff */
[----:B------:R-:W2:Y:S08]  /*2320*/  F2F.BF16.F32 R17, R17 ;  /* 0x0000001100117304 */ /* 0x000eb00000202000 */
[----:B------:R-:W-:Y:S08]  /*2330*/  F2F.BF16.F32 R25, R25 ;  /* 0x0000001900197304 */ /* 0x000ff00000202000 */
[----:B------:R-:W-:Y:S08]  /*2340*/  F2F.BF16.F32 R6, R28 ;  /* 0x0000001c00067304 */ /* 0x000ff00000202000 */
[----:B------:R-:W3:Y:S08]  /*2350*/  F2F.BF16.F32 R23, R23 ;  /* 0x0000001700177304 */ /* 0x000ef00000202000 */
[----:B------:R-:W4:Y:S08]  /*2360*/  MUFU.RCP R13, R13 ;  /* 0x0000000d000d7308 */ /* 0x000f300000001000 */
[----:B------:R-:W-:Y:S08]  /*2370*/  MUFU.RCP R11, R11 ;  /* 0x0000000b000b7308 */ /* 0x000ff00000001000 */
[----:B------:R-:W-:Y:S08]  /*2380*/  MUFU.RCP R7, R7 ;  /* 0x0000000700077308 */ /* 0x000ff00000001000 */
[----:B------:R-:W-:Y:S08]  /*2390*/  MUFU.RCP R9, R9 ;  /* 0x0000000900097308 */ /* 0x000ff00000001000 */
[----:B------:R-:W5:Y:S08]  /*23a0*/  MUFU.RCP R19, R19 ;  /* 0x0000001300137308 */ /* 0x000f700000001000 */
[----:B------:R-:W5:Y:S08]  /*23b0*/  MUFU.RCP R16, R16 ;  /* 0x0000001000107308 */ /* 0x000f700000001000 */
[----:B------:R-:W5:Y:S08]  /*23c0*/  MUFU.RCP R15, R15 ;  /* 0x0000000f000f7308 */ /* 0x000f700000001000 */
[----:B------:R-:W5:Y:S01]  /*23d0*/  MUFU.RCP R14, R14 ;  /* 0x0000000e000e7308 */ /* 0x000f620000001000 */
[----:B-1----:R-:W-:-:S02]  /*23e0*/  SHF.L.U32 R21, R8, 0x10, RZ ;  /* 0x0000001008157819 */ /* 0x002fc400000006ff */
[----:B--2---:R-:W-:Y:S01]  /*23f0*/  SHF.L.U32 R8, R17, 0x10, RZ ;  /* 0x0000001011087819 */ /* 0x004fe200000006ff */
[----:B---3--:R-:W-:Y:S01]  /*2400*/  IMAD.U32 R20, R23, 0x10000, RZ ;  /* 0x0001000017147824 */ /* 0x008fe200078e00ff */
[----:B------:R-:W-:Y:S01]  /*2410*/  SHF.L.U32 R18, R25, 0x10, RZ ;  /* 0x0000001019127819 */ /* 0x000fe200000006ff */
[----:B------:R-:W-:Y:S01]  /*2420*/  IMAD.U32 R10, R10, 0x10000, RZ ;  /* 0x000100000a0a7824 */ /* 0x000fe200078e00ff */
[----:B------:R-:W-:Y:S02]  /*2430*/  SHF.L.U32 R0, R0, 0x10, RZ ;  /* 0x0000001000007819 */ /* 0x000fe400000006ff */
[----:B------:R-:W-:Y:S02]  /*2440*/  SHF.L.U32 R6, R6, 0x10, RZ ;  /* 0x0000001006067819 */ /* 0x000fe400000006ff */
[----:B------:R-:W-:Y:S01]  /*2450*/  SHF.L.U32 R17, R12, 0x10, RZ ;  /* 0x000000100c117819 */ /* 0x000fe200000006ff */
[----:B0-----:R-:W-:-:S04]  /*2460*/  IMAD.WIDE.U32 R4, R2, 0x2, R4 ;  /* 0x0000000202047825 */ /* 0x001fc800078e0004 */
[----:B----4-:R-:W-:Y:S01]  /*2470*/  FMUL.FTZ R13, R18, R13 ;  /* 0x0000000d120d7220 */ /* 0x010fe20000410000 */
[----:B-----5:R-:W-:Y:S01]  /*2480*/  FMUL.FTZ R0, R0, R19 ;  /* 0x0000001300007220 */ /* 0x020fe20000410000 */
[----:B------:R-:W-:Y:S01]  /*2490*/  FMUL.FTZ R11, R20, R11 ;  /* 0x0000000b140b7220 */ /* 0x000fe20000410000 */
[----:B------:R-:W-:Y:S01]  /*24a0*/  FMUL.FTZ R16, R21, R16 ;  /* 0x0000001015107220 */ /* 0x000fe20000410000 */
[----:B------:R-:W-:Y:S01]  /*24b0*/  FMUL.FTZ R7, R8, R7 ;  /* 0x0000000708077220 */ /* 0x000fe20000410000 */
[----:B------:R-:W-:Y:S01]  /*24c0*/  FMUL.FTZ R10, R10, R15 ;  /* 0x0000000f0a0a7220 */ /* 0x000fe20000410000 */
[----:B------:R-:W-:Y:S01]  /*24d0*/  FMUL.FTZ R6, R6, R9 ;  /* 0x0000000906067220 */ /* 0x000fe20000410000 */
[----:B------:R-:W-:Y:S01]  /*24e0*/  FMUL.FTZ R17, R17, R14 ;  /* 0x0000000e11117220 */ /* 0x000fe20000410000 */
[----:B------:R-:W-:Y:S01]  /*24f0*/  F2FP.BF16.F32.PACK_AB R13, R0, R13 ;  /* 0x0000000d000d723e */ /* 0x000fe200000010ff */
[----:B------:R-:W-:Y:S01]  /*2500*/  IMAD.WIDE.U32 R4, R3, 0x4, R4 ;  /* 0x0000000403047825 */ /* 0x000fe200078e0004 */
[----:B------:R-:W-:-:S02]  /*2510*/  F2FP.BF16.F32.PACK_AB R11, R16, R11 ;  /* 0x0000000b100b723e */ /* 0x000fc400000010ff */
[----:B------:R-:W-:Y:S02]  /*2520*/  F2FP.BF16.F32.PACK_AB R7, R10, R7 ;  /* 0x000000070a07723e */ /* 0x000fe400000010ff */
[----:B------:R-:W-:Y:S01]  /*2530*/  F2FP.BF16.F32.PACK_AB R17, R17, R6 ;  /* 0x000000061111723e */ /* 0x000fe200000010ff */
[----:B------:R-:W-:Y:S04]  /*2540*/  STG.E desc[UR4][R4.64], R13 ;  /* 0x0000000d04007986 */ /* 0x000fe8000c101904 */
[----:B------:R-:W-:Y:S04]  /*2550*/  STG.E desc[UR4][R4.64+0x200], R11 ;  /* 0x0002000b04007986 */ /* 0x000fe8000c101904 */
[----:B------:R-:W-:Y:S04]  /*2560*/  STG.E desc[UR4][R4.64+0x400], R7 ;  /* 0x0004000704007986 */ /* 0x000fe8000c101904 */
[----:B------:R-:W-:Y:S01]  /*2570*/  STG.E desc[UR4][R4.64+0x600], R17 ;  /* 0x0006001104007986 */ /* 0x000fe2000c101904 */
[----:B------:R-:W-:Y:S05]  /*2580*/  EXIT ;  /* 0x000000000000794d */ /* 0x000fea0003800000 */
.L_x_7220:
        /* <DEDUP_REMOVED lines=15> */
.L_x_10692:


//--------------------- .text._ZN2at6native29vectorized_elementwise_kernelILi4EZZZN37_INTERNAL_cee6930f_7_Loss_cu_5b0651e139_GLOBAL__N__cee6930f_7_Loss_cu_5b0651e140binary_cross_entropy_backward_out_kernelERNS_6TensorERKS4_S7_S7_ENKUlvE_clEvENKUlvE2_clEvEUlN3c108BFloat16ESB_SB_E_St5arrayIPcLm4EEEEviT0_T1_ --------------------------
	.section	.text._ZN2at6native29vectorized_elementwise_kernelILi4EZZZN37_INTERNAL_cee6930f_7_Loss_cu_5b0651e139_GLOBAL__N__cee6930f_7_Loss_cu_5b0651e140binary_cross_entropy_backward_out_kernelERNS_6TensorERKS4_S7_S7_ENKUlvE_clEvENKUlvE2_clEvEUlN3c108BFloat16ESB_SB_E_St5arrayIPcLm4EEEEviT0_T1_,"ax",@progbits
	.align	128
        .global         _ZN2at6native29vectorized_elementwise_kernelILi4EZZZN37_INTERNAL_cee6930f_7_Loss_cu_5b0651e139_GLOBAL__N__cee6930f_7_Loss_cu_5b0651e140binary_cross_entropy_backward_out_kernelERNS_6TensorERKS4_S7_S7_ENKUlvE_clEvENKUlvE2_clEvEUlN3c108BFloat16ESB_SB_E_St5arrayIPcLm4EEEEviT0_T1_
        .type           _ZN2at6native29vectorized_elementwise_kernelILi4EZZZN37_INTERNAL_cee6930f_7_Loss_cu_5b0651e139_GLOBAL__N__cee6930f_7_Loss_cu_5b0651e140binary_cross_entropy_backward_out_kernelERNS_6TensorERKS4_S7_S7_ENKUlvE_clEvENKUlvE2_clEvEUlN3c108BFloat16ESB_SB_E_St5arrayIPcLm4EEEEviT0_T1_,@function
        .size           _ZN2at6native29vectorized_elementwise_kernelILi4EZZZN37_INTERNAL_cee6930f_7_Loss_cu_5b0651e139_GLOBAL__N__cee6930f_7_Loss_cu_5b0651e140binary_cross_entropy_backward_out_kernelERNS_6TensorERKS4_S7_S7_ENKUlvE_clEvENKUlvE2_clEvEUlN3c108BFloat16ESB_SB_E_St5arrayIPcLm4EEEEviT0_T1_,(.L_x_10693 - _ZN2at6native29vectorized_elementwise_kernelILi4EZZZN37_INTERNAL_cee6930f_7_Loss_cu_5b0651e139_GLOBAL__N__cee6930f_7_Loss_cu_5b0651e140binary_cross_entropy_backward_out_kernelERNS_6TensorERKS4_S7_S7_ENKUlvE_clEvENKUlvE2_clEvEUlN3c108BFloat16ESB_SB_E_St5arrayIPcLm4EEEEviT0_T1_)
        .other          _ZN2at6native29vectorized_elementwise_kernelILi4EZZZN37_INTERNAL_cee6930f_7_Loss_cu_5b0651e139_GLOBAL__N__cee6930f_7_Loss_cu_5b0651e140binary_cross_entropy_backward_out_kernelERNS_6TensorERKS4_S7_S7_ENKUlvE_clEvENKUlvE2_clEvEUlN3c108BFloat16ESB_SB_E_St5arrayIPcLm4EEEEviT0_T1_,@"STO_CUDA_ENTRY STV_DEFAULT"
_ZN2at6native29vectorized_elementwise_kernelILi4EZZZN37_INTERNAL_cee6930f_7_Loss_cu_5b0651e139_GLOBAL__N__cee6930f_7_Loss_cu_5b0651e140binary_cross_entropy_backward_out_kernelERNS_6TensorERKS4_S7_S7_ENKUlvE_clEvENKUlvE2_clEvEUlN3c108BFloat16ESB_SB_E_St5arrayIPcLm4EEEEviT0_T1_:
.text._ZN2at6native29vectorized_elementwise_kernelILi4EZZZN37_INTERNAL_cee6930f_7_Loss_cu_5b0651e139_GLOBAL__N__cee6930f_7_Loss_cu_5b0651e140binary_cross_entropy_backward_out_kernelERNS_6TensorERKS4_S7_S7_ENKUlvE_clEvENKUlvE2_clEvEUlN3c108BFloat16ESB_SB_E_St5arrayIPcLm4EEEEviT0_T1_:
        /* <DEDUP_REMOVED lines=153> */
.L_x_7223:
[----:B------:R-:W-:Y:S05]  /*0990*/  BSYNC.RECONVERGENT B0 ;  /* 0x0000000000007941 */ /* 0x000fea0003800200 */
.L_x_7222:
        /* <DEDUP_REMOVED lines=25> */
.L_x_7225:
[----:B------:R-:W-:Y:S05]  /*0b30*/  BSYNC.RECONVERGENT B0 ;  /* 0x0000000000007941 */ /* 0x000fea0003800200 */
.L_x_7224:
        /* <DEDUP_REMOVED lines=25> */
.L_x_7227:
[----:B------:R-:W-:Y:S05]  /*0cd0*/  BSYNC.RECONVERGENT B0 ;  /* 0x0000000000007941 */ /* 0x000fea0003800200 */
.L_x_7226:
        /* <DEDUP_REMOVED lines=26> */
.L_x_7229:
[----:B------:R-:W-:Y:S05]  /*0e80*/  BSYNC.RECONVERGENT B0 ;  /* 0x0000000000007941 */ /* 0x000fea0003800200 */
.L_x_7228:
        /* <DEDUP_REMOVED lines=33> */
.L_x_7231:
[----:B------:R-:W-:Y:S05]  /*10a0*/  BSYNC.RECONVERGENT B0 ;  /* 0x0000000000007941 */ /* 0x000fea0003800200 */
.L_x_7230:
        /* <DEDUP_REMOVED lines=23> */
.L_x_7233:
[----:B------:R-:W-:Y:S05]  /*1220*/  BSYNC.RECONVERGENT B0 ;  /* 0x0000000000007941 */ /* 0x000fea0003800200 */
.L_x_7232:
        /* <DEDUP_REMOVED lines=23> */
.L_x_7235:
[----:B------:R-:W-:Y:S05]  /*13a0*/  BSYNC.RECONVERGENT B0 ;  /* 0x0000000000007941 */ /* 0x000fea0003800200 */
.L_x_7234:
        /* <DEDUP_REMOVED lines=23> */
.L_x_7237:
[----:B------:R-:W-:Y:S05]  /*1520*/  BSYNC.RECONVERGENT B0 ;  /* 0x0000000000007941 */ /* 0x000fea0003800200 */
.L_x_7236:
        /* <DEDUP_REMOVED lines=18> */
.L_x_7240:
[----:B------:R-:W-:-:S13]  /*1650*/  ISETP.GE.U32.AND P0, PT, R5, R3, PT ;  /* 0x000000030500720c */ /* 0x000fda0003f06070 */
[----:B------:R-:W-:Y:S05]  /*1660*/  @P0 BRA `(.L_x_7242) ;  /* 0x0000000000300947 */ /* 0x000fea0003800000 */
[----:B0-----:R-:W0:Y:S01]  /*1670*/  LDC.64 R6, c[0x0][0x388] ;  /* 0x0000e200ff067b82 */ /* 0x001e220000000a00 */
[----:B------:R-:W-:Y:S01]  /*1680*/  IADD3 R9, PT, PT, R2, R5, RZ ;  /* 0x0000000502097210 */ /* 0x000fe20007ffe0ff */
[----:B------:R-:W-:-:S04]  /*1690*/  VIADD R5, R5, 0x80 ;  /* 0x0000008005057836 */ /* 0x000fc80000000000 */
[----:B0-----:R-:W-:-:S05]  /*16a0*/  IMAD.WIDE.U32 R6, R9, 0x2, R6 ;  /* 0x0000000209067825 */ /* 0x001fca00078e0006 */
[----:B------:R1:W-:Y:S02]  /*16b0*/  STG.E.U16 desc[UR4][R6.64], R10 ;  /* 0x0000000a06007986 */ /* 0x0003e4000c101504 */
.L_x_7241:
[----:B------:R-:W-:-:S13]  /*16c0*/  ISETP.GE.U32.AND P0, PT, R5, R3, PT ;  /* 0x000000030500720c */ /* 0x000fda0003f06070 */
[----:B------:R-:W-:Y:S05]  /*16d0*/  @P0 BRA `(.L_x_7243) ;  /* 0x0000000000340947 */ /* 0x000fea0003800000 */
[----:B01----:R-:W0:Y:S01]  /*16e0*/  LDC.64 R6, c[0x0][0x388] ;  /* 0x0000e200ff067b82 */ /* 0x003e220000000a00 */
[----:B------:R-:W-:Y:S02]  /*16f0*/  IADD3 R9, PT, PT, R2, R5, RZ ;  /* 0x0000000502097210 */ /* 0x000fe40007ffe0ff */
[----:B------:R-:W-:-:S03]  /*1700*/  IADD3 R5, PT, PT, R5, 0x80, RZ ;  /* 0x0000008005057810 */ /* 0x000fc60007ffe0ff */
[----:B0-----:R-:W-:-:S05]  /*1710*/  IMAD.WIDE.U32 R6, R9, 0x2, R6 ;  /* 0x0000000209067825 */ /* 0x001fca00078e0006 */
[----:B------:R1:W-:Y:S02]  /*1720*/  STG.E.U16 desc[UR4][R6.64], R11 ;  /* 0x0000000b06007986 */ /* 0x0003e4000c101504 */
.L_x_7242:
        /* <DEDUP_REMOVED lines=8> */
.L_x_7243:
[----:B------:R-:W-:Y:S05]  /*17b0*/  BSYNC.RELIABLE B1 ;  /* 0x0000000000017941 */ /* 0x000fea0003800100 */
.L_x_7239:
[----:B------:R-:W-:-:S13]  /*17c0*/  ISETP.GE.U32.AND P0, PT, R5, R3, PT ;  /* 0x000000030500720c */ /* 0x000fda0003f06070 */
[----:B012---:R-:W0:Y:S01]  /*17d0*/  @!P0 LDC.64 R6, c[0x0][0x388] ;  /* 0x0000e200ff068b82 */ /* 0x007e220000000a00 */
[----:B------:R-:W-:Y:S01]  /*17e0*/  @!P0 IADD3 R9, PT, PT, R2, R5, RZ ;  /* 0x0000000502098210 */ /* 0x000fe20007ffe0ff */
[----:B------:R-:W-:-:S04]  /*17f0*/  @!P0 VIADD R5, R5, 0x80 ;  /* 0x0000008005058836 */ /* 0x000fc80000000000 */
[----:B0-----:R-:W-:-:S05]  /*1800*/  @!P0 IMAD.WIDE.U32 R6, R9, 0x2, R6 ;  /* 0x0000000209068825 */ /* 0x001fca00078e0006 */
[----:B------:R2:W-:Y:S02]  /*1810*/  @!P0 STG.E.U16 desc[UR4][R6.64], R13 ;  /* 0x0000000d06008986 */ /* 0x0005e4000c101504 */
.L_x_7244:
[----:B------:R-:W-:Y:S05]  /*1820*/  BSYNC.RECONVERGENT B0 ;  /* 0x0000000000007941 */ /* 0x000fea0003800200 */
.L_x_7238:
        /* <DEDUP_REMOVED lines=8> */
.L_x_7221:
[----:B------:R-:W0:Y:S01]  /*18b0*/  S2R R15, SR_TID.X ;  /* 0x00000000000f7919 */ /* 0x000e220000002100 */
[----:B------:R-:W1:Y:S08]  /*18c0*/  LDC.64 R4, c[0x0][0x398] ;  /* 0x0000e600ff047b82 */ /* 0x000e700000000a00 */
[----:B------:R-:W2:Y:S08]  /*18d0*/  LDC.64 R6, c[0x0][0x3a0] ;  /* 0x0000e800ff067b82 */ /* 0x000eb00000000a00 */
[----:B------:R-:W3:Y:S01]  /*18e0*/  LDC.64 R10, c[0x0][0x390] ;  /* 0x0000e400ff0a7b82 */ /* 0x000ee20000000a00 */
[----:B-1----:R-:W-:-:S04]  /*18f0*/  IMAD.WIDE.U32 R4, R2, 0x2, R4 ;  /* 0x0000000202047825 */ /* 0x002fc800078e0004 */
[----:B0-----:R-:W-:-:S05]  /*1900*/  IMAD.WIDE.U32 R22, R15, 0x8, R4 ;  /* 0x000000080f167825 */ /* 0x001fca00078e0004 */
[----:B------:R-:W4:Y:S01]  /*1910*/  LDG.E.64 R18, desc[UR4][R22.64] ;  /* 0x0000000416127981 */ /* 0x000f22000c1e1b00 */
[----:B--2---:R-:W-:-:S03]  /*1920*/  IMAD.WIDE.U32 R6, R2, 0x2, R6 ;  /* 0x0000000202067825 */ /* 0x004fc600078e0006 */
[----:B------:R0:W2:Y:S01]  /*1930*/  LDG.E.64 R4, desc[UR4][R22.64+0x400] ;  /* 0x0004000416047981 */ /* 0x0000a2000c1e1b00 */
[----:B------:R-:W-:-:S05]  /*1940*/  IMAD.WIDE.U32 R26, R15, 0x8, R6 ;  /* 0x000000080f1a7825 */ /* 0x000fca00078e0006 */
[----:B------:R-:W5:Y:S04]  /*1950*/  LDG.E.64 R8, desc[UR4][R26.64] ;  /* 0x000000041a087981 */ /* 0x000f68000c1e1b00 */
[----:B------:R-:W5:Y:S01]  /*1960*/  LDG.E.64 R12, desc[UR4][R26.64+0x400] ;  /* 0x000400041a0c7981 */ /* 0x000f62000c1e1b00 */
[----:B---3--:R-:W-:-:S04]  /*1970*/  IMAD.WIDE.U32 R6, R2, 0x2, R10 ;  /* 0x0000000202067825 */ /* 0x008fc800078e000a */
[----:B------:R-:W-:-:S05]  /*1980*/  IMAD.WIDE.U32 R24, R15, 0x8, R6 ;  /* 0x000000080f187825 */ /* 0x000fca00078e0006 */
[----:B------:R-:W3:Y:S04]  /*1990*/  LDG.E.64 R6, desc[UR4][R24.64] ;  /* 0x0000000418067981 */ /* 0x000ee8000c1e1b00 */
[----:B------:R1:W3:Y:S01]  /*19a0*/  LDG.E.64 R10, desc[UR4][R24.64+0x400] ;  /* 0x00040004180a7981 */ /* 0x0002e2000c1e1b00 */
[----:B----4-:R-:W-:Y:S01]  /*19b0*/  IMAD.U32 R16, R19, 0x10000, RZ ;  /* 0x0001000013107824 */ /* 0x010fe200078e00ff */
[C---:B------:R-:W-:Y:S02]  /*19c0*/  SHF.L.U32 R21, R18.reuse, 0x10, RZ ;  /* 0x0000001012157819 */ /* 0x040fe400000006ff */
[----:B------:R-:W-:Y:S01]  /*19d0*/  PRMT R18, R18, 0x7632, R18 ;  /* 0x0000763212127816 */ /* 0x000fe20000000012 */
[----:B0-----:R-:W-:Y:S01]  /*19e0*/  FADD.FTZ R23, -R16, 1 ;  /* 0x3f80000010177421 */ /* 0x001fe20000010100 */
[----:B--2---:R-:W-:Y:S01]  /*19f0*/  SHF.L.U32 R0, R4, 0x10, RZ ;  /* 0x0000001004007819 */ /* 0x004fe200000006ff */
[----:B------:R-:W-:Y:S01]  /*1a00*/  FADD.FTZ R3, -R21, 1 ;  /* 0x3f80000015037421 */ /* 0x000fe20000010100 */
[----:B------:R-:W-:-:S02]  /*1a10*/  SHF.L.U32 R14, R5, 0x10, RZ ;  /* 0x00000010050e7819 */ /* 0x000fc400000006ff */
[----:B------:R-:W-:Y:S01]  /*1a20*/  PRMT R19, R19, 0x7632, R19 ;  /* 0x0000763213137816 */ /* 0x000fe20000000013 */
[----:B------:R-:W0:Y:S01]  /*1a30*/  F2F.BF16.F32 R23, R23 ;  /* 0x0000001700177304 */ /* 0x000e220000202000 */
[----:B------:R-:W-:Y:S01]  /*1a40*/  FADD.FTZ R22, -R0, 1 ;  /* 0x3f80000000167421 */ /* 0x000fe20000010100 */
[----:B-----5:R-:W-:Y:S02]  /*1a50*/  IMAD.U32 R20, R8, 0x10000, RZ ;  /* 0x0001000008147824 */ /* 0x020fe400078e00ff */
[----:B------:R-:W-:Y:S01]  /*1a60*/  FADD.FTZ R17, -R14, 1 ;  /* 0x3f8000000e117421 */ /* 0x000fe20000010100 */
[----:B-1----:R-:W-:Y:S01]  /*1a70*/  SHF.L.U32 R25, R9, 0x10, RZ ;  /* 0x0000001009197819 */ /* 0x002fe200000006ff */
[----:B------:R-:W-:Y:S02]  /*1a80*/  IMAD.U32 R19, R19, 0x10000, RZ ;  /* 0x0001000013137824 */ /* 0x000fe400078e00ff */
[----:B------:R-:W-:Y:S01]  /*1a90*/  FADD.FTZ R20, R21, -R20 ;  /* 0x8000001415147221 */ /* 0x000fe20000010000 */
[----:B------:R-:W-:Y:S01]  /*1aa0*/  IMAD.U32 R27, R12, 0x10000, RZ ;  /* 0x000100000c1b7824 */ /* 0x000fe200078e00ff */
[----:B------:R-:W1:Y:S01]  /*1ab0*/  F2F.BF16.F32 R22, R22 ;  /* 0x0000001600167304 */ /* 0x000e620000202000 */
[----:B------:R-:W-:Y:S01]  /*1ac0*/  FADD.FTZ R25, R16, -R25 ;  /* 0x8000001910197221 */ /* 0x000fe20000010000 */
[----:B------:R-:W-:Y:S01]  /*1ad0*/  PRMT R12, R12, 0x7632, R12 ;  /* 0x000076320c0c7816 */ /* 0x000fe2000000000c */
[----:B------:R-:W-:Y:S01]  /*1ae0*/  FADD.FTZ R26, R0, -R27 ;  /* 0x8000001b001a7221 */ /* 0x000fe20000010000 */
[----:B------:R-:W-:-:S02]  /*1af0*/  PRMT R9, R9, 0x7632, R9 ;  /* 0x0000763209097816 */ /* 0x000fc40000000009 */
[----:B------:R-:W-:Y:S02]  /*1b00*/  SHF.L.U32 R29, R12, 0x10, RZ ;  /* 0x000000100c1d7819 */ /* 0x000fe400000006ff */
[----:B------:R-:W2:Y:S01]  /*1b10*/  F2F.BF16.F32 R3, R3 ;  /* 0x0000000300037304 */ /* 0x000ea20000202000 */
[----:B0-----:R-:W-:-:S05]  /*1b20*/  SHF.L.U32 R23, R23, 0x10, RZ ;  /* 0x0000001017177819 */ /* 0x001fca00000006ff */
[----:B------:R-:W-:Y:S01]  /*1b30*/  FMUL.FTZ R16, R16, R23 ;  /* 0x0000001710107220 */ /* 0x000fe20000410000 */
[----:B-1----:R-:W-:Y:S01]  /*1b40*/  SHF.L.U32 R27, R22, 0x10, RZ ;  /* 0x00000010161b7819 */ /* 0x002fe200000006ff */
[----:B------:R-:W-:Y:S01]  /*1b50*/  F2F.BF16.F32 R17, R17 ;  /* 0x0000001100117304 */ /* 0x000fe20000202000 */
[C---:B------:R-:W-:Y:S01]  /*1b60*/  IMAD.U32 R23, R13.reuse, 0x10000, RZ ;  /* 0x000100000d177824 */ /* 0x040fe200078e00ff */
[----:B------:R-:W-:Y:S02]  /*1b70*/  PRMT R13, R13, 0x7632, R13 ;  /* 0x000076320d0d7816 */ /* 0x000fe4000000000d */
[----:B------:R-:W-:Y:S01]  /*1b80*/  FMUL.FTZ R0, R0, R27 ;  /* 0x0000001b00007220 */ /* 0x000fe20000410000 */
[----:B------:R-:W-:Y:S01]  /*1b90*/  FADD.FTZ R23, R14, -R23 ;  /* 0x800000170e177221 */ /* 0x000fe20000010000 */
[----:B------:R-:W-:Y:S02]  /*1ba0*/  SHF.L.U32 R12, R13, 0x10, RZ ;  /* 0x000000100d0c7819 */ /* 0x000fe400000006ff */
[----:B------:R-:W0:Y:S01]  /*1bb0*/  F2F.BF16.F32 R20, R20 ;  /* 0x0000001400147304 */ /* 0x000e220000202000 */
[----:B--2---:R-:W-:-:S05]  /*1bc0*/  SHF.L.U32 R24, R3, 0x10, RZ ;  /* 0x0000001003187819 */ /* 0x004fca00000006ff */
[----:B------:R-:W-:Y:S02]  /*1bd0*/  FMUL.FTZ R21, R21, R24 ;  /* 0x0000001815157220 */ /* 0x000fe40000410000 */
[----:B------:R1:W2:Y:S01]  /*1be0*/  F2F.BF16.F32 R22, R26 ;  /* 0x0000001a00167304 */ /* 0x0002a20000202000 */
[----:B0-----:R-:W-:-:S07]  /*1bf0*/  IMAD.U32 R24, R20, 0x10000, RZ ;  /* 0x0001000014187824 */ /* 0x001fce00078e00ff */
[----:B------:R0:W4:Y:S01]  /*1c00*/  F2F.BF16.F32 R3, R25 ;  /* 0x0000001900037304 */ /* 0x0001220000202000 */
[----:B------:R-:W-:Y:S01]  /*1c10*/  SHF.L.U32 R20, R18, 0x10, RZ ;  /* 0x0000001012147819 */ /* 0x000fe200000006ff */
[----:B-1----:R-:W-:Y:S01]  /*1c20*/  FADD.FTZ R26, -R19, 1 ;  /* 0x3f800000131a7421 */ /* 0x002fe20000010100 */
[----:B--2---:R-:W-:-:S05]  /*1c30*/  SHF.L.U32 R28, R22, 0x10, RZ ;  /* 0x00000010161c7819 */ /* 0x004fca00000006ff */
[----:B------:R-:W1:Y:S01]  /*1c40*/  F2F.BF16.F32 R23, R23 ;  /* 0x0000001700177304 */ /* 0x000e620000202000 */
[----:B0-----:R-:W-:Y:S02]  /*1c50*/  SHF.L.U32 R25, R17, 0x10, RZ ;  /* 0x0000001011197819 */ /* 0x001fe400000006ff */
[----:B---3--:R-:W-:Y:S02]  /*1c60*/  SHF.L.U32 R17, R6, 0x10, RZ ;  /* 0x0000001006117819 */ /* 0x008fe400000006ff */
[----:B------:R-:W-:Y:S01]  /*1c70*/  PRMT R22, R4, 0x7632, R22 ;  /* 0x0000763204167816 */ /* 0x000fe20000000016 */
[----:B------:R-:W-:Y:S01]  /*1c80*/  FMUL.FTZ R18, R14, R25 ;  /* 0x000000190e127220 */ /* 0x000fe20000410000 */
[----:B------:R-:W-:Y:S02]  /*1c90*/  IMAD.U32 R25, R10, 0x10000, RZ ;  /* 0x000100000a197824 */ /* 0x000fe400078e00ff */
[----:B------:R-:W-:Y:S01]  /*1ca0*/  FMUL.FTZ R14, R17, R24 ;  /* 0x00000018110e7220 */ /* 0x000fe20000410000 */
[----:B------:R-:W-:Y:S01]  /*1cb0*/  SHF.L.U32 R24, R7, 0x10, RZ ;  /* 0x0000001007187819 */ /* 0x000fe200000006ff */
[----:B------:R-:W-:Y:S01]  /*1cc0*/  FADD.FTZ R17, -R20, 1 ;  /* 0x3f80000014117421 */ /* 0x000fe20000010100 */
[----:B----4-:R-:W-:Y:S01]  /*1cd0*/  SHF.L.U32 R3, R3, 0x10, RZ ;  /* 0x0000001003037819 */ /* 0x010fe200000006ff */
[----:B------:R-:W-:Y:S01]  /*1ce0*/  FMUL.FTZ R4, R25, R28 ;  /* 0x0000001c19047220 */ /* 0x000fe20000410000 */
[----:B------:R-:W-:Y:S01]  /*1cf0*/  PRMT R25, R5, 0x7632, R25 ;  /* 0x0000763205197816 */ /* 0x000fe20000000019 */
[----:B------:R-:W0:Y:S01]  /*1d00*/  F2F.BF16.F32 R21, R21 ;  /* 0x0000001500157304 */ /* 0x000e220000202000 */
[----:B------:R-:W-:Y:S01]  /*1d10*/  SHF.L.U32 R22, R22, 0x10, RZ ;  /* 0x0000001016167819 */ /* 0x000fe200000006ff */
[----:B------:R-:W-:Y:S01]  /*1d20*/  FMUL.FTZ R3, R24, R3 ;  /* 0x0000000318037220 */ /* 0x000fe20000410000 */
[----:B-1----:R-:W-:Y:S01]  /*1d30*/  SHF.L.U32 R23, R23, 0x10, RZ ;  /* 0x0000001017177819 */ /* 0x002fe200000006ff */
[----:B------:R-:W-:Y:S01]  /*1d40*/  IMAD.U32 R24, R11, 0x10000, RZ ;  /* 0x000100000b187824 */ /* 0x000fe200078e00ff */
[----:B------:R-:W-:Y:S01]  /*1d50*/  PRMT R6, R8, 0x7632, R6 ;  /* 0x0000763208067816 */ /* 0x000fe20000000006 */
[----:B------:R-:W-:Y:S01]  /*1d60*/  FADD.FTZ R8, -R22, 1 ;  /* 0x3f80000016087421 */ /* 0x000fe20000010100 */
[----:B------:R-:W-:Y:S01]  /*1d70*/  SHF.L.U32 R25, R25, 0x10, RZ ;  /* 0x0000001019197819 */ /* 0x000fe200000006ff */
[----:B------:R-:W1:Y:S01]  /*1d80*/  F2F.BF16.F32 R17, R17 ;  /* 0x0000001100117304 */ /* 0x000e620000202000 */
[----:B------:R-:W-:Y:S01]  /*1d90*/  FMUL.FTZ R24, R24, R23 ;  /* 0x0000001718187220 */ /* 0x000fe20000410000 */
[----:B------:R-:W-:Y:S01]  /*1da0*/  SHF.L.U32 R27, R6, 0x10, RZ ;  /* 0x00000010061b7819 */ /* 0x000fe200000006ff */
[----:B------:R-:W-:Y:S01]  /*1db0*/  FADD.FTZ R13, R22, -R29 ;  /* 0x8000001d160d7221 */ /* 0x000fe20000010000 */
[C---:B------:R-:W-:Y:S01]  /*1dc0*/  FADD.FTZ R23, -R25.reuse, 1 ;  /* 0x3f80000019177421 */ /* 0x040fe20000010100 */
[----:B------:R-:W-:Y:S01]  /*1dd0*/  FADD.FTZ R12, R25, -R12 ;  /* 0x8000000c190c7221 */ /* 0x000fe20000010000 */
[----:B------:R-:W-:Y:S01]  /*1de0*/  PRMT R7, R6, 0x7632, R7 ;  /* 0x0000763206077816 */ /* 0x000fe20000000007 */
[----:B------:R-:W-:Y:S01]  /*1df0*/  FADD.FTZ R27, R20, -R27 ;  /* 0x8000001b141b7221 */ /* 0x000fe20000010000 */
[----:B------:R2:W3:Y:S01]  /*1e00*/  F2F.BF16.F32 R5, R26 ;  /* 0x0000001a00057304 */ /* 0x0004e20000202000 */
[----:B------:R-:W-:Y:S01]  /*1e10*/  PRMT R10, R10, 0x7632, R10 ;  /* 0x000076320a0a7816 */ /* 0x000fe2000000000a */
[----:B0-----:R-:W-:Y:S01]  /*1e20*/  IMAD.U32 R21, R21, 0x10000, RZ ;  /* 0x0001000015157824 */ /* 0x001fe200078e00ff */
[----:B------:R-:W-:-:S02]  /*1e30*/  PRMT R11, R11, 0x7632, R11 ;  /* 0x000076320b0b7816 */ /* 0x000fc4000000000b */
[----:B------:R-:W-:Y:S01]  /*1e40*/  SHF.L.U32 R10, R10, 0x10, RZ ;  /* 0x000000100a0a7819 */ /* 0x000fe200000006ff */
[----:B-1----:R-:W-:Y:S02]  /*1e50*/  IMAD.U32 R17, R17, 0x10000, RZ ;  /* 0x0001000011117824 */ /* 0x002fe400078e00ff */
[----:B------:R-:W0:Y:S01]  /*1e60*/  F2F.BF16.F32 R8, R8 ;  /* 0x0000000800087304 */ /* 0x000e220000202000 */
[----:B--2---:R-:W-:Y:S01]  /*1e70*/  IMAD.U32 R26, R9, 0x10000, RZ ;  /* 0x00010000091a7824 */ /* 0x004fe200078e00ff */
[----:B------:R-:W-:Y:S01]  /*1e80*/  SHF.L.U32 R11, R11, 0x10, RZ ;  /* 0x000000100b0b7819 */ /* 0x000fe200000006ff */
[----:B------:R-:W-:Y:S02]  /*1e90*/  FMUL.FTZ R20, R20, R17 ;  /* 0x0000001114147220 */ /* 0x000fe40000410000 */
[----:B------:R-:W-:Y:S01]  /*1ea0*/  FADD.FTZ R26, R19, -R26 ;  /* 0x8000001a131a7221 */ /* 0x000fe20000010000 */
[----:B---3--:R-:W-:Y:S02]  /*1eb0*/  SHF.L.U32 R28, R5, 0x10, RZ ;  /* 0x00000010051c7819 */ /* 0x008fe400000006ff */
[----:B------:R-:W1:Y:S03]  /*1ec0*/  F2F.BF16.F32 R23, R23 ;  /* 0x0000001700177304 */ /* 0x000e660000202000 */
[----:B------:R-:W-:Y:S01]  /*1ed0*/  FMUL.FTZ R17, R19, R28 ;  /* 0x0000001c13117220 */ /* 0x000fe20000410000 */
[----:B0-----:R-:W-:-:S04]  /*1ee0*/  SHF.L.U32 R19, R8, 0x10, RZ ;  /* 0x0000001008137819 */ /* 0x001fc800000006ff */
[----:B------:R-:W0:Y:S01]  /*1ef0*/  F2F.BF16.F32 R13, R13 ;  /* 0x0000000d000d7304 */ /* 0x000e220000202000 */
[----:B-1----:R-:W-:-:S07]  /*1f00*/  IMAD.U32 R8, R23, 0x10000, RZ ;  /* 0x0001000017087824 */ /* 0x002fce00078e00ff */
[----:B------:R-:W1:Y:S01]  /*1f10*/  F2F.BF16.F32 R12, R12 ;  /* 0x0000000c000c7304 */ /* 0x000e620000202000 */
[----:B------:R-:W-:Y:S01]  /*1f20*/  FMUL.FTZ R25, R25, R8 ;  /* 0x0000000819197220 */ /* 0x000fe20000410000 */
[----:B------:R-:W-:Y:S01]  /*1f30*/  PRMT R8, R7, 0x7632, R8 ;  /* 0x0000763207087816 */ /* 0x000fe20000000008 */
[----:B0-----:R-:W-:-:S05]  /*1f40*/  IMAD.U32 R13, R13, 0x10000, RZ ;  /* 0x000100000d0d7824 */ /* 0x001fca00078e00ff */
[----:B------:R0:W2:Y:S01]  /*1f50*/  F2F.BF16.F32 R9, R27 ;  /* 0x0000001b00097304 */ /* 0x0000a20000202000 */
[----:B------:R-:W-:Y:S02]  /*1f60*/  IMAD.U32 R8, R8, 0x10000, RZ ;  /* 0x0001000008087824 */ /* 0x000fe400078e00ff */
[----:B------:R-:W-:Y:S01]  /*1f70*/  FMUL.FTZ R10, R10, R13 ;  /* 0x0000000d0a0a7220 */ /* 0x000fe20000410000 */
[----:B-1----:R-:W-:-:S04]  /*1f80*/  SHF.L.U32 R12, R12, 0x10, RZ ;  /* 0x000000100c0c7819 */ /* 0x002fc800000006ff */
[----:B------:R-:W1:Y:S01]  /*1f90*/  F2F.BF16.F32 R16, R16 ;  /* 0x0000001000107304 */ /* 0x000e620000202000 */
[----:B0-----:R-:W-:Y:S01]  /*1fa0*/  FMUL.FTZ R27, R22, R19 ;  /* 0x00000013161b7220 */ /* 0x001fe20000410000 */
[----:B------:R-:W-:Y:S01]  /*1fb0*/  SHF.L.U32 R19, R7, 0x10, RZ ;  /* 0x0000001007137819 */ /* 0x000fe200000006ff */
[----:B------:R-:W-:Y:S01]  /*1fc0*/  FMUL.FTZ R11, R11, R12 ;  /* 0x0000000c0b0b7220 */ /* 0x000fe20000410000 */
[----:B------:R-:W-:Y:S02]  /*1fd0*/  FMNMX.FTZ R12, R21, 1.0018652574217412621e-12, !PT ;  /* 0x2b8d0000150c7809 */ /* 0x000fe40007810000 */
[----:B--2---:R-:W-:Y:S02]  /*1fe0*/  SHF.L.U32 R22, R9, 0x10, RZ ;  /* 0x0000001009167819 */ /* 0x004fe400000006ff */
[----:B------:R-:W0:Y:S03]  /*1ff0*/  F2F.BF16.F32 R5, R20 ;  /* 0x0000001400057304 */ /* 0x000e260000202000 */
[----:B------:R-:W-:Y:S01]  /*2000*/  FMUL.FTZ R9, R19, R22 ;  /* 0x0000001613097220 */ /* 0x000fe20000410000 */
[----:B-1----:R-:W-:-:S04]  /*2010*/  SHF.L.U32 R16, R16, 0x10, RZ ;  /* 0x0000001010107819 */ /* 0x002fc800000006ff */
[----:B------:R-:W1:Y:S01]  /*2020*/  F2F.BF16.F32 R26, R26 ;  /* 0x0000001a001a7304 */ /* 0x000e620000202000 */
[----:B------:R-:W-:Y:S02]  /*2030*/  FMNMX.FTZ R16, R16, 1.0018652574217412621e-12, !PT ;  /* 0x2b8d000010107809 */ /* 0x000fe40007810000 */
[----:B0-----:R-:W-:-:S05]  /*2040*/  SHF.L.U32 R13, R5, 0x10, RZ ;  /* 0x00000010050d7819 */ /* 0x001fca00000006ff */
[----:B------:R-:W0:Y:S01]  /*2050*/  F2F.BF16.F32 R0, R0 ;  /* 0x0000000000007304 */ /* 0x000e220000202000 */
[----:B------:R-:W-:Y:S02]  /*2060*/  FMNMX.FTZ R20, R13, 1.0018652574217412621e-12, !PT ;  /* 0x2b8d00000d147809 */ /* 0x000fe40007810000 */
[----:B-1----:R-:W-:-:S05]  /*2070*/  SHF.L.U32 R19, R26, 0x10, RZ ;  /* 0x000000101a137819 */ /* 0x002fca00000006ff */
[----:B------:R-:W1:Y:S01]  /*2080*/  F2F.BF16.F32 R17, R17 ;  /* 0x0000001100117304 */ /* 0x000e620000202000 */
[----:B------:R-:W-:Y:S01]  /*2090*/  FMUL.FTZ R8, R8, R19 ;  /* 0x0000001308087220 */ /* 0x000fe20000410000 */
[----:B0-----:R-:W-:-:S06]  /*20a0*/  SHF.L.U32 R0, R0, 0x10, RZ ;  /* 0x0000001000007819 */ /* 0x001fcc00000006ff */
[----:B------:R-:W0:Y:S01]  /*20b0*/  F2F.BF16.F32 R18, R18 ;  /* 0x0000001200127304 */ /* 0x000e220000202000 */
[----:B------:R-:W-:Y:S02]  /*20c0*/  FMNMX.FTZ R0, R0, 1.0018652574217412621e-12, !PT ;  /* 0x2b8d000000007809 */ /* 0x000fe40007810000 */
[----:B-1----:R-:W-:-:S05]  /*20d0*/  SHF.L.U32 R17, R17, 0x10, RZ ;  /* 0x0000001011117819 */ /* 0x002fca00000006ff */
[----:B------:R-:W1:Y:S01]  /*20e0*/  F2F.BF16.F32 R6, R27 ;  /* 0x0000001b00067304 */ /* 0x000e620000202000 */
[----:B------:R-:W-:Y:S01]  /*20f0*/  FMNMX.FTZ R19, R17, 1.0018652574217412621e-12, !PT ;  /* 0x2b8d000011137809 */ /* 0x000fe20007810000 */
[----:B0-----:R-:W-:-:S06]  /*2100*/  IMAD.U32 R18, R18, 0x10000, RZ ;  /* 0x0001000012127824 */ /* 0x001fcc00078e00ff */
[----:B------:R-:W0:Y:S01]  /*2110*/  F2F.BF16.F32 R7, R25 ;  /* 0x0000001900077304 */ /* 0x000e220000202000 */
[----:B------:R-:W-:Y:S01]  /*2120*/  FMNMX.FTZ R21, R18, 1.0018652574217412621e-12, !PT ;  /* 0x2b8d000012157809 */ /* 0x000fe20007810000 */
[----:B-1----:R-:W-:-:S06]  /*2130*/  IMAD.U32 R6, R6, 0x10000, RZ ;  /* 0x0001000006067824 */ /* 0x002fcc00078e00ff */
[----:B------:R-:W1:Y:S01]  /*2140*/  F2F.BF16.F32 R12, R12 ;  /* 0x0000000c000c7304 */ /* 0x000e620000202000 */
[----:B------:R-:W-:Y:S02]  /*2150*/  FMNMX.FTZ R6, R6, 1.0018652574217412621e-12, !PT ;  /* 0x2b8d000006067809 */ /* 0x000fe40007810000 */
[----:B0-----:R-:W-:-:S05]  /*2160*/  SHF.L.U32 R7, R7, 0x10, RZ ;  /* 0x0000001007077819 */ /* 0x001fca00000006ff */
[----:B------:R-:W0:Y:S01]  /*2170*/  F2F.BF16.F32 R16, R16 ;  /* 0x0000001000107304 */ /* 0x000e220000202000 */
[----:B------:R-:W-:Y:S02]  /*2180*/  FMNMX.FTZ R7, R7, 1.0018652574217412621e-12, !PT ;  /* 0x2b8d000007077809 */ /* 0x000fe40007810000 */
[----:B-1----:R-:W-:-:S05]  /*2190*/  SHF.L.U32 R13, R12, 0x10, RZ ;  /* 0x000000100c0d7819 */ /* 0x002fca00000006ff */
[----:B------:R-:W1:Y:S01]  /*21a0*/  F2F.BF16.F32 R20, R20 ;  /* 0x0000001400147304 */ /* 0x000e620000202000 */
[----:B0-----:R-:W-:-:S07]  /*21b0*/  IMAD.U32 R12, R16, 0x10000, RZ ;  /* 0x00010000100c7824 */ /* 0x001fce00078e00ff */
[----:B------:R-:W0:Y:S01]  /*21c0*/  F2F.BF16.F32 R0, R0 ;  /* 0x0000000000007304 */ /* 0x000e220000202000 */
[----:B-1----:R-:W-:-:S07]  /*21d0*/  IMAD.U32 R20, R20, 0x10000, RZ ;  /* 0x0001000014147824 */ /* 0x002fce00078e00ff */
[----:B------:R-:W1:Y:S01]  /*21e0*/  F2F.BF16.F32 R5, R21 ;  /* 0x0000001500057304 */ /* 0x000e620000202000 */
[----:B0-----:R-:W-:-:S07]  /*21f0*/  SHF.L.U32 R0, R0, 0x10, RZ ;  /* 0x0000001000007819 */ /* 0x001fce00000006ff */
[----:B------:R-:W0:Y:S01]  /*2200*/  F2F.BF16.F32 R19, R19 ;  /* 0x0000001300137304 */ /* 0x000e220000202000 */
[----:B-1----:R-:W-:-:S07]  /*2210*/  SHF.L.U32 R5, R5, 0x10, RZ ;  /* 0x0000001005057819 */ /* 0x002fce00000006ff */
[----:B------:R-:W1:Y:S01]  /*2220*/  F2F.BF16.F32 R18, R6 ;  /* 0x0000000600127304 */ /* 0x000e620000202000 */
[----:B0-----:R-:W-:-:S07]  /*2230*/  SHF.L.U32 R16, R19, 0x10, RZ ;  /* 0x0000001013107819 */ /* 0x001fce00000006ff */
[----:B------:R0:W2:Y:S01]  /*2240*/  F2F.BF16.F32 R17, R7 ;  /* 0x0000000700117304 */ /* 0x0000a20000202000 */
[----:B-1----:R-:W-:-:S07]  /*2250*/  SHF.L.U32 R18, R18, 0x10, RZ ;  /* 0x0000001012127819 */ /* 0x002fce00000006ff */
[----:B------:R-:W1:Y:S01]  /*2260*/  F2F.BF16.F32 R14, R14 ;  /* 0x0000000e000e7304 */ /* 0x000e620000202000 */
[----:B0-----:R-:W0:Y:S01]  /*2270*/  LDC.64 R6, c[0x0][0x388] ;  /* 0x0000e200ff067b82 */ /* 0x001e220000000a00 */
[----:B--2---:R-:W-:-:S06]  /*2280*/  IMAD.U32 R19, R17, 0x10000, RZ ;  /* 0x0001000011137824 */ /* 0x004fcc00078e00ff */
[----:B------:R-:W2:Y:S01]  /*2290*/  F2F.BF16.F32 R3, R3 ;  /* 0x0000000300037304 */ /* 0x000ea20000202000 */
[----:B-1----:R-:W-:-:S07]  /*22a0*/  SHF.L.U32 R22, R14, 0x10, RZ ;  /* 0x000000100e167819 */ /* 0x002fce00000006ff */
[----:B------:R-:W1:Y:S01]  /*22b0*/  F2F.BF16.F32 R9, R9 ;  /* 0x0000000900097304 */ /* 0x000e620000202000 */
[----:B--2---:R-:W-:-:S07]  /*22c0*/  SHF.L.U32 R3, R3, 0x10, RZ ;  /* 0x0000001003037819 */ /* 0x004fce00000006ff */
[----:B------:R-:W2:Y:S01]  /*22d0*/  MUFU.RCP R12, R12 ;  /* 0x0000000c000c7308 */ /* 0x000ea20000001000 */
[----:B0-----:R-:W-:-:S04]  /*22e0*/  IMAD.WIDE.U32 R6, R2, 0x2, R6 ;  /* 0x0000000202067825 */ /* 0x001fc800078e0006 */
[----:B-1----:R-:W-:-:S03]  /*22f0*/  IMAD.U32 R9, R9, 0x10000, RZ ;  /* 0x0001000009097824 */ /* 0x002fc600078e00ff */
[----:B------:R-:W0:Y:S01]  /*2300*/  MUFU.RCP R20, R20 ;  /* 0x0000001400147308 */ /* 0x000e220000001000 */
[----:B------:R-:W-:-:S07]  /*2310*/  IMAD.WIDE.U32 R6, R15, 0x8, R6 ;  /* 0x000000080f067825 */ /* 0x000fce00078e0006 */
[----:B------:R-:W1:Y:S01]  /*2320*/  F2F.BF16.F32 R4, R4 ;  /* 0x0000000400047304 */ /* 0x000e620000202000 */
[----:B--2---:R-:W-:-:S07]  /*2330*/  FMUL.FTZ R12, R3, R12 ;  /* 0x0000000c030c7220 */ /* 0x004fce0000410000 */
[----:B------:R-:W2:Y:S01]  /*2340*/  F2F.BF16.F32 R8, R8 ;  /* 0x0000000800087304 */ /* 0x000ea20000202000 */
[----:B0-----:R-:W-:Y:S01]  /*2350*/  FMUL.FTZ R20, R9, R20 ;  /* 0x0000001409147220 */ /* 0x001fe20000410000 */
[----:B-1----:R-:W-:-:S06]  /*2360*/  SHF.L.U32 R9, R4, 0x10, RZ ;  /* 0x0000001004097819 */ /* 0x002fcc00000006ff */
[----:B------:R-:W0:Y:S01]  /*2370*/  F2F.BF16.F32 R10, R10 ;  /* 0x0000000a000a7304 */ /* 0x000e220000202000 */
[----:B--2---:R-:W-:-:S07]  /*2380*/  SHF.L.U32 R3, R8, 0x10, RZ ;  /* 0x0000001008037819 */ /* 0x004fce00000006ff */
[----:B------:R-:W1:Y:S01]  /*2390*/  F2F.BF16.F32 R11, R11 ;  /* 0x0000000b000b7304 */ /* 0x000e620000202000 */
[----:B0-----:R-:W-:-:S07]  /*23a0*/  SHF.L.U32 R17, R10, 0x10, RZ ;  /* 0x000000100a117819 */ /* 0x001fce00000006ff */
[----:B------:R-:W0:Y:S01]  /*23b0*/  F2F.BF16.F32 R24, R24 ;  /* 0x0000001800187304 */ /* 0x000e220000202000 */
[----:B-1----:R-:W-:-:S07]  /*23c0*/  SHF.L.U32 R11, R11, 0x10, RZ ;  /* 0x000000100b0b7819 */ /* 0x002fce00000006ff */
[----:B------:R-:W1:Y:S01]  /*23d0*/  MUFU.RCP R13, R13 ;  /* 0x0000000d000d7308 */ /* 0x000e620000001000 */
[----:B0-----:R-:W-:-:S07]  /*23e0*/  IMAD.U32 R24, R24, 0x10000, RZ ;  /* 0x0001000018187824 */ /* 0x001fce00078e00ff */
[----:B------:R-:W0:Y:S08]  /*23f0*/  MUFU.RCP R0, R0 ;  /* 0x0000000000007308 */ /* 0x000e300000001000 */
[----:B------:R-:W2:Y:S01]  /*2400*/  MUFU.RCP R5, R5 ;  /* 0x0000000500057308 */ /* 0x000ea20000001000 */
[----:B-1----:R-:W-:-:S05]  /*2410*/  FMUL.FTZ R13, R22, R13 ;  /* 0x0000000d160d7220 */ /* 0x002fca0000410000 */
[----:B------:R-:W-:Y:S02]  /*2420*/  F2FP.BF16.F32.PACK_AB R2, R20, R13 ;  /* 0x0000000d1402723e */ /* 0x000fe400000010ff */
[----:B------:R-:W1:Y:S01]  /*2430*/  MUFU.RCP R16, R16 ;  /* 0x0000001000107308 */ /* 0x000e620000001000 */
[----:B0-----:R-:W-:-:S07]  /*2440*/  FMUL.FTZ R0, R9, R0 ;  /* 0x0000000009007220 */ /* 0x001fce0000410000 */
[----:B------:R-:W0:Y:S01]  /*2450*/  MUFU.RCP R18, R18 ;  /* 0x0000001200127308 */ /* 0x000e220000001000 */
[----:B--2---:R-:W-:-:S07]  /*2460*/  FMUL.FTZ R5, R24, R5 ;  /* 0x0000000518057220 */ /* 0x004fce0000410000 */
[----:B------:R-:W2:Y:S01]  /*2470*/  MUFU.RCP R14, R19 ;  /* 0x00000013000e7308 */ /* 0x000ea20000001000 */
[----:B-1----:R-:W-:-:S05]  /*2480*/  FMUL.FTZ R3, R3, R16 ;  /* 0x0000001003037220 */ /* 0x002fca0000410000 */
[----:B------:R-:W-:Y:S01]  /*2490*/  F2FP.BF16.F32.PACK_AB R3, R3, R12 ;  /* 0x0000000c0303723e */ /* 0x000fe200000010ff */
[----:B0-----:R-:W-:-:S04]  /*24a0*/  FMUL.FTZ R17, R17, R18 ;  /* 0x0000001211117220 */ /* 0x001fc80000410000 */
[----:B------:R-:W-:Y:S01]  /*24b0*/  STG.E.64 desc[UR4][R6.64], R2 ;  /* 0x0000000206007986 */ /* 0x000fe2000c101b04 */
[----:B------:R-:W-:Y:S01]  /*24c0*/  F2FP.BF16.F32.PACK_AB R4, R17, R0 ;  /* 0x000000001104723e */ /* 0x000fe200000010ff */
[----:B--2---:R-:W-:-:S05]  /*24d0*/  FMUL.FTZ R14, R11, R14 ;  /* 0x0000000e0b0e7220 */ /* 0x004fca0000410000 */
[----:B------:R-:W-:-:S05]  /*24e0*/  F2FP.BF16.F32.PACK_AB R5, R14, R5 ;  /* 0x000000050e05723e */ /* 0x000fca00000010ff */
[----:B------:R-:W-:Y:S01]  /*24f0*/  STG.E.64 desc[UR4][R6.64+0x400], R4 ;  /* 0x0004000406007986 */ /* 0x000fe2000c101b04 */
[----:B------:R-:W-:Y:S05]  /*2500*/  EXIT ;  /* 0x000000000000794d */ /* 0x000fea0003800000 */
.L_x_7245:
        /* <DEDUP_REMOVED lines=15> */
.L_x_10693:


//--------------------- .text._ZN2at6native29vectorized_elementwise_kernelILi8EZZZN37_INTERNAL_cee6930f_7_Loss_cu_5b0651e139_GLOBAL__N__cee6930f_7_Loss_cu_5b0651e140binary_cross_entropy_backward_out_kernelERNS_6TensorERKS4_S7_S7_ENKUlvE_clEvENKUlvE2_clEvEUlN3c108BFloat16ESB_SB_E_St5arrayIPcLm4EEEEviT0_T1_ --------------------------
	.section	.text._ZN2at6native29vectorized_elementwise_kernelILi8EZZZN37_INTERNAL_cee6930f_7_Loss_cu_5b0651e139_GLOBAL__N__cee6930f_7_Loss_cu_5b0651e140binary_cross_entropy_backward_out_kernelERNS_6TensorERKS4_S7_S7_ENKUlvE_clEvENKUlvE2_clEvEUlN3c108BFloat16ESB_SB_E_St5arrayIPcLm4EEEEviT0_T1_,"ax",@progbits
	.align	128
        .global         _ZN2at6native29vectorized_elementwise_kernelILi8EZZZN37_INTERNAL_cee6930f_7_Loss_cu_5b0651e139_GLOBAL__N__cee6930f_7_Loss_cu_5b0651e140binary_cross_entropy_backward_out_kernelERNS_6TensorERKS4_S7_S7_ENKUlvE_clEvENKUlvE2_clEvEUlN3c108BFloat16ESB_SB_E_St5arrayIPcLm4EEEEviT0_T1_
        .type           _ZN2at6native29vectorized_elementwise_kernelILi8EZZZN37_INTERNAL_cee6930f_7_Loss_cu_5b0651e139_GLOBAL__N__cee6930f_7_Loss_cu_5b0651e140binary_cross_entropy_backward_out_kernelERNS_6TensorERKS4_S7_S7_ENKUlvE_clEvENKUlvE2_clEvEUlN3c108BFloat16ESB_SB_E_St5arrayIPcLm4EEEEviT0_T1_,@function
        .size           _ZN2at6native29vectorized_elementwise_kernelILi8EZZZN37_INTERNAL_cee6930f_7_Loss_cu_5b0651e139_GLOBAL__N__cee6930f_7_Loss_cu_5b0651e140binary_cross_entropy_backward_out_kernelERNS_6TensorERKS4_S7_S7_ENKUlvE_clEvENKUlvE2_clEvEUlN3c108BFloat16ESB_SB_E_St5arrayIPcLm4EEEEviT0_T1_,(.L_x_10694 - _ZN2at6native29vectorized_elementwise_kernelILi8EZZZN37_INTERNAL_cee6930f_7_Loss_cu_5b0651e139_GLOBAL__N__cee6930f_7_Loss_cu_5b0651e140binary_cross_entropy_backward_out_kernelERNS_6TensorERKS4_S7_S7_ENKUlvE_clEvENKUlvE2_clEvEUlN3c108BFloat16ESB_SB_E_St5arrayIPcLm4EEEEviT0_T1_)
        .other          _ZN2at6native29vectorized_elementwise_kernelILi8EZZZN37_INTERNAL_cee6930f_7_Loss_cu_5b0651e139_GLOBAL__N__cee6930f_7_Loss_cu_5b0651e140binary_cross_entropy_backward_out_kernelERNS_6TensorERKS4_S7_S7_ENKUlvE_clEvENKUlvE2_clEvEUlN3c108BFloat16ESB_SB_E_St5arrayIPcLm4EEEEviT0_T1_,@"STO_CUDA_ENTRY STV_DEFAULT"
_ZN2at6native29vectorized_elementwise_kernelILi8EZZZN37_INTERNAL_cee6930f_7_Loss_cu_5b0651e139_GLOBAL__N__cee6930f_7_Loss_cu_5b0651e140binary_cross_entropy_backward_out_kernelERNS_6TensorERKS4_S7_S7_ENKUlvE_clEvENKUlvE2_clEvEUlN3c108BFloat16ESB_SB_E_St5arrayIPcLm4EEEEviT0_T1_:
.text._ZN2at6native29vectorized_elementwise_kernelILi8EZZZN37_INTERNAL_cee6930f_7_Loss_cu_5b0651e139_GLOBAL__N__cee6930f_7_Loss_cu_5b0651e140binary_cross_entropy_backward_out_kernelERNS_6TensorERKS4_S7_S7_ENKUlvE_clEvENKUlvE2_clEvEUlN3c108BFloat16ESB_SB_E_St5arrayIPcLm4EEEEviT0_T1_:
[----:B------:R-:W-:Y:S01]  /*0000*/  LDC R1, c[0x0][0x37c] ;  /* 0x0000df00ff017b82 */ /* 0x000fe20000000800 */
[----:B------:R-:W-:Y:S05]  /*0010*/  EXIT ;  /* 0x000000000000794d */ /* 0x000fea0003800000 */
.L_x_7246:
        /* <DEDUP_REMOVED lines=14> */
.L_x_10694:


//--------------------- .text._ZN2at6native18elementwise_kernelILi128ELi4EZNS0_15gpu_kernel_implIZZZN37_INTERNAL_cee6930f_7_Loss_cu_5b0651e139_GLOBAL__N__cee6930f_7_Loss_cu_5b0651e140binary_cross_entropy_backward_out_kernelERNS_6TensorERKS5_S8_S8_ENKUlvE_clEvENKUlvE1_clEvEUlN3c104HalfESC_SC_E_EEvRNS_18TensorIteratorBaseERKT_EUliE_EEviT1_ --------------------------
	.section	.text._ZN2at6native18elementwise_kernelILi128ELi4EZNS0_15gpu_kernel_implIZZZN37_INTERNAL_cee6930f_7_Loss_cu_5b0651e139_GLOBAL__N__cee6930f_7_Loss_cu_5b0651e140binary_cross_entropy_backward_out_kernelERNS_6TensorERKS5_S8_S8_ENKUlvE_clEvENKUlvE1_clEvEUlN3c104HalfESC_SC_E_EEvRNS_18TensorIteratorBaseERKT_EUliE_EEviT1_,"ax",@progbits
	.align	128
        .global         _ZN2at6native18elementwise_kernelILi128ELi4EZNS0_15gpu_kernel_implIZZZN37_INTERNAL_cee6930f_7_Loss_cu_5b0651e139_GLOBAL__N__cee6930f_7_Loss_cu_5b0651e140binary_cross_entropy_backward_out_kernelERNS_6TensorERKS5_S8_S8_ENKUlvE_clEvENKUlvE1_clEvEUlN3c104HalfESC_SC_E_EEvRNS_18TensorIteratorBaseERKT_EUliE_EEviT1_
        .type           _ZN2at6native18elementwise_kernelILi128ELi4EZNS0_15gpu_kernel_implIZZZN37_INTERNAL_cee6930f_7_Loss_cu_5b0651e139_GLOBAL__N__cee6930f_7_Loss_cu_5b0651e140binary_cross_entropy_backward_out_kernelERNS_6TensorERKS5_S8_S8_ENKUlvE_clEvENKUlvE1_clEvEUlN3c104HalfESC_SC_E_EEvRNS_18TensorIteratorBaseERKT_EUliE_EEviT1_,@function
        .size           _ZN2at6native18elementwise_kernelILi128ELi4EZNS0_15gpu_kernel_implIZZZN37_INTERNAL_cee6930f_7_Loss_cu_5b0651e139_GLOBAL__N__cee6930f_7_Loss_cu_5b0651e140binary_cross_entropy_backward_out_kernelERNS_6TensorERKS5_S8_S8_ENKUlvE_clEvENKUlvE1_clEvEUlN3c104HalfESC_SC_E_EEvRNS_18TensorIteratorBaseERKT_EUliE_EEviT1_,(.L_x_10695 - _ZN2at6native18elementwise_kernelILi128ELi4EZNS0_15gpu_kernel_implIZZZN37_INTERNAL_cee6930f_7_Loss_cu_5b0651e139_GLOBAL__N__cee6930f_7_Loss_cu_5b0651e140binary_cross_entropy_backward_out_kernelERNS_6TensorERKS5_S8_S8_ENKUlvE_clEvENKUlvE1_clEvEUlN3c104HalfESC_SC_E_EEvRNS_18TensorIteratorBaseERKT_EUliE_EEviT1_)
        .other          _ZN2at6native18elementwise_kernelILi128ELi4EZNS0_15gpu_kernel_implIZZZN37_INTERNAL_cee6930f_7_Loss_cu_5b0651e139_GLOBAL__N__cee6930f_7_Loss_cu_5b0651e140binary_cross_entropy_backward_out_kernelERNS_6TensorERKS5_S8_S8_ENKUlvE_clEvENKUlvE1_clEvEUlN3c104HalfESC_SC_E_EEvRNS_18TensorIteratorBaseERKT_EUliE_EEviT1_,@"STO_CUDA_ENTRY STV_DEFAULT"
_ZN2at6native18elementwise_kernelILi128ELi4EZNS0_15gpu_kernel_implIZZZN37_INTERNAL_cee6930f_7_Loss_cu_5b0651e139_GLOBAL__N__cee6930f_7_Loss_cu_5b0651e140binary_cross_entropy_backward_out_kernelERNS_6TensorERKS5_S8_S8_ENKUlvE_clEvENKUlvE1_clEvEUlN3c104HalfESC_SC_E_EEvRNS_18TensorIteratorBaseERKT_EUliE_EEviT1_:
.text._ZN2at6native18elementwise_kernelILi128ELi4EZNS0_15gpu_kernel_implIZZZN37_INTERNAL_cee6930f_7_Loss_cu_5b0651e139_GLOBAL__N__cee6930f_7_Loss_cu_5b0651e140binary_cross_entropy_backward_out_kernelERNS_6TensorERKS5_S8_S8_ENKUlvE_clEvENKUlvE1_clEvEUlN3c104HalfESC_SC_E_EEvRNS_18TensorIteratorBaseERKT_EUliE_EEviT1_:
        /* <DEDUP_REMOVED lines=398> */
.L_x_7249:
        /* <DEDUP_REMOVED lines=19> */
.L_x_7253:
[----:B------:R-:W2:Y:S02]  /*1a10*/  LDG.E.U8 R2, desc[UR36][R2.64] ;  /* 0x0000002402027981 */ /* 0x000ea4000c1e1100 */
[----:B--2---:R-:W-:-:S04]  /*1a20*/  I2FP.F32.U32 R0, R2 ;  /* 0x0000000200007245 */ /* 0x004fc80000201000 */
[----:B------:R-:W-:-:S04]  /*1a30*/  F2FP.F16.F32.PACK_AB R0, RZ, R0 ;  /* 0x00000000ff00723e */ /* 0x000fc800000000ff */
[----:B------:R-:W-:Y:S01]  /*1a40*/  PRMT R18, R0, 0x7610, R18 ;  /* 0x0000761000127816 */ /* 0x000fe20000000012 */
[----:B------:R-:W-:Y:S06]  /*1a50*/  BRA `(.L_x_7255) ;  /* 0x0000000c00d47947 */ /* 0x000fec0003800000 */
.L_x_7252:
        /* <DEDUP_REMOVED lines=11> */
.L_x_7257:
[----:B------:R-:W2:Y:S02]  /*1b10*/  LDG.E R2, desc[UR36][R2.64] ;  /* 0x0000002402027981 */ /* 0x000ea4000c1e1900 */
[----:B--2---:R-:W-:-:S04]  /*1b20*/  I2FP.F32.S32 R0, R2 ;  /* 0x0000000200007245 */ /* 0x004fc80000201400 */
[----:B------:R-:W-:-:S04]  /*1b30*/  F2FP.F16.F32.PACK_AB R0, RZ, R0 ;  /* 0x00000000ff00723e */ /* 0x000fc800000000ff */
[----:B------:R-:W-:Y:S01]  /*1b40*/  PRMT R18, R0, 0x7610, R18 ;  /* 0x0000761000127816 */ /* 0x000fe20000000012 */
[----:B------:R-:W-:Y:S06]  /*1b50*/  BRA `(.L_x_7255) ;  /* 0x0000000c00947947 */ /* 0x000fec0003800000 */
.L_x_7256:
[----:B------:R-:W2:Y:S02]  /*1b60*/  LDG.E.U16 R2, desc[UR36][R2.64] ;  /* 0x0000002402027981 */ /* 0x000ea4000c1e1500 */
[----:B--2---:R-:W0:Y:S02]  /*1b70*/  I2F.S16 R0, R2 ;  /* 0x0000000200007306 */ /* 0x004e240000101400 */
[----:B0-----:R-:W-:-:S04]  /*1b80*/  F2FP.F16.F32.PACK_AB R0, RZ, R0 ;  /* 0x00000000ff00723e */ /* 0x001fc800000000ff */
[----:B------:R-:W-:Y:S01]  /*1b90*/  PRMT R18, R0, 0x7610, R18 ;  /* 0x0000761000127816 */ /* 0x000fe20000000012 */
[----:B------:R-:W-:Y:S06]  /*1ba0*/  BRA `(.L_x_7255) ;  /* 0x0000000c00807947 */ /* 0x000fec0003800000 */
.L_x_7251:
        /* <DEDUP_REMOVED lines=9> */
.L_x_7259:
[----:B------:R0:W5:Y:S01]  /*1c40*/  LDG.E.U16 R18, desc[UR36][R2.64] ;  /* 0x0000002402127981 */ /* 0x000162000c1e1500 */
[----:B------:R-:W-:Y:S05]  /*1c50*/  BRA `(.L_x_7255) ;  /* 0x0000000c00547947 */ /* 0x000fea0003800000 */
.L_x_7258:
        /* <DEDUP_REMOVED lines=9> */
.L_x_7261:
[----:B------:R1:W5:Y:S01]  /*1cf0*/  LDG.E.U16 R18, desc[UR36][R2.64] ;  /* 0x0000002402127981 */ /* 0x000362000c1e1500 */
[----:B------:R-:W-:Y:S05]  /*1d00*/  BRA `(.L_x_7255) ;  /* 0x0000000c00287947 */ /* 0x000fea0003800000 */
.L_x_7260:
        /* <DEDUP_REMOVED lines=13> */
.L_x_7250:
        /* <DEDUP_REMOVED lines=14> */
.L_x_7264:
        /* <DEDUP_REMOVED lines=13> */
.L_x_7263:
        /* <DEDUP_REMOVED lines=27> */
.L_x_7266:
        /* <DEDUP_REMOVED lines=14> */
.L_x_7265:
[----:B------:R-:W2:Y:S02]  /*2220*/  LDG.E.U16 R0, desc[UR36][R2.64] ;  /* 0x0000002402007981 */ /* 0x000ea4000c1e1500 */
[----:B--2---:R-:W-:-:S05]  /*2230*/  IMAD.U32 R0, R0, 0x10000, RZ ;  /* 0x0001000000007824 */ /* 0x004fca00078e00ff */
[----:B------:R-:W-:-:S04]  /*2240*/  F2FP.F16.F32.PACK_AB R0, RZ, R0 ;  /* 0x00000000ff00723e */ /* 0x000fc800000000ff */
[----:B------:R-:W-:Y:S01]  /*2250*/  PRMT R18, R0, 0x7610, R18 ;  /* 0x0000761000127816 */ /* 0x000fe20000000012 */
[----:B------:R-:W-:Y:S06]  /*2260*/  BRA `(.L_x_7255) ;  /* 0x0000000400d07947 */ /* 0x000fec0003800000 */
.L_x_7262:
        /* <DEDUP_REMOVED lines=13> */
.L_x_7269:
        /* <DEDUP_REMOVED lines=21> */
.L_x_7273:
[----:B------:R-:W-:Y:S05]  /*2490*/  BSYNC.RECONVERGENT B1 ;  /* 0x0000000000017941 */ /* 0x000fea0003800200 */
.L_x_7272:
[----:B------:R-:W-:Y:S02]  /*24a0*/  SHF.L.U32 R0, R0, 0x14, RZ ;  /* 0x0000001400007819 */ /* 0x000fe400000006ff */
[----:B------:R-:W-:-:S04]  /*24b0*/  LEA R2, R2, 0x3b800000, 0x17 ;  /* 0x3b80000002027811 */ /* 0x000fc800078eb8ff */
[----:B------:R-:W-:-:S07]  /*24c0*/  LOP3.LUT R0, R2, R0, R7, 0xfe, !PT ;  /* 0x0000000002007212 */ /* 0x000fce00078efe07 */
.L_x_7271:
[----:B------:R-:W-:Y:S05]  /*24d0*/  BSYNC.RECONVERGENT B0 ;  /* 0x0000000000007941 */ /* 0x000fea0003800200 */
.L_x_7270:
[----:B------:R-:W-:-:S04]  /*24e0*/  F2FP.F16.F32.PACK_AB R0, RZ, R0 ;  /* 0x00000000ff00723e */ /* 0x000fc800000000ff */
[----:B------:R-:W-:Y:S01]  /*24f0*/  PRMT R18, R0, 0x7610, R18 ;  /* 0x0000761000127816 */ /* 0x000fe20000000012 */
[----:B------:R-:W-:Y:S06]  /*2500*/  BRA `(.L_x_7255) ;  /* 0x0000000400287947 */ /* 0x000fec0003800000 */
.L_x_7268:
        /* <DEDUP_REMOVED lines=21> */
.L_x_7277:
[----:B------:R-:W-:Y:S05]  /*2660*/  BSYNC.RECONVERGENT B1 ;  /* 0x0000000000017941 */ /* 0x000fea0003800200 */
.L_x_7276:
[----:B------:R-:W-:Y:S01]  /*2670*/  IMAD.SHL.U32 R0, R0, 0x200000, RZ ;  /* 0x0020000000007824 */ /* 0x000fe200078e00ff */
[----:B------:R-:W-:-:S04]  /*2680*/  LEA R2, R2, 0x37800000, 0x17 ;  /* 0x3780000002027811 */ /* 0x000fc800078eb8ff */
[----:B------:R-:W-:-:S07]  /*2690*/  LOP3.LUT R0, R2, R0, R7, 0xfe, !PT ;  /* 0x0000000002007212 */ /* 0x000fce00078efe07 */
.L_x_7275:
[----:B------:R-:W-:Y:S05]  /*26a0*/  BSYNC.RECONVERGENT B0 ;  /* 0x0000000000007941 */ /* 0x000fea0003800200 */
.L_x_7274:
[----:B------:R-:W-:-:S04]  /*26b0*/  F2FP.F16.F32.PACK_AB R0, RZ, R0 ;  /* 0x00000000ff00723e */ /* 0x000fc800000000ff */
[----:B------:R-:W-:Y:S01]  /*26c0*/  PRMT R18, R0, 0x7610, R18 ;  /* 0x0000761000127816 */ /* 0x000fe20000000012 */
[----:B------:R-:W-:Y:S06]  /*26d0*/  BRA `(.L_x_7255) ;  /* 0x0000000000b47947 */ /* 0x000fec0003800000 */
.L_x_7267:
[----:B------:R-:W-:-:S09]  /*26e0*/  UISETP.NE.AND UP0, UPT, UR4, 0x1c, UPT ;  /* 0x0000001c0400788c */ /* 0x000fd2000bf05270 */
[----:B------:R-:W-:Y:S05]  /*26f0*/  BRA.U !UP0, `(.L_x_7278) ;  /* 0x00000001089c7547 */ /* 0x000fea000b800000 */
[----:B------:R-:W-:-:S09]  /*2700*/  UISETP.NE.AND UP0, UPT, UR4, 0x1d, UPT ;  /* 0x0000001d0400788c */ /* 0x000fd2000bf05270 */
[----:B------:R-:W-:Y:S05]  /*2710*/  BRA.U !UP0, `(.L_x_7279) ;  /* 0x0000000108807547 */ /* 0x000fea000b800000 */
[----:B------:R-:W-:-:S09]  /*2720*/  UISETP.NE.AND UP0, UPT, UR4, 0x2c, UPT ;  /* 0x0000002c0400788c */ /* 0x000fd2000bf05270 */
[----:B------:R-:W-:Y:S05]  /*2730*/  BRA.U !UP0, `(.L_x_7280) ;  /* 0x0000000108487547 */ /* 0x000fea000b800000 */
.L_x_7254:
        /* <DEDUP_REMOVED lines=16> */
.L_x_7281:
[----:B------:R-:W-:Y:S01]  /*2840*/  PRMT R18, RZ, 0x7610, R18 ;  /* 0x00007610ff127816 */ /* 0x000fe20000000012 */
[----:B------:R-:W-:Y:S06]  /*2850*/  BRA `(.L_x_7255) ;  /* 0x0000000000547947 */ /* 0x000fec0003800000 */
.L_x_7280:
        /* <DEDUP_REMOVED lines=8> */
.L_x_7283:
[----:B------:R-:W-:Y:S05]  /*28e0*/  BSYNC.RECONVERGENT B0 ;  /* 0x0000000000007941 */ /* 0x000fea0003800200 */
.L_x_7282:
[----:B------:R-:W-:-:S04]  /*28f0*/  F2FP.F16.F32.PACK_AB R0, RZ, R0 ;  /* 0x00000000ff00723e */ /* 0x000fc800000000ff */
[----:B------:R-:W-:Y:S01]  /*2900*/  PRMT R18, R0, 0x7610, R18 ;  /* 0x0000761000127816 */ /* 0x000fe20000000012 */
[----:B------:R-:W-:Y:S06]  /*2910*/  BRA `(.L_x_7255) ;  /* 0x0000000000247947 */ /* 0x000fec0003800000 */
.L_x_7279:
[----:B------:R-:W2:Y:S02]  /*2920*/  LDG.E.64 R2, desc[UR36][R2.64] ;  /* 0x0000002402027981 */ /* 0x000ea4000c1e1b00 */
[----:B--2---:R-:W0:Y:S02]  /*2930*/  I2F.U64 R0, R2 ;  /* 0x0000000200007312 */ /* 0x004e240000301000 */
[----:B0-----:R-:W-:-:S04]  /*2940*/  F2FP.F16.F32.PACK_AB R0, RZ, R0 ;  /* 0x00000000ff00723e */ /* 0x001fc800000000ff */
[----:B------:R-:W-:Y:S01]  /*2950*/  PRMT R18, R0, 0x7610, R18 ;  /* 0x0000761000127816 */ /* 0x000fe20000000012 */
[----:B------:R-:W-:Y:S06]  /*2960*/  BRA `(.L_x_7255) ;  /* 0x0000000000107947 */ /* 0x000fec0003800000 */
.L_x_7278:
[----:B------:R-:W2:Y:S02]  /*2970*/  LDG.E R2, desc[UR36][R2.64] ;  /* 0x0000002402027981 */ /* 0x000ea4000c1e1900 */
[----:B--2---:R-:W-:-:S04]  /*2980*/  I2FP.F32.U32 R0, R2 ;  /* 0x0000000200007245 */ /* 0x004fc80000201000 */
[----:B------:R-:W-:-:S04]  /*2990*/  F2FP.F16.F32.PACK_AB R0, RZ, R0 ;  /* 0x00000000ff00723e */ /* 0x000fc800000000ff */
[----:B------:R-:W-:-:S07]  /*29a0*/  PRMT R18, R0, 0x7610, R18 ;  /* 0x0000761000127816 */ /* 0x000fce0000000012 */
.L_x_7255:
        /* <DEDUP_REMOVED lines=19> */
.L_x_7287:
[----:B------:R-:W2:Y:S02]  /*2ae0*/  LDG.E.U8 R2, desc[UR36][R2.64] ;  /* 0x0000002402027981 */ /* 0x000ea4000c1e1100 */
[----:B--2---:R-:W-:-:S04]  /*2af0*/  I2FP.F32.U32 R0, R2 ;  /* 0x0000000200007245 */ /* 0x004fc80000201000 */
[----:B------:R-:W-:-:S04]  /*2b00*/  F2FP.F16.F32.PACK_AB R0, RZ, R0 ;  /* 0x00000000ff00723e */ /* 0x000fc800000000ff */
[----:B------:R-:W-:Y:S01]  /*2b10*/  PRMT R22, R0, 0x7610, R22 ;  /* 0x0000761000167816 */ /* 0x000fe20000000016 */
[----:B------:R-:W-:Y:S06]  /*2b20*/  BRA `(.L_x_7289) ;  /* 0x0000000c00d47947 */ /* 0x000fec0003800000 */
.L_x_7286:
        /* <DEDUP_REMOVED lines=11> */
.L_x_7291:
[----:B------:R-:W2:Y:S02]  /*2be0*/  LDG.E R2, desc[UR36][R2.64] ;  /* 0x0000002402027981 */ /* 0x000ea4000c1e1900 */
[----:B--2---:R-:W-:-:S04]  /*2bf0*/  I2FP.F32.S32 R0, R2 ;  /* 0x0000000200007245 */ /* 0x004fc80000201400 */
[----:B------:R-:W-:-:S04]  /*2c00*/  F2FP.F16.F32.PACK_AB R0, RZ, R0 ;  /* 0x00000000ff00723e */ /* 0x000fc800000000ff */
[----:B------:R-:W-:Y:S01]  /*2c10*/  PRMT R22, R0, 0x7610, R22 ;  /* 0x0000761000167816 */ /* 0x000fe20000000016 */
[----:B------:R-:W-:Y:S06]  /*2c20*/  BRA `(.L_x_7289) ;  /* 0x0000000c00947947 */ /* 0x000fec0003800000 */
.L_x_7290:
[----:B------:R-:W2:Y:S02]  /*2c30*/  LDG.E.U16 R2, desc[UR36][R2.64] ;  /* 0x0000002402027981 */ /* 0x000ea4000c1e1500 */
[----:B--2---:R-:W0:Y:S02]  /*2c40*/  I2F.S16 R0, R2 ;  /* 0x0000000200007306 */ /* 0x004e240000101400 */
[----:B0-----:R-:W-:-:S04]  /*2c50*/  F2FP.F16.F32.PACK_AB R0, RZ, R0 ;  /* 0x00000000ff00723e */ /* 0x001fc800000000ff */
[----:B------:R-:W-:Y:S01]  /*2c60*/  PRMT R22, R0, 0x7610, R22 ;  /* 0x0000761000167816 */ /* 0x000fe20000000016 */
[----:B------:R-:W-:Y:S06]  /*2c70*/  BRA `(.L_x_7289) ;  /* 0x0000000c00807947 */ /* 0x000fec0003800000 */
.L_x_7285:
        /* <DEDUP_REMOVED lines=9> */
.L_x_7293:
[----:B------:R1:W5:Y:S01]  /*2d10*/  LDG.E.U16 R22, desc[UR36][R2.64] ;  /* 0x0000002402167981 */ /* 0x000362000c1e1500 */
[----:B------:R-:W-:Y:S05]  /*2d20*/  BRA `(.L_x_7289) ;  /* 0x0000000c00547947 */ /* 0x000fea0003800000 */
.L_x_7292:
        /* <DEDUP_REMOVED lines=9> */
.L_x_7295:
[----:B------:R0:W5:Y:S01]  /*2dc0*/  LDG.E.U16 R22, desc[UR36][R2.64] ;  /* 0x0000002402167981 */ /* 0x000162000c1e1500 */
[----:B------:R-:W-:Y:S05]  /*2dd0*/  BRA `(.L_x_7289) ;  /* 0x0000000c00287947 */ /* 0x000fea0003800000 */
.L_x_7294:
        /* <DEDUP_REMOVED lines=13> */
.L_x_7284:
        /* <DEDUP_REMOVED lines=14> */
.L_x_7298:
        /* <DEDUP_REMOVED lines=13> */
.L_x_7297:
        /* <DEDUP_REMOVED lines=27> */
.L_x_7300:
        /* <DEDUP_REMOVED lines=14> */
.L_x_7299:
[----:B------:R-:W2:Y:S02]  /*32f0*/  LDG.E.U16 R0, desc[UR36][R2.64] ;  /* 0x0000002402007981 */ /* 0x000ea4000c1e1500 */
[----:B--2---:R-:W-:-:S05]  /*3300*/  IMAD.U32 R0, R0, 0x10000, RZ ;  /* 0x0001000000007824 */ /* 0x004fca00078e00ff */
[----:B------:R-:W-:-:S04]  /*3310*/  F2FP.F16.F32.PACK_AB R0, RZ, R0 ;  /* 0x00000000ff00723e */ /* 0x000fc800000000ff */
[----:B------:R-:W-:Y:S01]  /*3320*/  PRMT R22, R0, 0x7610, R22 ;  /* 0x0000761000167816 */ /* 0x000fe20000000016 */
[----:B------:R-:W-:Y:S06]  /*3330*/  BRA `(.L_x_7289) ;  /* 0x0000000400d07947 */ /* 0x000fec0003800000 */
.L_x_7296:
        /* <DEDUP_REMOVED lines=13> */
.L_x_7303:
        /* <DEDUP_REMOVED lines=21> */
.L_x_7307:
[----:B------:R-:W-:Y:S05]  /*3560*/  BSYNC.RECONVERGENT B1 ;  /* 0x0000000000017941 */ /* 0x000fea0003800200 */
.L_x_7306:
[----:B------:R-:W-:Y:S01]  /*3570*/  IMAD.SHL.U32 R0, R0, 0x100000, RZ ;  /* 0x0010000000007824 */ /* 0x000fe200078e00ff */
[----:B------:R-:W-:-:S04]  /*3580*/  LEA R2, R2, 0x3b800000, 0x17 ;  /* 0x3b80000002027811 */ /* 0x000fc800078eb8ff */
[----:B------:R-:W-:-:S07]  /*3590*/  LOP3.LUT R0, R2, R0, R7, 0xfe, !PT ;  /* 0x0000000002007212 */ /* 0x000fce00078efe07 */
.L_x_7305:
[----:B------:R-:W-:Y:S05]  /*35a0*/  BSYNC.RECONVERGENT B0 ;  /* 0x0000000000007941 */ /* 0x000fea0003800200 */
.L_x_7304:
[----:B------:R-:W-:-:S04]  /*35b0*/  F2FP.F16.F32.PACK_AB R0, RZ, R0 ;  /* 0x00000000ff00723e */ /* 0x000fc800000000ff */
[----:B------:R-:W-:Y:S01]  /*35c0*/  PRMT R22, R0, 0x7610, R22 ;  /* 0x0000761000167816 */ /* 0x000fe20000000016 */
[----:B------:R-:W-:Y:S06]  /*35d0*/  BRA `(.L_x_7289) ;  /* 0x0000000400287947 */ /* 0x000fec0003800000 */
.L_x_7302:
        /* <DEDUP_REMOVED lines=21> */
.L_x_7311:
[----:B------:R-:W-:Y:S05]  /*3730*/  BSYNC.RECONVERGENT B1 ;  /* 0x0000000000017941 */ /* 0x000fea0003800200 */
.L_x_7310:
[----:B------:R-:W-:Y:S01]  /*3740*/  IMAD.SHL.U32 R0, R0, 0x200000, RZ ;  /* 0x0020000000007824 */ /* 0x000fe200078e00ff */
[----:B------:R-:W-:-:S04]  /*3750*/  LEA R2, R2, 0x37800000, 0x17 ;  /* 0x3780000002027811 */ /* 0x000fc800078eb8ff */
[----:B------:R-:W-:-:S07]  /*3760*/  LOP3.LUT R0, R2, R0, R7, 0xfe, !PT ;  /* 0x0000000002007212 */ /* 0x000fce00078efe07 */
.L_x_7309:
[----:B------:R-:W-:Y:S05]  /*3770*/  BSYNC.RECONVERGENT B0 ;  /* 0x0000000000007941 */ /* 0x000fea0003800200 */
.L_x_7308:
[----:B------:R-:W-:-:S04]  /*3780*/  F2FP.F16.F32.PACK_AB R0, RZ, R0 ;  /* 0x00000000ff00723e */ /* 0x000fc800000000ff */
[----:B------:R-:W-:Y:S01]  /*3790*/  PRMT R22, R0, 0x7610, R22 ;  /* 0x0000761000167816 */ /* 0x000fe20000000016 */
[----:B------:R-:W-:Y:S06]  /*37a0*/  BRA `(.L_x_7289) ;  /* 0x0000000000b47947 */ /* 0x000fec0003800000 */
.L_x_7301:
[----:B------:R-:W-:-:S09]  /*37b0*/  UISETP.NE.AND UP0, UPT, UR4, 0x1c, UPT ;  /* 0x0000001c0400788c */ /* 0x000fd2000bf05270 */
[----:B------:R-:W-:Y:S05]  /*37c0*/  BRA.U !UP0, `(.L_x_7312) ;  /* 0x00000001089c7547 */ /* 0x000fea000b800000 */
[----:B------:R-:W-:-:S09]  /*37d0*/  UISETP.NE.AND UP0, UPT, UR4, 0x1d, UPT ;  /* 0x0000001d0400788c */ /* 0x000fd2000bf05270 */
[----:B------:R-:W-:Y:S05]  /*37e0*/  BRA.U !UP0, `(.L_x_7313) ;  /* 0x0000000108807547 */ /* 0x000fea000b800000 */
[----:B------:R-:W-:-:S09]  /*37f0*/  UISETP.NE.AND UP0, UPT, UR4, 0x2c, UPT ;  /* 0x0000002c0400788c */ /* 0x000fd2000bf05270 */
[----:B------:R-:W-:Y:S05]  /*3800*/  BRA.U !UP0, `(.L_x_7314) ;  /* 0x0000000108487547 */ /* 0x000fea000b800000 */
.L_x_7288:
        /* <DEDUP_REMOVED lines=16> */
.L_x_7315:
[----:B------:R-:W-:Y:S01]  /*3910*/  PRMT R22, RZ, 0x7610, R22 ;  /* 0x00007610ff167816 */ /* 0x000fe20000000016 */
[----:B------:R-:W-:Y:S06]  /*3920*/  BRA `(.L_x_7289) ;  /* 0x0000000000547947 */ /* 0x000fec0003800000 */
.L_x_7314:
        /* <DEDUP_REMOVED lines=8> */
.L_x_7317:
[----:B------:R-:W-:Y:S05]  /*39b0*/  BSYNC.RECONVERGENT B0 ;  /* 0x0000000000007941 */ /* 0x000fea0003800200 */
.L_x_7316:
[----:B------:R-:W-:-:S04]  /*39c0*/  F2FP.F16.F32.PACK_AB R0, RZ, R0 ;  /* 0x00000000ff00723e */ /* 0x000fc800000000ff */
[----:B------:R-:W-:Y:S01]  /*39d0*/  PRMT R22, R0, 0x7610, R22 ;  /* 0x0000761000167816 */ /* 0x000fe20000000016 */
[----:B------:R-:W-:Y:S06]  /*39e0*/  BRA `(.L_x_7289) ;  /* 0x0000000000247947 */ /* 0x000fec0003800000 */
.L_x_7313:
[----:B------:R-:W2:Y:S02]  /*39f0*/  LDG.E.64 R2, desc[UR36][R2.64] ;  /* 0x0000002402027981 */ /* 0x000ea4000c1e1b00 */
[----:B--2---:R-:W0:Y:S02]  /*3a00*/  I2F.U64 R0, R2 ;  /* 0x0000000200007312 */ /* 0x004e240000301000 */
[----:B0-----:R-:W-:-:S04]  /*3a10*/  F2FP.F16.F32.PACK_AB R0, RZ, R0 ;  /* 0x00000000ff00723e */ /* 0x001fc800000000ff */
[----:B------:R-:W-:Y:S01]  /*3a20*/  PRMT R22, R0, 0x7610, R22 ;  /* 0x0000761000167816 */ /* 0x000fe20000000016 */
[----:B------:R-:W-:Y:S06]  /*3a30*/  BRA `(.L_x_7289) ;  /* 0x0000000000107947 */ /* 0x000fec0003800000 */
.L_x_7312:
[----:B------:R-:W2:Y:S02]  /*3a40*/  LDG.E R2, desc[UR36][R2.64] ;  /* 0x0000002402027981 */ /* 0x000ea4000c1e1900 */
[----:B--2---:R-:W-:-:S04]  /*3a50*/  I2FP.F32.U32 R0, R2 ;  /* 0x0000000200007245 */ /* 0x004fc80000201000 */
[----:B------:R-:W-:-:S04]  /*3a60*/  F2FP.F16.F32.PACK_AB R0, RZ, R0 ;  /* 0x00000000ff00723e */ /* 0x000fc800000000ff */
[----:B------:R-:W-:-:S07]  /*3a70*/  PRMT R22, R0, 0x7610, R22 ;  /* 0x0000761000167816 */ /* 0x000fce0000000016 */
.L_x_7289:
        /* <DEDUP_REMOVED lines=16> */
[----:B0-----:R-:W-:Y:S01]  /*3b80*/  F2FP.F16.F32.PACK_AB R0, RZ, R0 ;  /* 0x00000000ff00723e */ /* 0x001fe200000000ff */
[----:B------:R-:W-:Y:S06]  /*3b90*/  BRA `(.L_x_7323) ;  /* 0x0000000c00ac7947 */ /* 0x000fec0003800000 */
.L_x_7321:
[----:B------:R-:W2:Y:S02]  /*3ba0*/  LDG.E.U8 R2, desc[UR36][R2.64] ;  /* 0x0000002402027981 */ /* 0x000ea4000c1e1100 */
[----:B--2---:R-:W-:-:S04]  /*3bb0*/  I2FP.F32.U32 R0, R2 ;  /* 0x0000000200007245 */ /* 0x004fc80000201000 */
[----:B------:R-:W-:Y:S01]  /*3bc0*/  F2FP.F16.F32.PACK_AB R0, RZ, R0 ;  /* 0x00000000ff00723e */ /* 0x000fe200000000ff */
[----:B------:R-:W-:Y:S06]  /*3bd0*/  BRA `(.L_x_7323) ;  /* 0x0000000c009c7947 */ /* 0x000fec0003800000 */
.L_x_7320:
        /* <DEDUP_REMOVED lines=8> */
[----:B0-----:R-:W-:Y:S01]  /*3c60*/  F2FP.F16.F32.PACK_AB R0, RZ, R0 ;  /* 0x00000000ff00723e */ /* 0x001fe200000000ff */
[----:B------:R-:W-:Y:S06]  /*3c70*/  BRA `(.L_x_7323) ;  /* 0x0000000c00747947 */ /* 0x000fec0003800000 */
.L_x_7325:
[----:B------:R-:W2:Y:S02]  /*3c80*/  LDG.E R2, desc[UR36][R2.64] ;  /* 0x0000002402027981 */ /* 0x000ea4000c1e1900 */
[----:B--2---:R-:W-:-:S04]  /*3c90*/  I2FP.F32.S32 R0, R2 ;  /* 0x0000000200007245 */ /* 0x004fc80000201400 */
[----:B------:R-:W-:Y:S01]  /*3ca0*/  F2FP.F16.F32.PACK_AB R0, RZ, R0 ;  /* 0x00000000ff00723e */ /* 0x000fe200000000ff */
[----:B------:R-:W-:Y:S06]  /*3cb0*/  BRA `(.L_x_7323) ;  /* 0x0000000c00647947 */ /* 0x000fec0003800000 */
.L_x_7324:
[----:B------:R-:W2:Y:S02]  /*3cc0*/  LDG.E.U16 R2, desc[UR36][R2.64] ;  /* 0x0000002402027981 */ /* 0x000ea4000c1e1500 */
[----:B--2---:R-:W0:Y:S02]  /*3cd0*/  I2F.S16 R0, R2 ;  /* 0x0000000200007306 */ /* 0x004e240000101400 */
[----:B0-----:R-:W-:Y:S01]  /*3ce0*/  F2FP.F16.F32.PACK_AB R0, RZ, R0 ;  /* 0x00000000ff00723e */ /* 0x001fe200000000ff */
[----:B------:R-:W-:Y:S06]  /*3cf0*/  BRA `(.L_x_7323) ;  /* 0x0000000c00547947 */ /* 0x000fec0003800000 */
.L_x_7319:
        /* <DEDUP_REMOVED lines=9> */
.L_x_7327:
[----:B------:R1:W5:Y:S01]  /*3d90*/  LDG.E.U16 R0, desc[UR36][R2.64] ;  /* 0x0000002402007981 */ /* 0x000362000c1e1500 */
[----:B------:R-:W-:Y:S05]  /*3da0*/  BRA `(.L_x_7323) ;  /* 0x0000000c00287947 */ /* 0x000fea0003800000 */
.L_x_7326:
        /* <DEDUP_REMOVED lines=9> */
.L_x_7329:
[----:B------:R0:W5:Y:S01]  /*3e40*/  LDG.E.U16 R0, desc[UR36][R2.64] ;  /* 0x0000002402007981 */ /* 0x000162000c1e1500 */
[----:B------:R-:W-:Y:S05]  /*3e50*/  BRA `(.L_x_7323) ;  /* 0x0000000800fc7947 */ /* 0x000fea0003800000 */
.L_x_7328:
        /* <DEDUP_REMOVED lines=10> */
[----:B------:R-:W-:Y:S01]  /*3f00*/  F2FP.F16.F32.PACK_AB R0, RZ, R0 ;  /* 0x00000000ff00723e */ /* 0x000fe200000000ff */
[----:B------:R-:W-:Y:S06]  /*3f10*/  BRA `(.L_x_7323) ;  /* 0x0000000800cc7947 */ /* 0x000fec0003800000 */
.L_x_7318:
        /* <DEDUP_REMOVED lines=11> */
[----:B------:R-:W-:Y:S01]  /*3fd0*/  F2FP.F16.F32.PACK_AB R0, RZ, R0 ;  /* 0x00000000ff00723e */ /* 0x000fe200000000ff */
[----:B------:R-:W-:Y:S06]  /*3fe0*/  BRA `(.L_x_7323) ;  /* 0x0000000800987947 */ /* 0x000fec0003800000 */
.L_x_7332:
        /* <DEDUP_REMOVED lines=12> */
.L_x_7331:
        /* <DEDUP_REMOVED lines=27> */
.L_x_7334:
        /* <DEDUP_REMOVED lines=11> */
[----:B------:R-:W-:Y:S01]  /*4310*/  F2FP.F16.F32.PACK_AB R0, RZ, R0 ;  /* 0x00000000ff00723e */ /* 0x000fe200000000ff */
[----:B------:R-:W-:Y:S06]  /*4320*/  BRA `(.L_x_7323) ;  /* 0x0000000400c87947 */ /* 0x000fec0003800000 */
.L_x_7333:
[----:B------:R-:W2:Y:S02]  /*4330*/  LDG.E.U16 R0, desc[UR36][R2.64] ;  /* 0x0000002402007981 */ /* 0x000ea4000c1e1500 */
[----:B--2---:R-:W-:-:S05]  /*4340*/  IMAD.U32 R0, R0, 0x10000, RZ ;  /* 0x0001000000007824 */ /* 0x004fca00078e00ff */
[----:B------:R-:W-:Y:S01]  /*4350*/  F2FP.F16.F32.PACK_AB R0, RZ, R0 ;  /* 0x00000000ff00723e */ /* 0x000fe200000000ff */
[----:B------:R-:W-:Y:S06]  /*4360*/  BRA `(.L_x_7323) ;  /* 0x0000000400b87947 */ /* 0x000fec0003800000 */
.L_x_7330:
        /* <DEDUP_REMOVED lines=10> */
[----:B------:R-:W-:Y:S01]  /*4410*/  F2FP.F16.F32.PACK_AB R0, RZ, R0 ;  /* 0x00000000ff00723e */ /* 0x000fe200000000ff */
[----:B------:R-:W-:Y:S06]  /*4420*/  BRA `(.L_x_7323) ;  /* 0x0000000400887947 */ /* 0x000fec0003800000 */
.L_x_7337:
        /* <DEDUP_REMOVED lines=21> */
.L_x_7341:
[----:B------:R-:W-:Y:S05]  /*4580*/  BSYNC.RECONVERGENT B1 ;  /* 0x0000000000017941 */ /* 0x000fea0003800200 */
.L_x_7340:
[----:B------:R-:W-:Y:S01]  /*4590*/  IMAD.SHL.U32 R0, R0, 0x100000, RZ ;  /* 0x0010000000007824 */ /* 0x000fe200078e00ff */
[----:B------:R-:W-:-:S04]  /*45a0*/  LEA R2, R2, 0x3b800000, 0x17 ;  /* 0x3b80000002027811 */ /* 0x000fc800078eb8ff */
[----:B------:R-:W-:-:S07]  /*45b0*/  LOP3.LUT R0, R2, R0, R7, 0xfe, !PT ;  /* 0x0000000002007212 */ /* 0x000fce00078efe07 */
.L_x_7339:
[----:B------:R-:W-:Y:S05]  /*45c0*/  BSYNC.RECONVERGENT B0 ;  /* 0x0000000000007941 */ /* 0x000fea0003800200 */
.L_x_7338:
[----:B------:R-:W-:Y:S01]  /*45d0*/  F2FP.F16.F32.PACK_AB R0, RZ, R0 ;  /* 0x00000000ff00723e */ /* 0x000fe200000000ff */
[----:B------:R-:W-:Y:S06]  /*45e0*/  BRA `(.L_x_7323) ;  /* 0x0000000400187947 */ /* 0x000fec0003800000 */
.L_x_7336:
        /* <DEDUP_REMOVED lines=21> */
.L_x_7345:
[----:B------:R-:W-:Y:S05]  /*4740*/  BSYNC.RECONVERGENT B1 ;  /* 0x0000000000017941 */ /* 0x000fea0003800200 */
.L_x_7344:
[----:B------:R-:W-:Y:S01]  /*4750*/  IMAD.SHL.U32 R0, R0, 0x200000, RZ ;  /* 0x0020000000007824 */ /* 0x000fe200078e00ff */
[----:B------:R-:W-:-:S04]  /*4760*/  LEA R2, R2, 0x37800000, 0x17 ;  /* 0x3780000002027811 */ /* 0x000fc800078eb8ff */
[----:B------:R-:W-:-:S07]  /*4770*/  LOP3.LUT R0, R2, R0, R7, 0xfe, !PT ;  /* 0x0000000002007212 */ /* 0x000fce00078efe07 */
.L_x_7343:
[----:B------:R-:W-:Y:S05]  /*4780*/  BSYNC.RECONVERGENT B0 ;  /* 0x0000000000007941 */ /* 0x000fea0003800200 */
.L_x_7342:
[----:B------:R-:W-:Y:S01]  /*4790*/  F2FP.F16.F32.PACK_AB R0, RZ, R0 ;  /* 0x00000000ff00723e */ /* 0x000fe200000000ff */
[----:B------:R-:W-:Y:S06]  /*47a0*/  BRA `(.L_x_7323) ;  /* 0x0000000000a87947 */ /* 0x000fec0003800000 */
.L_x_7335:
[----:B------:R-:W-:-:S09]  /*47b0*/  UISETP.NE.AND UP0, UPT, UR4, 0x1c, UPT ;  /* 0x0000001c0400788c */ /* 0x000fd2000bf05270 */
[----:B------:R-:W-:Y:S05]  /*47c0*/  BRA.U !UP0, `(.L_x_7346) ;  /* 0x0000000108947547 */ /* 0x000fea000b800000 */
[----:B------:R-:W-:-:S09]  /*47d0*/  UISETP.NE.AND UP0, UPT, UR4, 0x1d, UPT ;  /* 0x0000001d0400788c */ /* 0x000fd2000bf05270 */
[----:B------:R-:W-:Y:S05]  /*47e0*/  BRA.U !UP0, `(.L_x_7347) ;  /* 0x00000001087c7547 */ /* 0x000fea000b800000 */
[----:B------:R-:W-:-:S09]  /*47f0*/  UISETP.NE.AND UP0, UPT, UR4, 0x2c, UPT ;  /* 0x0000002c0400788c */ /* 0x000fd2000bf05270 */
[----:B------:R-:W-:Y:S05]  /*4800*/  BRA.U !UP0, `(.L_x_7348) ;  /* 0x0000000108487547 */ /* 0x000fea000b800000 */
.L_x_7322:
        /* <DEDUP_REMOVED lines=16> */
.L_x_7349:
[----:B------:R-:W-:Y:S01]  /*4910*/  PRMT R0, RZ, 0x7610, R0 ;  /* 0x00007610ff007816 */ /* 0x000fe20000000000 */
[----:B------:R-:W-:Y:S06]  /*4920*/  BRA `(.L_x_7323) ;  /* 0x0000000000487947 */ /* 0x000fec0003800000 */
.L_x_7348:
        /* <DEDUP_REMOVED lines=8> */
.L_x_7351:
[----:B------:R-:W-:Y:S05]  /*49b0*/  BSYNC.RECONVERGENT B0 ;  /* 0x0000000000007941 */ /* 0x000fea0003800200 */
.L_x_7350:
[----:B------:R-:W-:Y:S01]  /*49c0*/  F2FP.F16.F32.PACK_AB R0, RZ, R0 ;  /* 0x00000000ff00723e */ /* 0x000fe200000000ff */
[----:B------:R-:W-:Y:S06]  /*49d0*/  BRA `(.L_x_7323) ;  /* 0x00000000001c7947 */ /* 0x000fec0003800000 */
.L_x_7347:
[----:B------:R-:W2:Y:S02]  /*49e0*/  LDG.E.64 R2, desc[UR36][R2.64] ;  /* 0x0000002402027981 */ /* 0x000ea4000c1e1b00 */
[----:B--2---:R-:W0:Y:S02]  /*49f0*/  I2F.U64 R0, R2 ;  /* 0x0000000200007312 */ /* 0x004e240000301000 */
[----:B0-----:R-:W-:Y:S01]  /*4a00*/  F2FP.F16.F32.PACK_AB R0, RZ, R0 ;  /* 0x00000000ff00723e */ /* 0x001fe200000000ff */
[----:B------:R-:W-:Y:S06]  /*4a10*/  BRA `(.L_x_7323) ;  /* 0x00000000000c7947 */ /* 0x000fec0003800000 */
.L_x_7346:
[----:B------:R-:W2:Y:S02]  /*4a20*/  LDG.E R2, desc[UR36][R2.64] ;  /* 0x0000002402027981 */ /* 0x000ea4000c1e1900 */
[----:B--2---:R-:W-:-:S04]  /*4a30*/  I2FP.F32.U32 R0, R2 ;  /* 0x0000000200007245 */ /* 0x004fc80000201000 */
[----:B------:R-:W-:-:S07]  /*4a40*/  F2FP.F16.F32.PACK_AB R0, RZ, R0 ;  /* 0x00000000ff00723e */ /* 0x000fce00000000ff */
.L_x_7323:
[----:B-----5:R-:W-:Y:S01]  /*4a50*/  HADD2.F32 R22, -RZ, R22.H0_H0 ;  /* 0x20000016ff167230 */ /* 0x020fe20000004100 */
[----:B------:R-:W2:Y:S01]  /*4a60*/  LDCU.64 UR6, c[0x0][0x648] ;  /* 0x0000c900ff0677ac */ /* 0x000ea20008000a00 */
[----:B------:R-:W-:Y:S02]  /*4a70*/  HADD2.F32 R5, -RZ, R0.H0_H0 ;  /* 0x20000000ff057230 */ /* 0x000fe40000004100 */
[----:B------:R-:W-:Y:S02]  /*4a80*/  HADD2.F32 R18, -RZ, R18.H0_H0 ;  /* 0x20000012ff127230 */ /* 0x000fe40000004100 */
[----:B01----:R-:W-:Y:S01]  /*4a90*/  FADD.FTZ R2, -R22, 1 ;  /* 0x3f80000016027421 */ /* 0x003fe20000010100 */
[----:B------:R-:W-:-:S04]  /*4aa0*/  UPRMT UR4, UR44, 0x9910, URZ ;  /* 0x000099102c047896 */ /* 0x000fc800080000ff */
[----:B------:R-:W-:Y:S01]  /*4ab0*/  F2FP.F16.F32.PACK_AB R2, RZ, R2 ;  /* 0x00000002ff02723e */ /* 0x000fe200000000ff */
[----:B------:R-:W-:-:S04]  /*4ac0*/  UISETP.GT.AND UP0, UPT, UR4, 0x9, UPT ;  /* 0x000000090400788c */ /* 0x000fc8000bf04270 */
[----:B------:R-:W-:Y:S01]  /*4ad0*/  HADD2.F32 R3, -RZ, R2.H0_H0 ;  /* 0x20000002ff037230 */ /* 0x000fe20000004100 */
[----:B--2---:R-:W-:-:S04]  /*4ae0*/  IADD3 R2, P0, PT, R16, UR6, RZ ;  /* 0x0000000610027c10 */ /* 0x004fc8000ff1e0ff */
[C---:B------:R-:W-:Y:S01]  /*4af0*/  FMUL.FTZ R3, R22.reuse, R3 ;  /* 0x0000000316037220 */ /* 0x040fe20000410000 */
[----:B------:R-:W-:-:S04]  /*4b00*/  FADD.FTZ R22, R22, -R5 ;  /* 0x8000000516167221 */ /* 0x000fc80000010000 */
[----:B------:R-:W-:-:S05]  /*4b10*/  F2FP.F16.F32.PACK_AB R3, RZ, R3 ;  /* 0x00000003ff03723e */ /* 0x000fca00000000ff */
[----:B------:R-:W-:-:S05]  /*4b20*/  HADD2.F32 R3, -RZ, R3.H0_H0 ;  /* 0x20000003ff037230 */ /* 0x000fca0000004100 */
[----:B------:R-:W-:-:S04]  /*4b30*/  FMNMX.FTZ R3, RZ, R3, !PT ;  /* 0x00000003ff037209 */ /* 0x000fc80007810000 */
[----:B------:R-:W-:-:S05]  /*4b40*/  F2FP.F16.F32.PACK_AB R3, R22, R3 ;  /* 0x000000031603723e */ /* 0x000fca00000000ff */
[--C-:B------:R-:W-:Y:S02]  /*4b50*/  HADD2.F32 R0, -RZ, R3.reuse.H0_H0 ;  /* 0x20000003ff007230 */ /* 0x100fe40000004100 */
[----:B------:R-:W-:-:S04]  /*4b60*/  HADD2.F32 R3, -RZ, R3.H1_H1 ;  /* 0x30000003ff037230 */ /* 0x000fc80000004100 */
[----:B------:R-:W0:Y:S01]  /*4b70*/  MUFU.RCP R0, R0 ;  /* 0x0000000000007308 */ /* 0x000e220000001000 */
[----:B------:R-:W-:-:S05]  /*4b80*/  FMUL.FTZ R3, R18, R3 ;  /* 0x0000000312037220 */ /* 0x000fca0000410000 */
[----:B------:R-:W-:-:S05]  /*4b90*/  F2FP.F16.F32.PACK_AB R3, RZ, R3 ;  /* 0x00000003ff03723e */ /* 0x000fca00000000ff */
[----:B------:R-:W-:-:S05]  /*4ba0*/  HADD2.F32 R3, -RZ, R3.H0_H0 ;  /* 0x20000003ff037230 */ /* 0x000fca0000004100 */
[----:B0-----:R-:W-:Y:S01]  /*4bb0*/  FMUL.FTZ R4, R3, R0 ;  /* 0x0000000003047220 */ /* 0x001fe20000410000 */
        /* <DEDUP_REMOVED lines=15> */
.L_x_7355:
[----:B------:R-:W-:-:S06]  /*4cb0*/  HADD2.F32 R5, -RZ, R4.H0_H0 ;  /* 0x20000004ff057230 */ /* 0x000fcc0000004100 */
[----:B------:R-:W0:Y:S02]  /*4cc0*/  F2I.S64.TRUNC R4, R5 ;  /* 0x0000000500047311 */ /* 0x000e24000020d900 */
[----:B0-----:R0:W-:Y:S01]  /*4cd0*/  STG.E.U8 desc[UR36][R2.64], R4 ;  /* 0x0000000402007986 */ /* 0x0011e2000c101124 */
[----:B------:R-:W-:Y:S05]  /*4ce0*/  BRA `(.L_x_7357) ;  /* 0x0000000c00707947 */ /* 0x000fea0003800000 */
.L_x_7354:
        /* <DEDUP_REMOVED lines=10> */
.L_x_7359:
[----:B------:R-:W-:-:S04]  /*4d90*/  HADD2.F32 R4, -RZ, R4.H0_H0 ;  /* 0x20000004ff047230 */ /* 0x000fc80000004100 */
[----:B------:R-:W0:Y:S02]  /*4da0*/  F2I.FTZ.TRUNC.NTZ R5, R4 ;  /* 0x0000000400057305 */ /* 0x000e24000021f100 */
[----:B0-----:R0:W-:Y:S01]  /*4db0*/  STG.E desc[UR36][R2.64], R5 ;  /* 0x0000000502007986 */ /* 0x0011e2000c101924 */
[----:B------:R-:W-:Y:S05]  /*4dc0*/  BRA `(.L_x_7357) ;  /* 0x0000000c00387947 */ /* 0x000fea0003800000 */
.L_x_7358:
[----:B------:R-:W-:-:S04]  /*4dd0*/  HADD2.F32 R4, -RZ, R4.H0_H0 ;  /* 0x20000004ff047230 */ /* 0x000fc80000004100 */
[----:B------:R-:W0:Y:S02]  /*4de0*/  F2I.FTZ.TRUNC.NTZ R5, R4 ;  /* 0x0000000400057305 */ /* 0x000e24000021f100 */
[----:B0-----:R0:W-:Y:S01]  /*4df0*/  STG.E.U16 desc[UR36][R2.64], R5 ;  /* 0x0000000502007986 */ /* 0x0011e2000c101524 */
[----:B------:R-:W-:Y:S05]  /*4e00*/  BRA `(.L_x_7357) ;  /* 0x0000000c00287947 */ /* 0x000fea0003800000 */
.L_x_7353:
        /* <DEDUP_REMOVED lines=9> */
.L_x_7361:
[----:B------:R0:W-:Y:S01]  /*4ea0*/  STG.E.U16 desc[UR36][R2.64], R4 ;  /* 0x0000000402007986 */ /* 0x0001e2000c101524 */
[----:B------:R-:W-:Y:S05]  /*4eb0*/  BRA `(.L_x_7357) ;  /* 0x0000000800fc7947 */ /* 0x000fea0003800000 */
.L_x_7360:
        /* <DEDUP_REMOVED lines=10> */
.L_x_7363:
[----:B------:R-:W-:-:S05]  /*4f60*/  HADD2.F32 R0, -RZ, R4.H0_H0 ;  /* 0x20000004ff007230 */ /* 0x000fca0000004100 */
[----:B------:R-:W-:-:S04]  /*4f70*/  F2FP.F16.F32.PACK_AB R0, RZ, R0 ;  /* 0x00000000ff00723e */ /* 0x000fc800000000ff */
[----:B------:R-:W-:-:S05]  /*4f80*/  PRMT R0, R0, 0x5410, RZ ;  /* 0x0000541000007816 */ /* 0x000fca00000000ff */
[----:B------:R0:W-:Y:S01]  /*4f90*/  STG.E desc[UR36][R2.64], R0 ;  /* 0x0000000002007986 */ /* 0x0001e2000c101924 */
[----:B------:R-:W-:Y:S05]  /*4fa0*/  BRA `(.L_x_7357) ;  /* 0x0000000800c07947 */ /* 0x000fea0003800000 */
.L_x_7362:
[----:B------:R-:W-:-:S05]  /*4fb0*/  HADD2.F32 R4, -RZ, R4.H0_H0 ;  /* 0x20000004ff047230 */ /* 0x000fca0000004100 */
[----:B------:R-:W-:-:S06]  /*4fc0*/  FMUL.FTZ R4, R4, 1 ;  /* 0x3f80000004047820 */ /* 0x000fcc0000410000 */
[----:B------:R-:W0:Y:S02]  /*4fd0*/  F2F.F64.F32 R4, R4 ;  /* 0x0000000400047310 */ /* 0x000e240000201800 */
[----:B0-----:R0:W-:Y:S01]  /*4fe0*/  STG.E.64 desc[UR36][R2.64], R4 ;  /* 0x0000000402007986 */ /* 0x0011e2000c101b24 */
[----:B------:R-:W-:Y:S05]  /*4ff0*/  BRA `(.L_x_7357) ;  /* 0x0000000800ac7947 */ /* 0x000fea0003800000 */
.L_x_7352:
        /* <DEDUP_REMOVED lines=13> */
.L_x_7366:
[----:B------:R-:W-:Y:S01]  /*50d0*/  HADD2.F32 R4, -RZ, R4.H0_H0 ;  /* 0x20000004ff047230 */ /* 0x000fe20000004100 */
[----:B------:R-:W-:-:S04]  /*50e0*/  CS2R R6, SRZ ;  /* 0x0000000000067805 */ /* 0x000fc8000001ff00 */
[----:B------:R-:W-:-:S06]  /*50f0*/  FMUL.FTZ R4, R4, 1 ;  /* 0x3f80000004047820 */ /* 0x000fcc0000410000 */
[----:B------:R-:W0:Y:S02]  /*5100*/  F2F.F64.F32 R4, R4 ;  /* 0x0000000400047310 */ /* 0x000e240000201800 */
[----:B0-----:R0:W-:Y:S01]  /*5110*/  STG.E.128 desc[UR36][R2.64], R4 ;  /* 0x0000000402007986 */ /* 0x0011e2000c101d24 */
[----:B------:R-:W-:Y:S05]  /*5120*/  BRA `(.L_x_7357) ;  /* 0x0000000800607947 */ /* 0x000fea0003800000 */
.L_x_7365:
        /* <DEDUP_REMOVED lines=19> */
.L_x_7370:
[----:B------:R-:W-:Y:S05]  /*5260*/  BSYNC.RECONVERGENT B0 ;  /* 0x0000000000007941 */ /* 0x000fea0003800200 */
.L_x_7369:
[----:B------:R-:W-:-:S05]  /*5270*/  LOP3.LUT R5, R0, 0x80, R5, 0xf8, !PT ;  /* 0x0000008000057812 */ /* 0x000fca00078ef805 */
[----:B------:R0:W-:Y:S01]  /*5280*/  STG.E.U8 desc[UR36][R2.64], R5 ;  /* 0x0000000502007986 */ /* 0x0001e2000c101124 */
[----:B------:R-:W-:Y:S05]  /*5290*/  BRA `(.L_x_7357) ;  /* 0x0000000800047947 */ /* 0x000fea0003800000 */
.L_x_7368:
        /* <DEDUP_REMOVED lines=15> */
.L_x_7372:
[----:B------:R-:W-:Y:S05]  /*5390*/  BSYNC.RECONVERGENT B0 ;  /* 0x0000000000007941 */ /* 0x000fea0003800200 */
.L_x_7371:
[----:B------:R-:W-:-:S05]  /*53a0*/  LOP3.LUT R5, R0, 0x80, R5, 0xf8, !PT ;  /* 0x0000008000057812 */ /* 0x000fca00078ef805 */
[----:B------:R0:W-:Y:S01]  /*53b0*/  STG.E.U8 desc[UR36][R2.64], R5 ;  /* 0x0000000502007986 */ /* 0x0001e2000c101124 */
[----:B------:R-:W-:Y:S05]  /*53c0*/  BRA `(.L_x_7357) ;  /* 0x0000000400b87947 */ /* 0x000fea0003800000 */
.L_x_7367:
[----:B------:R-:W-:-:S05]  /*53d0*/  HADD2.F32 R0, -RZ, R4.H0_H0 ;  /* 0x20000004ff007230 */ /* 0x000fca0000004100 */
[----:B------:R-:W-:-:S05]  /*53e0*/  F2FP.BF16.F32.PACK_AB R0, RZ, R0 ;  /* 0x00000000ff00723e */ /* 0x000fca00000010ff */
[----:B------:R0:W-:Y:S01]  /*53f0*/  STG.E.U16 desc[UR36][R2.64], R0 ;  /* 0x0000000002007986 */ /* 0x0001e2000c101524 */
[----:B------:R-:W-:Y:S05]  /*5400*/  BRA `(.L_x_7357) ;  /* 0x0000000400a87947 */ /* 0x000fea0003800000 */
.L_x_7364:
        /* <DEDUP_REMOVED lines=12> */
.L_x_7375:
        /* <DEDUP_REMOVED lines=13> */
.L_x_7378:
[----:B------:R-:W-:-:S04]  /*55a0*/  SHF.R.U32.HI R0, RZ, 0x14, R5 ;  /* 0x00000014ff007819 */ /* 0x000fc80000011605 */
[----:B------:R-:W-:-:S04]  /*55b0*/  LOP3.LUT R0, R0, 0x1, RZ, 0xc0, !PT ;  /* 0x0000000100007812 */ /* 0x000fc800078ec0ff */
[----:B------:R-:W-:-:S04]  /*55c0*/  IADD3 R0, PT, PT, R5, 0x487ffff, R0 ;  /* 0x0487ffff05007810 */ /* 0x000fc80007ffe000 */
[----:B------:R-:W-:-:S04]  /*55d0*/  SHF.R.U32.HI R0, RZ, 0x14, R0 ;  /* 0x00000014ff007819 */ /* 0x000fc80000011600 */
[----:B------:R-:W-:-:S07]  /*55e0*/  LOP3.LUT R4, R0, 0xff, RZ, 0xc0, !PT ;  /* 0x000000ff00047812 */ /* 0x000fce00078ec0ff */
.L_x_7379:
[----:B------:R-:W-:-:S04]  /*55f0*/  SHF.R.U32.HI R5, RZ, 0x18, R5 ;  /* 0x00000018ff057819 */ /* 0x000fc80000011605 */
[----:B------:R-:W-:-:S04]  /*5600*/  LOP3.LUT R4, R4, 0x80, R5, 0xf8, !PT ;  /* 0x0000008004047812 */ /* 0x000fc800078ef805 */
[----:B------:R-:W-:-:S07]  /*5610*/  PRMT R0, R4, 0x7610, R0 ;  /* 0x0000761004007816 */ /* 0x000fce0000000000 */
.L_x_7377:
[----:B------:R-:W-:Y:S05]  /*5620*/  BSYNC.RECONVERGENT B0 ;  /* 0x0000000000007941 */ /* 0x000fea0003800200 */
.L_x_7376:
[----:B------:R3:W-:Y:S01]  /*5630*/  STG.E.U8 desc[UR36][R2.64], R0 ;  /* 0x0000000002007986 */ /* 0x0007e2000c101124 */
[----:B------:R-:W-:Y:S05]  /*5640*/  BRA `(.L_x_7357) ;  /* 0x0000000400187947 */ /* 0x000fea0003800000 */
.L_x_7374:
        /* <DEDUP_REMOVED lines=13> */
.L_x_7382:
[----:B------:R-:W-:-:S04]  /*5720*/  SHF.R.U32.HI R0, RZ, 0x15, R5 ;  /* 0x00000015ff007819 */ /* 0x000fc80000011605 */
[----:B------:R-:W-:-:S04]  /*5730*/  LOP3.LUT R0, R0, 0x1, RZ, 0xc0, !PT ;  /* 0x0000000100007812 */ /* 0x000fc800078ec0ff */
[----:B------:R-:W-:-:S04]  /*5740*/  IADD3 R0, PT, PT, R5, 0x88fffff, R0 ;  /* 0x088fffff05007810 */ /* 0x000fc80007ffe000 */
[----:B------:R-:W-:-:S04]  /*5750*/  SHF.R.U32.HI R0, RZ, 0x15, R0 ;  /* 0x00000015ff007819 */ /* 0x000fc80000011600 */
[----:B------:R-:W-:-:S07]  /*5760*/  LOP3.LUT R4, R0, 0xff, RZ, 0xc0, !PT ;  /* 0x000000ff00047812 */ /* 0x000fce00078ec0ff */
.L_x_7383:
[----:B------:R-:W-:-:S04]  /*5770*/  SHF.R.U32.HI R5, RZ, 0x18, R5 ;  /* 0x00000018ff057819 */ /* 0x000fc80000011605 */
[----:B------:R-:W-:-:S04]  /*5780*/  LOP3.LUT R4, R4, 0x80, R5, 0xf8, !PT ;  /* 0x0000008004047812 */ /* 0x000fc800078ef805 */
[----:B------:R-:W-:-:S07]  /*5790*/  PRMT R0, R4, 0x7610, R0 ;  /* 0x0000761004007816 */ /* 0x000fce0000000000 */
.L_x_7381:
[----:B------:R-:W-:Y:S05]  /*57a0*/  BSYNC.RECONVERGENT B0 ;  /* 0x0000000000007941 */ /* 0x000fea0003800200 */
.L_x_7380:
[----:B------:R0:W-:Y:S01]  /*57b0*/  STG.E.U8 desc[UR36][R2.64], R0 ;  /* 0x0000000002007986 */ /* 0x0001e2000c101124 */
[----:B------:R-:W-:Y:S05]  /*57c0*/  BRA `(.L_x_7357) ;  /* 0x0000000000b87947 */ /* 0x000fea0003800000 */
.L_x_7373:
[----:B------:R-:W-:-:S09]  /*57d0*/  UISETP.NE.AND UP0, UPT, UR4, 0x1c, UPT ;  /* 0x0000001c0400788c */ /* 0x000fd2000bf05270 */
[----:B------:R-:W-:Y:S05]  /*57e0*/  BRA.U !UP0, `(.L_x_7384) ;  /* 0x0000000108a47547 */ /* 0x000fea000b800000 */
[----:B------:R-:W-:-:S09]  /*57f0*/  UISETP.NE.AND UP0, UPT, UR4, 0x1d, UPT ;  /* 0x0000001d0400788c */ /* 0x000fd2000bf05270 */
[----:B------:R-:W-:Y:S05]  /*5800*/  BRA.U !UP0, `(.L_x_7385) ;  /* 0x00000001088c7547 */ /* 0x000fea000b800000 */
[----:B------:R-:W-:-:S09]  /*5810*/  UISETP.NE.AND UP0, UPT, UR4, 0x2c, UPT ;  /* 0x0000002c0400788c */ /* 0x000fd2000bf05270 */
[----:B------:R-:W-:Y:S05]  /*5820*/  BRA.U !UP0, `(.L_x_7386) ;  /* 0x0000000108447547 */ /* 0x000fea000b800000 */
.L_x_7356:
        /* <DEDUP_REMOVED lines=8> */
[----:B0-----:R-:W-:Y:S01]  /*58b0*/  MOV R4, UR6 ;  /* 0x0000000600047c02 */ /* 0x001fe20008000f00 */
[----:B------:R-:W-:-:S02]  /*58c0*/  IMAD.U32 R5, RZ, RZ, UR7 ;  /* 0x00000007ff057e24 */ /* 0x000fc4000f8e00ff */
[----:B---3--:R-:W-:Y:S02]  /*58d0*/  IMAD.U32 R6, RZ, RZ, UR8 ;  /* 0x00000008ff067e24 */ /* 0x008fe4000f8e00ff */
[----:B------:R-:W-:Y:S02]  /*58e0*/  IMAD.U32 R7, RZ, RZ, UR9 ;  /* 0x00000009ff077e24 */ /* 0x000fe4000f8e00ff */
[----:B----4-:R-:W-:Y:S02]  /*58f0*/  IMAD.U32 R10, RZ, RZ, UR4 ;  /* 0x00000004ff0a7e24 */ /* 0x010fe4000f8e00ff */
[----:B-1----:R-:W-:-:S07]  /*5900*/  IMAD.U32 R11, RZ, RZ, UR5 ;  /* 0x00000005ff0b7e24 */ /* 0x002fce000f8e00ff */
[----:B------:R-:W-:-:S07]  /*5910*/  LEPC R20, `(.L_x_7387) ;  /* 0x000000001014794e */ /* 0x000fce0000000000 */
[----:B--2---:R-:W-:Y:S05]  /*5920*/  CALL.ABS.NOINC R2 ;  /* 0x0000000002007343 */ /* 0x004fea0003c00000 */
.L_x_7387:
[----:B------:R-:W-:Y:S05]  /*5930*/  BRA `(.L_x_7357) ;  /* 0x00000000005c7947 */ /* 0x000fea0003800000 */
.L_x_7386:
        /* <DEDUP_REMOVED lines=16> */
.L_x_7385:
[----:B------:R-:W-:-:S06]  /*5a40*/  HADD2.F32 R4, -RZ, R4.H0_H0 ;  /* 0x20000004ff047230 */ /* 0x000fcc0000004100 */
[----:B------:R-:W0:Y:S02]  /*5a50*/  F2I.U64.TRUNC R4, R4 ;  /* 0x0000000400047311 */ /* 0x000e24000020d800 */
[----:B0-----:R1:W-:Y:S01]  /*5a60*/  STG.E.64 desc[UR36][R2.64], R4 ;  /* 0x0000000402007986 */ /* 0x0013e2000c101b24 */
[----:B------:R-:W-:Y:S05]  /*5a70*/  BRA `(.L_x_7357) ;  /* 0x00000000000c7947 */ /* 0x000fea0003800000 */
.L_x_7384:
[----:B------:R-:W-:-:S04]  /*5a80*/  HADD2.F32 R4, -RZ, R4.H0_H0 ;  /* 0x20000004ff047230 */ /* 0x000fc80000004100 */
[----:B------:R-:W0:Y:S02]  /*5a90*/  F2I.FTZ.U32.TRUNC.NTZ R5, R4 ;  /* 0x0000000400057305 */ /* 0x000e24000021f000 */
[----:B0-----:R0:W-:Y:S02]  /*5aa0*/  STG.E desc[UR36][R2.64], R5 ;  /* 0x0000000502007986 */ /* 0x0011e4000c101924 */
.L_x_7357:
[----:B------:R-:W-:-:S07]  /*5ab0*/  VIADD R17, R17, 0x80 ;  /* 0x0000008011117836 */ /* 0x000fce0000000000 */
.L_x_7248:
[----:B------:R-:W-:Y:S05]  /*5ac0*/  BSYNC.RECONVERGENT B6 ;  /* 0x0000000000067941 */ /* 0x000fea0003800200 */
.L_x_7247:
        /* <DEDUP_REMOVED lines=384> */
.L_x_7390:
        /* <DEDUP_REMOVED lines=19> */
.L_x_7394:
[----:B------:R-:W2:Y:S02]  /*7400*/  LDG.E.U8 R2, desc[UR36][R2.64] ;  /* 0x0000002402027981 */ /* 0x000ea4000c1e1100 */
[----:B--2---:R-:W-:-:S04]  /*7410*/  I2FP.F32.U32 R0, R2 ;  /* 0x0000000200007245 */ /* 0x004fc80000201000 */
[----:B------:R-:W-:-:S04]  /*7420*/  F2FP.F16.F32.PACK_AB R0, RZ, R0 ;  /* 0x00000000ff00723e */ /* 0x000fc800000000ff */
[----:B------:R-:W-:Y:S01]  /*7430*/  PRMT R18, R0, 0x7610, R18 ;  /* 0x0000761000127816 */ /* 0x000fe20000000012 */
[----:B------:R-:W-:Y:S06]  /*7440*/  BRA `(.L_x_7396) ;  /* 0x0000000c00d47947 */ /* 0x000fec0003800000 */
.L_x_7393:
        /* <DEDUP_REMOVED lines=11> */
.L_x_7398:
[----:B------:R-:W2:Y:S02]  /*7500*/  LDG.E R2, desc[UR36][R2.64] ;  /* 0x0000002402027981 */ /* 0x000ea4000c1e1900 */
[----:B--2---:R-:W-:-:S04]  /*7510*/  I2FP.F32.S32 R0, R2 ;  /* 0x0000000200007245 */ /* 0x004fc80000201400 */
[----:B------:R-:W-:-:S04]  /*7520*/  F2FP.F16.F32.PACK_AB R0, RZ, R0 ;  /* 0x00000000ff00723e */ /* 0x000fc800000000ff */
[----:B------:R-:W-:Y:S01]  /*7530*/  PRMT R18, R0, 0x7610, R18 ;  /* 0x0000761000127816 */ /* 0x000fe20000000012 */
[----:B------:R-:W-:Y:S06]  /*7540*/  BRA `(.L_x_7396) ;  /* 0x0000000c00947947 */ /* 0x000fec0003800000 */
.L_x_7397:
[----:B------:R-:W2:Y:S02]  /*7550*/  LDG.E.U16 R2, desc[UR36][R2.64] ;  /* 0x0000002402027981 */ /* 0x000ea4000c1e1500 */
[----:B--2---:R-:W0:Y:S02]  /*7560*/  I2F.S16 R0, R2 ;  /* 0x0000000200007306 */ /* 0x004e240000101400 */
[----:B0-----:R-:W-:-:S04]  /*7570*/  F2FP.F16.F32.PACK_AB R0, RZ, R0 ;  /* 0x00000000ff00723e */ /* 0x001fc800000000ff */
[----:B------:R-:W-:Y:S01]  /*7580*/  PRMT R18, R0, 0x7610, R18 ;  /* 0x0000761000127816 */ /* 0x000fe20000000012 */
[----:B------:R-:W-:Y:S06]  /*7590*/  BRA `(.L_x_7396) ;  /* 0x0000000c00807947 */ /* 0x000fec0003800000 */
.L_x_7392:
        /* <DEDUP_REMOVED lines=9> */
.L_x_7400:
[----:B------:R0:W5:Y:S01]  /*7630*/  LDG.E.U16 R18, desc[UR36][R2.64] ;  /* 0x0000002402127981 */ /* 0x000162000c1e1500 */
[----:B------:R-:W-:Y:S05]  /*7640*/  BRA `(.L_x_7396) ;  /* 0x0000000c00547947 */ /* 0x000fea0003800000 */
.L_x_7399:
        /* <DEDUP_REMOVED lines=9> */
.L_x_7402:
[----:B------:R1:W5:Y:S01]  /*76e0*/  LDG.E.U16 R18, desc[UR36][R2.64] ;  /* 0x0000002402127981 */ /* 0x000362000c1e1500 */
[----:B------:R-:W-:Y:S05]  /*76f0*/  BRA `(.L_x_7396) ;  /* 0x0000000c00287947 */ /* 0x000fea0003800000 */
.L_x_7401:
        /* <DEDUP_REMOVED lines=13> */
.L_x_7391:
        /* <DEDUP_REMOVED lines=14> */
.L_x_7405:
        /* <DEDUP_REMOVED lines=13> */
.L_x_7404:
        /* <DEDUP_REMOVED lines=27> */
.L_x_7407:
        /* <DEDUP_REMOVED lines=14> */
.L_x_7406:
[----:B------:R-:W2:Y:S02]  /*7c10*/  LDG.E.U16 R0, desc[UR36][R2.64] ;  /* 0x0000002402007981 */ /* 0x000ea4000c1e1500 */
[----:B--2---:R-:W-:-:S05]  /*7c20*/  IMAD.U32 R0, R0, 0x10000, RZ ;  /* 0x0001000000007824 */ /* 0x004fca00078e00ff */
[----:B------:R-:W-:-:S04]  /*7c30*/  F2FP.F16.F32.PACK_AB R0, RZ, R0 ;  /* 0x00000000ff00723e */ /* 0x000fc800000000ff */
[----:B------:R-:W-:Y:S01]  /*7c40*/  PRMT R18, R0, 0x7610, R18 ;  /* 0x0000761000127816 */ /* 0x000fe20000000012 */
[----:B------:R-:W-:Y:S06]  /*7c50*/  BRA `(.L_x_7396) ;  /* 0x0000000400d07947 */ /* 0x000fec0003800000 */
.L_x_7403:
        /* <DEDUP_REMOVED lines=13> */
.L_x_7410:
        /* <DEDUP_REMOVED lines=21> */
.L_x_7414:
[----:B------:R-:W-:Y:S05]  /*7e80*/  BSYNC.RECONVERGENT B1 ;  /* 0x0000000000017941 */ /* 0x000fea0003800200 */
.L_x_7413:
[----:B------:R-:W-:Y:S01]  /*7e90*/  IMAD.SHL.U32 R0, R0, 0x100000, RZ ;  /* 0x0010000000007824 */ /* 0x000fe200078e00ff */
[----:B------:R-:W-:-:S04]  /*7ea0*/  LEA R2, R2, 0x3b800000, 0x17 ;  /* 0x3b80000002027811 */ /* 0x000fc800078eb8ff */
[----:B------:R-:W-:-:S07]  /*7eb0*/  LOP3.LUT R0, R2, R0, R7, 0xfe, !PT ;  /* 0x0000000002007212 */ /* 0x000fce00078efe07 */
.L_x_7412:
[----:B------:R-:W-:Y:S05]  /*7ec0*/  BSYNC.RECONVERGENT B0 ;  /* 0x0000000000007941 */ /* 0x000fea0003800200 */
.L_x_7411:
[----:B------:R-:W-:-:S04]  /*7ed0*/  F2FP.F16.F32.PACK_AB R0, RZ, R0 ;  /* 0x00000000ff00723e */ /* 0x000fc800000000ff */
[----:B------:R-:W-:Y:S01]  /*7ee0*/  PRMT R18, R0, 0x7610, R18 ;  /* 0x0000761000127816 */ /* 0x000fe20000000012 */
[----:B------:R-:W-:Y:S06]  /*7ef0*/  BRA `(.L_x_7396) ;  /* 0x0000000400287947 */ /* 0x000fec0003800000 */
.L_x_7409:
        /* <DEDUP_REMOVED lines=21> */
.L_x_7418:
[----:B------:R-:W-:Y:S05]  /*8050*/  BSYNC.RECONVERGENT B1 ;  /* 0x0000000000017941 */ /* 0x000fea0003800200 */
.L_x_7417:
[----:B------:R-:W-:Y:S01]  /*8060*/  IMAD.SHL.U32 R0, R0, 0x200000, RZ ;  /* 0x0020000000007824 */ /* 0x000fe200078e00ff */
[----:B------:R-:W-:-:S04]  /*8070*/  LEA R2, R2, 0x37800000, 0x17 ;  /* 0x3780000002027811 */ /* 0x000fc800078eb8ff */
[----:B------:R-:W-:-:S07]  /*8080*/  LOP3.LUT R0, R2, R0, R7, 0xfe, !PT ;  /* 0x0000000002007212 */ /* 0x000fce00078efe07 */
.L_x_7416:
[----:B------:R-:W-:Y:S05]  /*8090*/  BSYNC.RECONVERGENT B0 ;  /* 0x0000000000007941 */ /* 0x000fea0003800200 */
.L_x_7415:
[----:B------:R-:W-:-:S04]  /*80a0*/  F2FP.F16.F32.PACK_AB R0, RZ, R0 ;  /* 0x00000000ff00723e */ /* 0x000fc800000000ff */
[----:B------:R-:W-:Y:S01]  /*80b0*/  PRMT R18, R0, 0x7610, R18 ;  /* 0x0000761000127816 */ /* 0x000fe20000000012 */
[----:B------:R-:W-:Y:S06]  /*80c0*/  BRA `(.L_x_7396) ;  /* 0x0000000000b47947 */ /* 0x000fec0003800000 */
.L_x_7408:
        /* <DEDUP_REMOVED lines=14> */
.L_x_7422:
[----:B------:R-:W-:Y:S05]  /*81b0*/  BSYNC.RECONVERGENT B0 ;  /* 0x0000000000007941 */ /* 0x000fea0003800200 */
.L_x_7421:
[----:B------:R-:W-:-:S04]  /*81c0*/  F2FP.F16.F32.PACK_AB R0, RZ, R0 ;  /* 0x00000000ff00723e */ /* 0x000fc800000000ff */
[----:B------:R-:W-:Y:S01]  /*81d0*/  PRMT R18, R0, 0x7610, R18 ;  /* 0x0000761000127816 */ /* 0x000fe20000000012 */
[----:B------:R-:W-:Y:S06]  /*81e0*/  BRA `(.L_x_7396) ;  /* 0x00000000006c7947 */ /* 0x000fec0003800000 */
.L_x_7395:
        /* <DEDUP_REMOVED lines=16> */
.L_x_7423:
[----:B------:R-:W-:Y:S01]  /*82f0*/  PRMT R18, RZ, 0x7610, R18 ;  /* 0x00007610ff127816 */ /* 0x000fe20000000012 */
[----:B------:R-:W-:Y:S06]  /*8300*/  BRA `(.L_x_7396) ;  /* 0x0000000000247947 */ /* 0x000fec0003800000 */
.L_x_7420:
[----:B------:R-:W2:Y:S02]  /*8310*/  LDG.E.64 R2, desc[UR36][R2.64] ;  /* 0x0000002402027981 */ /* 0x000ea4000c1e1b00 */
[----:B--2---:R-:W0:Y:S02]  /*8320*/  I2F.U64 R0, R2 ;  /* 0x0000000200007312 */ /* 0x004e240000301000 */
[----:B0-----:R-:W-:-:S04]  /*8330*/  F2FP.F16.F32.PACK_AB R0, RZ, R0 ;  /* 0x00000000ff00723e */ /* 0x001fc800000000ff */
[----:B------:R-:W-:Y:S01]  /*8340*/  PRMT R18, R0, 0x7610, R18 ;  /* 0x0000761000127816 */ /* 0x000fe20000000012 */
[----:B------:R-:W-:Y:S06]  /*8350*/  BRA `(.L_x_7396) ;  /* 0x0000000000107947 */ /* 0x000fec0003800000 */
.L_x_7419:
[----:B------:R-:W2:Y:S02]  /*8360*/  LDG.E R2, desc[UR36][R2.64] ;  /* 0x0000002402027981 */ /* 0x000ea4000c1e1900 */
[----:B--2---:R-:W-:-:S04]  /*8370*/  I2FP.F32.U32 R0, R2 ;  /* 0x0000000200007245 */ /* 0x004fc80000201000 */
[----:B------:R-:W-:-:S04]  /*8380*/  F2FP.F16.F32.PACK_AB R0, RZ, R0 ;  /* 0x00000000ff00723e */ /* 0x000fc800000000ff */
[----:B------:R-:W-:-:S07]  /*8390*/  PRMT R18, R0, 0x7610, R18 ;  /* 0x0000761000127816 */ /* 0x000fce0000000012 */
.L_x_7396:
        /* <DEDUP_REMOVED lines=19> */
.L_x_7427:
[----:B------:R-:W2:Y:S02]  /*84d0*/  LDG.E.U8 R2, desc[UR36][R2.64] ;  /* 0x0000002402027981 */ /* 0x000ea4000c1e1100 */
[----:B--2---:R-:W-:-:S04]  /*84e0*/  I2FP.F32.U32 R0, R2 ;  /* 0x0000000200007245 */ /* 0x004fc80000201000 */
[----:B------:R-:W-:-:S04]  /*84f0*/  F2FP.F16.F32.PACK_AB R0, RZ, R0 ;  /* 0x00000000ff00723e */ /* 0x000fc800000000ff */
[----:B------:R-:W-:Y:S01]  /*8500*/  PRMT R22, R0, 0x7610, R22 ;  /* 0x0000761000167816 */ /* 0x000fe20000000016 */
[----:B------:R-:W-:Y:S06]  /*8510*/  BRA `(.L_x_7429) ;  /* 0x0000000c00d47947 */ /* 0x000fec0003800000 */
.L_x_7426:
        /* <DEDUP_REMOVED lines=11> */
.L_x_7431:
[----:B------:R-:W2:Y:S02]  /*85d0*/  LDG.E R2, desc[UR36][R2.64] ;  /* 0x0000002402027981 */ /* 0x000ea4000c1e1900 */
[----:B--2---:R-:W-:-:S04]  /*85e0*/  I2FP.F32.S32 R0, R2 ;  /* 0x0000000200007245 */ /* 0x004fc80000201400 */
[----:B------:R-:W-:-:S04]  /*85f0*/  F2FP.F16.F32.PACK_AB R0, RZ, R0 ;  /* 0x00000000ff00723e */ /* 0x000fc800000000ff */
[----:B------:R-:W-:Y:S01]  /*8600*/  PRMT R22, R0, 0x7610, R22 ;  /* 0x0000761000167816 */ /* 0x000fe20000000016 */
[----:B------:R-:W-:Y:S06]  /*8610*/  BRA `(.L_x_7429) ;  /* 0x0000000c00947947 */ /* 0x000fec0003800000 */
.L_x_7430:
[----:B------:R-:W2:Y:S02]  /*8620*/  LDG.E.U16 R2, desc[UR36][R2.64] ;  /* 0x0000002402027981 */ /* 0x000ea4000c1e1500 */
[----:B--2---:R-:W0:Y:S02]  /*8630*/  I2F.S16 R0, R2 ;  /* 0x0000000200007306 */ /* 0x004e240000101400 */
[----:B0-----:R-:W-:-:S04]  /*8640*/  F2FP.F16.F32.PACK_AB R0, RZ, R0 ;  /* 0x00000000ff00723e */ /* 0x001fc800000000ff */
[----:B------:R-:W-:Y:S01]  /*8650*/  PRMT R22, R0, 0x7610, R22 ;  /* 0x0000761000167816 */ /* 0x000fe20000000016 */
[----:B------:R-:W-:Y:S06]  /*8660*/  BRA `(.L_x_7429) ;  /* 0x0000000c00807947 */ /* 0x000fec0003800000 */
.L_x_7425:
        /* <DEDUP_REMOVED lines=9> */
.L_x_7433:
[----:B------:R0:W5:Y:S01]  /*8700*/  LDG.E.U16 R22, desc[UR36][R2.64] ;  /* 0x0000002402167981 */ /* 0x000162000c1e1500 */
[----:B------:R-:W-:Y:S05]  /*8710*/  BRA `(.L_x_7429) ;  /* 0x0000000c00547947 */ /* 0x000fea0003800000 */
.L_x_7432:
        /* <DEDUP_REMOVED lines=9> */
.L_x_7435:
[----:B------:R1:W5:Y:S01]  /*87b0*/  LDG.E.U16 R22, desc[UR36][R2.64] ;  /* 0x0000002402167981 */ /* 0x000362000c1e1500 */
[----:B------:R-:W-:Y:S05]  /*87c0*/  BRA `(.L_x_7429) ;  /* 0x0000000c00287947 */ /* 0x000fea0003800000 */
.L_x_7434:
        /* <DEDUP_REMOVED lines=13> */
.L_x_7424:
        /* <DEDUP_REMOVED lines=14> */
.L_x_7438:
        /* <DEDUP_REMOVED lines=13> */
.L_x_7437:
        /* <DEDUP_REMOVED lines=27> */
.L_x_7440:
        /* <DEDUP_REMOVED lines=14> */
.L_x_7439:
[----:B------:R-:W2:Y:S02]  /*8ce0*/  LDG.E.U16 R0, desc[UR36][R2.64] ;  /* 0x0000002402007981 */ /* 0x000ea4000c1e1500 */
[----:B--2---:R-:W-:-:S05]  /*8cf0*/  IMAD.U32 R0, R0, 0x10000, RZ ;  /* 0x0001000000007824 */ /* 0x004fca00078e00ff */
[----:B------:R-:W-:-:S04]  /*8d00*/  F2FP.F16.F32.PACK_AB R0, RZ, R0 ;  /* 0x00000000ff00723e */ /* 0x000fc800000000ff */
[----:B------:R-:W-:Y:S01]  /*8d10*/  PRMT R22, R0, 0x7610, R22 ;  /* 0x0000761000167816 */ /* 0x000fe20000000016 */
[----:B------:R-:W-:Y:S06]  /*8d20*/  BRA `(.L_x_7429) ;  /* 0x0000000400d07947 */ /* 0x000fec0003800000 */
.L_x_7436:
        /* <DEDUP_REMOVED lines=13> */
.L_x_7443:
        /* <DEDUP_REMOVED lines=21> */
.L_x_7447:
[----:B------:R-:W-:Y:S05]  /*8f50*/  BSYNC.RECONVERGENT B1 ;  /* 0x0000000000017941 */ /* 0x000fea0003800200 */
.L_x_7446:
[----:B------:R-:W-:Y:S01]  /*8f60*/  IMAD.SHL.U32 R0, R0, 0x100000, RZ ;  /* 0x0010000000007824 */ /* 0x000fe200078e00ff */
[----:B------:R-:W-:-:S04]  /*8f70*/  LEA R2, R2, 0x3b800000, 0x17 ;  /* 0x3b80000002027811 */ /* 0x000fc800078eb8ff */
[----:B------:R-:W-:-:S07]  /*8f80*/  LOP3.LUT R0, R2, R0, R7, 0xfe, !PT ;  /* 0x0000000002007212 */ /* 0x000fce00078efe07 */
.L_x_7445:
[----:B------:R-:W-:Y:S05]  /*8f90*/  BSYNC.RECONVERGENT B0 ;  /* 0x0000000000007941 */ /* 0x000fea0003800200 */
.L_x_7444:
[----:B------:R-:W-:-:S04]  /*8fa0*/  F2FP.F16.F32.PACK_AB R0, RZ, R0 ;  /* 0x00000000ff00723e */ /* 0x000fc800000000ff */
[----:B------:R-:W-:Y:S01]  /*8fb0*/  PRMT R22, R0, 0x7610, R22 ;  /* 0x0000761000167816 */ /* 0x000fe20000000016 */
[----:B------:R-:W-:Y:S06]  /*8fc0*/  BRA `(.L_x_7429) ;  /* 0x0000000400287947 */ /* 0x000fec0003800000 */
.L_x_7442:
        /* <DEDUP_REMOVED lines=21> */
.L_x_7451:
[----:B------:R-:W-:Y:S05]  /*9120*/  BSYNC.RECONVERGENT B1 ;  /* 0x0000000000017941 */ /* 0x000fea0003800200 */
.L_x_7450:
[----:B------:R-:W-:Y:S01]  /*9130*/  IMAD.SHL.U32 R0, R0, 0x200000, RZ ;  /* 0x0020000000007824 */ /* 0x000fe200078e00ff */
[----:B------:R-:W-:-:S04]  /*9140*/  LEA R2, R2, 0x37800000, 0x17 ;  /* 0x3780000002027811 */ /* 0x000fc800078eb8ff */
[----:B------:R-:W-:-:S07]  /*9150*/  LOP3.LUT R0, R2, R0, R7, 0xfe, !PT ;  /* 0x0000000002007212 */ /* 0x000fce00078efe07 */
.L_x_7449:
[----:B------:R-:W-:Y:S05]  /*9160*/  BSYNC.RECONVERGENT B0 ;  /* 0x0000000000007941 */ /* 0x000fea0003800200 */
.L_x_7448:
[----:B------:R-:W-:-:S04]  /*9170*/  F2FP.F16.F32.PACK_AB R0, RZ, R0 ;  /* 0x00000000ff00723e */ /* 0x000fc800000000ff */
[----:B------:R-:W-:Y:S01]  /*9180*/  PRMT R22, R0, 0x7610, R22 ;  /* 0x0000761000167816 */ /* 0x000fe20000000016 */
[----:B------:R-:W-:Y:S06]  /*9190*/  BRA `(.L_x_7429) ;  /* 0x0000000000b47947 */ /* 0x000fec0003800000 */
.L_x_7441:
        /* <DEDUP_REMOVED lines=14> */
.L_x_7455:
[----:B------:R-:W-:Y:S05]  /*9280*/  BSYNC.RECONVERGENT B0 ;  /* 0x0000000000007941 */ /* 0x000fea0003800200 */
.L_x_7454:
[----:B------:R-:W-:-:S04]  /*9290*/  F2FP.F16.F32.PACK_AB R0, RZ, R0 ;  /* 0x00000000ff00723e */ /* 0x000fc800000000ff */
[----:B------:R-:W-:Y:S01]  /*92a0*/  PRMT R22, R0, 0x7610, R22 ;  /* 0x0000761000167816 */ /* 0x000fe20000000016 */
[----:B------:R-:W-:Y:S06]  /*92b0*/  BRA `(.L_x_7429) ;  /* 0x00000000006c7947 */ /* 0x000fec0003800000 */
.L_x_7428:
        /* <DEDUP_REMOVED lines=15> */
[----:B--2--5:R-:W-:Y:S05]  /*93b0*/  CALL.ABS.NOINC R2 ;  /* 0x0000000002007343 */ /* 0x024fea0003c00000 */
.L_x_7456:
[----:B------:R-:W-:Y:S01]  /*93c0*/  PRMT R22, RZ, 0x7610, R22 ;  /* 0x00007610ff167816 */ /* 0x000fe20000000016 */
[----:B------:R-:W-:Y:S06]  /*93d0*/  BRA `(.L_x_7429) ;  /* 0x0000000000247947 */ /* 0x000fec0003800000 */
.L_x_7453:
[----:B------:R-:W2:Y:S02]  /*93e0*/  LDG.E.64 R2, desc[UR36][R2.64] ;  /* 0x0000002402027981 */ /* 0x000ea4000c1e1b00 */
[----:B--2---:R-:W0:Y:S02]  /*93f0*/  I2F.U64 R0, R2 ;  /* 0x0000000200007312 */ /* 0x004e240000301000 */
[----:B0-----:R-:W-:-:S04]  /*9400*/  F2FP.F16.F32.PACK_AB R0, RZ, R0 ;  /* 0x00000000ff00723e */ /* 0x001fc800000000ff */
[----:B------:R-:W-:Y:S01]  /*9410*/  PRMT R22, R0, 0x7610, R22 ;  /* 0x0000761000167816 */ /* 0x000fe20000000016 */
[----:B------:R-:W-:Y:S06]  /*9420*/  BRA `(.L_x_7429) ;  /* 0x0000000000107947 */ /* 0x000fec0003800000 */
.L_x_7452:
[----:B------:R-:W2:Y:S02]  /*9430*/  LDG.E R2, desc[UR36][R2.64] ;  /* 0x0000002402027981 */ /* 0x000ea4000c1e1900 */
[----:B--2---:R-:W-:-:S04]  /*9440*/  I2FP.F32.U32 R0, R2 ;  /* 0x0000000200007245 */ /* 0x004fc80000201000 */
[----:B------:R-:W-:-:S04]  /*9450*/  F2FP.F16.F32.PACK_AB R0, RZ, R0 ;  /* 0x00000000ff00723e */ /* 0x000fc800000000ff */
[----:B------:R-:W-:-:S07]  /*9460*/  PRMT R22, R0, 0x7610, R22 ;  /* 0x0000761000167816 */ /* 0x000fce0000000016 */
.L_x_7429:
        /* <DEDUP_REMOVED lines=18> */
.L_x_7460:
[----:B------:R-:W2:Y:S02]  /*9590*/  LDG.E.U8 R2, desc[UR36][R2.64] ;  /* 0x0000002402027981 */ /* 0x000ea4000c1e1100 */
[----:B--2---:R-:W-:-:S04]  /*95a0*/  I2FP.F32.U32 R0, R2 ;  /* 0x0000000200007245 */ /* 0x004fc80000201000 */
[----:B------:R-:W-:Y:S01]  /*95b0*/  F2FP.F16.F32.PACK_AB R0, RZ, R0 ;  /* 0x00000000ff00723e */ /* 0x000fe200000000ff */
[----:B------:R-:W-:Y:S06]  /*95c0*/  BRA `(.L_x_7462) ;  /* 0x0000000c009c7947 */ /* 0x000fec0003800000 */
.L_x_7459:
        /* <DEDUP_REMOVED lines=10> */
.L_x_7464:
[----:B------:R-:W2:Y:S02]  /*9670*/  LDG.E R2, desc[UR36][R2.64] ;  /* 0x0000002402027981 */ /* 0x000ea4000c1e1900 */
[----:B--2---:R-:W-:-:S04]  /*9680*/  I2FP.F32.S32 R0, R2 ;  /* 0x0000000200007245 */ /* 0x004fc80000201400 */
[----:B------:R-:W-:Y:S01]  /*9690*/  F2FP.F16.F32.PACK_AB R0, RZ, R0 ;  /* 0x00000000ff00723e */ /* 0x000fe200000000ff */
[----:B------:R-:W-:Y:S06]  /*96a0*/  BRA `(.L_x_7462) ;  /* 0x0000000c00647947 */ /* 0x000fec0003800000 */
.L_x_7463:
[----:B------:R-:W2:Y:S02]  /*96b0*/  LDG.E.U16 R2, desc[UR36][R2.64] ;  /* 0x0000002402027981 */ /* 0x000ea4000c1e1500 */
[----:B--2---:R-:W0:Y:S02]  /*96c0*/  I2F.S16 R0, R2 ;  /* 0x0000000200007306 */ /* 0x004e240000101400 */
[----:B0-----:R-:W-:Y:S01]  /*96d0*/  F2FP.F16.F32.PACK_AB R0, RZ, R0 ;  /* 0x00000000ff00723e */ /* 0x001fe200000000ff */
[----:B------:R-:W-:Y:S06]  /*96e0*/  BRA `(.L_x_7462) ;  /* 0x0000000c00547947 */ /* 0x000fec0003800000 */
.L_x_7458:
        /* <DEDUP_REMOVED lines=9> */
.L_x_7466:
[----:B------:R1:W5:Y:S01]  /*9780*/  LDG.E.U16 R0, desc[UR36][R2.64] ;  /* 0x0000002402007981 */ /* 0x000362000c1e1500 */
[----:B------:R-:W-:Y:S05]  /*9790*/  BRA `(.L_x_7462) ;  /* 0x0000000c00287947 */ /* 0x000fea0003800000 */
.L_x_7465:
        /* <DEDUP_REMOVED lines=9> */
.L_x_7468:
[----:B------:R0:W5:Y:S01]  /*9830*/  LDG.E.U16 R0, desc[UR36][R2.64] ;  /* 0x0000002402007981 */ /* 0x000162000c1e1500 */
[----:B------:R-:W-:Y:S05]  /*9840*/  BRA `(.L_x_7462) ;  /* 0x0000000800fc7947 */ /* 0x000fea0003800000 */
.L_x_7467:
        /* <DEDUP_REMOVED lines=12> */
.L_x_7457:
        /* <DEDUP_REMOVED lines=13> */
.L_x_7471:
        /* <DEDUP_REMOVED lines=12> */
.L_x_7470:
        /* <DEDUP_REMOVED lines=27> */
.L_x_7473:
        /* <DEDUP_REMOVED lines=11> */
[----:B------:R-:W-:Y:S01]  /*9d00*/  F2FP.F16.F32.PACK_AB R0, RZ, R0 ;  /* 0x00000000ff00723e */ /* 0x000fe200000000ff */
[----:B------:R-:W-:Y:S06]  /*9d10*/  BRA `(.L_x_7462) ;  /* 0x0000000400c87947 */ /* 0x000fec0003800000 */
.L_x_7472:
[----:B------:R-:W2:Y:S02]  /*9d20*/  LDG.E.U16 R0, desc[UR36][R2.64] ;  /* 0x0000002402007981 */ /* 0x000ea4000c1e1500 */
[----:B--2---:R-:W-:-:S05]  /*9d30*/  IMAD.U32 R0, R0, 0x10000, RZ ;  /* 0x0001000000007824 */ /* 0x004fca00078e00ff */
[----:B------:R-:W-:Y:S01]  /*9d40*/  F2FP.F16.F32.PACK_AB R0, RZ, R0 ;  /* 0x00000000ff00723e */ /* 0x000fe200000000ff */
[----:B------:R-:W-:Y:S06]  /*9d50*/  BRA `(.L_x_7462) ;  /* 0x0000000400b87947 */ /* 0x000fec0003800000 */
.L_x_7469:
        /* <DEDUP_REMOVED lines=12> */
.L_x_7476:
        /* <DEDUP_REMOVED lines=21> */
.L_x_7480:
[----:B------:R-:W-:Y:S05]  /*9f70*/  BSYNC.RECONVERGENT B1 ;  /* 0x0000000000017941 */ /* 0x000fea0003800200 */
.L_x_7479:
[----:B------:R-:W-:Y:S01]  /*9f80*/  IMAD.SHL.U32 R0, R0, 0x100000, RZ ;  /* 0x0010000000007824 */ /* 0x000fe200078e00ff */
[----:B------:R-:W-:-:S04]  /*9f90*/  LEA R2, R2, 0x3b800000, 0x17 ;  /* 0x3b80000002027811 */ /* 0x000fc800078eb8ff */
[----:B------:R-:W-:-:S07]  /*9fa0*/  LOP3.LUT R0, R2, R0, R7, 0xfe, !PT ;  /* 0x0000000002007212 */ /* 0x000fce00078efe07 */
.L_x_7478:
[----:B------:R-:W-:Y:S05]  /*9fb0*/  BSYNC.RECONVERGENT B0 ;  /* 0x0000000000007941 */ /* 0x000fea0003800200 */
.L_x_7477:
[----:B------:R-:W-:Y:S01]  /*9fc0*/  F2FP.F16.F32.PACK_AB R0, RZ, R0 ;  /* 0x00000000ff00723e */ /* 0x000fe200000000ff */
[----:B------:R-:W-:Y:S06]  /*9fd0*/  BRA `(.L_x_7462) ;  /* 0x0000000400187947 */ /* 0x000fec0003800000 */
.L_x_7475:
        /* <DEDUP_REMOVED lines=21> */
.L_x_7484:
[----:B------:R-:W-:Y:S05]  /*a130*/  BSYNC.RECONVERGENT B1 ;  /* 0x0000000000017941 */ /* 0x000fea0003800200 */
.L_x_7483:
[----:B------:R-:W-:Y:S01]  /*a140*/  IMAD.SHL.U32 R0, R0, 0x200000, RZ ;  /* 0x0020000000007824 */ /* 0x000fe200078e00ff */
[----:B------:R-:W-:-:S04]  /*a150*/  LEA R2, R2, 0x37800000, 0x17 ;  /* 0x3780000002027811 */ /* 0x000fc800078eb8ff */
[----:B------:R-:W-:-:S07]  /*a160*/  LOP3.LUT R0, R2, R0, R7, 0xfe, !PT ;  /* 0x0000000002007212 */ /* 0x000fce00078efe07 */
.L_x_7482:
[----:B------:R-:W-:Y:S05]  /*a170*/  BSYNC.RECONVERGENT B0 ;  /* 0x0000000000007941 */ /* 0x000fea0003800200 */
.L_x_7481:
[----:B------:R-:W-:Y:S01]  /*a180*/  F2FP.F16.F32.PACK_AB R0, RZ, R0 ;  /* 0x00000000ff00723e */ /* 0x000fe200000000ff */
[----:B------:R-:W-:Y:S06]  /*a190*/  BRA `(.L_x_7462) ;  /* 0x0000000000a87947 */ /* 0x000fec0003800000 */
.L_x_7474:
        /* <DEDUP_REMOVED lines=14> */
.L_x_7488:
[----:B------:R-:W-:Y:S05]  /*a280*/  BSYNC.RECONVERGENT B0 ;  /* 0x0000000000007941 */ /* 0x000fea0003800200 */
.L_x_7487:
[----:B------:R-:W-:Y:S01]  /*a290*/  F2FP.F16.F32.PACK_AB R0, RZ, R0 ;  /* 0x00000000ff00723e */ /* 0x000fe200000000ff */
[----:B------:R-:W-:Y:S06]  /*a2a0*/  BRA `(.L_x_7462) ;  /* 0x0000000000647947 */ /* 0x000fec0003800000 */
.L_x_7461:
        /* <DEDUP_REMOVED lines=16> */
.L_x_7489:
[----:B------:R-:W-:Y:S01]  /*a3b0*/  PRMT R0, RZ, 0x7610, R0 ;  /* 0x00007610ff007816 */ /* 0x000fe20000000000 */
[----:B------:R-:W-:Y:S06]  /*a3c0*/  BRA `(.L_x_7462) ;  /* 0x00000000001c7947 */ /* 0x000fec0003800000 */
.L_x_7486:
[----:B------:R-:W2:Y:S02]  /*a3d0*/  LDG.E.64 R2, desc[UR36][R2.64] ;  /* 0x0000002402027981 */ /* 0x000ea4000c1e1b00 */
[----:B--2---:R-:W0:Y:S02]  /*a3e0*/  I2F.U64 R0, R2 ;  /* 0x0000000200007312 */ /* 0x004e240000301000 */
[----:B0-----:R-:W-:Y:S01]  /*a3f0*/  F2FP.F16.F32.PACK_AB R0, RZ, R0 ;  /* 0x00000000ff00723e */ /* 0x001fe200000000ff */
[----:B------:R-:W-:Y:S06]  /*a400*/  BRA `(.L_x_7462) ;  /* 0x00000000000c7947 */ /* 0x000fec0003800000 */
.L_x_7485:
[----:B------:R-:W2:Y:S02]  /*a410*/  LDG.E R2, desc[UR36][R2.64] ;  /* 0x0000002402027981 */ /* 0x000ea4000c1e1900 */
[----:B--2---:R-:W-:-:S04]  /*a420*/  I2FP.F32.U32 R0, R2 ;  /* 0x0000000200007245 */ /* 0x004fc80000201000 */
[----:B------:R-:W-:-:S07]  /*a430*/  F2FP.F16.F32.PACK_AB R0, RZ, R0 ;  /* 0x00000000ff00723e */ /* 0x000fce00000000ff */
.L_x_7462:
        /* <DEDUP_REMOVED lines=38> */
.L_x_7493:
[----:B------:R-:W-:-:S06]  /*a6a0*/  HADD2.F32 R5, -RZ, R4.H0_H0 ;  /* 0x20000004ff057230 */ /* 0x000fcc0000004100 */
[----:B------:R-:W0:Y:S02]  /*a6b0*/  F2I.S64.TRUNC R4, R5 ;  /* 0x0000000500047311 */ /* 0x000e24000020d900 */
[----:B0-----:R0:W-:Y:S01]  /*a6c0*/  STG.E.U8 desc[UR36][R2.64], R4 ;  /* 0x0000000402007986 */ /* 0x0011e2000c101124 */
[----:B------:R-:W-:Y:S05]  /*a6d0*/  BRA `(.L_x_7495) ;  /* 0x0000000c006c7947 */ /* 0x000fea0003800000 */
.L_x_7492:
        /* <DEDUP_REMOVED lines=10> */
.L_x_7497:
[----:B------:R-:W-:-:S04]  /*a780*/  HADD2.F32 R4, -RZ, R4.H0_H0 ;  /* 0x20000004ff047230 */ /* 0x000fc80000004100 */
[----:B------:R-:W0:Y:S02]  /*a790*/  F2I.FTZ.TRUNC.NTZ R5, R4 ;  /* 0x0000000400057305 */ /* 0x000e24000021f100 */
[----:B0-----:R0:W-:Y:S01]  /*a7a0*/  STG.E desc[UR36][R2.64], R5 ;  /* 0x0000000502007986 */ /* 0x0011e2000c101924 */
[----:B------:R-:W-:Y:S05]  /*a7b0*/  BRA `(.L_x_7495) ;  /* 0x0000000c00347947 */ /* 0x000fea0003800000 */
.L_x_7496:
[----:B------:R-:W-:-:S04]  /*a7c0*/  HADD2.F32 R4, -RZ, R4.H0_H0 ;  /* 0x20000004ff047230 */ /* 0x000fc80000004100 */
[----:B------:R-:W0:Y:S02]  /*a7d0*/  F2I.FTZ.TRUNC.NTZ R5, R4 ;  /* 0x0000000400057305 */ /* 0x000e24000021f100 */
[----:B0-----:R0:W-:Y:S01]  /*a7e0*/  STG.E.U16 desc[UR36][R2.64], R5 ;  /* 0x0000000502007986 */ /* 0x0011e2000c101524 */
[----:B------:R-:W-:Y:S05]  /*a7f0*/  BRA `(.L_x_7495) ;  /* 0x0000000c00247947 */ /* 0x000fea0003800000 */
.L_x_7491:
        /* <DEDUP_REMOVED lines=9> */
.L_x_7499:
[----:B------:R0:W-:Y:S01]  /*a890*/  STG.E.U16 desc[UR36][R2.64], R4 ;  /* 0x0000000402007986 */ /* 0x0001e2000c101524 */
[----:B------:R-:W-:Y:S05]  /*a8a0*/  BRA `(.L_x_7495) ;  /* 0x0000000800f87947 */ /* 0x000fea0003800000 */
.L_x_7498:
        /* <DEDUP_REMOVED lines=10> */
.L_x_7501:
[----:B------:R-:W-:-:S05]  /*a950*/  HADD2.F32 R0, -RZ, R4.H0_H0 ;  /* 0x20000004ff007230 */ /* 0x000fca0000004100 */
[----:B------:R-:W-:-:S04]  /*a960*/  F2FP.F16.F32.PACK_AB R0, RZ, R0 ;  /* 0x00000000ff00723e */ /* 0x000fc800000000ff */
[----:B------:R-:W-:-:S05]  /*a970*/  PRMT R0, R0, 0x5410, RZ ;  /* 0x0000541000007816 */ /* 0x000fca00000000ff */
[----:B------:R0:W-:Y:S01]  /*a980*/  STG.E desc[UR36][R2.64], R0 ;  /* 0x0000000002007986 */ /* 0x0001e2000c101924 */
[----:B------:R-:W-:Y:S05]  /*a990*/  BRA `(.L_x_7495) ;  /* 0x0000000800bc7947 */ /* 0x000fea0003800000 */
.L_x_7500:
[----:B------:R-:W-:-:S05]  /*a9a0*/  HADD2.F32 R4, -RZ, R4.H0_H0 ;  /* 0x20000004ff047230 */ /* 0x000fca0000004100 */
[----:B------:R-:W-:-:S06]  /*a9b0*/  FMUL.FTZ R4, R4, 1 ;  /* 0x3f80000004047820 */ /* 0x000fcc0000410000 */
[----:B------:R-:W0:Y:S02]  /*a9c0*/  F2F.F64.F32 R4, R4 ;  /* 0x0000000400047310 */ /* 0x000e240000201800 */
[----:B0-----:R0:W-:Y:S01]  /*a9d0*/  STG.E.64 desc[UR36][R2.64], R4 ;  /* 0x0000000402007986 */ /* 0x0011e2000c101b24 */
[----:B------:R-:W-:Y:S05]  /*a9e0*/  BRA `(.L_x_7495) ;  /* 0x0000000800a87947 */ /* 0x000fea0003800000 */
.L_x_7490:
        /* <DEDUP_REMOVED lines=14> */
.L_x_7505:
        /* <DEDUP_REMOVED lines=18> */
.L_x_7508:
[----:B------:R-:W-:-:S04]  /*abf0*/  SHF.R.U32.HI R5, RZ, 0x18, R5 ;  /* 0x00000018ff057819 */ /* 0x000fc80000011605 */
[----:B------:R-:W-:-:S07]  /*ac00*/  LOP3.LUT R0, R0, 0x80, R5, 0xf8, !PT ;  /* 0x0000008000007812 */ /* 0x000fce00078ef805 */
.L_x_7507:
[----:B------:R-:W-:Y:S05]  /*ac10*/  BSYNC.RECONVERGENT B0 ;  /* 0x0000000000007941 */ /* 0x000fea0003800200 */
.L_x_7506:
[----:B------:R0:W-:Y:S01]  /*ac20*/  STG.E.U8 desc[UR36][R2.64], R0 ;  /* 0x0000000002007986 */ /* 0x0001e2000c101124 */
[----:B------:R-:W-:Y:S05]  /*ac30*/  BRA `(.L_x_7495) ;  /* 0x0000000800147947 */ /* 0x000fea0003800000 */
.L_x_7504:
        /* <DEDUP_REMOVED lines=18> */
.L_x_7511:
[----:B------:R-:W-:-:S04]  /*ad60*/  SHF.R.U32.HI R5, RZ, 0x18, R5 ;  /* 0x00000018ff057819 */ /* 0x000fc80000011605 */
[----:B------:R-:W-:-:S07]  /*ad70*/  LOP3.LUT R0, R0, 0x80, R5, 0xf8, !PT ;  /* 0x0000008000007812 */ /* 0x000fce00078ef805 */
.L_x_7510:
[----:B------:R-:W-:Y:S05]  /*ad80*/  BSYNC.RECONVERGENT B0 ;  /* 0x0000000000007941 */ /* 0x000fea0003800200 */
.L_x_7509:
[----:B------:R0:W-:Y:S01]  /*ad90*/  STG.E.U8 desc[UR36][R2.64], R0 ;  /* 0x0000000002007986 */ /* 0x0001e2000c101124 */
[----:B------:R-:W-:Y:S05]  /*ada0*/  BRA `(.L_x_7495) ;  /* 0x0000000400b87947 */ /* 0x000fea0003800000 */
.L_x_7503:
        /* <DEDUP_REMOVED lines=22> */
.L_x_7513:
[----:B------:R-:W-:-:S06]  /*af10*/  HADD2.F32 R4, -RZ, R4.H0_H0 ;  /* 0x20000004ff047230 */ /* 0x000fcc0000004100 */
[----:B------:R-:W0:Y:S02]  /*af20*/  F2I.U64.TRUNC R4, R4 ;  /* 0x0000000400047311 */ /* 0x000e24000020d800 */
[----:B0-----:R0:W-:Y:S01]  /*af30*/  STG.E.64 desc[UR36][R2.64], R4 ;  /* 0x0000000402007986 */ /* 0x0011e2000c101b24 */
[----:B------:R-:W-:Y:S05]  /*af40*/  BRA `(.L_x_7495) ;  /* 0x0000000400507947 */ /* 0x000fea0003800000 */
.L_x_7512:
[----:B------:R-:W-:-:S04]  /*af50*/  HADD2.F32 R4, -RZ, R4.H0_H0 ;  /* 0x20000004ff047230 */ /* 0x000fc80000004100 */
[----:B------:R-:W0:Y:S02]  /*af60*/  F2I.FTZ.U32.TRUNC.NTZ R5, R4 ;  /* 0x0000000400057305 */ /* 0x000e24000021f000 */
[----:B0-----:R0:W-:Y:S01]  /*af70*/  STG.E desc[UR36][R2.64], R5 ;  /* 0x0000000502007986 */ /* 0x0011e2000c101924 */
[----:B------:R-:W-:Y:S05]  /*af80*/  BRA `(.L_x_7495) ;  /* 0x0000000400407947 */ /* 0x000fea0003800000 */
.L_x_7502:
        /* <DEDUP_REMOVED lines=11> */
.L_x_7515:
[----:B------:R-:W-:Y:S01]  /*b040*/  HADD2.F32 R4, -RZ, R4.H0_H0 ;  /* 0x20000004ff047230 */ /* 0x000fe20000004100 */
[----:B------:R-:W-:-:S04]  /*b050*/  CS2R R6, SRZ ;  /* 0x0000000000067805 */ /* 0x000fc8000001ff00 */
[----:B------:R-:W-:-:S06]  /*b060*/  FMUL.FTZ R4, R4, 1 ;  /* 0x3f80000004047820 */ /* 0x000fcc0000410000 */
[----:B------:R-:W0:Y:S02]  /*b070*/  F2F.F64.F32 R4, R4 ;  /* 0x0000000400047310 */ /* 0x000e240000201800 */
[----:B0-----:R1:W-:Y:S01]  /*b080*/  STG.E.128 desc[UR36][R2.64], R4 ;  /* 0x0000000402007986 */ /* 0x0013e2000c101d24 */
[----:B------:R-:W-:Y:S05]  /*b090*/  BRA `(.L_x_7495) ;  /* 0x0000000000fc7947 */ /* 0x000fea0003800000 */
.L_x_7514:
[----:B------:R-:W-:-:S09]  /*b0a0*/  UISETP.NE.AND UP0, UPT, UR4, 0xf, UPT ;  /* 0x0000000f0400788c */ /* 0x000fd2000bf05270 */
[----:B------:R-:W-:Y:S05]  /*b0b0*/  BRA.U !UP0, `(.L_x_7516) ;  /* 0x0000000108e87547 */ /* 0x000fea000b800000 */
[----:B------:R-:W-:-:S09]  /*b0c0*/  UISETP.NE.AND UP0, UPT, UR4, 0x17, UPT ;  /* 0x000000170400788c */ /* 0x000fd2000bf05270 */
[----:B------:R-:W-:Y:S05]  /*b0d0*/  BRA.U !UP0, `(.L_x_7517) ;  /* 0x0000000108907547 */ /* 0x000fea000b800000 */
[----:B------:R-:W-:-:S09]  /*b0e0*/  UISETP.NE.AND UP0, UPT, UR4, 0x18, UPT ;  /* 0x000000180400788c */ /* 0x000fd2000bf05270 */
[----:B------:R-:W-:Y:S05]  /*b0f0*/  BRA.U !UP0, `(.L_x_7518) ;  /* 0x0000000108447547 */ /* 0x000fea000b800000 */
.L_x_7494:
        /* <DEDUP_REMOVED lines=10> */
[----:B---3--:R-:W-:Y:S01]  /*b1a0*/  IMAD.U32 R6, RZ, RZ, UR6 ;  /* 0x00000006ff067e24 */ /* 0x008fe2000f8e00ff */
[----:B------:R-:W-:Y:S01]  /*b1b0*/  MOV R7, UR7 ;  /* 0x0000000700077c02 */ /* 0x000fe20008000f00 */
[----:B----4-:R-:W-:Y:S02]  /*b1c0*/  IMAD.U32 R10, RZ, RZ, UR8 ;  /* 0x00000008ff0a7e24 */ /* 0x010fe4000f8e00ff */
[----:B-1----:R-:W-:-:S07]  /*b1d0*/  IMAD.U32 R11, RZ, RZ, UR9 ;  /* 0x00000009ff0b7e24 */ /* 0x002fce000f8e00ff */
[----:B------:R-:W-:-:S07]  /*b1e0*/  LEPC R20, `(.L_x_7519) ;  /* 0x000000001014794e */ /* 0x000fce0000000000 */
[----:B--2---:R-:W-:Y:S05]  /*b1f0*/  CALL.ABS.NOINC R2 ;  /* 0x0000000002007343 */ /* 0x004fea0003c00000 */
.L_x_7519:
[----:B------:R-:W-:Y:S05]  /*b200*/  BRA `(.L_x_7495) ;  /* 0x0000000000a07947 */ /* 0x000fea0003800000 */
.L_x_7518:
        /* <DEDUP_REMOVED lines=13> */
.L_x_7521:
[----:B------:R-:W-:Y:S05]  /*b2e0*/  BSYNC.RECONVERGENT B0 ;  /* 0x0000000000007941 */ /* 0x000fea0003800200 */
.L_x_7520:
[----:B------:R-:W-:-:S05]  /*b2f0*/  LOP3.LUT R5, R0, 0x80, R5, 0xf8, !PT ;  /* 0x0000008000057812 */ /* 0x000fca00078ef805 */
[----:B------:R3:W-:Y:S01]  /*b300*/  STG.E.U8 desc[UR36][R2.64], R5 ;  /* 0x0000000502007986 */ /* 0x0007e2000c101124 */
[----:B------:R-:W-:Y:S05]  /*b310*/  BRA `(.L_x_7495) ;  /* 0x00000000005c7947 */ /* 0x000fea0003800000 */
.L_x_7517:
        /* <DEDUP_REMOVED lines=12> */
.L_x_7523:
[----:B------:R-:W-:Y:S01]  /*b3e0*/  IMAD.MOV.U32 R0, RZ, RZ, 0x7f ;  /* 0x0000007fff007424 */ /* 0x000fe200078e00ff */
[----:B------:R-:W-:-:S04]  /*b3f0*/  ISETP.GT.U32.AND P0, PT, R4, 0x7f800000, PT ;  /* 0x7f8000000400780c */ /* 0x000fc80003f04070 */
[----:B------:R-:W-:-:S09]  /*b400*/  SEL R0, R0, 0x7c, P0 ;  /* 0x0000007c00007807 */ /* 0x000fd20000000000 */
.L_x_7524:
[----:B------:R-:W-:Y:S05]  /*b410*/  BSYNC.RECONVERGENT B0 ;  /* 0x0000000000007941 */ /* 0x000fea0003800200 */
.L_x_7522:
[----:B------:R-:W-:-:S04]  /*b420*/  SHF.R.U32.HI R5, RZ, 0x18, R5 ;  /* 0x00000018ff057819 */ /* 0x000fc80000011605 */
[----:B------:R-:W-:-:S05]  /*b430*/  LOP3.LUT R5, R0, 0x80, R5, 0xf8, !PT ;  /* 0x0000008000057812 */ /* 0x000fca00078ef805 */
[----:B------:R2:W-:Y:S01]  /*b440*/  STG.E.U8 desc[UR36][R2.64], R5 ;  /* 0x0000000502007986 */ /* 0x0005e2000c101124 */
[----:B------:R-:W-:Y:S05]  /*b450*/  BRA `(.L_x_7495) ;  /* 0x00000000000c7947 */ /* 0x000fea0003800000 */
.L_x_7516:
[----:B------:R-:W-:-:S05]  /*b460*/  HADD2.F32 R0, -RZ, R4.H0_H0 ;  /* 0x20000004ff007230 */ /* 0x000fca0000004100 */
[----:B------:R-:W-:-:S05]  /*b470*/  F2FP.BF16.F32.PACK_AB R0, RZ, R0 ;  /* 0x00000000ff00723e */ /* 0x000fca00000010ff */
[----:B------:R4:W-:Y:S02]  /*b480*/  STG.E.U16 desc[UR36][R2.64], R0 ;  /* 0x0000000002007986 */ /* 0x0009e4000c101524 */
.L_x_7495:
[----:B------:R-:W-:-:S07]  /*b490*/  VIADD R17, R17, 0x80 ;  /* 0x0000008011117836 */ /* 0x000fce0000000000 */
.L_x_7389:
[----:B------:R-:W-:Y:S05]  /*b4a0*/  BSYNC.RECONVERGENT B6 ;  /* 0x0000000000067941 */ /* 0x000fea0003800200 */
.L_x_7388:
[----:B------:R-:W5:Y:S01]  /*b4b0*/  LDCU UR4, c[0x0][0x380] ;  /* 0x00007000ff0477ac */ /* 0x000f620008000800 */
[----:B------:R-:W-:Y:S01]  /*b4c0*/  BSSY.RECONVERGENT B6, `(.L_x_7525) ;  /* 0x000059c000067945 */ /* 0x000fe20003800200 */
[----:B-----5:R-:W-:-:S13]  /*b4d0*/  ISETP.GE.AND P0, PT, R17, UR4, PT ;  /* 0x0000000411007c0c */ /* 0x020fda000bf06270 */
[----:B------:R-:W-:Y:S05]  /*b4e0*/  @P0 BRA `(.L_x_7526) ;  /* 0x0000005800640947 */ /* 0x000fea0003800000 */
[----:B------:R-:W5:Y:S01]  /*b4f0*/  LDCU UR4, c[0x0][0x388] ;  /* 0x00007100ff0477ac */ /* 0x000f620008000800 */
[----:B------:R-:W-:Y:S02]  /*b500*/  HFMA2 R22, -RZ, RZ, 0, 0 ;  /* 0x00000000ff167431 */ /* 0x000fe400000001ff */
[----:B------:R-:W-:Y:S02]  /*b510*/  IMAD.MOV.U32 R19, RZ, RZ, RZ ;  /* 0x000000ffff137224 */ /* 0x000fe400078e00ff */
[----:B0--34-:R-:W-:Y:S02]  /*b520*/  IMAD.MOV.U32 R0, RZ, RZ, RZ ;  /* 0x000000ffff007224 */ /* 0x019fe400078e00ff */
[----:B------:R-:W-:Y:S01]  /*b530*/  IMAD.MOV.U32 R16, RZ, RZ, RZ ;  /* 0x000000ffff107224 */ /* 0x000fe200078e00ff */
[----:B-----5:R-:W-:-:S09]  /*b540*/  UISETP.NE.AND UP0, UPT, UR4, URZ, UPT ;  /* 0x000000ff0400728c */ /* 0x020fd2000bf05270 */
[----:B------:R-:W-:Y:S05]  /*b550*/  BRA.U !UP0, `(.L_x_7527) ;  /* 0x0000001508d47547 */ /* 0x000fea000b800000 */
[----:B------:R-:W1:Y:S01]  /*b560*/  LDCU.64 UR4, c[0x0][0x390] ;  /* 0x00007200ff0477ac */ /* 0x000e620008000a00 */
[----:B------:R-:W-:Y:S01]  /*b570*/  IMAD.MOV.U32 R16, RZ, RZ, RZ ;  /* 0x000000ffff107224 */ /* 0x000fe200078e00ff */
[----:B------:R-:W0:Y:S01]  /*b580*/  LDCU UR6, c[0x0][0x38c] ;  /* 0x00007180ff0677ac */ /* 0x000e220008000800 */
[----:B------:R-:W3:Y:S01]  /*b590*/  LDCU.64 UR8, c[0x0][0x4b8] ;  /* 0x00009700ff0877ac */ /* 0x000ee20008000a00 */
[----:B------:R-:W4:Y:S01]  /*b5a0*/  LDCU.64 UR10, c[0x0][0x4c0] ;  /* 0x00009800ff0a77ac */ /* 0x000f220008000a00 */
[----:B------:R-:W-:Y:S01]  /*b5b0*/  UISETP.NE.AND UP0, UPT, UR42, URZ, UPT ;  /* 0x000000ff2a00728c */ /* 0x000fe2000bf05270 */
[----:B-12---:R-:W-:-:S05]  /*b5c0*/  IMAD.HI.U32 R2, R17, UR4, R16 ;  /* 0x0000000411027c27 */ /* 0x006fca000f8e0010 */
[----:B------:R-:W-:-:S05]  /*b5d0*/  SHF.R.U32.HI R3, RZ, UR5, R2 ;  /* 0x00000005ff037c19 */ /* 0x000fca0008011602 */
[----:B------:R-:W-:-:S04]  /*b5e0*/  IMAD.MOV R0, RZ, RZ, -R3 ;  /* 0x000000ffff007224 */ /* 0x000fc800078e0a03 */
[----:B0-----:R-:W-:-:S04]  /*b5f0*/  IMAD R19, R0, UR6, R17 ;  /* 0x0000000600137c24 */ /* 0x001fc8000f8e0211 */
[C---:B---3--:R-:W-:Y:S02]  /*b600*/  IMAD R16, R19.reuse, UR8, RZ ;  /* 0x0000000813107c24 */ /* 0x048fe4000f8e02ff */
[C---:B------:R-:W-:Y:S02]  /*b610*/  IMAD R0, R19.reuse, UR9, RZ ;  /* 0x0000000913007c24 */ /* 0x040fe4000f8e02ff */
[C---:B----4-:R-:W-:Y:S02]  /*b620*/  IMAD R22, R19.reuse, UR10, RZ ;  /* 0x0000000a13167c24 */ /* 0x050fe4000f8e02ff */
        /* <DEDUP_REMOVED lines=360> */
.L_x_7527:
[----:B------:R-:W1:Y:S01]  /*ccb0*/  LDCU.64 UR6, c[0x0][0x650] ;  /* 0x0000ca00ff0677ac */ /* 0x000e620008000a00 */
[----:B------:R-:W-:-:S04]  /*ccc0*/  UPRMT UR4, UR40, 0x9910, URZ ;  /* 0x0000991028047896 */ /* 0x000fc800080000ff */
[----:B------:R-:W-:Y:S01]  /*ccd0*/  UISETP.GT.AND UP0, UPT, UR4, 0x9, UPT ;  /* 0x000000090400788c */ /* 0x000fe2000bf04270 */
[----:B-12---:R-:W-:-:S05]  /*cce0*/  IADD3 R2, P0, PT, R0, UR6, RZ ;  /* 0x0000000600027c10 */ /* 0x006fca000ff1e0ff */
        /* <DEDUP_REMOVED lines=15> */
.L_x_7531:
[----:B------:R-:W2:Y:S02]  /*cde0*/  LDG.E.U8 R2, desc[UR36][R2.64] ;  /* 0x0000002402027981 */ /* 0x000ea4000c1e1100 */
[----:B--2---:R-:W-:-:S04]  /*cdf0*/  I2FP.F32.U32 R0, R2 ;  /* 0x0000000200007245 */ /* 0x004fc80000201000 */
[----:B------:R-:W-:-:S04]  /*ce00*/  F2FP.F16.F32.PACK_AB R0, RZ, R0 ;  /* 0x00000000ff00723e */ /* 0x000fc800000000ff */
[----:B------:R-:W-:Y:S01]  /*ce10*/  PRMT R18, R0, 0x7610, R18 ;  /* 0x0000761000127816 */ /* 0x000fe20000000012 */
[----:B------:R-:W-:Y:S06]  /*ce20*/  BRA `(.L_x_7533) ;  /* 0x0000000c00d47947 */ /* 0x000fec0003800000 */
.L_x_7530:
        /* <DEDUP_REMOVED lines=11> */
.L_x_7535:
[----:B------:R-:W2:Y:S02]  /*cee0*/  LDG.E R2, desc[UR36][R2.64] ;  /* 0x0000002402027981 */ /* 0x000ea4000c1e1900 */
[----:B--2---:R-:W-:-:S04]  /*cef0*/  I2FP.F32.S32 R0, R2 ;  /* 0x0000000200007245 */ /* 0x004fc80000201400 */
[----:B------:R-:W-:-:S04]  /*cf00*/  F2FP.F16.F32.PACK_AB R0, RZ, R0 ;  /* 0x00000000ff00723e */ /* 0x000fc800000000ff */
[----:B------:R-:W-:Y:S01]  /*cf10*/  PRMT R18, R0, 0x7610, R18 ;  /* 0x0000761000127816 */ /* 0x000fe20000000012 */
[----:B------:R-:W-:Y:S06]  /*cf20*/  BRA `(.L_x_7533) ;  /* 0x0000000c00947947 */ /* 0x000fec0003800000 */
.L_x_7534:
[----:B------:R-:W2:Y:S02]  /*cf30*/  LDG.E.U16 R2, desc[UR36][R2.64] ;  /* 0x0000002402027981 */ /* 0x000ea4000c1e1500 */
[----:B--2---:R-:W0:Y:S02]  /*cf40*/  I2F.S16 R0, R2 ;  /* 0x0000000200007306 */ /* 0x004e240000101400 */
[----:B0-----:R-:W-:-:S04]  /*cf50*/  F2FP.F16.F32.PACK_AB R0, RZ, R0 ;  /* 0x00000000ff00723e */ /* 0x001fc800000000ff */
[----:B------:R-:W-:Y:S01]  /*cf60*/  PRMT R18, R0, 0x7610, R18 ;  /* 0x0000761000127816 */ /* 0x000fe20000000012 */
[----:B------:R-:W-:Y:S06]  /*cf70*/  BRA `(.L_x_7533) ;  /* 0x0000000c00807947 */ /* 0x000fec0003800000 */
.L_x_7529:
        /* <DEDUP_REMOVED lines=9> */
.L_x_7537:
[----:B------:R0:W5:Y:S01]  /*d010*/  LDG.E.U16 R18, desc[UR36][R2.64] ;  /* 0x0000002402127981 */ /* 0x000162000c1e1500 */
[----:B------:R-:W-:Y:S05]  /*d020*/  BRA `(.L_x_7533) ;  /* 0x0000000c00547947 */ /* 0x000fea0003800000 */
.L_x_7536:
        /* <DEDUP_REMOVED lines=9> */
.L_x_7539:
[----:B------:R1:W5:Y:S01]  /*d0c0*/  LDG.E.U16 R18, desc[UR36][R2.64] ;  /* 0x0000002402127981 */ /* 0x000362000c1e1500 */
[----:B------:R-:W-:Y:S05]  /*d0d0*/  BRA `(.L_x_7533) ;  /* 0x0000000c00287947 */ /* 0x000fea0003800000 */
.L_x_7538:
        /* <DEDUP_REMOVED lines=13> */
.L_x_7528:
        /* <DEDUP_REMOVED lines=14> */
.L_x_7542:
        /* <DEDUP_REMOVED lines=13> */
.L_x_7541:
        /* <DEDUP_REMOVED lines=27> */
.L_x_7544:
        /* <DEDUP_REMOVED lines=14> */
.L_x_7543:
[----:B------:R-:W2:Y:S02]  /*d5f0*/  LDG.E.U16 R0, desc[UR36][R2.64] ;  /* 0x0000002402007981 */ /* 0x000ea4000c1e1500 */
[----:B--2---:R-:W-:-:S05]  /*d600*/  IMAD.U32 R0, R0, 0x10000, RZ ;  /* 0x0001000000007824 */ /* 0x004fca00078e00ff */
[----:B------:R-:W-:-:S04]  /*d610*/  F2FP.F16.F32.PACK_AB R0, RZ, R0 ;  /* 0x00000000ff00723e */ /* 0x000fc800000000ff */
[----:B------:R-:W-:Y:S01]  /*d620*/  PRMT R18, R0, 0x7610, R18 ;  /* 0x0000761000127816 */ /* 0x000fe20000000012 */
[----:B------:R-:W-:Y:S06]  /*d630*/  BRA `(.L_x_7533) ;  /* 0x0000000400d07947 */ /* 0x000fec0003800000 */
.L_x_7540:
        /* <DEDUP_REMOVED lines=13> */
.L_x_7547:
        /* <DEDUP_REMOVED lines=21> */
.L_x_7551:
[----:B------:R-:W-:Y:S05]  /*d860*/  BSYNC.RECONVERGENT B1 ;  /* 0x0000000000017941 */ /* 0x000fea0003800200 */
.L_x_7550:
[----:B------:R-:W-:Y:S01]  /*d870*/  IMAD.SHL.U32 R0, R0, 0x100000, RZ ;  /* 0x0010000000007824 */ /* 0x000fe200078e00ff */
[----:B------:R-:W-:-:S04]  /*d880*/  LEA R2, R2, 0x3b800000, 0x17 ;  /* 0x3b80000002027811 */ /* 0x000fc800078eb8ff */
[----:B------:R-:W-:-:S07]  /*d890*/  LOP3.LUT R0, R2, R0, R7, 0xfe, !PT ;  /* 0x0000000002007212 */ /* 0x000fce00078efe07 */
.L_x_7549:
[----:B------:R-:W-:Y:S05]  /*d8a0*/  BSYNC.RECONVERGENT B0 ;  /* 0x0000000000007941 */ /* 0x000fea0003800200 */
.L_x_7548:
[----:B------:R-:W-:-:S04]  /*d8b0*/  F2FP.F16.F32.PACK_AB R0, RZ, R0 ;  /* 0x00000000ff00723e */ /* 0x000fc800000000ff */
[----:B------:R-:W-:Y:S01]  /*d8c0*/  PRMT R18, R0, 0x7610, R18 ;  /* 0x0000761000127816 */ /* 0x000fe20000000012 */
[----:B------:R-:W-:Y:S06]  /*d8d0*/  BRA `(.L_x_7533) ;  /* 0x0000000400287947 */ /* 0x000fec0003800000 */
.L_x_7546:
        /* <DEDUP_REMOVED lines=21> */
.L_x_7555:
[----:B------:R-:W-:Y:S05]  /*da30*/  BSYNC.RECONVERGENT B1 ;  /* 0x0000000000017941 */ /* 0x000fea0003800200 */
.L_x_7554:
[----:B------:R-:W-:Y:S01]  /*da40*/  IMAD.SHL.U32 R0, R0, 0x200000, RZ ;  /* 0x0020000000007824 */ /* 0x000fe200078e00ff */
[----:B------:R-:W-:-:S04]  /*da50*/  LEA R2, R2, 0x37800000, 0x17 ;  /* 0x3780000002027811 */ /* 0x000fc800078eb8ff */
[----:B------:R-:W-:-:S07]  /*da60*/  LOP3.LUT R0, R2, R0, R7, 0xfe, !PT ;  /* 0x0000000002007212 */ /* 0x000fce00078efe07 */
.L_x_7553:
[----:B------:R-:W-:Y:S05]  /*da70*/  BSYNC.RECONVERGENT B0 ;  /* 0x0000000000007941 */ /* 0x000fea0003800200 */
.L_x_7552:
[----:B------:R-:W-:-:S04]  /*da80*/  F2FP.F16.F32.PACK_AB R0, RZ, R0 ;  /* 0x00000000ff00723e */ /* 0x000fc800000000ff */
[----:B------:R-:W-:Y:S01]  /*da90*/  PRMT R18, R0, 0x7610, R18 ;  /* 0x0000761000127816 */ /* 0x000fe20000000012 */
[----:B------:R-:W-:Y:S06]  /*daa0*/  BRA `(.L_x_7533) ;  /* 0x0000000000b47947 */ /* 0x000fec0003800000 */
.L_x_7545:
        /* <DEDUP_REMOVED lines=14> */
.L_x_7559:
[----:B------:R-:W-:Y:S05]  /*db90*/  BSYNC.RECONVERGENT B0 ;  /* 0x0000000000007941 */ /* 0x000fea0003800200 */
.L_x_7558:
[----:B------:R-:W-:-:S04]  /*dba0*/  F2FP.F16.F32.PACK_AB R0, RZ, R0 ;  /* 0x00000000ff00723e */ /* 0x000fc800000000ff */
[----:B------:R-:W-:Y:S01]  /*dbb0*/  PRMT R18, R0, 0x7610, R18 ;  /* 0x0000761000127816 */ /* 0x000fe20000000012 */
[----:B------:R-:W-:Y:S06]  /*dbc0*/  BRA `(.L_x_7533) ;  /* 0x00000000006c7947 */ /* 0x000fec0003800000 */
.L_x_7532:
        /* <DEDUP_REMOVED lines=16> */
.L_x_7560:
[----:B------:R-:W-:Y:S01]  /*dcd0*/  PRMT R18, RZ, 0x7610, R18 ;  /* 0x00007610ff127816 */ /* 0x000fe20000000012 */
[----:B------:R-:W-:Y:S06]  /*dce0*/  BRA `(.L_x_7533) ;  /* 0x0000000000247947 */ /* 0x000fec0003800000 */
.L_x_7557:
[----:B------:R-:W2:Y:S02]  /*dcf0*/  LDG.E.64 R2, desc[UR36][R2.64] ;  /* 0x0000002402027981 */ /* 0x000ea4000c1e1b00 */
[----:B--2---:R-:W0:Y:S02]  /*dd00*/  I2F.U64 R0, R2 ;  /* 0x0000000200007312 */ /* 0x004e240000301000 */
[----:B0-----:R-:W-:-:S04]  /*dd10*/  F2FP.F16.F32.PACK_AB R0, RZ, R0 ;  /* 0x00000000ff00723e */ /* 0x001fc800000000ff */
[----:B------:R-:W-:Y:S01]  /*dd20*/  PRMT R18, R0, 0x7610, R18 ;  /* 0x0000761000127816 */ /* 0x000fe20000000012 */
[----:B------:R-:W-:Y:S06]  /*dd30*/  BRA `(.L_x_7533) ;  /* 0x0000000000107947 */ /* 0x000fec0003800000 */
.L_x_7556:
[----:B------:R-:W2:Y:S02]  /*dd40*/  LDG.E R2, desc[UR36][R2.64] ;  /* 0x0000002402027981 */ /* 0x000ea4000c1e1900 */
[----:B--2---:R-:W-:-:S04]  /*dd50*/  I2FP.F32.U32 R0, R2 ;  /* 0x0000000200007245 */ /* 0x004fc80000201000 */
[----:B------:R-:W-:-:S04]  /*dd60*/  F2FP.F16.F32.PACK_AB R0, RZ, R0 ;  /* 0x00000000ff00723e */ /* 0x000fc800000000ff */
[----:B------:R-:W-:-:S07]  /*dd70*/  PRMT R18, R0, 0x7610, R18 ;  /* 0x0000761000127816 */ /* 0x000fce0000000012 */
.L_x_7533:
        /* <DEDUP_REMOVED lines=19> */
.L_x_7564:
[----:B------:R-:W2:Y:S02]  /*deb0*/  LDG.E.U8 R2, desc[UR36][R2.64] ;  /* 0x0000002402027981 */ /* 0x000ea4000c1e1100 */
[----:B--2---:R-:W-:-:S04]  /*dec0*/  I2FP.F32.U32 R0, R2 ;  /* 0x0000000200007245 */ /* 0x004fc80000201000 */
[----:B------:R-:W-:-:S04]  /*ded0*/  F2FP.F16.F32.PACK_AB R0, RZ, R0 ;  /* 0x00000000ff00723e */ /* 0x000fc800000000ff */
[----:B------:R-:W-:Y:S01]  /*dee0*/  PRMT R22, R0, 0x7610, R22 ;  /* 0x0000761000167816 */ /* 0x000fe20000000016 */
[----:B------:R-:W-:Y:S06]  /*def0*/  BRA `(.L_x_7566) ;  /* 0x0000000c00d47947 */ /* 0x000fec0003800000 */
.L_x_7563:
        /* <DEDUP_REMOVED lines=11> */
.L_x_7568:
[----:B------:R-:W2:Y:S02]  /*dfb0*/  LDG.E R2, desc[UR36][R2.64] ;  /* 0x0000002402027981 */ /* 0x000ea4000c1e1900 */
[----:B--2---:R-:W-:-:S04]  /*dfc0*/  I2FP.F32.S32 R0, R2 ;  /* 0x0000000200007245 */ /* 0x004fc80000201400 */
[----:B------:R-:W-:-:S04]  /*dfd0*/  F2FP.F16.F32.PACK_AB R0, RZ, R0 ;  /* 0x00000000ff00723e */ /* 0x000fc800000000ff */
[----:B------:R-:W-:Y:S01]  /*dfe0*/  PRMT R22, R0, 0x7610, R22 ;  /* 0x0000761000167816 */ /* 0x000fe20000000016 */
[----:B------:R-:W-:Y:S06]  /*dff0*/  BRA `(.L_x_7566) ;  /* 0x0000000c00947947 */ /* 0x000fec0003800000 */
.L_x_7567:
[----:B------:R-:W2:Y:S02]  /*e000*/  LDG.E.U16 R2, desc[UR36][R2.64] ;  /* 0x0000002402027981 */ /* 0x000ea4000c1e1500 */
[----:B--2---:R-:W0:Y:S02]  /*e010*/  I2F.S16 R0, R2 ;  /* 0x0000000200007306 */ /* 0x004e240000101400 */
[----:B0-----:R-:W-:-:S04]  /*e020*/  F2FP.F16.F32.PACK_AB R0, RZ, R0 ;  /* 0x00000000ff00723e */ /* 0x001fc800000000ff */
[----:B------:R-:W-:Y:S01]  /*e030*/  PRMT R22, R0, 0x7610, R22 ;  /* 0x0000761000167816 */ /* 0x000fe20000000016 */
[----:B------:R-:W-:Y:S06]  /*e040*/  BRA `(.L_x_7566) ;  /* 0x0000000c00807947 */ /* 0x000fec0003800000 */
.L_x_7562:
        /* <DEDUP_REMOVED lines=9> */
.L_x_7570:
[----:B------:R1:W5:Y:S01]  /*e0e0*/  LDG.E.U16 R22, desc[UR36][R2.64] ;  /* 0x0000002402167981 */ /* 0x000362000c1e1500 */
[----:B------:R-:W-:Y:S05]  /*e0f0*/  BRA `(.L_x_7566) ;  /* 0x0000000c00547947 */ /* 0x000fea0003800000 */
.L_x_7569:
        /* <DEDUP_REMOVED lines=9> */
.L_x_7572:
[----:B------:R0:W5:Y:S01]  /*e190*/  LDG.E.U16 R22, desc[UR36][R2.64] ;  /* 0x0000002402167981 */ /* 0x000162000c1e1500 */
[----:B------:R-:W-:Y:S05]  /*e1a0*/  BRA `(.L_x_7566) ;  /* 0x0000000c00287947 */ /* 0x000fea0003800000 */
.L_x_7571:
        /* <DEDUP_REMOVED lines=13> */
.L_x_7561:
        /* <DEDUP_REMOVED lines=14> */
.L_x_7575:
        /* <DEDUP_REMOVED lines=13> */
.L_x_7574:
        /* <DEDUP_REMOVED lines=27> */
.L_x_7577:
        /* <DEDUP_REMOVED lines=14> */
.L_x_7576:
[----:B------:R-:W2:Y:S02]  /*e6c0*/  LDG.E.U16 R0, desc[UR36][R2.64] ;  /* 0x0000002402007981 */ /* 0x000ea4000c1e1500 */
[----:B--2---:R-:W-:-:S05]  /*e6d0*/  IMAD.U32 R0, R0, 0x10000, RZ ;  /* 0x0001000000007824 */ /* 0x004fca00078e00ff */
[----:B------:R-:W-:-:S04]  /*e6e0*/  F2FP.F16.F32.PACK_AB R0, RZ, R0 ;  /* 0x00000000ff00723e */ /* 0x000fc800000000ff */
[----:B------:R-:W-:Y:S01]  /*e6f0*/  PRMT R22, R0, 0x7610, R22 ;  /* 0x0000761000167816 */ /* 0x000fe20000000016 */
[----:B------:R-:W-:Y:S06]  /*e700*/  BRA `(.L_x_7566) ;  /* 0x0000000400d07947 */ /* 0x000fec0003800000 */
.L_x_7573:
        /* <DEDUP_REMOVED lines=13> */
.L_x_7580:
        /* <DEDUP_REMOVED lines=21> */
.L_x_7584:
[----:B------:R-:W-:Y:S05]  /*e930*/  BSYNC.RECONVERGENT B1 ;  /* 0x0000000000017941 */ /* 0x000fea0003800200 */
.L_x_7583:
[----:B------:R-:W-:Y:S01]  /*e940*/  IMAD.SHL.U32 R0, R0, 0x100000, RZ ;  /* 0x0010000000007824 */ /* 0x000fe200078e00ff */
[----:B------:R-:W-:-:S04]  /*e950*/  LEA R2, R2, 0x3b800000, 0x17 ;  /* 0x3b80000002027811 */ /* 0x000fc800078eb8ff */
[----:B------:R-:W-:-:S07]  /*e960*/  LOP3.LUT R0, R2, R0, R7, 0xfe, !PT ;  /* 0x0000000002007212 */ /* 0x000fce00078efe07 */
.L_x_7582:
[----:B------:R-:W-:Y:S05]  /*e970*/  BSYNC.RECONVERGENT B0 ;  /* 0x0000000000007941 */ /* 0x000fea0003800200 */
.L_x_7581:
[----:B------:R-:W-:-:S04]  /*e980*/  F2FP.F16.F32.PACK_AB R0, RZ, R0 ;  /* 0x00000000ff00723e */ /* 0x000fc800000000ff */
[----:B------:R-:W-:Y:S01]  /*e990*/  PRMT R22, R0, 0x7610, R22 ;  /* 0x0000761000167816 */ /* 0x000fe20000000016 */
[----:B------:R-:W-:Y:S06]  /*e9a0*/  BRA `(.L_x_7566) ;  /* 0x0000000400287947 */ /* 0x000fec0003800000 */
.L_x_7579:
        /* <DEDUP_REMOVED lines=21> */
.L_x_7588:
[----:B------:R-:W-:Y:S05]  /*eb00*/  BSYNC.RECONVERGENT B1 ;  /* 0x0000000000017941 */ /* 0x000fea0003800200 */
.L_x_7587:
[----:B------:R-:W-:Y:S01]  /*eb10*/  IMAD.SHL.U32 R0, R0, 0x200000, RZ ;  /* 0x0020000000007824 */ /* 0x000fe200078e00ff */
[----:B------:R-:W-:-:S04]  /*eb20*/  LEA R2, R2, 0x37800000, 0x17 ;  /* 0x3780000002027811 */ /* 0x000fc800078eb8ff */
[----:B------:R-:W-:-:S07]  /*eb30*/  LOP3.LUT R0, R2, R0, R7, 0xfe, !PT ;  /* 0x0000000002007212 */ /* 0x000fce00078efe07 */
.L_x_7586:
[----:B------:R-:W-:Y:S05]  /*eb40*/  BSYNC.RECONVERGENT B0 ;  /* 0x0000000000007941 */ /* 0x000fea0003800200 */
.L_x_7585:
[----:B------:R-:W-:-:S04]  /*eb50*/  F2FP.F16.F32.PACK_AB R0, RZ, R0 ;  /* 0x00000000ff00723e */ /* 0x000fc800000000ff */
[----:B------:R-:W-:Y:S01]  /*eb60*/  PRMT R22, R0, 0x7610, R22 ;  /* 0x0000761000167816 */ /* 0x000fe20000000016 */
[----:B------:R-:W-:Y:S06]  /*eb70*/  BRA `(.L_x_7566) ;  /* 0x0000000000b47947 */ /* 0x000fec0003800000 */
.L_x_7578:
        /* <DEDUP_REMOVED lines=14> */
.L_x_7592:
[----:B------:R-:W-:Y:S05]  /*ec60*/  BSYNC.RECONVERGENT B0 ;  /* 0x0000000000007941 */ /* 0x000fea0003800200 */
.L_x_7591:
[----:B------:R-:W-:-:S04]  /*ec70*/  F2FP.F16.F32.PACK_AB R0, RZ, R0 ;  /* 0x00000000ff00723e */ /* 0x000fc800000000ff */
[----:B------:R-:W-:Y:S01]  /*ec80*/  PRMT R22, R0, 0x7610, R22 ;  /* 0x0000761000167816 */ /* 0x000fe20000000016 */
[----:B------:R-:W-:Y:S06]  /*ec90*/  BRA `(.L_x_7566) ;  /* 0x00000000006c7947 */ /* 0x000fec0003800000 */
.L_x_7565:
        /* <DEDUP_REMOVED lines=15> */
[----:B--2--5:R-:W-:Y:S05]  /*ed90*/  CALL.ABS.NOINC R2 ;  /* 0x0000000002007343 */ /* 0x024fea0003c00000 */
.L_x_7593:
[----:B------:R-:W-:Y:S01]  /*eda0*/  PRMT R22, RZ, 0x7610, R22 ;  /* 0x00007610ff167816 */ /* 0x000fe20000000016 */
[----:B------:R-:W-:Y:S06]  /*edb0*/  BRA `(.L_x_7566) ;  /* 0x0000000000247947 */ /* 0x000fec0003800000 */
.L_x_7590:
[----:B------:R-:W2:Y:S02]  /*edc0*/  LDG.E.64 R2, desc[UR36][R2.64] ;  /* 0x0000002402027981 */ /* 0x000ea4000c1e1b00 */
[----:B--2---:R-:W0:Y:S02]  /*edd0*/  I2F.U64 R0, R2 ;  /* 0x0000000200007312 */ /* 0x004e240000301000 */
[----:B0-----:R-:W-:-:S04]  /*ede0*/  F2FP.F16.F32.PACK_AB R0, RZ, R0 ;  /* 0x00000000ff00723e */ /* 0x001fc800000000ff */
[----:B------:R-:W-:Y:S01]  /*edf0*/  PRMT R22, R0, 0x7610, R22 ;  /* 0x0000761000167816 */ /* 0x000fe20000000016 */
[----:B------:R-:W-:Y:S06]  /*ee00*/  BRA `(.L_x_7566) ;  /* 0x0000000000107947 */ /* 0x000fec0003800000 */
.L_x_7589:
[----:B------:R-:W2:Y:S02]  /*ee10*/  LDG.E R2, desc[UR36][R2.64] ;  /* 0x0000002402027981 */ /* 0x000ea4000c1e1900 */
[----:B--2---:R-:W-:-:S04]  /*ee20*/  I2FP.F32.U32 R0, R2 ;  /* 0x0000000200007245 */ /* 0x004fc80000201000 */
[----:B------:R-:W-:-:S04]  /*ee30*/  F2FP.F16.F32.PACK_AB R0, RZ, R0 ;  /* 0x00000000ff00723e */ /* 0x000fc800000000ff */
[----:B------:R-:W-:-:S07]  /*ee40*/  PRMT R22, R0, 0x7610, R22 ;  /* 0x0000761000167816 */ /* 0x000fce0000000016 */
.L_x_7566:
        /* <DEDUP_REMOVED lines=18> */
.L_x_7597:
[----:B------:R-:W2:Y:S02]  /*ef70*/  LDG.E.U8 R2, desc[UR36][R2.64] ;  /* 0x0000002402027981 */ /* 0x000ea4000c1e1100 */
[----:B--2---:R-:W-:-:S04]  /*ef80*/  I2FP.F32.U32 R0, R2 ;  /* 0x0000000200007245 */ /* 0x004fc80000201000 */
[----:B------:R-:W-:Y:S01]  /*ef90*/  F2FP.F16.F32.PACK_AB R0, RZ, R0 ;  /* 0x00000000ff00723e */ /* 0x000fe200000000ff */
[----:B------:R-:W-:Y:S06]  /*efa0*/  BRA `(.L_x_7599) ;  /* 0x0000000c009c7947 */ /* 0x000fec0003800000 */
.L_x_7596:
        /* <DEDUP_REMOVED lines=10> */
.L_x_7601:
[----:B------:R-:W2:Y:S02]  /*f050*/  LDG.E R2, desc[UR36][R2.64] ;  /* 0x0000002402027981 */ /* 0x000ea4000c1e1900 */
[----:B--2---:R-:W-:-:S04]  /*f060*/  I2FP.F32.S32 R0, R2 ;  /* 0x0000000200007245 */ /* 0x004fc80000201400 */
[----:B------:R-:W-:Y:S01]  /*f070*/  F2FP.F16.F32.PACK_AB R0, RZ, R0 ;  /* 0x00000000ff00723e */ /* 0x000fe200000000ff */
[----:B------:R-:W-:Y:S06]  /*f080*/  BRA `(.L_x_7599) ;  /* 0x0000000c00647947 */ /* 0x000fec0003800000 */
.L_x_7600:
[----:B------:R-:W2:Y:S02]  /*f090*/  LDG.E.U16 R2, desc[UR36][R2.64] ;  /* 0x0000002402027981 */ /* 0x000ea4000c1e1500 */
[----:B--2---:R-:W0:Y:S02]  /*f0a0*/  I2F.S16 R0, R2 ;  /* 0x0000000200007306 */ /* 0x004e240000101400 */
[----:B0-----:R-:W-:Y:S01]  /*f0b0*/  F2FP.F16.F32.PACK_AB R0, RZ, R0 ;  /* 0x00000000ff00723e */ /* 0x001fe200000000ff */
[----:B------:R-:W-:Y:S06]  /*f0c0*/  BRA `(.L_x_7599) ;  /* 0x0000000c00547947 */ /* 0x000fec0003800000 */
.L_x_7595:
        /* <DEDUP_REMOVED lines=9> */
.L_x_7603:
[----:B------:R1:W5:Y:S01]  /*f160*/  LDG.E.U16 R0, desc[UR36][R2.64] ;  /* 0x0000002402007981 */ /* 0x000362000c1e1500 */
[----:B------:R-:W-:Y:S05]  /*f170*/  BRA `(.L_x_7599) ;  /* 0x0000000c00287947 */ /* 0x000fea0003800000 */
.L_x_7602:
        /* <DEDUP_REMOVED lines=9> */
.L_x_7605:
[----:B------:R0:W5:Y:S01]  /*f210*/  LDG.E.U16 R0, desc[UR36][R2.64] ;  /* 0x0000002402007981 */ /* 0x000162000c1e1500 */
[----:B------:R-:W-:Y:S05]  /*f220*/  BRA `(.L_x_7599) ;  /* 0x0000000800fc7947 */ /* 0x000fea0003800000 */
.L_x_7604:
        /* <DEDUP_REMOVED lines=12> */
.L_x_7594:
        /* <DEDUP_REMOVED lines=13> */
.L_x_7608:
        /* <DEDUP_REMOVED lines=12> */
.L_x_7607:
        /* <DEDUP_REMOVED lines=27> */
.L_x_7610:
        /* <DEDUP_REMOVED lines=13> */
.L_x_7609:
[----:B------:R-:W2:Y:S02]  /*f700*/  LDG.E.U16 R0, desc[UR36][R2.64] ;  /* 0x0000002402007981 */ /* 0x000ea4000c1e1500 */
[----:B--2---:R-:W-:-:S05]  /*f710*/  IMAD.U32 R0, R0, 0x10000, RZ ;  /* 0x0001000000007824 */ /* 0x004fca00078e00ff */
[----:B------:R-:W-:Y:S01]  /*f720*/  F2FP.F16.F32.PACK_AB R0, RZ, R0 ;  /* 0x00000000ff00723e */ /* 0x000fe200000000ff */
[----:B------:R-:W-:Y:S06]  /*f730*/  BRA `(.L_x_7599) ;  /* 0x0000000400b87947 */ /* 0x000fec0003800000 */
.L_x_7606:
        /* <DEDUP_REMOVED lines=12> */
.L_x_7613:
        /* <DEDUP_REMOVED lines=21> */
.L_x_7617:
[----:B------:R-:W-:Y:S05]  /*f950*/  BSYNC.RECONVERGENT B1 ;  /* 0x0000000000017941 */ /* 0x000fea0003800200 */
.L_x_7616:
[----:B------:R-:W-:Y:S01]  /*f960*/  IMAD.SHL.U32 R0, R0, 0x100000, RZ ;  /* 0x0010000000007824 */ /* 0x000fe200078e00ff */
[----:B------:R-:W-:-:S04]  /*f970*/  LEA R2, R2, 0x3b800000, 0x17 ;  /* 0x3b80000002027811 */ /* 0x000fc800078eb8ff */
[----:B------:R-:W-:-:S07]  /*f980*/  LOP3.LUT R0, R2, R0, R7, 0xfe, !PT ;  /* 0x0000000002007212 */ /* 0x000fce00078efe07 */
.L_x_7615:
[----:B------:R-:W-:Y:S05]  /*f990*/  BSYNC.RECONVERGENT B0 ;  /* 0x0000000000007941 */ /* 0x000fea0003800200 */
.L_x_7614:
[----:B------:R-:W-:Y:S01]  /*f9a0*/  F2FP.F16.F32.PACK_AB R0, RZ, R0 ;  /* 0x00000000ff00723e */ /* 0x000fe200000000ff */
[----:B------:R-:W-:Y:S06]  /*f9b0*/  BRA `(.L_x_7599) ;  /* 0x0000000400187947 */ /* 0x000fec0003800000 */
.L_x_7612:
        /* <DEDUP_REMOVED lines=21> */
.L_x_7621:
[----:B------:R-:W-:Y:S05]  /*fb10*/  BSYNC.RECONVERGENT B1 ;  /* 0x0000000000017941 */ /* 0x000fea0003800200 */
.L_x_7620:
[----:B------:R-:W-:Y:S01]  /*fb20*/  IMAD.SHL.U32 R0, R0, 0x200000, RZ ;  /* 0x0020000000007824 */ /* 0x000fe200078e00ff */
[----:B------:R-:W-:-:S04]  /*fb30*/  LEA R2, R2, 0x37800000, 0x17 ;  /* 0x3780000002027811 */ /* 0x000fc800078eb8ff */
[----:B------:R-:W-:-:S07]  /*fb40*/  LOP3.LUT R0, R2, R0, R7, 0xfe, !PT ;  /* 0x0000000002007212 */ /* 0x000fce00078efe07 */
.L_x_7619:
[----:B------:R-:W-:Y:S05]  /*fb50*/  BSYNC.RECONVERGENT B0 ;  /* 0x0000000000007941 */ /* 0x000fea0003800200 */
.L_x_7618:
[----:B------:R-:W-:Y:S01]  /*fb60*/  F2FP.F16.F32.PACK_AB R0, RZ, R0 ;  /* 0x00000000ff00723e */ /* 0x000fe200000000ff */
[----:B------:R-:W-:Y:S06]  /*fb70*/  BRA `(.L_x_7599) ;  /* 0x0000000000a87947 */ /* 0x000fec0003800000 */
.L_x_7611:
        /* <DEDUP_REMOVED lines=14> */
.L_x_7625:
[----:B------:R-:W-:Y:S05]  /*fc60*/  BSYNC.RECONVERGENT B0 ;  /* 0x0000000000007941 */ /* 0x000fea0003800200 */
.L_x_7624:
[----:B------:R-:W-:Y:S01]  /*fc70*/  F2FP.F16.F32.PACK_AB R0, RZ, R0 ;  /* 0x00000000ff00723e */ /* 0x000fe200000000ff */
[----:B------:R-:W-:Y:S06]  /*fc80*/  BRA `(.L_x_7599) ;  /* 0x0000000000647947 */ /* 0x000fec0003800000 */
.L_x_7598:
        /* <DEDUP_REMOVED lines=16> */
.L_x_7626:
[----:B------:R-:W-:Y:S01]  /*fd90*/  PRMT R0, RZ, 0x7610, R0 ;  /* 0x00007610ff007816 */ /* 0x000fe20000000000 */
[----:B------:R-:W-:Y:S06]  /*fda0*/  BRA `(.L_x_7599) ;  /* 0x00000000001c7947 */ /* 0x000fec0003800000 */
.L_x_7623:
[----:B------:R-:W2:Y:S02]  /*fdb0*/  LDG.E.64 R2, desc[UR36][R2.64] ;  /* 0x0000002402027981 */ /* 0x000ea4000c1e1b00 */
[----:B--2---:R-:W0:Y:S02]  /*fdc0*/  I2F.U64 R0, R2 ;  /* 0x0000000200007312 */ /* 0x004e240000301000 */
[----:B0-----:R-:W-:Y:S01]  /*fdd0*/  F2FP.F16.F32.PACK_AB R0, RZ, R0 ;  /* 0x00000000ff00723e */ /* 0x001fe200000000ff */
[----:B------:R-:W-:Y:S06]  /*fde0*/  BRA `(.L_x_7599) ;  /* 0x00000000000c7947 */ /* 0x000fec0003800000 */
.L_x_7622:
[----:B------:R-:W2:Y:S02]  /*fdf0*/  LDG.E R2, desc[UR36][R2.64] ;  /* 0x0000002402027981 */ /* 0x000ea4000c1e1900 */
[----:B--2---:R-:W-:-:S04]  /*fe00*/  I2FP.F32.U32 R0, R2 ;  /* 0x0000000200007245 */ /* 0x004fc80000201000 */
[----:B------:R-:W-:-:S07]  /*fe10*/  F2FP.F16.F32.PACK_AB R0, RZ, R0 ;  /* 0x00000000ff00723e */ /* 0x000fce00000000ff */
.L_x_7599:
        /* <DEDUP_REMOVED lines=38> */
.L_x_7630:
[----:B------:R-:W-:-:S06]  /*10080*/  HADD2.F32 R5, -RZ, R4.H0_H0 ;  /* 0x20000004ff057230 */ /* 0x000fcc0000004100 */
[----:B------:R-:W0:Y:S02]  /*10090*/  F2I.S64.TRUNC R4, R5 ;  /* 0x0000000500047311 */ /* 0x000e24000020d900 */
[----:B0-----:R1:W-:Y:S01]  /*100a0*/  STG.E.U8 desc[UR36][R2.64], R4 ;  /* 0x0000000402007986 */ /* 0x0013e2000c101124 */
[----:B------:R-:W-:Y:S05]  /*100b0*/  BRA `(.L_x_7632) ;  /* 0x0000000c006c7947 */ /* 0x000fea0003800000 */
.L_x_7629:
        /* <DEDUP_REMOVED lines=10> */
.L_x_7634:
[----:B------:R-:W-:-:S04]  /*10160*/  HADD2.F32 R4, -RZ, R4.H0_H0 ;  /* 0x20000004ff047230 */ /* 0x000fc80000004100 */
[----:B------:R-:W0:Y:S02]  /*10170*/  F2I.FTZ.TRUNC.NTZ R5, R4 ;  /* 0x0000000400057305 */ /* 0x000e24000021f100 */
[----:B0-----:R3:W-:Y:S01]  /*10180*/  STG.E desc[UR36][R2.64], R5 ;  /* 0x0000000502007986 */ /* 0x0017e2000c101924 */
[----:B------:R-:W-:Y:S05]  /*10190*/  BRA `(.L_x_7632) ;  /* 0x0000000c00347947 */ /* 0x000fea0003800000 */
.L_x_7633:
[----:B------:R-:W-:-:S04]  /*101a0*/  HADD2.F32 R4, -RZ, R4.H0_H0 ;  /* 0x20000004ff047230 */ /* 0x000fc80000004100 */
[----:B------:R-:W0:Y:S02]  /*101b0*/  F2I.FTZ.TRUNC.NTZ R5, R4 ;  /* 0x0000000400057305 */ /* 0x000e24000021f100 */
[----:B0-----:R2:W-:Y:S01]  /*101c0*/  STG.E.U16 desc[UR36][R2.64], R5 ;  /* 0x0000000502007986 */ /* 0x0015e2000c101524 */
[----:B------:R-:W-:Y:S05]  /*101d0*/  BRA `(.L_x_7632) ;  /* 0x0000000c00247947 */ /* 0x000fea0003800000 */
.L_x_7628:
        /* <DEDUP_REMOVED lines=9> */
.L_x_7636:
[----:B------:R0:W-:Y:S01]  /*10270*/  STG.E.U16 desc[UR36][R2.64], R4 ;  /* 0x0000000402007986 */ /* 0x0001e2000c101524 */
[----:B------:R-:W-:Y:S05]  /*10280*/  BRA `(.L_x_7632) ;  /* 0x0000000800f87947 */ /* 0x000fea0003800000 */
.L_x_7635:
        /* <DEDUP_REMOVED lines=10> */
.L_x_7638:
[----:B------:R-:W-:-:S05]  /*10330*/  HADD2.F32 R0, -RZ, R4.H0_H0 ;  /* 0x20000004ff007230 */ /* 0x000fca0000004100 */
[----:B------:R-:W-:-:S04]  /*10340*/  F2FP.F16.F32.PACK_AB R0, RZ, R0 ;  /* 0x00000000ff00723e */ /* 0x000fc800000000ff */
[----:B------:R-:W-:-:S05]  /*10350*/  PRMT R0, R0, 0x5410, RZ ;  /* 0x0000541000007816 */ /* 0x000fca00000000ff */
[----:B------:R0:W-:Y:S01]  /*10360*/  STG.E desc[UR36][R2.64], R0 ;  /* 0x0000000002007986 */ /* 0x0001e2000c101924 */
[----:B------:R-:W-:Y:S05]  /*10370*/  BRA `(.L_x_7632) ;  /* 0x0000000800bc7947 */ /* 0x000fea0003800000 */
.L_x_7637:
[----:B------:R-:W-:-:S05]  /*10380*/  HADD2.F32 R4, -RZ, R4.H0_H0 ;  /* 0x20000004ff047230 */ /* 0x000fca0000004100 */
[----:B------:R-:W-:-:S06]  /*10390*/  FMUL.FTZ R4, R4, 1 ;  /* 0x3f80000004047820 */ /* 0x000fcc0000410000 */
[----:B------:R-:W0:Y:S02]  /*103a0*/  F2F.F64.F32 R4, R4 ;  /* 0x0000000400047310 */ /* 0x000e240000201800 */
[----:B0-----:R0:W-:Y:S01]  /*103b0*/  STG.E.64 desc[UR36][R2.64], R4 ;  /* 0x0000000402007986 */ /* 0x0011e2000c101b24 */
[----:B------:R-:W-:Y:S05]  /*103c0*/  BRA `(.L_x_7632) ;  /* 0x0000000800a87947 */ /* 0x000fea0003800000 */
.L_x_7627:
        /* <DEDUP_REMOVED lines=14> */
.L_x_7642:
        /* <DEDUP_REMOVED lines=18> */
.L_x_7645:
[----:B------:R-:W-:-:S04]  /*105d0*/  SHF.R.U32.HI R5, RZ, 0x18, R5 ;  /* 0x00000018ff057819 */ /* 0x000fc80000011605 */
[----:B------:R-:W-:-:S07]  /*105e0*/  LOP3.LUT R0, R0, 0x80, R5, 0xf8, !PT ;  /* 0x0000008000007812 */ /* 0x000fce00078ef805 */
.L_x_7644:
[----:B------:R-:W-:Y:S05]  /*105f0*/  BSYNC.RECONVERGENT B0 ;  /* 0x0000000000007941 */ /* 0x000fea0003800200 */
.L_x_7643:
[----:B------:R0:W-:Y:S01]  /*10600*/  STG.E.U8 desc[UR36][R2.64], R0 ;  /* 0x0000000002007986 */ /* 0x0001e2000c101124 */
[----:B------:R-:W-:Y:S05]  /*10610*/  BRA `(.L_x_7632) ;  /* 0x0000000800147947 */ /* 0x000fea0003800000 */
.L_x_7641:
        /* <DEDUP_REMOVED lines=18> */
.L_x_7648:
[----:B------:R-:W-:-:S04]  /*10740*/  SHF.R.U32.HI R5, RZ, 0x18, R5 ;  /* 0x00000018ff057819 */ /* 0x000fc80000011605 */
[----:B------:R-:W-:-:S07]  /*10750*/  LOP3.LUT R0, R0, 0x80, R5, 0xf8, !PT ;  /* 0x0000008000007812 */ /* 0x000fce00078ef805 */
.L_x_7647:
[----:B------:R-:W-:Y:S05]  /*10760*/  BSYNC.RECONVERGENT B0 ;  /* 0x0000000000007941 */ /* 0x000fea0003800200 */
.L_x_7646:
[----:B------:R0:W-:Y:S01]  /*10770*/  STG.E.U8 desc[UR36][R2.64], R0 ;  /* 0x0000000002007986 */ /* 0x0001e2000c101124 */
[----:B------:R-:W-:Y:S05]  /*10780*/  BRA `(.L_x_7632) ;  /* 0x0000000400b87947 */ /* 0x000fea0003800000 */
.L_x_7640:
        /* <DEDUP_REMOVED lines=22> */
.L_x_7650:
[----:B------:R-:W-:-:S06]  /*108f0*/  HADD2.F32 R4, -RZ, R4.H0_H0 ;  /* 0x20000004ff047230 */ /* 0x000fcc0000004100 */
[----:B------:R-:W0:Y:S02]  /*10900*/  F2I.U64.TRUNC R4, R4 ;  /* 0x0000000400047311 */ /* 0x000e24000020d800 */
[----:B0-----:R0:W-:Y:S01]  /*10910*/  STG.E.64 desc[UR36][R2.64], R4 ;  /* 0x0000000402007986 */ /* 0x0011e2000c101b24 */
[----:B------:R-:W-:Y:S05]  /*10920*/  BRA `(.L_x_7632) ;  /* 0x0000000400507947 */ /* 0x000fea0003800000 */
.L_x_7649:
[----:B------:R-:W-:-:S04]  /*10930*/  HADD2.F32 R4, -RZ, R4.H0_H0 ;  /* 0x20000004ff047230 */ /* 0x000fc80000004100 */
[----:B------:R-:W0:Y:S02]  /*10940*/  F2I.FTZ.U32.TRUNC.NTZ R5, R4 ;  /* 0x0000000400057305 */ /* 0x000e24000021f000 */
[----:B0-----:R0:W-:Y:S01]  /*10950*/  STG.E desc[UR36][R2.64], R5 ;  /* 0x0000000502007986 */ /* 0x0011e2000c101924 */
[----:B------:R-:W-:Y:S05]  /*10960*/  BRA `(.L_x_7632) ;  /* 0x0000000400407947 */ /* 0x000fea0003800000 */
.L_x_7639:
        /* <DEDUP_REMOVED lines=11> */
.L_x_7652:
[----:B------:R-:W-:Y:S01]  /*10a20*/  HADD2.F32 R4, -RZ, R4.H0_H0 ;  /* 0x20000004ff047230 */ /* 0x000fe20000004100 */
[----:B------:R-:W-:-:S04]  /*10a30*/  CS2R R6, SRZ ;  /* 0x0000000000067805 */ /* 0x000fc8000001ff00 */
[----:B------:R-:W-:-:S06]  /*10a40*/  FMUL.FTZ R4, R4, 1 ;  /* 0x3f80000004047820 */ /* 0x000fcc0000410000 */
[----:B------:R-:W0:Y:S02]  /*10a50*/  F2F.F64.F32 R4, R4 ;  /* 0x0000000400047310 */ /* 0x000e240000201800 */
[----:B0-----:R0:W-:Y:S01]  /*10a60*/  STG.E.128 desc[UR36][R2.64], R4 ;  /* 0x0000000402007986 */ /* 0x0011e2000c101d24 */
[----:B------:R-:W-:Y:S05]  /*10a70*/  BRA `(.L_x_7632) ;  /* 0x0000000000fc7947 */ /* 0x000fea0003800000 */
.L_x_7651:
[----:B------:R-:W-:-:S09]  /*10a80*/  UISETP.NE.AND UP0, UPT, UR4, 0xf, UPT ;  /* 0x0000000f0400788c */ /* 0x000fd2000bf05270 */
[----:B------:R-:W-:Y:S05]  /*10a90*/  BRA.U !UP0, `(.L_x_7653) ;  /* 0x0000000108e87547 */ /* 0x000fea000b800000 */
[----:B------:R-:W-:-:S09]  /*10aa0*/  UISETP.NE.AND UP0, UPT, UR4, 0x17, UPT ;  /* 0x000000170400788c */ /* 0x000fd2000bf05270 */
[----:B------:R-:W-:Y:S05]  /*10ab0*/  BRA.U !UP0, `(.L_x_7654) ;  /* 0x0000000108907547 */ /* 0x000fea000b800000 */
[----:B------:R-:W-:-:S09]  /*10ac0*/  UISETP.NE.AND UP0, UPT, UR4, 0x18, UPT ;  /* 0x000000180400788c */ /* 0x000fd2000bf05270 */
[----:B------:R-:W-:Y:S05]  /*10ad0*/  BRA.U !UP0, `(.L_x_7655) ;  /* 0x0000000108447547 */ /* 0x000fea000b800000 */
.L_x_7631:
        /* <DEDUP_REMOVED lines=16> */
.L_x_7656:
[----:B------:R-:W-:Y:S05]  /*10be0*/  BRA `(.L_x_7632) ;  /* 0x0000000000a07947 */ /* 0x000fea0003800000 */
.L_x_7655:
        /* <DEDUP_REMOVED lines=13> */
.L_x_7658:
[----:B------:R-:W-:Y:S05]  /*10cc0*/  BSYNC.RECONVERGENT B0 ;  /* 0x0000000000007941 */ /* 0x000fea0003800200 */
.L_x_7657:
[----:B------:R-:W-:-:S05]  /*10cd0*/  LOP3.LUT R5, R0, 0x80, R5, 0xf8, !PT ;  /* 0x0000008000057812 */ /* 0x000fca00078ef805 */
[----:B------:R0:W-:Y:S01]  /*10ce0*/  STG.E.U8 desc[UR36][R2.64], R5 ;  /* 0x0000000502007986 */ /* 0x0001e2000c101124 */
[----:B------:R-:W-:Y:S05]  /*10cf0*/  BRA `(.L_x_7632) ;  /* 0x00000000005c7947 */ /* 0x000fea0003800000 */
.L_x_7654:
        /* <DEDUP_REMOVED lines=12> */
.L_x_7660:
[----:B------:R-:W-:Y:S01]  /*10dc0*/  IMAD.MOV.U32 R0, RZ, RZ, 0x7f ;  /* 0x0000007fff007424 */ /* 0x000fe200078e00ff */
[----:B------:R-:W-:-:S04]  /*10dd0*/  ISETP.GT.U32.AND P0, PT, R4, 0x7f800000, PT ;  /* 0x7f8000000400780c */ /* 0x000fc80003f04070 */
[----:B------:R-:W-:-:S09]  /*10de0*/  SEL R0, R0, 0x7c, P0 ;  /* 0x0000007c00007807 */ /* 0x000fd20000000000 */
.L_x_7661:
[----:B------:R-:W-:Y:S05]  /*10df0*/  BSYNC.RECONVERGENT B0 ;  /* 0x0000000000007941 */ /* 0x000fea0003800200 */
.L_x_7659:
[----:B------:R-:W-:-:S04]  /*10e00*/  SHF.R.U32.HI R5, RZ, 0x18, R5 ;  /* 0x00000018ff057819 */ /* 0x000fc80000011605 */
[----:B------:R-:W-:-:S05]  /*10e10*/  LOP3.LUT R5, R0, 0x80, R5, 0xf8, !PT ;  /* 0x0000008000057812 */ /* 0x000fca00078ef805 */
[----:B------:R0:W-:Y:S01]  /*10e20*/  STG.E.U8 desc[UR36][R2.64], R5 ;  /* 0x0000000502007986 */ /* 0x0001e2000c101124 */
[----:B------:R-:W-:Y:S05]  /*10e30*/  BRA `(.L_x_7632) ;  /* 0x00000000000c7947 */ /* 0x000fea0003800000 */
.L_x_7653:
[----:B------:R-:W-:-:S05]  /*10e40*/  HADD2.F32 R0, -RZ, R4.H0_H0 ;  /* 0x20000004ff007230 */ /* 0x000fca0000004100 */
[----:B------:R-:W-:-:S05]  /*10e50*/  F2FP.BF16.F32.PACK_AB R0, RZ, R0 ;  /* 0x00000000ff00723e */ /* 0x000fca00000010ff */
[----:B------:R0:W-:Y:S02]  /*10e60*/  STG.E.U16 desc[UR36][R2.64], R0 ;  /* 0x0000000002007986 */ /* 0x0001e4000c101524 */
.L_x_7632:
[----:B------:R-:W-:-:S07]  /*10e70*/  VIADD R17, R17, 0x80 ;  /* 0x0000008011117836 */ /* 0x000fce0000000000 */
.L_x_7526:
[----:B------:R-:W-:Y:S05]  /*10e80*/  BSYNC.RECONVERGENT B6 ;  /* 0x0000000000067941 */ /* 0x000fea0003800200 */
.L_x_7525:
[----:B------:R-:W5:Y:S02]  /*10e90*/  LDCU UR4, c[0x0][0x380] ;  /* 0x00007000ff0477ac */ /* 0x000f640008000800 */
[----:B-----5:R-:W-:-:S13]  /*10ea0*/  ISETP.GE.AND P0, PT, R17, UR4, PT ;  /* 0x0000000411007c0c */ /* 0x020fda000bf06270 */
[----:B------:R-:W-:Y:S05]  /*10eb0*/  @P0 EXIT ;  /* 0x000000000000094d */ /* 0x000fea0003800000 */
[----:B------:R-:W5:Y:S01]  /*10ec0*/  LDCU UR4, c[0x0][0x388] ;  /* 0x00007100ff0477ac */ /* 0x000f620008000800 */
[----:B------:R-:W-:Y:S02]  /*10ed0*/  IMAD.MOV.U32 R18, RZ, RZ, RZ ;  /* 0x000000ffff127224 */ /* 0x000fe400078e00ff */
        /* <DEDUP_REMOVED lines=378> */
.L_x_7662:
[----:B------:R-:W0:Y:S01]  /*12680*/  LDCU.64 UR6, c[0x0][0x648] ;  /* 0x0000c900ff0677ac */ /* 0x000e220008000a00 */
[----:B------:R-:W1:Y:S01]  /*12690*/  LDCU.64 UR8, c[0x0][0x650] ;  /* 0x0000ca00ff0877ac */ /* 0x000e620008000a00 */
[----:B------:R-:W-:-:S04]  /*126a0*/  UPRMT UR4, UR40, 0x9910, URZ ;  /* 0x0000991028047896 */ /* 0x000fc800080000ff */
[----:B------:R-:W-:Y:S01]  /*126b0*/  UISETP.GT.AND UP0, UPT, UR4, 0x9, UPT ;  /* 0x000000090400788c */ /* 0x000fe2000bf04270 */
[----:B0-----:R-:W-:Y:S02]  /*126c0*/  IADD3 R16, P0, PT, R16, UR6, RZ ;  /* 0x0000000610107c10 */ /* 0x001fe4000ff1e0ff */
[----:B-12---:R-:W-:-:S03]  /*126d0*/  IADD3 R2, P1, PT, R0, UR8, RZ ;  /* 0x0000000800027c10 */ /* 0x006fc6000ff3e0ff */
        /* <DEDUP_REMOVED lines=16> */
.L_x_7666:
[----:B------:R-:W2:Y:S02]  /*127e0*/  LDG.E.U8 R2, desc[UR36][R2.64] ;  /* 0x0000002402027981 */ /* 0x000ea4000c1e1100 */
[----:B--2---:R-:W-:-:S04]  /*127f0*/  I2FP.F32.U32 R0, R2 ;  /* 0x0000000200007245 */ /* 0x004fc80000201000 */
[----:B------:R-:W-:-:S04]  /*12800*/  F2FP.F16.F32.PACK_AB R0, RZ, R0 ;  /* 0x00000000ff00723e */ /* 0x000fc800000000ff */
[----:B------:R-:W-:Y:S01]  /*12810*/  PRMT R19, R0, 0x7610, R19 ;  /* 0x0000761000137816 */ /* 0x000fe20000000013 */
[----:B------:R-:W-:Y:S06]  /*12820*/  BRA `(.L_x_7668) ;  /* 0x0000000c00d47947 */ /* 0x000fec0003800000 */
.L_x_7665:
        /* <DEDUP_REMOVED lines=11> */
.L_x_7670:
[----:B------:R-:W2:Y:S02]  /*128e0*/  LDG.E R2, desc[UR36][R2.64] ;  /* 0x0000002402027981 */ /* 0x000ea4000c1e1900 */
[----:B--2---:R-:W-:-:S04]  /*128f0*/  I2FP.F32.S32 R0, R2 ;  /* 0x0000000200007245 */ /* 0x004fc80000201400 */
[----:B------:R-:W-:-:S04]  /*12900*/  F2FP.F16.F32.PACK_AB R0, RZ, R0 ;  /* 0x00000000ff00723e */ /* 0x000fc800000000ff */
[----:B------:R-:W-:Y:S01]  /*12910*/  PRMT R19, R0, 0x7610, R19 ;  /* 0x0000761000137816 */ /* 0x000fe20000000013 */
[----:B------:R-:W-:Y:S06]  /*12920*/  BRA `(.L_x_7668) ;  /* 0x0000000c00947947 */ /* 0x000fec0003800000 */
.L_x_7669:
[----:B------:R-:W2:Y:S02]  /*12930*/  LDG.E.U16 R2, desc[UR36][R2.64] ;  /* 0x0000002402027981 */ /* 0x000ea4000c1e1500 */
[----:B--2---:R-:W0:Y:S02]  /*12940*/  I2F.S16 R0, R2 ;  /* 0x0000000200007306 */ /* 0x004e240000101400 */
[----:B0-----:R-:W-:-:S04]  /*12950*/  F2FP.F16.F32.PACK_AB R0, RZ, R0 ;  /* 0x00000000ff00723e */ /* 0x001fc800000000ff */
[----:B------:R-:W-:Y:S01]  /*12960*/  PRMT R19, R0, 0x7610, R19 ;  /* 0x0000761000137816 */ /* 0x000fe20000000013 */
[----:B------:R-:W-:Y:S06]  /*12970*/  BRA `(.L_x_7668) ;  /* 0x0000000c00807947 */ /* 0x000fec0003800000 */
.L_x_7664:
        /* <DEDUP_REMOVED lines=9> */
.L_x_7672:
[----:B------:R0:W5:Y:S01]  /*12a10*/  LDG.E.U16 R19, desc[UR36][R2.64] ;  /* 0x0000002402137981 */ /* 0x000162000c1e1500 */
[----:B------:R-:W-:Y:S05]  /*12a20*/  BRA `(.L_x_7668) ;  /* 0x0000000c00547947 */ /* 0x000fea0003800000 */
.L_x_7671:
        /* <DEDUP_REMOVED lines=9> */
.L_x_7674:
[----:B------:R1:W5:Y:S01]  /*12ac0*/  LDG.E.U16 R19, desc[UR36][R2.64] ;  /* 0x0000002402137981 */ /* 0x000362000c1e1500 */
[----:B------:R-:W-:Y:S05]  /*12ad0*/  BRA `(.L_x_7668) ;  /* 0x0000000c00287947 */ /* 0x000fea0003800000 */
.L_x_7673:
        /* <DEDUP_REMOVED lines=13> */
.L_x_7663:
        /* <DEDUP_REMOVED lines=14> */
.L_x_7677:
        /* <DEDUP_REMOVED lines=13> */
.L_x_7676:
        /* <DEDUP_REMOVED lines=27> */
.L_x_7679:
        /* <DEDUP_REMOVED lines=14> */
.L_x_7678:
[----:B------:R-:W2:Y:S02]  /*12ff0*/  LDG.E.U16 R0, desc[UR36][R2.64] ;  /* 0x0000002402007981 */ /* 0x000ea4000c1e1500 */
[----:B--2---:R-:W-:-:S04]  /*13000*/  SHF.L.U32 R0, R0, 0x10, RZ ;  /* 0x0000001000007819 */ /* 0x004fc800000006ff */
[----:B------:R-:W-:-:S04]  /*13010*/  F2FP.F16.F32.PACK_AB R0, RZ, R0 ;  /* 0x00000000ff00723e */ /* 0x000fc800000000ff */
[----:B------:R-:W-:Y:S01]  /*13020*/  PRMT R19, R0, 0x7610, R19 ;  /* 0x0000761000137816 */ /* 0x000fe20000000013 */
[----:B------:R-:W-:Y:S06]  /*13030*/  BRA `(.L_x_7668) ;  /* 0x0000000400d07947 */ /* 0x000fec0003800000 */
.L_x_7675:
        /* <DEDUP_REMOVED lines=13> */
.L_x_7682:
        /* <DEDUP_REMOVED lines=21> */
.L_x_7686:
[----:B------:R-:W-:Y:S05]  /*13260*/  BSYNC.RECONVERGENT B1 ;  /* 0x0000000000017941 */ /* 0x000fea0003800200 */
.L_x_7685:
[----:B------:R-:W-:Y:S01]  /*13270*/  IMAD.SHL.U32 R0, R0, 0x100000, RZ ;  /* 0x0010000000007824 */ /* 0x000fe200078e00ff */
[----:B------:R-:W-:-:S04]  /*13280*/  LEA R2, R2, 0x3b800000, 0x17 ;  /* 0x3b80000002027811 */ /* 0x000fc800078eb8ff */
[----:B------:R-:W-:-:S07]  /*13290*/  LOP3.LUT R0, R2, R0, R7, 0xfe, !PT ;  /* 0x0000000002007212 */ /* 0x000fce00078efe07 */
.L_x_7684:
[----:B------:R-:W-:Y:S05]  /*132a0*/  BSYNC.RECONVERGENT B0 ;  /* 0x0000000000007941 */ /* 0x000fea0003800200 */
.L_x_7683:
[----:B------:R-:W-:-:S04]  /*132b0*/  F2FP.F16.F32.PACK_AB R0, RZ, R0 ;  /* 0x00000000ff00723e */ /* 0x000fc800000000ff */
[----:B------:R-:W-:Y:S01]  /*132c0*/  PRMT R19, R0, 0x7610, R19 ;  /* 0x0000761000137816 */ /* 0x000fe20000000013 */
[----:B------:R-:W-:Y:S06]  /*132d0*/  BRA `(.L_x_7668) ;  /* 0x0000000400287947 */ /* 0x000fec0003800000 */
.L_x_7681:
        /* <DEDUP_REMOVED lines=21> */
.L_x_7690:
[----:B------:R-:W-:Y:S05]  /*13430*/  BSYNC.RECONVERGENT B1 ;  /* 0x0000000000017941 */ /* 0x000fea0003800200 */
.L_x_7689:
[----:B------:R-:W-:Y:S01]  /*13440*/  IMAD.SHL.U32 R0, R0, 0x200000, RZ ;  /* 0x0020000000007824 */ /* 0x000fe200078e00ff */
[----:B------:R-:W-:-:S04]  /*13450*/  LEA R2, R2, 0x37800000, 0x17 ;  /* 0x3780000002027811 */ /* 0x000fc800078eb8ff */
[----:B------:R-:W-:-:S07]  /*13460*/  LOP3.LUT R0, R2, R0, R7, 0xfe, !PT ;  /* 0x0000000002007212 */ /* 0x000fce00078efe07 */
.L_x_7688:
[----:B------:R-:W-:Y:S05]  /*13470*/  BSYNC.RECONVERGENT B0 ;  /* 0x0000000000007941 */ /* 0x000fea0003800200 */
.L_x_7687:
[----:B------:R-:W-:-:S04]  /*13480*/  F2FP.F16.F32.PACK_AB R0, RZ, R0 ;  /* 0x00000000ff00723e */ /* 0x000fc800000000ff */
[----:B------:R-:W-:Y:S01]  /*13490*/  PRMT R19, R0, 0x7610, R19 ;  /* 0x0000761000137816 */ /* 0x000fe20000000013 */
[----:B------:R-:W-:Y:S06]  /*134a0*/  BRA `(.L_x_7668) ;  /* 0x0000000000b47947 */ /* 0x000fec0003800000 */
.L_x_7680:
        /* <DEDUP_REMOVED lines=14> */
.L_x_7694:
[----:B------:R-:W-:Y:S05]  /*13590*/  BSYNC.RECONVERGENT B0 ;  /* 0x0000000000007941 */ /* 0x000fea0003800200 */
.L_x_7693:
[----:B------:R-:W-:-:S04]  /*135a0*/  F2FP.F16.F32.PACK_AB R0, RZ, R0 ;  /* 0x00000000ff00723e */ /* 0x000fc800000000ff */
[----:B------:R-:W-:Y:S01]  /*135b0*/  PRMT R19, R0, 0x7610, R19 ;  /* 0x0000761000137816 */ /* 0x000fe20000000013 */
[----:B------:R-:W-:Y:S06]  /*135c0*/  BRA `(.L_x_7668) ;  /* 0x00000000006c7947 */ /* 0x000fec0003800000 */
.L_x_7667:
        /* <DEDUP_REMOVED lines=16> */
.L_x_7695:
[----:B------:R-:W-:Y:S01]  /*136d0*/  PRMT R19, RZ, 0x7610, R19 ;  /* 0x00007610ff137816 */ /* 0x000fe20000000013 */
[----:B------:R-:W-:Y:S06]  /*136e0*/  BRA `(.L_x_7668) ;  /* 0x0000000000247947 */ /* 0x000fec0003800000 */
.L_x_7692:
[----:B------:R-:W2:Y:S02]  /*136f0*/  LDG.E.64 R2, desc[UR36][R2.64] ;  /* 0x0000002402027981 */ /* 0x000ea4000c1e1b00 */
[----:B--2---:R-:W0:Y:S02]  /*13700*/  I2F.U64 R0, R2 ;  /* 0x0000000200007312 */ /* 0x004e240000301000 */
[----:B0-----:R-:W-:-:S04]  /*13710*/  F2FP.F16.F32.PACK_AB R0, RZ, R0 ;  /* 0x00000000ff00723e */ /* 0x001fc800000000ff */
[----:B------:R-:W-:Y:S01]  /*13720*/  PRMT R19, R0, 0x7610, R19 ;  /* 0x0000761000137816 */ /* 0x000fe20000000013 */
[----:B------:R-:W-:Y:S06]  /*13730*/  BRA `(.L_x_7668) ;  /* 0x0000000000107947 */ /* 0x000fec0003800000 */
.L_x_7691:
[----:B------:R-:W2:Y:S02]  /*13740*/  LDG.E R2, desc[UR36][R2.64] ;  /* 0x0000002402027981 */ /* 0x000ea4000c1e1900 */
[----:B--2---:R-:W-:-:S04]  /*13750*/  I2FP.F32.U32 R0, R2 ;  /* 0x0000000200007245 */ /* 0x004fc80000201000 */
[----:B------:R-:W-:-:S04]  /*13760*/  F2FP.F16.F32.PACK_AB R0, RZ, R0 ;  /* 0x00000000ff00723e */ /* 0x000fc800000000ff */
[----:B------:R-:W-:-:S07]  /*13770*/  PRMT R19, R0, 0x7610, R19 ;  /* 0x0000761000137816 */ /* 0x000fce0000000013 */
.L_x_7668:
        /* <DEDUP_REMOVED lines=19> */
.L_x_7699:
[----:B------:R-:W2:Y:S02]  /*138b0*/  LDG.E.U8 R2, desc[UR36][R2.64] ;  /* 0x0000002402027981 */ /* 0x000ea4000c1e1100 */
[----:B--2---:R-:W-:-:S04]  /*138c0*/  I2FP.F32.U32 R0, R2 ;  /* 0x0000000200007245 */ /* 0x004fc80000201000 */
[----:B------:R-:W-:-:S04]  /*138d0*/  F2FP.F16.F32.PACK_AB R0, RZ, R0 ;  /* 0x00000000ff00723e */ /* 0x000fc800000000ff */
[----:B------:R-:W-:Y:S01]  /*138e0*/  PRMT R22, R0, 0x7610, R22 ;  /* 0x0000761000167816 */ /* 0x000fe20000000016 */
[----:B------:R-:W-:Y:S06]  /*138f0*/  BRA `(.L_x_7701) ;  /* 0x0000000c00d47947 */ /* 0x000fec0003800000 */
.L_x_7698:
        /* <DEDUP_REMOVED lines=11> */
.L_x_7703:
[----:B------:R-:W2:Y:S02]  /*139b0*/  LDG.E R2, desc[UR36][R2.64] ;  /* 0x0000002402027981 */ /* 0x000ea4000c1e1900 */
[----:B--2---:R-:W-:-:S04]  /*139c0*/  I2FP.F32.S32 R0, R2 ;  /* 0x0000000200007245 */ /* 0x004fc80000201400 */
[----:B------:R-:W-:-:S04]  /*139d0*/  F2FP.F16.F32.PACK_AB R0, RZ, R0 ;  /* 0x00000000ff00723e */ /* 0x000fc800000000ff */
[----:B------:R-:W-:Y:S01]  /*139e0*/  PRMT R22, R0, 0x7610, R22 ;  /* 0x0000761000167816 */ /* 0x000fe20000000016 */
[----:B------:R-:W-:Y:S06]  /*139f0*/  BRA `(.L_x_7701) ;  /* 0x0000000c00947947 */ /* 0x000fec0003800000 */
.L_x_7702:
[----:B------:R-:W2:Y:S02]  /*13a00*/  LDG.E.U16 R2, desc[UR36][R2.64] ;  /* 0x0000002402027981 */ /* 0x000ea4000c1e1500 */
[----:B--2---:R-:W0:Y:S02]  /*13a10*/  I2F.S16 R0, R2 ;  /* 0x0000000200007306 */ /* 0x004e240000101400 */
[----:B0-----:R-:W-:-:S04]  /*13a20*/  F2FP.F16.F32.PACK_AB R0, RZ, R0 ;  /* 0x00000000ff00723e */ /* 0x001fc800000000ff */
[----:B------:R-:W-:Y:S01]  /*13a30*/  PRMT R22, R0, 0x7610, R22 ;  /* 0x0000761000167816 */ /* 0x000fe20000000016 */
[----:B------:R-:W-:Y:S06]  /*13a40*/  BRA `(.L_x_7701) ;  /* 0x0000000c00807947 */ /* 0x000fec0003800000 */
.L_x_7697:
        /* <DEDUP_REMOVED lines=9> */
.L_x_7705:
[----:B------:R0:W5:Y:S01]  /*13ae0*/  LDG.E.U16 R22, desc[UR36][R2.64] ;  /* 0x0000002402167981 */ /* 0x000162000c1e1500 */
[----:B------:R-:W-:Y:S05]  /*13af0*/  BRA `(.L_x_7701) ;  /* 0x0000000c00547947 */ /* 0x000fea0003800000 */
.L_x_7704:
        /* <DEDUP_REMOVED lines=9> */
.L_x_7707:
[----:B------:R1:W5:Y:S01]  /*13b90*/  LDG.E.U16 R22, desc[UR36][R2.64] ;  /* 0x0000002402167981 */ /* 0x000362000c1e1500 */
[----:B------:R-:W-:Y:S05]  /*13ba0*/  BRA `(.L_x_7701) ;  /* 0x0000000c00287947 */ /* 0x000fea0003800000 */
.L_x_7706:
        /* <DEDUP_REMOVED lines=13> */
.L_x_7696:
        /* <DEDUP_REMOVED lines=14> */
.L_x_7710:
        /* <DEDUP_REMOVED lines=13> */
.L_x_7709:
        /* <DEDUP_REMOVED lines=27> */
.L_x_7712:
        /* <DEDUP_REMOVED lines=14> */
.L_x_7711:
[----:B------:R-:W2:Y:S02]  /*140c0*/  LDG.E.U16 R0, desc[UR36][R2.64] ;  /* 0x0000002402007981 */ /* 0x000ea4000c1e1500 */
[----:B--2---:R-:W-:-:S05]  /*140d0*/  IMAD.U32 R0, R0, 0x10000, RZ ;  /* 0x0001000000007824 */ /* 0x004fca00078e00ff */
[----:B------:R-:W-:-:S04]  /*140e0*/  F2FP.F16.F32.PACK_AB R0, RZ, R0 ;  /* 0x00000000ff00723e */ /* 0x000fc800000000ff */
[----:B------:R-:W-:Y:S01]  /*140f0*/  PRMT R22, R0, 0x7610, R22 ;  /* 0x0000761000167816 */ /* 0x000fe20000000016 */
[----:B------:R-:W-:Y:S06]  /*14100*/  BRA `(.L_x_7701) ;  /* 0x0000000400d07947 */ /* 0x000fec0003800000 */
.L_x_7708:
        /* <DEDUP_REMOVED lines=13> */
.L_x_7715:
        /* <DEDUP_REMOVED lines=21> */
.L_x_7719:
[----:B------:R-:W-:Y:S05]  /*14330*/  BSYNC.RECONVERGENT B1 ;  /* 0x0000000000017941 */ /* 0x000fea0003800200 */
.L_x_7718:
[----:B------:R-:W-:Y:S01]  /*14340*/  IMAD.SHL.U32 R0, R0, 0x100000, RZ ;  /* 0x0010000000007824 */ /* 0x000fe200078e00ff */
[----:B------:R-:W-:-:S04]  /*14350*/  LEA R2, R2, 0x3b800000, 0x17 ;  /* 0x3b80000002027811 */ /* 0x000fc800078eb8ff */
[----:B------:R-:W-:-:S07]  /*14360*/  LOP3.LUT R0, R2, R0, R7, 0xfe, !PT ;  /* 0x0000000002007212 */ /* 0x000fce00078efe07 */
.L_x_7717:
[----:B------:R-:W-:Y:S05]  /*14370*/  BSYNC.RECONVERGENT B0 ;  /* 0x0000000000007941 */ /* 0x000fea0003800200 */
.L_x_7716:
[----:B------:R-:W-:-:S04]  /*14380*/  F2FP.F16.F32.PACK_AB R0, RZ, R0 ;  /* 0x00000000ff00723e */ /* 0x000fc800000000ff */
[----:B------:R-:W-:Y:S01]  /*14390*/  PRMT R22, R0, 0x7610, R22 ;  /* 0x0000761000167816 */ /* 0x000fe20000000016 */
[----:B------:R-:W-:Y:S06]  /*143a0*/  BRA `(.L_x_7701) ;  /* 0x0000000400287947 */ /* 0x000fec0003800000 */
.L_x_7714:
        /* <DEDUP_REMOVED lines=21> */
.L_x_7723:
[----:B------:R-:W-:Y:S05]  /*14500*/  BSYNC.RECONVERGENT B1 ;  /* 0x0000000000017941 */ /* 0x000fea0003800200 */
.L_x_7722:
[----:B------:R-:W-:Y:S01]  /*14510*/  IMAD.SHL.U32 R0, R0, 0x200000, RZ ;  /* 0x0020000000007824 */ /* 0x000fe200078e00ff */
[----:B------:R-:W-:-:S04]  /*14520*/  LEA R2, R2, 0x37800000, 0x17 ;  /* 0x3780000002027811 */ /* 0x000fc800078eb8ff */
[----:B------:R-:W-:-:S07]  /*14530*/  LOP3.LUT R0, R2, R0, R7, 0xfe, !PT ;  /* 0x0000000002007212 */ /* 0x000fce00078efe07 */
.L_x_7721:
[----:B------:R-:W-:Y:S05]  /*14540*/  BSYNC.RECONVERGENT B0 ;  /* 0x0000000000007941 */ /* 0x000fea0003800200 */
.L_x_7720:
[----:B------:R-:W-:-:S04]  /*14550*/  F2FP.F16.F32.PACK_AB R0, RZ, R0 ;  /* 0x00000000ff00723e */ /* 0x000fc800000000ff */
[----:B------:R-:W-:Y:S01]  /*14560*/  PRMT R22, R0, 0x7610, R22 ;  /* 0x0000761000167816 */ /* 0x000fe20000000016 */
[----:B------:R-:W-:Y:S06]  /*14570*/  BRA `(.L_x_7701) ;  /* 0x0000000000b47947 */ /* 0x000fec0003800000 */
.L_x_7713:
        /* <DEDUP_REMOVED lines=14> */
.L_x_7727:
[----:B------:R-:W-:Y:S05]  /*14660*/  BSYNC.RECONVERGENT B0 ;  /* 0x0000000000007941 */ /* 0x000fea0003800200 */
.L_x_7726:
[----:B------:R-:W-:-:S04]  /*14670*/  F2FP.F16.F32.PACK_AB R0, RZ, R0 ;  /* 0x00000000ff00723e */ /* 0x000fc800000000ff */
[----:B------:R-:W-:Y:S01]  /*14680*/  PRMT R22, R0, 0x7610, R22 ;  /* 0x0000761000167816 */ /* 0x000fe20000000016 */
[----:B------:R-:W-:Y:S06]  /*14690*/  BRA `(.L_x_7701) ;  /* 0x00000000006c7947 */ /* 0x000fec0003800000 */
.L_x_7700:
        /* <DEDUP_REMOVED lines=16> */
.L_x_7728:
[----:B------:R-:W-:Y:S01]  /*147a0*/  PRMT R22, RZ, 0x7610, R22 ;  /* 0x00007610ff167816 */ /* 0x000fe20000000016 */
[----:B------:R-:W-:Y:S06]  /*147b0*/  BRA `(.L_x_7701) ;  /* 0x0000000000247947 */ /* 0x000fec0003800000 */
.L_x_7725:
[----:B------:R-:W2:Y:S02]  /*147c0*/  LDG.E.64 R2, desc[UR36][R2.64] ;  /* 0x0000002402027981 */ /* 0x000ea4000c1e1b00 */
[----:B--2---:R-:W0:Y:S02]  /*147d0*/  I2F.U64 R0, R2 ;  /* 0x0000000200007312 */ /* 0x004e240000301000 */
[----:B0-----:R-:W-:-:S04]  /*147e0*/  F2FP.F16.F32.PACK_AB R0, RZ, R0 ;  /* 0x00000000ff00723e */ /* 0x001fc800000000ff */
[----:B------:R-:W-:Y:S01]  /*147f0*/  PRMT R22, R0, 0x7610, R22 ;  /* 0x0000761000167816 */ /* 0x000fe20000000016 */
[----:B------:R-:W-:Y:S06]  /*14800*/  BRA `(.L_x_7701) ;  /* 0x0000000000107947 */ /* 0x000fec0003800000 */
.L_x_7724:
[----:B------:R-:W2:Y:S02]  /*14810*/  LDG.E R2, desc[UR36][R2.64] ;  /* 0x0000002402027981 */ /* 0x000ea4000c1e1900 */
[----:B--2---:R-:W-:-:S04]  /*14820*/  I2FP.F32.U32 R0, R2 ;  /* 0x0000000200007245 */ /* 0x004fc80000201000 */
[----:B------:R-:W-:-:S04]  /*14830*/  F2FP.F16.F32.PACK_AB R0, RZ, R0 ;  /* 0x00000000ff00723e */ /* 0x000fc800000000ff */
[----:B------:R-:W-:-:S07]  /*14840*/  PRMT R22, R0, 0x7610, R22 ;  /* 0x0000761000167816 */ /* 0x000fce0000000016 */
.L_x_7701:
        /* <DEDUP_REMOVED lines=18> */
.L_x_7732:
[----:B------:R-:W2:Y:S02]  /*14970*/  LDG.E.U8 R2, desc[UR36][R2.64] ;  /* 0x0000002402027981 */ /* 0x000ea4000c1e1100 */
[----:B--2---:R-:W-:-:S04]  /*14980*/  I2FP.F32.U32 R0, R2 ;  /* 0x0000000200007245 */ /* 0x004fc80000201000 */
[----:B------:R-:W-:Y:S01]  /*14990*/  F2FP.F16.F32.PACK_AB R0, RZ, R0 ;  /* 0x00000000ff00723e */ /* 0x000fe200000000ff */
[----:B------:R-:W-:Y:S06]  /*149a0*/  BRA `(.L_x_7734) ;  /* 0x0000000c009c7947 */ /* 0x000fec0003800000 */
.L_x_7731:
        /* <DEDUP_REMOVED lines=10> */
.L_x_7736:
[----:B------:R-:W2:Y:S02]  /*14a50*/  LDG.E R2, desc[UR36][R2.64] ;  /* 0x0000002402027981 */ /* 0x000ea4000c1e1900 */
[----:B--2---:R-:W-:-:S04]  /*14a60*/  I2FP.F32.S32 R0, R2 ;  /* 0x0000000200007245 */ /* 0x004fc80000201400 */
[----:B------:R-:W-:Y:S01]  /*14a70*/  F2FP.F16.F32.PACK_AB R0, RZ, R0 ;  /* 0x00000000ff00723e */ /* 0x000fe200000000ff */
[----:B------:R-:W-:Y:S06]  /*14a80*/  BRA `(.L_x_7734) ;  /* 0x0000000c00647947 */ /* 0x000fec0003800000 */
.L_x_7735:
[----:B------:R-:W2:Y:S02]  /*14a90*/  LDG.E.U16 R2, desc[UR36][R2.64] ;  /* 0x0000002402027981 */ /* 0x000ea4000c1e1500 */
[----:B--2---:R-:W0:Y:S02]  /*14aa0*/  I2F.S16 R0, R2 ;  /* 0x0000000200007306 */ /* 0x004e240000101400 */
[----:B0-----:R-:W-:Y:S01]  /*14ab0*/  F2FP.F16.F32.PACK_AB R0, RZ, R0 ;  /* 0x00000000ff00723e */ /* 0x001fe200000000ff */
[----:B------:R-:W-:Y:S06]  /*14ac0*/  BRA `(.L_x_7734) ;  /* 0x0000000c00547947 */ /* 0x000fec0003800000 */
.L_x_7730:
        /* <DEDUP_REMOVED lines=9> */
.L_x_7738:
[----:B------:R1:W5:Y:S01]  /*14b60*/  LDG.E.U16 R0, desc[UR36][R2.64] ;  /* 0x0000002402007981 */ /* 0x000362000c1e1500 */
[----:B------:R-:W-:Y:S05]  /*14b70*/  BRA `(.L_x_7734) ;  /* 0x0000000c00287947 */ /* 0x000fea0003800000 */
.L_x_7737:
        /* <DEDUP_REMOVED lines=9> */
.L_x_7740:
[----:B------:R0:W5:Y:S01]  /*14c10*/  LDG.E.U16 R0, desc[UR36][R2.64] ;  /* 0x0000002402007981 */ /* 0x000162000c1e1500 */
[----:B------:R-:W-:Y:S05]  /*14c20*/  BRA `(.L_x_7734) ;  /* 0x0000000800fc7947 */ /* 0x000fea0003800000 */
.L_x_7739:
        /* <DEDUP_REMOVED lines=12> */
.L_x_7729:
        /* <DEDUP_REMOVED lines=13> */
.L_x_7743:
        /* <DEDUP_REMOVED lines=12> */
.L_x_7742:
        /* <DEDUP_REMOVED lines=27> */
.L_x_7745:
        /* <DEDUP_REMOVED lines=13> */
.L_x_7744:
[----:B------:R-:W2:Y:S02]  /*15100*/  LDG.E.U16 R0, desc[UR36][R2.64] ;  /* 0x0000002402007981 */ /* 0x000ea4000c1e1500 */
[----:B--2---:R-:W-:-:S05]  /*15110*/  IMAD.U32 R0, R0, 0x10000, RZ ;  /* 0x0001000000007824 */ /* 0x004fca00078e00ff */
[----:B------:R-:W-:Y:S01]  /*15120*/  F2FP.F16.F32.PACK_AB R0, RZ, R0 ;  /* 0x00000000ff00723e */ /* 0x000fe200000000ff */
[----:B------:R-:W-:Y:S06]  /*15130*/  BRA `(.L_x_7734) ;  /* 0x0000000400b87947 */ /* 0x000fec0003800000 */
.L_x_7741:
        /* <DEDUP_REMOVED lines=12> */
.L_x_7748:
        /* <DEDUP_REMOVED lines=21> */
.L_x_7752:
[----:B------:R-:W-:Y:S05]  /*15350*/  BSYNC.RECONVERGENT B1 ;  /* 0x0000000000017941 */ /* 0x000fea0003800200 */
.L_x_7751:
[----:B------:R-:W-:Y:S01]  /*15360*/  IMAD.SHL.U32 R0, R0, 0x100000, RZ ;  /* 0x0010000000007824 */ /* 0x000fe200078e00ff */
[----:B------:R-:W-:-:S04]  /*15370*/  LEA R2, R2, 0x3b800000, 0x17 ;  /* 0x3b80000002027811 */ /* 0x000fc800078eb8ff */
[----:B------:R-:W-:-:S07]  /*15380*/  LOP3.LUT R0, R2, R0, R7, 0xfe, !PT ;  /* 0x0000000002007212 */ /* 0x000fce00078efe07 */
.L_x_7750:
[----:B------:R-:W-:Y:S05]  /*15390*/  BSYNC.RECONVERGENT B0 ;  /* 0x0000000000007941 */ /* 0x000fea0003800200 */
.L_x_7749:
[----:B------:R-:W-:Y:S01]  /*153a0*/  F2FP.F16.F32.PACK_AB R0, RZ, R0 ;  /* 0x00000000ff00723e */ /* 0x000fe200000000ff */
[----:B------:R-:W-:Y:S06]  /*153b0*/  BRA `(.L_x_7734) ;  /* 0x0000000400187947 */ /* 0x000fec0003800000 */
.L_x_7747:
        /* <DEDUP_REMOVED lines=21> */
.L_x_7756:
[----:B------:R-:W-:Y:S05]  /*15510*/  BSYNC.RECONVERGENT B1 ;  /* 0x0000000000017941 */ /* 0x000fea0003800200 */
.L_x_7755:
[----:B------:R-:W-:Y:S01]  /*15520*/  IMAD.SHL.U32 R0, R0, 0x200000, RZ ;  /* 0x0020000000007824 */ /* 0x000fe200078e00ff */
[----:B------:R-:W-:-:S04]  /*15530*/  LEA R2, R2, 0x37800000, 0x17 ;  /* 0x3780000002027811 */ /* 0x000fc800078eb8ff */
[----:B------:R-:W-:-:S07]  /*15540*/  LOP3.LUT R0, R2, R0, R7, 0xfe, !PT ;  /* 0x0000000002007212 */ /* 0x000fce00078efe07 */
.L_x_7754:
[----:B------:R-:W-:Y:S05]  /*15550*/  BSYNC.RECONVERGENT B0 ;  /* 0x0000000000007941 */ /* 0x000fea0003800200 */
.L_x_7753:
[----:B------:R-:W-:Y:S01]  /*15560*/  F2FP.F16.F32.PACK_AB R0, RZ, R0 ;  /* 0x00000000ff00723e */ /* 0x000fe200000000ff */
[----:B------:R-:W-:Y:S06]  /*15570*/  BRA `(.L_x_7734) ;  /* 0x0000000000a87947 */ /* 0x000fec0003800000 */
.L_x_7746:
        /* <DEDUP_REMOVED lines=14> */
.L_x_7760:
[----:B------:R-:W-:Y:S05]  /*15660*/  BSYNC.RECONVERGENT B0 ;  /* 0x0000000000007941 */ /* 0x000fea0003800200 */
.L_x_7759:
[----:B------:R-:W-:Y:S01]  /*15670*/  F2FP.F16.F32.PACK_AB R0, RZ, R0 ;  /* 0x00000000ff00723e */ /* 0x000fe200000000ff */
[----:B------:R-:W-:Y:S06]  /*15680*/  BRA `(.L_x_7734) ;  /* 0x0000000000647947 */ /* 0x000fec0003800000 */
.L_x_7733:
        /* <DEDUP_REMOVED lines=16> */
.L_x_7761:
[----:B------:R-:W-:Y:S01]  /*15790*/  PRMT R0, RZ, 0x7610, R0 ;  /* 0x00007610ff007816 */ /* 0x000fe20000000000 */
[----:B------:R-:W-:Y:S06]  /*157a0*/  BRA `(.L_x_7734) ;  /* 0x00000000001c7947 */ /* 0x000fec0003800000 */
.L_x_7758:
[----:B------:R-:W2:Y:S02]  /*157b0*/  LDG.E.64 R2, desc[UR36][R2.64] ;  /* 0x0000002402027981 */ /* 0x000ea4000c1e1b00 */
[----:B--2---:R-:W0:Y:S02]  /*157c0*/  I2F.U64 R0, R2 ;  /* 0x0000000200007312 */ /* 0x004e240000301000 */
[----:B0-----:R-:W-:Y:S01]  /*157d0*/  F2FP.F16.F32.PACK_AB R0, RZ, R0 ;  /* 0x00000000ff00723e */ /* 0x001fe200000000ff */
[----:B------:R-:W-:Y:S06]  /*157e0*/  BRA `(.L_x_7734) ;  /* 0x00000000000c7947 */ /* 0x000fec0003800000 */
.L_x_7757:
[----:B------:R-:W2:Y:S02]  /*157f0*/  LDG.E R2, desc[UR36][R2.64] ;  /* 0x0000002402027981 */ /* 0x000ea4000c1e1900 */
[----:B--2---:R-:W-:-:S04]  /*15800*/  I2FP.F32.U32 R0, R2 ;  /* 0x0000000200007245 */ /* 0x004fc80000201000 */
[----:B------:R-:W-:-:S07]  /*15810*/  F2FP.F16.F32.PACK_AB R0, RZ, R0 ;  /* 0x00000000ff00723e */ /* 0x000fce00000000ff */
.L_x_7734:
[----:B-----5:R-:W-:Y:S01]  /*15820*/  HADD2.F32 R22, -RZ, R22.H0_H0 ;  /* 0x20000016ff167230 */ /* 0x020fe20000004100 */
[----:B------:R-:W-:Y:S01]  /*15830*/  UPRMT UR4, UR44, 0x9910, URZ ;  /* 0x000099102c047896 */ /* 0x000fe200080000ff */
[----:B------:R-:W-:Y:S02]  /*15840*/  HADD2.F32 R5, -RZ, R0.H0_H0 ;  /* 0x20000000ff057230 */ /* 0x000fe40000004100 */
[----:B------:R-:W-:Y:S02]  /*15850*/  HADD2.F32 R19, -RZ, R19.H0_H0 ;  /* 0x20000013ff137230 */ /* 0x000fe40000004100 */
[----:B01----:R-:W-:Y:S01]  /*15860*/  FADD.FTZ R2, -R22, 1 ;  /* 0x3f80000016027421 */ /* 0x003fe20000010100 */
[----:B------:R-:W-:-:S04]  /*15870*/  UISETP.GT.AND UP0, UPT, UR4, 0x9, UPT ;  /* 0x000000090400788c */ /* 0x000fc8000bf04270 */
[----:B------:R-:W-:-:S05]  /*15880*/  F2FP.F16.F32.PACK_AB R2, RZ, R2 ;  /* 0x00000002ff02723e */ /* 0x000fca00000000ff */
[----:B------:R-:W-:-:S05]  /*15890*/  HADD2.F32 R3, -RZ, R2.H0_H0 ;  /* 0x20000002ff037230 */ /* 0x000fca0000004100 */
[C---:B------:R-:W-:Y:S01]  /*158a0*/  FMUL.FTZ R3, R22.reuse, R3 ;  /* 0x0000000316037220 */ /* 0x040fe20000410000 */
[----:B------:R-:W-:-:S04]  /*158b0*/  FADD.FTZ R22, R22, -R5 ;  /* 0x8000000516167221 */ /* 0x000fc80000010000 */
[----:B------:R-:W-:-:S05]  /*158c0*/  F2FP.F16.F32.PACK_AB R3, RZ, R3 ;  /* 0x00000003ff03723e */ /* 0x000fca00000000ff */
[----:B------:R-:W-:-:S05]  /*158d0*/  HADD2.F32 R3, -RZ, R3.H0_H0 ;  /* 0x20000003ff037230 */ /* 0x000fca0000004100 */
[----:B------:R-:W-:-:S04]  /*158e0*/  FMNMX.FTZ R3, RZ, R3, !PT ;  /* 0x00000003ff037209 */ /* 0x000fc80007810000 */
[----:B------:R-:W-:-:S05]  /*158f0*/  F2FP.F16.F32.PACK_AB R3, R22, R3 ;  /* 0x000000031603723e */ /* 0x000fca00000000ff */
[--C-:B------:R-:W-:Y:S02]  /*15900*/  HADD2.F32 R2, -RZ, R3.reuse.H0_H0 ;  /* 0x20000003ff027230 */ /* 0x100fe40000004100 */
[----:B------:R-:W-:Y:S02]  /*15910*/  HADD2.F32 R0, -RZ, R3.H1_H1 ;  /* 0x30000003ff007230 */ /* 0x000fe40000004100 */
[----:B------:R-:W0:Y:S03]  /*15920*/  MUFU.RCP R3, R2 ;  /* 0x0000000200037308 */ /* 0x000e260000001000 */
[----:B------:R-:W-:-:S05]  /*15930*/  FMUL.FTZ R0, R19, R0 ;  /* 0x0000000013007220 */ /* 0x000fca0000410000 */
[----:B------:R-:W-:-:S05]  /*15940*/  F2FP.F16.F32.PACK_AB R0, RZ, R0 ;  /* 0x00000000ff00723e */ /* 0x000fca00000000ff */
[----:B------:R-:W-:-:S05]  /*15950*/  HADD2.F32 R0, -RZ, R0.H0_H0 ;  /* 0x20000000ff007230 */ /* 0x000fca0000004100 */
[----:B0-----:R-:W-:-:S05]  /*15960*/  FMUL.FTZ R0, R0, R3 ;  /* 0x0000000300007220 */ /* 0x001fca0000410000 */
        /* <DEDUP_REMOVED lines=14> */
.L_x_7765:
[----:B------:R-:W-:-:S06]  /*15a50*/  HADD2.F32 R3, -RZ, R0.H0_H0 ;  /* 0x20000000ff037230 */ /* 0x000fcc0000004100 */
[----:B------:R-:W0:Y:S02]  /*15a60*/  F2I.S64.TRUNC R2, R3 ;  /* 0x0000000300027311 */ /* 0x000e24000020d900 */
[----:B0-----:R-:W-:Y:S01]  /*15a70*/  STG.E.U8 desc[UR36][R16.64], R2 ;  /* 0x0000000210007986 */ /* 0x001fe2000c101124 */
[----:B------:R-:W-:Y:S05]  /*15a80*/  EXIT ;  /* 0x000000000000794d */ /* 0x000fea0003800000 */
.L_x_7764:
        /* <DEDUP_REMOVED lines=10> */
.L_x_7768:
[----:B------:R-:W-:-:S04]  /*15b30*/  HADD2.F32 R0, -RZ, R0.H0_H0 ;  /* 0x20000000ff007230 */ /* 0x000fc80000004100 */
[----:B------:R-:W0:Y:S02]  /*15b40*/  F2I.FTZ.TRUNC.NTZ R3, R0 ;  /* 0x0000000000037305 */ /* 0x000e24000021f100 */
[----:B0-----:R-:W-:Y:S01]  /*15b50*/  STG.E desc[UR36][R16.64], R3 ;  /* 0x0000000310007986 */ /* 0x001fe2000c101924 */
[----:B------:R-:W-:Y:S05]  /*15b60*/  EXIT ;  /* 0x000000000000794d */ /* 0x000fea0003800000 */
.L_x_7767:
[----:B------:R-:W-:-:S04]  /*15b70*/  HADD2.F32 R0, -RZ, R0.H0_H0 ;  /* 0x20000000ff007230 */ /* 0x000fc80000004100 */
[----:B------:R-:W0:Y:S02]  /*15b80*/  F2I.FTZ.TRUNC.NTZ R3, R0 ;  /* 0x0000000000037305 */ /* 0x000e24000021f100 */
[----:B0-----:R-:W-:Y:S01]  /*15b90*/  STG.E.U16 desc[UR36][R16.64], R3 ;  /* 0x0000000310007986 */ /* 0x001fe2000c101524 */
[----:B------:R-:W-:Y:S05]  /*15ba0*/  EXIT ;  /* 0x000000000000794d */ /* 0x000fea0003800000 */
.L_x_7763:
        /* <DEDUP_REMOVED lines=9> */
.L_x_7770:
[----:B------:R-:W-:Y:S01]  /*15c40*/  STG.E.U16 desc[UR36][R16.64], R0 ;  /* 0x0000000010007986 */ /* 0x000fe2000c101524 */
[----:B------:R-:W-:Y:S05]  /*15c50*/  EXIT ;  /* 0x000000000000794d */ /* 0x000fea0003800000 */
.L_x_7769:
        /* <DEDUP_REMOVED lines=10> */
.L_x_7772:
[----:B------:R-:W-:-:S05]  /*15d00*/  HADD2.F32 R0, -RZ, R0.H0_H0 ;  /* 0x20000000ff007230 */ /* 0x000fca0000004100 */
[----:B------:R-:W-:-:S04]  /*15d10*/  F2FP.F16.F32.PACK_AB R0, RZ, R0 ;  /* 0x00000000ff00723e */ /* 0x000fc800000000ff */
[----:B------:R-:W-:-:S05]  /*15d20*/  PRMT R0, R0, 0x5410, RZ ;  /* 0x0000541000007816 */ /* 0x000fca00000000ff */
[----:B------:R-:W-:Y:S01]  /*15d30*/  STG.E desc[UR36][R16.64], R0 ;  /* 0x0000000010007986 */ /* 0x000fe2000c101924 */
[----:B------:R-:W-:Y:S05]  /*15d40*/  EXIT ;  /* 0x000000000000794d */ /* 0x000fea0003800000 */
.L_x_7771:
[----:B------:R-:W-:-:S05]  /*15d50*/  HADD2.F32 R2, -RZ, R0.H0_H0 ;  /* 0x20000000ff027230 */ /* 0x000fca0000004100 */
[----:B------:R-:W-:-:S06]  /*15d60*/  FMUL.FTZ R2, R2, 1 ;  /* 0x3f80000002027820 */ /* 0x000fcc0000410000 */
[----:B------:R-:W0:Y:S02]  /*15d70*/  F2F.F64.F32 R2, R2 ;  /* 0x0000000200027310 */ /* 0x000e240000201800 */
[----:B0-----:R-:W-:Y:S01]  /*15d80*/  STG.E.64 desc[UR36][R16.64], R2 ;  /* 0x0000000210007986 */ /* 0x001fe2000c101b24 */
[----:B------:R-:W-:Y:S05]  /*15d90*/  EXIT ;  /* 0x000000000000794d */ /* 0x000fea0003800000 */
.L_x_7762:
        /* <DEDUP_REMOVED lines=14> */
.L_x_7776:
        /* <DEDUP_REMOVED lines=17> */
.L_x_7779:
[----:B------:R-:W-:-:S04]  /*15f90*/  SHF.R.U32.HI R3, RZ, 0x18, R3 ;  /* 0x00000018ff037819 */ /* 0x000fc80000011603 */
[----:B------:R-:W-:-:S04]  /*15fa0*/  LOP3.LUT R0, R0, 0x80, R3, 0xf8, !PT ;  /* 0x0000008000007812 */ /* 0x000fc800078ef803 */
[----:B------:R-:W-:-:S07]  /*15fb0*/  PRMT R8, R0, 0x7610, R8 ;  /* 0x0000761000087816 */ /* 0x000fce0000000008 */
.L_x_7778:
[----:B------:R-:W-:Y:S05]  /*15fc0*/  BSYNC.RECONVERGENT B0 ;  /* 0x0000000000007941 */ /* 0x000fea0003800200 */
.L_x_7777:
[----:B------:R-:W-:Y:S01]  /*15fd0*/  STG.E.U8 desc[UR36][R16.64], R8 ;  /* 0x0000000810007986 */ /* 0x000fe2000c101124 */
[----:B------:R-:W-:Y:S05]  /*15fe0*/  EXIT ;  /* 0x000000000000794d */ /* 0x000fea0003800000 */
.L_x_7775:
        /* <DEDUP_REMOVED lines=17> */
.L_x_7782:
[----:B------:R-:W-:-:S04]  /*16100*/  SHF.R.U32.HI R3, RZ, 0x18, R3 ;  /* 0x00000018ff037819 */ /* 0x000fc80000011603 */
[----:B------:R-:W-:-:S04]  /*16110*/  LOP3.LUT R0, R0, 0x80, R3, 0xf8, !PT ;  /* 0x0000008000007812 */ /* 0x000fc800078ef803 */
[----:B------:R-:W-:-:S07]  /*16120*/  PRMT R8, R0, 0x7610, R8 ;  /* 0x0000761000087816 */ /* 0x000fce0000000008 */
.L_x_7781:
[----:B------:R-:W-:Y:S05]  /*16130*/  BSYNC.RECONVERGENT B0 ;  /* 0x0000000000007941 */ /* 0x000fea0003800200 */
.L_x_7780:
[----:B------:R-:W-:Y:S01]  /*16140*/  STG.E.U8 desc[UR36][R16.64], R8 ;  /* 0x0000000810007986 */ /* 0x000fe2000c101124 */
[----:B------:R-:W-:Y:S05]  /*16150*/  EXIT ;  /* 0x000000000000794d */ /* 0x000fea0003800000 */
.L_x_7774:
        /* <DEDUP_REMOVED lines=22> */
.L_x_7784:
[----:B------:R-:W-:-:S06]  /*162c0*/  HADD2.F32 R2, -RZ, R0.H0_H0 ;  /* 0x20000000ff027230 */ /* 0x000fcc0000004100 */
[----:B------:R-:W0:Y:S02]  /*162d0*/  F2I.U64.TRUNC R2, R2 ;  /* 0x0000000200027311 */ /* 0x000e24000020d800 */
[----:B0-----:R-:W-:Y:S01]  /*162e0*/  STG.E.64 desc[UR36][R16.64], R2 ;  /* 0x0000000210007986 */ /* 0x001fe2000c101b24 */
[----:B------:R-:W-:Y:S05]  /*162f0*/  EXIT ;  /* 0x000000000000794d */ /* 0x000fea0003800000 */
.L_x_7783:
[----:B------:R-:W-:-:S04]  /*16300*/  HADD2.F32 R0, -RZ, R0.H0_H0 ;  /* 0x20000000ff007230 */ /* 0x000fc80000004100 */
[----:B------:R-:W0:Y:S02]  /*16310*/  F2I.FTZ.U32.TRUNC.NTZ R3, R0 ;  /* 0x0000000000037305 */ /* 0x000e24000021f000 */
[----:B0-----:R-:W-:Y:S01]  /*16320*/  STG.E desc[UR36][R16.64], R3 ;  /* 0x0000000310007986 */ /* 0x001fe2000c101924 */
[----:B------:R-:W-:Y:S05]  /*16330*/  EXIT ;  /* 0x000000000000794d */ /* 0x000fea0003800000 */
.L_x_7773:
        /* <DEDUP_REMOVED lines=11> */
.L_x_7786:
[----:B------:R-:W-:Y:S01]  /*163f0*/  HADD2.F32 R0, -RZ, R0.H0_H0 ;  /* 0x20000000ff007230 */ /* 0x000fe20000004100 */
[----:B------:R-:W-:-:S04]  /*16400*/  CS2R R6, SRZ ;  /* 0x0000000000067805 */ /* 0x000fc8000001ff00 */
[----:B------:R-:W-:-:S04]  /*16410*/  FMUL.FTZ R0, R0, 1 ;  /* 0x3f80000000007820 */ /* 0x000fc80000410000 */
[----:B------:R-:W0:Y:S02]  /*16420*/  F2F.F64.F32 R4, R0 ;  /* 0x0000000000047310 */ /* 0x000e240000201800 */
[----:B0-----:R-:W-:Y:S01]  /*16430*/  STG.E.128 desc[UR36][R16.64], R4 ;  /* 0x0000000410007986 */ /* 0x001fe2000c101d24 */
[----:B------:R-:W-:Y:S05]  /*16440*/  EXIT ;  /* 0x000000000000794d */ /* 0x000fea0003800000 */
.L_x_7785:
[----:B------:R-:W-:-:S09]  /*16450*/  UISETP.NE.AND UP0, UPT, UR4, 0xf, UPT ;  /* 0x0000000f0400788c */ /* 0x000fd2000bf05270 */
[----:B------:R-:W-:Y:S05]  /*16460*/  BRA.U !UP0, `(.L_x_7787) ;  /* 0x0000000108e87547 */ /* 0x000fea000b800000 */
[----:B------:R-:W-:-:S09]  /*16470*/  UISETP.NE.AND UP0, UPT, UR4, 0x17, UPT ;  /* 0x000000170400788c */ /* 0x000fd2000bf05270 */
[----:B------:R-:W-:Y:S05]  /*16480*/  BRA.U !UP0, `(.L_x_7788) ;  /* 0x0000000108907547 */ /* 0x000fea000b800000 */
[----:B------:R-:W-:-:S09]  /*16490*/  UISETP.NE.AND UP0, UPT, UR4, 0x18, UPT ;  /* 0x000000180400788c */ /* 0x000fd2000bf05270 */
[----:B------:R-:W-:Y:S05]  /*164a0*/  BRA.U !UP0, `(.L_x_7789) ;  /* 0x0000000108447547 */ /* 0x000fea000b800000 */
.L_x_7766:
        /* <DEDUP_REMOVED lines=16> */
.L_x_7790:
[----:B------:R-:W-:Y:S05]  /*165b0*/  EXIT ;  /* 0x000000000000794d */ /* 0x000fea0003800000 */
.L_x_7789:
        /* <DEDUP_REMOVED lines=13> */
.L_x_7792:
[----:B------:R-:W-:Y:S05]  /*16690*/  BSYNC.RECONVERGENT B0 ;  /* 0x0000000000007941 */ /* 0x000fea0003800200 */
.L_x_7791:
[----:B------:R-:W-:-:S05]  /*166a0*/  LOP3.LUT R3, R0, 0x80, R3, 0xf8, !PT ;  /* 0x0000008000037812 */ /* 0x000fca00078ef803 */
[----:B------:R-:W-:Y:S01]  /*166b0*/  STG.E.U8 desc[UR36][R16.64], R3 ;  /* 0x0000000310007986 */ /* 0x000fe2000c101124 */
[----:B------:R-:W-:Y:S05]  /*166c0*/  EXIT ;  /* 0x000000000000794d */ /* 0x000fea0003800000 */
.L_x_7788:
        /* <DEDUP_REMOVED lines=12> */
.L_x_7794:
[----:B------:R-:W-:Y:S01]  /*16790*/  IMAD.MOV.U32 R0, RZ, RZ, 0x7f ;  /* 0x0000007fff007424 */ /* 0x000fe200078e00ff */
[----:B------:R-:W-:-:S04]  /*167a0*/  ISETP.GT.U32.AND P0, PT, R2, 0x7f800000, PT ;  /* 0x7f8000000200780c */ /* 0x000fc80003f04070 */
[----:B------:R-:W-:-:S09]  /*167b0*/  SEL R0, R0, 0x7c, P0 ;  /* 0x0000007c00007807 */ /* 0x000fd20000000000 */
.L_x_7795:
[----:B------:R-:W-:Y:S05]  /*167c0*/  BSYNC.RECONVERGENT B0 ;  /* 0x0000000000007941 */ /* 0x000fea0003800200 */
.L_x_7793:
[----:B------:R-:W-:-:S04]  /*167d0*/  SHF.R.U32.HI R3, RZ, 0x18, R3 ;  /* 0x00000018ff037819 */ /* 0x000fc80000011603 */
[----:B------:R-:W-:-:S05]  /*167e0*/  LOP3.LUT R3, R0, 0x80, R3, 0xf8, !PT ;  /* 0x0000008000037812 */ /* 0x000fca00078ef803 */
[----:B------:R-:W-:Y:S01]  /*167f0*/  STG.E.U8 desc[UR36][R16.64], R3 ;  /* 0x0000000310007986 */ /* 0x000fe2000c101124 */
[----:B------:R-:W-:Y:S05]  /*16800*/  EXIT ;  /* 0x000000000000794d */ /* 0x000fea0003800000 */
.L_x_7787:
[----:B------:R-:W-:-:S05]  /*16810*/  HADD2.F32 R0, -RZ, R0.H0_H0 ;  /* 0x20000000ff007230 */ /* 0x000fca0000004100 */
[----:B------:R-:W-:-:S05]  /*16820*/  F2FP.BF16.F32.PACK_AB R0, RZ, R0 ;  /* 0x00000000ff00723e */ /* 0x000fca00000010ff */
[----:B------:R-:W-:Y:S01]  /*16830*/  STG.E.U16 desc[UR36][R16.64], R0 ;  /* 0x0000000010007986 */ /* 0x000fe2000c101524 */
[----:B------:R-:W-:Y:S05]  /*16840*/  EXIT ;  /* 0x000000000000794d */ /* 0x000fea0003800000 */
.L_x_7796:
        /* <DEDUP_REMOVED lines=11> */
.L_x_10695:


//--------------------- .text._ZN2at6native27unrolled_elementwise_kernelIZZZN37_INTERNAL_cee6930f_7_Loss_cu_5b0651e139_GLOBAL__N__cee6930f_7_Loss_cu_5b0651e140binary_cross_entropy_backward_out_kernelERNS_6TensorERKS4_S7_S7_ENKUlvE_clEvENKUlvE1_clEvEUlN3c104HalfESB_SB_E_St5arrayIPcLm4EELi4E23TrivialOffsetCalculatorILi3EjESG_ILi1EjENS0_6memory12LoadWithCastILi3EEENSJ_13StoreWithCastILi1EEEEEviT_T0_T2_T3_T4_T5_ --------------------------
	.section	.text._ZN2at6native27unrolled_elementwise_kernelIZZZN37_INTERNAL_cee6930f_7_Loss_cu_5b0651e139_GLOBAL__N__cee6930f_7_Loss_cu_5b0651e140binary_cross_entropy_backward_out_kernelERNS_6TensorERKS4_S7_S7_ENKUlvE_clEvENKUlvE1_clEvEUlN3c104HalfESB_SB_E_St5arrayIPcLm4EELi4E23TrivialOffsetCalculatorILi3EjESG_ILi1EjENS0_6memory12LoadWithCastILi3EEENSJ_13StoreWithCastILi1EEEEEviT_T0_T2_T3_T4_T5_,"ax",@progbits
	.align	128
        .global         _ZN2at6native27unrolled_elementwise_kernelIZZZN37_INTERNAL_cee6930f_7_Loss_cu_5b0651e139_GLOBAL__N__cee6930f_7_Loss_cu_5b0651e140binary_cross_entropy_backward_out_kernelERNS_6TensorERKS4_S7_S7_ENKUlvE_clEvENKUlvE1_clEvEUlN3c104HalfESB_SB_E_St5arrayIPcLm4EELi4E23TrivialOffsetCalculatorILi3EjESG_ILi1EjENS0_6memory12LoadWithCastILi3EEENSJ_13StoreWithCastILi1EEEEEviT_T0_T2_T3_T4_T5_
        .type           _ZN2at6native27unrolled_elementwise_kernelIZZZN37_INTERNAL_cee6930f_7_Loss_cu_5b0651e139_GLOBAL__N__cee6930f_7_Loss_cu_5b0651e140binary_cross_entropy_backward_out_kernelERNS_6TensorERKS4_S7_S7_ENKUlvE_clEvENKUlvE1_clEvEUlN3c104HalfESB_SB_E_St5arrayIPcLm4EELi4E23TrivialOffsetCalculatorILi3EjESG_ILi1EjENS0_6memory12LoadWithCastILi3EEENSJ_13StoreWithCastILi1EEEEEviT_T0_T2_T3_T4_T5_,@function
        .size           _ZN2at6native27unrolled_elementwise_kernelIZZZN37_INTERNAL_cee6930f_7_Loss_cu_5b0651e139_GLOBAL__N__cee6930f_7_Loss_cu_5b0651e140binary_cross_entropy_backward_out_kernelERNS_6TensorERKS4_S7_S7_ENKUlvE_clEvENKUlvE1_clEvEUlN3c104HalfESB_SB_E_St5arrayIPcLm4EELi4E23TrivialOffsetCalculatorILi3EjESG_ILi1EjENS0_6memory12LoadWithCastILi3EEENSJ_13StoreWithCastILi1EEEEEviT_T0_T2_T3_T4_T5_,(.L_x_10696 - _ZN2at6native27unrolled_elementwise_kernelIZZZN37_INTERNAL_cee6930f_7_Loss_cu_5b0651e139_GLOBAL__N__cee6930f_7_Loss_cu_5b0651e140binary_cross_entropy_backward_out_kernelERNS_6TensorERKS4_S7_S7_ENKUlvE_clEvENKUlvE1_clEvEUlN3c104HalfESB_SB_E_St5arrayIPcLm4EELi4E23TrivialOffsetCalculatorILi3EjESG_ILi1EjENS0_6memory12LoadWithCastILi3EEENSJ_13StoreWithCastILi1EEEEEviT_T0_T2_T3_T4_T5_)
        .other          _ZN2at6native27unrolled_elementwise_kernelIZZZN37_INTERNAL_cee6930f_7_Loss_cu_5b0651e139_GLOBAL__N__cee6930f_7_Loss_cu_5b0651e140binary_cross_entropy_backward_out_kernelERNS_6TensorERKS4_S7_S7_ENKUlvE_clEvENKUlvE1_clEvEUlN3c104HalfESB_SB_E_St5arrayIPcLm4EELi4E23TrivialOffsetCalculatorILi3EjESG_ILi1EjENS0_6memory12LoadWithCastILi3EEENSJ_13StoreWithCastILi1EEEEEviT_T0_T2_T3_T4_T5_,@"STO_CUDA_ENTRY STV_DEFAULT"
_ZN2at6native27unrolled_elementwise_kernelIZZZN37_INTERNAL_cee6930f_7_Loss_cu_5b0651e139_GLOBAL__N__cee6930f_7_Loss_cu_5b0651e140binary_cross_entropy_backward_out_kernelERNS_6TensorERKS4_S7_S7_ENKUlvE_clEvENKUlvE1_clEvEUlN3c104HalfESB_SB_E_St5arrayIPcLm4EELi4E23TrivialOffsetCalculatorILi3EjESG_ILi1EjENS0_6memory12LoadWithCastILi3EEENSJ_13StoreWithCastILi1EEEEEviT_T0_T2_T3_T4_T5_:
.text._ZN2at6native27unrolled_elementwise_kernelIZZZN37_INTERNAL_cee6930f_7_Loss_cu_5b0651e139_GLOBAL__N__cee6930f_7_Loss_cu_5b0651e140binary_cross_entropy_backward_out_kernelERNS_6TensorERKS4_S7_S7_ENKUlvE_clEvENKUlvE1_clEvEUlN3c104HalfESB_SB_E_St5arrayIPcLm4EELi4E23TrivialOffsetCalculatorILi3EjESG_ILi1EjENS0_6memory12LoadWithCastILi3EEENSJ_13StoreWithCastILi1EEEEEviT_T0_T2_T3_T4_T5_:
        /* <DEDUP_REMOVED lines=38> */
.L_x_7802:
[----:B------:R-:W2:Y:S02]  /*0260*/  LDG.E.U8 R4, desc[UR36][R4.64] ;  /* 0x0000002404047981 */ /* 0x000ea4000c1e1100 */
[----:B--2---:R-:W-:-:S04]  /*0270*/  I2FP.F32.U32 R0, R4 ;  /* 0x0000000400007245 */ /* 0x004fc80000201000 */
[----:B------:R-:W-:-:S04]  /*0280*/  F2FP.F16.F32.PACK_AB R0, RZ, R0 ;  /* 0x00000000ff00723e */ /* 0x000fc800000000ff */
[----:B------:R-:W-:Y:S01]  /*0290*/  PRMT R29, R0, 0x7610, R29 ;  /* 0x00007610001d7816 */ /* 0x000fe2000000001d */
[----:B------:R-:W-:Y:S06]  /*02a0*/  BRA `(.L_x_7804) ;  /* 0x0000000c00d87947 */ /* 0x000fec0003800000 */
.L_x_7801:
        /* <DEDUP_REMOVED lines=11> */
.L_x_7806:
[----:B------:R-:W2:Y:S02]  /*0360*/  LDG.E R4, desc[UR36][R4.64] ;  /* 0x0000002404047981 */ /* 0x000ea4000c1e1900 */
[----:B--2---:R-:W-:-:S04]  /*0370*/  I2FP.F32.S32 R0, R4 ;  /* 0x0000000400007245 */ /* 0x004fc80000201400 */
[----:B------:R-:W-:-:S04]  /*0380*/  F2FP.F16.F32.PACK_AB R0, RZ, R0 ;  /* 0x00000000ff00723e */ /* 0x000fc800000000ff */
[----:B------:R-:W-:Y:S01]  /*0390*/  PRMT R29, R0, 0x7610, R29 ;  /* 0x00007610001d7816 */ /* 0x000fe2000000001d */
[----:B------:R-:W-:Y:S06]  /*03a0*/  BRA `(.L_x_7804) ;  /* 0x0000000c00987947 */ /* 0x000fec0003800000 */
.L_x_7805:
[----:B------:R-:W2:Y:S02]  /*03b0*/  LDG.E.U16 R4, desc[UR36][R4.64] ;  /* 0x0000002404047981 */ /* 0x000ea4000c1e1500 */
[----:B--2---:R-:W0:Y:S02]  /*03c0*/  I2F.S16 R0, R4 ;  /* 0x0000000400007306 */ /* 0x004e240000101400 */
[----:B0-----:R-:W-:-:S04]  /*03d0*/  F2FP.F16.F32.PACK_AB R0, RZ, R0 ;  /* 0x00000000ff00723e */ /* 0x001fc800000000ff */
[----:B------:R-:W-:Y:S01]  /*03e0*/  PRMT R29, R0, 0x7610, R29 ;  /* 0x00007610001d7816 */ /* 0x000fe2000000001d */
[----:B------:R-:W-:Y:S06]  /*03f0*/  BRA `(.L_x_7804) ;  /* 0x0000000c00847947 */ /* 0x000fec0003800000 */
.L_x_7800:
        /* <DEDUP_REMOVED lines=9> */
.L_x_7808:
[----:B------:R1:W5:Y:S01]  /*0490*/  LDG.E.U16 R29, desc[UR36][R4.64] ;  /* 0x00000024041d7981 */ /* 0x000362000c1e1500 */
[----:B------:R-:W-:Y:S05]  /*04a0*/  BRA `(.L_x_7804) ;  /* 0x0000000c00587947 */ /* 0x000fea0003800000 */
.L_x_7807:
        /* <DEDUP_REMOVED lines=9> */
.L_x_7810:
[----:B------:R0:W5:Y:S01]  /*0540*/  LDG.E.U16 R29, desc[UR36][R4.64] ;  /* 0x00000024041d7981 */ /* 0x000162000c1e1500 */
[----:B------:R-:W-:Y:S05]  /*0550*/  BRA `(.L_x_7804) ;  /* 0x0000000c002c7947 */ /* 0x000fea0003800000 */
.L_x_7809:
        /* <DEDUP_REMOVED lines=13> */
.L_x_7799:
        /* <DEDUP_REMOVED lines=14> */
.L_x_7813:
        /* <DEDUP_REMOVED lines=13> */
.L_x_7812:
        /* <DEDUP_REMOVED lines=27> */
.L_x_7815:
        /* <DEDUP_REMOVED lines=12> */
[----:B------:R-:W-:-:S04]  /*0a50*/  F2FP.F16.F32.PACK_AB R0, RZ, R0 ;  /* 0x00000000ff00723e */ /* 0x000fc800000000ff */
[----:B------:R-:W-:Y:S01]  /*0a60*/  PRMT R29, R0, 0x7610, R29 ;  /* 0x00007610001d7816 */ /* 0x000fe2000000001d */
[----:B------:R-:W-:Y:S06]  /*0a70*/  BRA `(.L_x_7804) ;  /* 0x0000000400e47947 */ /* 0x000fec0003800000 */
.L_x_7814:
[----:B------:R-:W2:Y:S02]  /*0a80*/  LDG.E.U16 R0, desc[UR36][R4.64] ;  /* 0x0000002404007981 */ /* 0x000ea4000c1e1500 */
[----:B--2---:R-:W-:-:S05]  /*0a90*/  IMAD.U32 R0, R0, 0x10000, RZ ;  /* 0x0001000000007824 */ /* 0x004fca00078e00ff */
[----:B------:R-:W-:-:S04]  /*0aa0*/  F2FP.F16.F32.PACK_AB R0, RZ, R0 ;  /* 0x00000000ff00723e */ /* 0x000fc800000000ff */
[----:B------:R-:W-:Y:S01]  /*0ab0*/  PRMT R29, R0, 0x7610, R29 ;  /* 0x00007610001d7816 */ /* 0x000fe2000000001d */
[----:B------:R-:W-:Y:S06]  /*0ac0*/  BRA `(.L_x_7804) ;  /* 0x0000000400d07947 */ /* 0x000fec0003800000 */
.L_x_7811:
        /* <DEDUP_REMOVED lines=13> */
.L_x_7818:
        /* <DEDUP_REMOVED lines=21> */
.L_x_7822:
[----:B------:R-:W-:Y:S05]  /*0cf0*/  BSYNC.RECONVERGENT B1 ;  /* 0x0000000000017941 */ /* 0x000fea0003800200 */
.L_x_7821:
[----:B------:R-:W-:Y:S01]  /*0d00*/  IMAD.SHL.U32 R0, R0, 0x100000, RZ ;  /* 0x0010000000007824 */ /* 0x000fe200078e00ff */
[----:B------:R-:W-:-:S04]  /*0d10*/  LEA R3, R3, 0x3b800000, 0x17 ;  /* 0x3b80000003037811 */ /* 0x000fc800078eb8ff */
[----:B------:R-:W-:-:S07]  /*0d20*/  LOP3.LUT R0, R3, R0, R7, 0xfe, !PT ;  /* 0x0000000003007212 */ /* 0x000fce00078efe07 */
.L_x_7820:
[----:B------:R-:W-:Y:S05]  /*0d30*/  BSYNC.RECONVERGENT B0 ;  /* 0x0000000000007941 */ /* 0x000fea0003800200 */
.L_x_7819:
[----:B------:R-:W-:-:S04]  /*0d40*/  F2FP.F16.F32.PACK_AB R0, RZ, R0 ;  /* 0x00000000ff00723e */ /* 0x000fc800000000ff */
[----:B------:R-:W-:Y:S01]  /*0d50*/  PRMT R29, R0, 0x7610, R29 ;  /* 0x00007610001d7816 */ /* 0x000fe2000000001d */
[----:B------:R-:W-:Y:S06]  /*0d60*/  BRA `(.L_x_7804) ;  /* 0x0000000400287947 */ /* 0x000fec0003800000 */
.L_x_7817:
        /* <DEDUP_REMOVED lines=21> */
.L_x_7826:
[----:B------:R-:W-:Y:S05]  /*0ec0*/  BSYNC.RECONVERGENT B1 ;  /* 0x0000000000017941 */ /* 0x000fea0003800200 */
.L_x_7825:
[----:B------:R-:W-:Y:S01]  /*0ed0*/  IMAD.SHL.U32 R0, R0, 0x200000, RZ ;  /* 0x0020000000007824 */ /* 0x000fe200078e00ff */
[----:B------:R-:W-:-:S04]  /*0ee0*/  LEA R3, R3, 0x37800000, 0x17 ;  /* 0x3780000003037811 */ /* 0x000fc800078eb8ff */
[----:B------:R-:W-:-:S07]  /*0ef0*/  LOP3.LUT R0, R3, R0, R7, 0xfe, !PT ;  /* 0x0000000003007212 */ /* 0x000fce00078efe07 */
.L_x_7824:
[----:B------:R-:W-:Y:S05]  /*0f00*/  BSYNC.RECONVERGENT B0 ;  /* 0x0000000000007941 */ /* 0x000fea0003800200 */
.L_x_7823:
[----:B------:R-:W-:-:S04]  /*0f10*/  F2FP.F16.F32.PACK_AB R0, RZ, R0 ;  /* 0x00000000ff00723e */ /* 0x000fc800000000ff */
[----:B------:R-:W-:Y:S01]  /*0f20*/  PRMT R29, R0, 0x7610, R29 ;  /* 0x00007610001d7816 */ /* 0x000fe2000000001d */
[----:B------:R-:W-:Y:S06]  /*0f30*/  BRA `(.L_x_7804) ;  /* 0x0000000000b47947 */ /* 0x000fec0003800000 */
.L_x_7816:
[----:B------:R-:W-:-:S09]  /*0f40*/  UISETP.NE.AND UP0, UPT, UR4, 0x1c, UPT ;  /* 0x0000001c0400788c */ /* 0x000fd2000bf05270 */
[----:B------:R-:W-:Y:S05]  /*0f50*/  BRA.U !UP0, `(.L_x_7827) ;  /* 0x00000001089c7547 */ /* 0x000fea000b800000 */
[----:B------:R-:W-:-:S09]  /*0f60*/  UISETP.NE.AND UP0, UPT, UR4, 0x1d, UPT ;  /* 0x0000001d0400788c */ /* 0x000fd2000bf05270 */
[----:B------:R-:W-:Y:S05]  /*0f70*/  BRA.U !UP0, `(.L_x_7828) ;  /* 0x0000000108807547 */ /* 0x000fea000b800000 */
[----:B------:R-:W-:-:S09]  /*0f80*/  UISETP.NE.AND UP0, UPT, UR4, 0x2c, UPT ;  /* 0x0000002c0400788c */ /* 0x000fd2000bf05270 */
[----:B------:R-:W-:Y:S05]  /*0f90*/  BRA.U !UP0, `(.L_x_7829) ;  /* 0x0000000108487547 */ /* 0x000fea000b800000 */
.L_x_7803:
        /* <DEDUP_REMOVED lines=16> */
.L_x_7830:
[----:B------:R-:W-:Y:S01]  /*10a0*/  PRMT R29, RZ, 0x7610, R29 ;  /* 0x00007610ff1d7816 */ /* 0x000fe2000000001d */
[----:B------:R-:W-:Y:S06]  /*10b0*/  BRA `(.L_x_7804) ;  /* 0x0000000000547947 */ /* 0x000fec0003800000 */
.L_x_7829:
        /* <DEDUP_REMOVED lines=8> */
.L_x_7832:
[----:B------:R-:W-:Y:S05]  /*1140*/  BSYNC.RECONVERGENT B0 ;  /* 0x0000000000007941 */ /* 0x000fea0003800200 */
.L_x_7831:
[----:B------:R-:W-:-:S04]  /*1150*/  F2FP.F16.F32.PACK_AB R0, RZ, R0 ;  /* 0x00000000ff00723e */ /* 0x000fc800000000ff */
[----:B------:R-:W-:Y:S01]  /*1160*/  PRMT R29, R0, 0x7610, R29 ;  /* 0x00007610001d7816 */ /* 0x000fe2000000001d */
[----:B------:R-:W-:Y:S06]  /*1170*/  BRA `(.L_x_7804) ;  /* 0x0000000000247947 */ /* 0x000fec0003800000 */
.L_x_7828:
[----:B------:R-:W2:Y:S02]  /*1180*/  LDG.E.64 R4, desc[UR36][R4.64] ;  /* 0x0000002404047981 */ /* 0x000ea4000c1e1b00 */
[----:B--2---:R-:W0:Y:S02]  /*1190*/  I2F.U64 R0, R4 ;  /* 0x0000000400007312 */ /* 0x004e240000301000 */
[----:B0-----:R-:W-:-:S04]  /*11a0*/  F2FP.F16.F32.PACK_AB R0, RZ, R0 ;  /* 0x00000000ff00723e */ /* 0x001fc800000000ff */
[----:B------:R-:W-:Y:S01]  /*11b0*/  PRMT R29, R0, 0x7610, R29 ;  /* 0x00007610001d7816 */ /* 0x000fe2000000001d */
[----:B------:R-:W-:Y:S06]  /*11c0*/  BRA `(.L_x_7804) ;  /* 0x0000000000107947 */ /* 0x000fec0003800000 */
.L_x_7827:
[----:B------:R-:W2:Y:S02]  /*11d0*/  LDG.E R4, desc[UR36][R4.64] ;  /* 0x0000002404047981 */ /* 0x000ea4000c1e1900 */
[----:B--2---:R-:W-:-:S04]  /*11e0*/  I2FP.F32.U32 R0, R4 ;  /* 0x0000000400007245 */ /* 0x004fc80000201000 */
[----:B------:R-:W-:-:S04]  /*11f0*/  F2FP.F16.F32.PACK_AB R0, RZ, R0 ;  /* 0x00000000ff00723e */ /* 0x000fc800000000ff */
[----:B------:R-:W-:-:S07]  /*1200*/  PRMT R29, R0, 0x7610, R29 ;  /* 0x00007610001d7816 */ /* 0x000fce000000001d */
.L_x_7804:
        /* <DEDUP_REMOVED lines=21> */
.L_x_7836:
[----:B------:R-:W2:Y:S02]  /*1360*/  LDG.E.U8 R4, desc[UR36][R4.64] ;  /* 0x0000002404047981 */ /* 0x000ea4000c1e1100 */
[----:B--2---:R-:W-:-:S04]  /*1370*/  I2FP.F32.U32 R0, R4 ;  /* 0x0000000400007245 */ /* 0x004fc80000201000 */
[----:B------:R-:W-:-:S04]  /*1380*/  F2FP.F16.F32.PACK_AB R0, RZ, R0 ;  /* 0x00000000ff00723e */ /* 0x000fc800000000ff */
[----:B------:R-:W-:Y:S01]  /*1390*/  PRMT R28, R0, 0x7610, R28 ;  /* 0x00007610001c7816 */ /* 0x000fe2000000001c */
[----:B------:R-:W-:Y:S06]  /*13a0*/  BRA `(.L_x_7838) ;  /* 0x0000000c00d87947 */ /* 0x000fec0003800000 */
.L_x_7835:
        /* <DEDUP_REMOVED lines=11> */
.L_x_7840:
[----:B------:R-:W2:Y:S02]  /*1460*/  LDG.E R4, desc[UR36][R4.64] ;  /* 0x0000002404047981 */ /* 0x000ea4000c1e1900 */
[----:B--2---:R-:W-:-:S04]  /*1470*/  I2FP.F32.S32 R0, R4 ;  /* 0x0000000400007245 */ /* 0x004fc80000201400 */
[----:B------:R-:W-:-:S04]  /*1480*/  F2FP.F16.F32.PACK_AB R0, RZ, R0 ;  /* 0x00000000ff00723e */ /* 0x000fc800000000ff */
[----:B------:R-:W-:Y:S01]  /*1490*/  PRMT R28, R0, 0x7610, R28 ;  /* 0x00007610001c7816 */ /* 0x000fe2000000001c */
[----:B------:R-:W-:Y:S06]  /*14a0*/  BRA `(.L_x_7838) ;  /* 0x0000000c00987947 */ /* 0x000fec0003800000 */
.L_x_7839:
[----:B------:R-:W2:Y:S02]  /*14b0*/  LDG.E.U16 R4, desc[UR36][R4.64] ;  /* 0x0000002404047981 */ /* 0x000ea4000c1e1500 */
[----:B--2---:R-:W0:Y:S02]  /*14c0*/  I2F.S16 R0, R4 ;  /* 0x0000000400007306 */ /* 0x004e240000101400 */
[----:B0-----:R-:W-:-:S04]  /*14d0*/  F2FP.F16.F32.PACK_AB R0, RZ, R0 ;  /* 0x00000000ff00723e */ /* 0x001fc800000000ff */
[----:B------:R-:W-:Y:S01]  /*14e0*/  PRMT R28, R0, 0x7610, R28 ;  /* 0x00007610001c7816 */ /* 0x000fe2000000001c */
[----:B------:R-:W-:Y:S06]  /*14f0*/  BRA `(.L_x_7838) ;  /* 0x0000000c00847947 */ /* 0x000fec0003800000 */
.L_x_7834:
        /* <DEDUP_REMOVED lines=9> */
.L_x_7842:
[----:B------:R1:W5:Y:S01]  /*1590*/  LDG.E.U16 R28, desc[UR36][R4.64] ;  /* 0x00000024041c7981 */ /* 0x000362000c1e1500 */
[----:B------:R-:W-:Y:S05]  /*15a0*/  BRA `(.L_x_7838) ;  /* 0x0000000c00587947 */ /* 0x000fea0003800000 */
.L_x_7841:
        /* <DEDUP_REMOVED lines=9> */
.L_x_7844:
[----:B------:R0:W5:Y:S01]  /*1640*/  LDG.E.U16 R28, desc[UR36][R4.64] ;  /* 0x00000024041c7981 */ /* 0x000162000c1e1500 */
[----:B------:R-:W-:Y:S05]  /*1650*/  BRA `(.L_x_7838) ;  /* 0x0000000c002c7947 */ /* 0x000fea0003800000 */
.L_x_7843:
        /* <DEDUP_REMOVED lines=13> */
.L_x_7833:
        /* <DEDUP_REMOVED lines=14> */
.L_x_7847:
        /* <DEDUP_REMOVED lines=13> */
.L_x_7846:
        /* <DEDUP_REMOVED lines=27> */
.L_x_7849:
        /* <DEDUP_REMOVED lines=15> */
.L_x_7848:
[----:B------:R-:W2:Y:S02]  /*1b80*/  LDG.E.U16 R0, desc[UR36][R4.64] ;  /* 0x0000002404007981 */ /* 0x000ea4000c1e1500 */
[----:B--2---:R-:W-:-:S05]  /*1b90*/  IMAD.U32 R0, R0, 0x10000, RZ ;  /* 0x0001000000007824 */ /* 0x004fca00078e00ff */
[----:B------:R-:W-:-:S04]  /*1ba0*/  F2FP.F16.F32.PACK_AB R0, RZ, R0 ;  /* 0x00000000ff00723e */ /* 0x000fc800000000ff */
[----:B------:R-:W-:Y:S01]  /*1bb0*/  PRMT R28, R0, 0x7610, R28 ;  /* 0x00007610001c7816 */ /* 0x000fe2000000001c */
[----:B------:R-:W-:Y:S06]  /*1bc0*/  BRA `(.L_x_7838) ;  /* 0x0000000400d07947 */ /* 0x000fec0003800000 */
.L_x_7845:
        /* <DEDUP_REMOVED lines=13> */
.L_x_7852:
        /* <DEDUP_REMOVED lines=21> */
.L_x_7856:
[----:B------:R-:W-:Y:S05]  /*1df0*/  BSYNC.RECONVERGENT B1 ;  /* 0x0000000000017941 */ /* 0x000fea0003800200 */
.L_x_7855:
[----:B------:R-:W-:Y:S01]  /*1e00*/  IMAD.SHL.U32 R0, R0, 0x100000, RZ ;  /* 0x0010000000007824 */ /* 0x000fe200078e00ff */
[----:B------:R-:W-:-:S04]  /*1e10*/  LEA R3, R3, 0x3b800000, 0x17 ;  /* 0x3b80000003037811 */ /* 0x000fc800078eb8ff */
[----:B------:R-:W-:-:S07]  /*1e20*/  LOP3.LUT R0, R3, R0, R7, 0xfe, !PT ;  /* 0x0000000003007212 */ /* 0x000fce00078efe07 */
.L_x_7854:
[----:B------:R-:W-:Y:S05]  /*1e30*/  BSYNC.RECONVERGENT B0 ;  /* 0x0000000000007941 */ /* 0x000fea0003800200 */
.L_x_7853:
[----:B------:R-:W-:-:S04]  /*1e40*/  F2FP.F16.F32.PACK_AB R0, RZ, R0 ;  /* 0x00000000ff00723e */ /* 0x000fc800000000ff */
[----:B------:R-:W-:Y:S01]  /*1e50*/  PRMT R28, R0, 0x7610, R28 ;  /* 0x00007610001c7816 */ /* 0x000fe2000000001c */
[----:B------:R-:W-:Y:S06]  /*1e60*/  BRA `(.L_x_7838) ;  /* 0x0000000400287947 */ /* 0x000fec0003800000 */
.L_x_7851:
        /* <DEDUP_REMOVED lines=21> */
.L_x_7860:
[----:B------:R-:W-:Y:S05]  /*1fc0*/  BSYNC.RECONVERGENT B1 ;  /* 0x0000000000017941 */ /* 0x000fea0003800200 */
.L_x_7859:
[----:B------:R-:W-:Y:S01]  /*1fd0*/  IMAD.SHL.U32 R0, R0, 0x200000, RZ ;  /* 0x0020000000007824 */ /* 0x000fe200078e00ff */
[----:B------:R-:W-:-:S04]  /*1fe0*/  LEA R3, R3, 0x37800000, 0x17 ;  /* 0x3780000003037811 */ /* 0x000fc800078eb8ff */
[----:B------:R-:W-:-:S07]  /*1ff0*/  LOP3.LUT R0, R3, R0, R7, 0xfe, !PT ;  /* 0x0000000003007212 */ /* 0x000fce00078efe07 */
.L_x_7858:
[----:B------:R-:W-:Y:S05]  /*2000*/  BSYNC.RECONVERGENT B0 ;  /* 0x0000000000007941 */ /* 0x000fea0003800200 */
.L_x_7857:
[----:B------:R-:W-:-:S04]  /*2010*/  F2FP.F16.F32.PACK_AB R0, RZ, R0 ;  /* 0x00000000ff00723e */ /* 0x000fc800000000ff */
[----:B------:R-:W-:Y:S01]  /*2020*/  PRMT R28, R0, 0x7610, R28 ;  /* 0x00007610001c7816 */ /* 0x000fe2000000001c */
[----:B------:R-:W-:Y:S06]  /*2030*/  BRA `(.L_x_7838) ;  /* 0x0000000000b47947 */ /* 0x000fec0003800000 */
.L_x_7850:
[----:B------:R-:W-:-:S09]  /*2040*/  UISETP.NE.AND UP0, UPT, UR4, 0x1c, UPT ;  /* 0x0000001c0400788c */ /* 0x000fd2000bf05270 */
[----:B------:R-:W-:Y:S05]  /*2050*/  BRA.U !UP0, `(.L_x_7861) ;  /* 0x00000001089c7547 */ /* 0x000fea000b800000 */
[----:B------:R-:W-:-:S09]  /*2060*/  UISETP.NE.AND UP0, UPT, UR4, 0x1d, UPT ;  /* 0x0000001d0400788c */ /* 0x000fd2000bf05270 */
[----:B------:R-:W-:Y:S05]  /*2070*/  BRA.U !UP0, `(.L_x_7862) ;  /* 0x0000000108807547 */ /* 0x000fea000b800000 */
[----:B------:R-:W-:-:S09]  /*2080*/  UISETP.NE.AND UP0, UPT, UR4, 0x2c, UPT ;  /* 0x0000002c0400788c */ /* 0x000fd2000bf05270 */
[----:B------:R-:W-:Y:S05]  /*2090*/  BRA.U !UP0, `(.L_x_7863) ;  /* 0x0000000108487547 */ /* 0x000fea000b800000 */
.L_x_7837:
        /* <DEDUP_REMOVED lines=16> */
.L_x_7864:
[----:B------:R-:W-:Y:S01]  /*21a0*/  PRMT R28, RZ, 0x7610, R28 ;  /* 0x00007610ff1c7816 */ /* 0x000fe2000000001c */
[----:B------:R-:W-:Y:S06]  /*21b0*/  BRA `(.L_x_7838) ;  /* 0x0000000000547947 */ /* 0x000fec0003800000 */
.L_x_7863:
        /* <DEDUP_REMOVED lines=8> */
.L_x_7866:
[----:B------:R-:W-:Y:S05]  /*2240*/  BSYNC.RECONVERGENT B0 ;  /* 0x0000000000007941 */ /* 0x000fea0003800200 */
.L_x_7865:
[----:B------:R-:W-:-:S04]  /*2250*/  F2FP.F16.F32.PACK_AB R0, RZ, R0 ;  /* 0x00000000ff00723e */ /* 0x000fc800000000ff */
[----:B------:R-:W-:Y:S01]  /*2260*/  PRMT R28, R0, 0x7610, R28 ;  /* 0x00007610001c7816 */ /* 0x000fe2000000001c */
[----:B------:R-:W-:Y:S06]  /*2270*/  BRA `(.L_x_7838) ;  /* 0x0000000000247947 */ /* 0x000fec0003800000 */
.L_x_7862:
[----:B------:R-:W2:Y:S02]  /*2280*/  LDG.E.64 R4, desc[UR36][R4.64] ;  /* 0x0000002404047981 */ /* 0x000ea4000c1e1b00 */
[----:B--2---:R-:W0:Y:S02]  /*2290*/  I2F.U64 R0, R4 ;  /* 0x0000000400007312 */ /* 0x004e240000301000 */
[----:B0-----:R-:W-:-:S04]  /*22a0*/  F2FP.F16.F32.PACK_AB R0, RZ, R0 ;  /* 0x00000000ff00723e */ /* 0x001fc800000000ff */
[----:B------:R-:W-:Y:S01]  /*22b0*/  PRMT R28, R0, 0x7610, R28 ;  /* 0x00007610001c7816 */ /* 0x000fe2000000001c */
[----:B------:R-:W-:Y:S06]  /*22c0*/  BRA `(.L_x_7838) ;  /* 0x0000000000107947 */ /* 0x000fec0003800000 */
.L_x_7861:
[----:B------:R-:W2:Y:S02]  /*22d0*/  LDG.E R4, desc[UR36][R4.64] ;  /* 0x0000002404047981 */ /* 0x000ea4000c1e1900 */
[----:B--2---:R-:W-:-:S04]  /*22e0*/  I2FP.F32.U32 R0, R4 ;  /* 0x0000000400007245 */ /* 0x004fc80000201000 */
[----:B------:R-:W-:-:S04]  /*22f0*/  F2FP.F16.F32.PACK_AB R0, RZ, R0 ;  /* 0x00000000ff00723e */ /* 0x000fc800000000ff */
[----:B------:R-:W-:-:S07]  /*2300*/  PRMT R28, R0, 0x7610, R28 ;  /* 0x00007610001c7816 */ /* 0x000fce000000001c */
.L_x_7838:
        /* <DEDUP_REMOVED lines=21> */
.L_x_7870:
[----:B------:R-:W2:Y:S02]  /*2460*/  LDG.E.U8 R4, desc[UR36][R4.64] ;  /* 0x0000002404047981 */ /* 0x000ea4000c1e1100 */
[----:B--2---:R-:W-:-:S04]  /*2470*/  I2FP.F32.U32 R0, R4 ;  /* 0x0000000400007245 */ /* 0x004fc80000201000 */
[----:B------:R-:W-:-:S04]  /*2480*/  F2FP.F16.F32.PACK_AB R0, RZ, R0 ;  /* 0x00000000ff00723e */ /* 0x000fc800000000ff */
[----:B------:R-:W-:Y:S01]  /*2490*/  PRMT R26, R0, 0x7610, R26 ;  /* 0x00007610001a7816 */ /* 0x000fe2000000001a */
[----:B------:R-:W-:Y:S06]  /*24a0*/  BRA `(.L_x_7872) ;  /* 0x0000000c00d87947 */ /* 0x000fec0003800000 */
.L_x_7869:
        /* <DEDUP_REMOVED lines=11> */
.L_x_7874:
[----:B------:R-:W2:Y:S02]  /*2560*/  LDG.E R4, desc[UR36][R4.64] ;  /* 0x0000002404047981 */ /* 0x000ea4000c1e1900 */
[----:B--2---:R-:W-:-:S04]  /*2570*/  I2FP.F32.S32 R0, R4 ;  /* 0x0000000400007245 */ /* 0x004fc80000201400 */
[----:B------:R-:W-:-:S04]  /*2580*/  F2FP.F16.F32.PACK_AB R0, RZ, R0 ;  /* 0x00000000ff00723e */ /* 0x000fc800000000ff */
[----:B------:R-:W-:Y:S01]  /*2590*/  PRMT R26, R0, 0x7610, R26 ;  /* 0x00007610001a7816 */ /* 0x000fe2000000001a */
[----:B------:R-:W-:Y:S06]  /*25a0*/  BRA `(.L_x_7872) ;  /* 0x0000000c00987947 */ /* 0x000fec0003800000 */
.L_x_7873:
[----:B------:R-:W2:Y:S02]  /*25b0*/  LDG.E.U16 R4, desc[UR36][R4.64] ;  /* 0x0000002404047981 */ /* 0x000ea4000c1e1500 */
[----:B--2---:R-:W0:Y:S02]  /*25c0*/  I2F.S16 R0, R4 ;  /* 0x0000000400007306 */ /* 0x004e240000101400 */
[----:B0-----:R-:W-:-:S04]  /*25d0*/  F2FP.F16.F32.PACK_AB R0, RZ, R0 ;  /* 0x00000000ff00723e */ /* 0x001fc800000000ff */
[----:B------:R-:W-:Y:S01]  /*25e0*/  PRMT R26, R0, 0x7610, R26 ;  /* 0x00007610001a7816 */ /* 0x000fe2000000001a */
[----:B------:R-:W-:Y:S06]  /*25f0*/  BRA `(.L_x_7872) ;  /* 0x0000000c00847947 */ /* 0x000fec0003800000 */
.L_x_7868:
        /* <DEDUP_REMOVED lines=9> */
.L_x_7876:
[----:B------:R0:W5:Y:S01]  /*2690*/  LDG.E.U16 R26, desc[UR36][R4.64] ;  /* 0x00000024041a7981 */ /* 0x000162000c1e1500 */
[----:B------:R-:W-:Y:S05]  /*26a0*/  BRA `(.L_x_7872) ;  /* 0x0000000c00587947 */ /* 0x000fea0003800000 */
.L_x_7875:
        /* <DEDUP_REMOVED lines=9> */
.L_x_7878:
[----:B------:R1:W5:Y:S01]  /*2740*/  LDG.E.U16 R26, desc[UR36][R4.64] ;  /* 0x00000024041a7981 */ /* 0x000362000c1e1500 */
[----:B------:R-:W-:Y:S05]  /*2750*/  BRA `(.L_x_7872) ;  /* 0x0000000c002c7947 */ /* 0x000fea0003800000 */
.L_x_7877:
        /* <DEDUP_REMOVED lines=13> */
.L_x_7867:
        /* <DEDUP_REMOVED lines=14> */
.L_x_7881:
        /* <DEDUP_REMOVED lines=13> */
.L_x_7880:
        /* <DEDUP_REMOVED lines=27> */
.L_x_7883:
        /* <DEDUP_REMOVED lines=15> */
.L_x_7882:
[----:B------:R-:W2:Y:S02]  /*2c80*/  LDG.E.U16 R0, desc[UR36][R4.64] ;  /* 0x0000002404007981 */ /* 0x000ea4000c1e1500 */
[----:B--2---:R-:W-:-:S05]  /*2c90*/  IMAD.U32 R0, R0, 0x10000, RZ ;  /* 0x0001000000007824 */ /* 0x004fca00078e00ff */
[----:B------:R-:W-:-:S04]  /*2ca0*/  F2FP.F16.F32.PACK_AB R0, RZ, R0 ;  /* 0x00000000ff00723e */ /* 0x000fc800000000ff */
[----:B------:R-:W-:Y:S01]  /*2cb0*/  PRMT R26, R0, 0x7610, R26 ;  /* 0x00007610001a7816 */ /* 0x000fe2000000001a */
[----:B------:R-:W-:Y:S06]  /*2cc0*/  BRA `(.L_x_7872) ;  /* 0x0000000400d07947 */ /* 0x000fec0003800000 */
.L_x_7879:
        /* <DEDUP_REMOVED lines=13> */
.L_x_7886:
        /* <DEDUP_REMOVED lines=21> */
.L_x_7890:
[----:B------:R-:W-:Y:S05]  /*2ef0*/  BSYNC.RECONVERGENT B1 ;  /* 0x0000000000017941 */ /* 0x000fea0003800200 */
.L_x_7889:
[----:B------:R-:W-:Y:S01]  /*2f00*/  IMAD.SHL.U32 R0, R0, 0x100000, RZ ;  /* 0x0010000000007824 */ /* 0x000fe200078e00ff */
[----:B------:R-:W-:-:S04]  /*2f10*/  LEA R3, R3, 0x3b800000, 0x17 ;  /* 0x3b80000003037811 */ /* 0x000fc800078eb8ff */
[----:B------:R-:W-:-:S07]  /*2f20*/  LOP3.LUT R0, R3, R0, R7, 0xfe, !PT ;  /* 0x0000000003007212 */ /* 0x000fce00078efe07 */
.L_x_7888:
[----:B------:R-:W-:Y:S05]  /*2f30*/  BSYNC.RECONVERGENT B0 ;  /* 0x0000000000007941 */ /* 0x000fea0003800200 */
.L_x_7887:
[----:B------:R-:W-:-:S04]  /*2f40*/  F2FP.F16.F32.PACK_AB R0, RZ, R0 ;  /* 0x00000000ff00723e */ /* 0x000fc800000000ff */
[----:B------:R-:W-:Y:S01]  /*2f50*/  PRMT R26, R0, 0x7610, R26 ;  /* 0x00007610001a7816 */ /* 0x000fe2000000001a */
[----:B------:R-:W-:Y:S06]  /*2f60*/  BRA `(.L_x_7872) ;  /* 0x0000000400287947 */ /* 0x000fec0003800000 */
.L_x_7885:
        /* <DEDUP_REMOVED lines=21> */
.L_x_7894:
[----:B------:R-:W-:Y:S05]  /*30c0*/  BSYNC.RECONVERGENT B1 ;  /* 0x0000000000017941 */ /* 0x000fea0003800200 */
.L_x_7893:
[----:B------:R-:W-:Y:S01]  /*30d0*/  IMAD.SHL.U32 R0, R0, 0x200000, RZ ;  /* 0x0020000000007824 */ /* 0x000fe200078e00ff */
[----:B------:R-:W-:-:S04]  /*30e0*/  LEA R3, R3, 0x37800000, 0x17 ;  /* 0x3780000003037811 */ /* 0x000fc800078eb8ff */
[----:B------:R-:W-:-:S07]  /*30f0*/  LOP3.LUT R0, R3, R0, R7, 0xfe, !PT ;  /* 0x0000000003007212 */ /* 0x000fce00078efe07 */
.L_x_7892:
[----:B------:R-:W-:Y:S05]  /*3100*/  BSYNC.RECONVERGENT B0 ;  /* 0x0000000000007941 */ /* 0x000fea0003800200 */
.L_x_7891:
[----:B------:R-:W-:-:S04]  /*3110*/  F2FP.F16.F32.PACK_AB R0, RZ, R0 ;  /* 0x00000000ff00723e */ /* 0x000fc800000000ff */
[----:B------:R-:W-:Y:S01]  /*3120*/  PRMT R26, R0, 0x7610, R26 ;  /* 0x00007610001a7816 */ /* 0x000fe2000000001a */
[----:B------:R-:W-:Y:S06]  /*3130*/  BRA `(.L_x_7872) ;  /* 0x0000000000b47947 */ /* 0x000fec0003800000 */
.L_x_7884:
[----:B------:R-:W-:-:S09]  /*3140*/  UISETP.NE.AND UP0, UPT, UR4, 0x1c, UPT ;  /* 0x0000001c0400788c */ /* 0x000fd2000bf05270 */
[----:B------:R-:W-:Y:S05]  /*3150*/  BRA.U !UP0, `(.L_x_7895) ;  /* 0x00000001089c7547 */ /* 0x000fea000b800000 */
[----:B------:R-:W-:-:S09]  /*3160*/  UISETP.NE.AND UP0, UPT, UR4, 0x1d, UPT ;  /* 0x0000001d0400788c */ /* 0x000fd2000bf05270 */
[----:B------:R-:W-:Y:S05]  /*3170*/  BRA.U !UP0, `(.L_x_7896) ;  /* 0x0000000108807547 */ /* 0x000fea000b800000 */
[----:B------:R-:W-:-:S09]  /*3180*/  UISETP.NE.AND UP0, UPT, UR4, 0x2c, UPT ;  /* 0x0000002c0400788c */ /* 0x000fd2000bf05270 */
[----:B------:R-:W-:Y:S05]  /*3190*/  BRA.U !UP0, `(.L_x_7897) ;  /* 0x0000000108487547 */ /* 0x000fea000b800000 */
.L_x_7871:
        /* <DEDUP_REMOVED lines=16> */
.L_x_7898:
[----:B------:R-:W-:Y:S01]  /*32a0*/  PRMT R26, RZ, 0x7610, R26 ;  /* 0x00007610ff1a7816 */ /* 0x000fe2000000001a */
[----:B------:R-:W-:Y:S06]  /*32b0*/  BRA `(.L_x_7872) ;  /* 0x0000000000547947 */ /* 0x000fec0003800000 */
.L_x_7897:
        /* <DEDUP_REMOVED lines=8> */
.L_x_7900:
[----:B------:R-:W-:Y:S05]  /*3340*/  BSYNC.RECONVERGENT B0 ;  /* 0x0000000000007941 */ /* 0x000fea0003800200 */
.L_x_7899:
[----:B------:R-:W-:-:S04]  /*3350*/  F2FP.F16.F32.PACK_AB R0, RZ, R0 ;  /* 0x00000000ff00723e */ /* 0x000fc800000000ff */
[----:B------:R-:W-:Y:S01]  /*3360*/  PRMT R26, R0, 0x7610, R26 ;  /* 0x00007610001a7816 */ /* 0x000fe2000000001a */
[----:B------:R-:W-:Y:S06]  /*3370*/  BRA `(.L_x_7872) ;  /* 0x0000000000247947 */ /* 0x000fec0003800000 */
.L_x_7896:
[----:B------:R-:W2:Y:S02]  /*3380*/  LDG.E.64 R4, desc[UR36][R4.64] ;  /* 0x0000002404047981 */ /* 0x000ea4000c1e1b00 */
[----:B--2---:R-:W0:Y:S02]  /*3390*/  I2F.U64 R0, R4 ;  /* 0x0000000400007312 */ /* 0x004e240000301000 */
[----:B0-----:R-:W-:-:S04]  /*33a0*/  F2FP.F16.F32.PACK_AB R0, RZ, R0 ;  /* 0x00000000ff00723e */ /* 0x001fc800000000ff */
[----:B------:R-:W-:Y:S01]  /*33b0*/  PRMT R26, R0, 0x7610, R26 ;  /* 0x00007610001a7816 */ /* 0x000fe2000000001a */
[----:B------:R-:W-:Y:S06]  /*33c0*/  BRA `(.L_x_7872) ;  /* 0x0000000000107947 */ /* 0x000fec0003800000 */
.L_x_7895:
[----:B------:R-:W2:Y:S02]  /*33d0*/  LDG.E R4, desc[UR36][R4.64] ;  /* 0x0000002404047981 */ /* 0x000ea4000c1e1900 */
[----:B--2---:R-:W-:-:S04]  /*33e0*/  I2FP.F32.U32 R0, R4 ;  /* 0x0000000400007245 */ /* 0x004fc80000201000 */
[----:B------:R-:W-:-:S04]  /*33f0*/  F2FP.F16.F32.PACK_AB R0, RZ, R0 ;  /* 0x00000000ff00723e */ /* 0x000fc800000000ff */
[----:B------:R-:W-:-:S07]  /*3400*/  PRMT R26, R0, 0x7610, R26 ;  /* 0x00007610001a7816 */ /* 0x000fce000000001a */
.L_x_7872:
[----:B------:R-:W-:-:S07]  /*3410*/  VIADD R27, R2, 0x80 ;  /* 0x00000080021b7836 */ /* 0x000fce0000000000 */
.L_x_7798:
[----:B------:R-:W-:Y:S05]  /*3420*/  BSYNC.RECONVERGENT B6 ;  /* 0x0000000000067941 */ /* 0x000fea0003800200 */
.L_x_7797:
[----:B------:R-:W-:Y:S01]  /*3430*/  ISETP.GE.AND P0, PT, R27, R25, PT ;  /* 0x000000191b00720c */ /* 0x000fe20003f06270 */
[----:B------:R-:W-:Y:S01]  /*3440*/  BSSY.RECONVERGENT B6, `(.L_x_7901) ;  /* 0x0000337000067945 */ /* 0x000fe20003800200 */
[----:B------:R-:W-:Y:S02]  /*3450*/  PRMT R24, RZ, 0x7610, R24 ;  /* 0x00007610ff187816 */ /* 0x000fe40000000018 */
[----:B------:R-:W-:Y:S02]  /*3460*/  PRMT R22, RZ, 0x7610, R22 ;  /* 0x00007610ff167816 */ /* 0x000fe40000000016 */
[----:B------:R-:W-:-:S07]  /*3470*/  PRMT R18, RZ, 0x7610, R18 ;  /* 0x00007610ff127816 */ /* 0x000fce0000000012 */
        /* <DEDUP_REMOVED lines=23> */
.L_x_7906:
[----:B------:R-:W2:Y:S02]  /*35f0*/  LDG.E.U8 R4, desc[UR36][R4.64] ;  /* 0x0000002404047981 */ /* 0x000ea4000c1e1100 */
[----:B--2---:R-:W-:-:S04]  /*3600*/  I2FP.F32.U32 R0, R4 ;  /* 0x0000000400007245 */ /* 0x004fc80000201000 */
[----:B------:R-:W-:-:S04]  /*3610*/  F2FP.F16.F32.PACK_AB R0, RZ, R0 ;  /* 0x00000000ff00723e */ /* 0x000fc800000000ff */
[----:B------:R-:W-:Y:S01]  /*3620*/  PRMT R24, R0, 0x7610, R24 ;  /* 0x0000761000187816 */ /* 0x000fe20000000018 */
[----:B------:R-:W-:Y:S06]  /*3630*/  BRA `(.L_x_7908) ;  /* 0x0000000c00d87947 */ /* 0x000fec0003800000 */
.L_x_7905:
        /* <DEDUP_REMOVED lines=11> */
.L_x_7910:
[----:B------:R-:W2:Y:S02]  /*36f0*/  LDG.E R4, desc[UR36][R4.64] ;  /* 0x0000002404047981 */ /* 0x000ea4000c1e1900 */
[----:B--2---:R-:W-:-:S04]  /*3700*/  I2FP.F32.S32 R0, R4 ;  /* 0x0000000400007245 */ /* 0x004fc80000201400 */
[----:B------:R-:W-:-:S04]  /*3710*/  F2FP.F16.F32.PACK_AB R0, RZ, R0 ;  /* 0x00000000ff00723e */ /* 0x000fc800000000ff */
[----:B------:R-:W-:Y:S01]  /*3720*/  PRMT R24, R0, 0x7610, R24 ;  /* 0x0000761000187816 */ /* 0x000fe20000000018 */
[----:B------:R-:W-:Y:S06]  /*3730*/  BRA `(.L_x_7908) ;  /* 0x0000000c00987947 */ /* 0x000fec0003800000 */
.L_x_7909:
[----:B------:R-:W2:Y:S02]  /*3740*/  LDG.E.U16 R4, desc[UR36][R4.64] ;  /* 0x0000002404047981 */ /* 0x000ea4000c1e1500 */
[----:B--2---:R-:W0:Y:S02]  /*3750*/  I2F.S16 R0, R4 ;  /* 0x0000000400007306 */ /* 0x004e240000101400 */
[----:B0-----:R-:W-:-:S04]  /*3760*/  F2FP.F16.F32.PACK_AB R0, RZ, R0 ;  /* 0x00000000ff00723e */ /* 0x001fc800000000ff */
[----:B------:R-:W-:Y:S01]  /*3770*/  PRMT R24, R0, 0x7610, R24 ;  /* 0x0000761000187816 */ /* 0x000fe20000000018 */
[----:B------:R-:W-:Y:S06]  /*3780*/  BRA `(.L_x_7908) ;  /* 0x0000000c00847947 */ /* 0x000fec0003800000 */
.L_x_7904:
        /* <DEDUP_REMOVED lines=9> */
.L_x_7912:
[----:B------:R1:W5:Y:S01]  /*3820*/  LDG.E.U16 R24, desc[UR36][R4.64] ;  /* 0x0000002404187981 */ /* 0x000362000c1e1500 */
[----:B------:R-:W-:Y:S05]  /*3830*/  BRA `(.L_x_7908) ;  /* 0x0000000c00587947 */ /* 0x000fea0003800000 */
.L_x_7911:
        /* <DEDUP_REMOVED lines=9> */
.L_x_7914:
[----:B------:R0:W5:Y:S01]  /*38d0*/  LDG.E.U16 R24, desc[UR36][R4.64] ;  /* 0x0000002404187981 */ /* 0x000162000c1e1500 */
[----:B------:R-:W-:Y:S05]  /*38e0*/  BRA `(.L_x_7908) ;  /* 0x0000000c002c7947 */ /* 0x000fea0003800000 */
.L_x_7913:
        /* <DEDUP_REMOVED lines=13> */
.L_x_7903:
        /* <DEDUP_REMOVED lines=14> */
.L_x_7917:
        /* <DEDUP_REMOVED lines=13> */
.L_x_7916:
        /* <DEDUP_REMOVED lines=27> */
.L_x_7919:
        /* <DEDUP_REMOVED lines=15> */
.L_x_7918:
[----:B------:R-:W2:Y:S02]  /*3e10*/  LDG.E.U16 R0, desc[UR36][R4.64] ;  /* 0x0000002404007981 */ /* 0x000ea4000c1e1500 */
[----:B--2---:R-:W-:-:S05]  /*3e20*/  IMAD.U32 R0, R0, 0x10000, RZ ;  /* 0x0001000000007824 */ /* 0x004fca00078e00ff */
[----:B------:R-:W-:-:S04]  /*3e30*/  F2FP.F16.F32.PACK_AB R0, RZ, R0 ;  /* 0x00000000ff00723e */ /* 0x000fc800000000ff */
[----:B------:R-:W-:Y:S01]  /*3e40*/  PRMT R24, R0, 0x7610, R24 ;  /* 0x0000761000187816 */ /* 0x000fe20000000018 */
[----:B------:R-:W-:Y:S06]  /*3e50*/  BRA `(.L_x_7908) ;  /* 0x0000000400d07947 */ /* 0x000fec0003800000 */
.L_x_7915:
        /* <DEDUP_REMOVED lines=13> */
.L_x_7922:
        /* <DEDUP_REMOVED lines=21> */
.L_x_7926:
[----:B------:R-:W-:Y:S05]  /*4080*/  BSYNC.RECONVERGENT B1 ;  /* 0x0000000000017941 */ /* 0x000fea0003800200 */
.L_x_7925:
[----:B------:R-:W-:Y:S01]  /*4090*/  IMAD.SHL.U32 R0, R0, 0x100000, RZ ;  /* 0x0010000000007824 */ /* 0x000fe200078e00ff */
[----:B------:R-:W-:-:S04]  /*40a0*/  LEA R3, R3, 0x3b800000, 0x17 ;  /* 0x3b80000003037811 */ /* 0x000fc800078eb8ff */
[----:B------:R-:W-:-:S07]  /*40b0*/  LOP3.LUT R0, R3, R0, R7, 0xfe, !PT ;  /* 0x0000000003007212 */ /* 0x000fce00078efe07 */
.L_x_7924:
[----:B------:R-:W-:Y:S05]  /*40c0*/  BSYNC.RECONVERGENT B0 ;  /* 0x0000000000007941 */ /* 0x000fea0003800200 */
.L_x_7923:
[----:B------:R-:W-:-:S04]  /*40d0*/  F2FP.F16.F32.PACK_AB R0, RZ, R0 ;  /* 0x00000000ff00723e */ /* 0x000fc800000000ff */
[----:B------:R-:W-:Y:S01]  /*40e0*/  PRMT R24, R0, 0x7610, R24 ;  /* 0x0000761000187816 */ /* 0x000fe20000000018 */
[----:B------:R-:W-:Y:S06]  /*40f0*/  BRA `(.L_x_7908) ;  /* 0x0000000400287947 */ /* 0x000fec0003800000 */
.L_x_7921:
        /* <DEDUP_REMOVED lines=21> */
.L_x_7930:
[----:B------:R-:W-:Y:S05]  /*4250*/  BSYNC.RECONVERGENT B1 ;  /* 0x0000000000017941 */ /* 0x000fea0003800200 */
.L_x_7929:
[----:B------:R-:W-:Y:S01]  /*4260*/  IMAD.SHL.U32 R0, R0, 0x200000, RZ ;  /* 0x0020000000007824 */ /* 0x000fe200078e00ff */
[----:B------:R-:W-:-:S04]  /*4270*/  LEA R3, R3, 0x37800000, 0x17 ;  /* 0x3780000003037811 */ /* 0x000fc800078eb8ff */
[----:B------:R-:W-:-:S07]  /*4280*/  LOP3.LUT R0, R3, R0, R7, 0xfe, !PT ;  /* 0x0000000003007212 */ /* 0x000fce00078efe07 */
.L_x_7928:
[----:B------:R-:W-:Y:S05]  /*4290*/  BSYNC.RECONVERGENT B0 ;  /* 0x0000000000007941 */ /* 0x000fea0003800200 */
.L_x_7927:
[----:B------:R-:W-:-:S04]  /*42a0*/  F2FP.F16.F32.PACK_AB R0, RZ, R0 ;  /* 0x00000000ff00723e */ /* 0x000fc800000000ff */
[----:B------:R-:W-:Y:S01]  /*42b0*/  PRMT R24, R0, 0x7610, R24 ;  /* 0x0000761000187816 */ /* 0x000fe20000000018 */
[----:B------:R-:W-:Y:S06]  /*42c0*/  BRA `(.L_x_7908) ;  /* 0x0000000000b47947 */ /* 0x000fec0003800000 */
.L_x_7920:
        /* <DEDUP_REMOVED lines=14> */
.L_x_7934:
[----:B------:R-:W-:Y:S05]  /*43b0*/  BSYNC.RECONVERGENT B0 ;  /* 0x0000000000007941 */ /* 0x000fea0003800200 */
.L_x_7933:
[----:B------:R-:W-:-:S04]  /*43c0*/  F2FP.F16.F32.PACK_AB R0, RZ, R0 ;  /* 0x00000000ff00723e */ /* 0x000fc800000000ff */
[----:B------:R-:W-:Y:S01]  /*43d0*/  PRMT R24, R0, 0x7610, R24 ;  /* 0x0000761000187816 */ /* 0x000fe20000000018 */
[----:B------:R-:W-:Y:S06]  /*43e0*/  BRA `(.L_x_7908) ;  /* 0x00000000006c7947 */ /* 0x000fec0003800000 */
.L_x_7907:
        /* <DEDUP_REMOVED lines=16> */
.L_x_7935:
[----:B------:R-:W-:Y:S01]  /*44f0*/  PRMT R24, RZ, 0x7610, R24 ;  /* 0x00007610ff187816 */ /* 0x000fe20000000018 */
[----:B------:R-:W-:Y:S06]  /*4500*/  BRA `(.L_x_7908) ;  /* 0x0000000000247947 */ /* 0x000fec0003800000 */
.L_x_7932:
[----:B------:R-:W2:Y:S02]  /*4510*/  LDG.E.64 R4, desc[UR36][R4.64] ;  /* 0x0000002404047981 */ /* 0x000ea4000c1e1b00 */
[----:B--2---:R-:W0:Y:S02]  /*4520*/  I2F.U64 R0, R4 ;  /* 0x0000000400007312 */ /* 0x004e240000301000 */
[----:B0-----:R-:W-:-:S04]  /*4530*/  F2FP.F16.F32.PACK_AB R0, RZ, R0 ;  /* 0x00000000ff00723e */ /* 0x001fc800000000ff */
[----:B------:R-:W-:Y:S01]  /*4540*/  PRMT R24, R0, 0x7610, R24 ;  /* 0x0000761000187816 */ /* 0x000fe20000000018 */
[----:B------:R-:W-:Y:S06]  /*4550*/  BRA `(.L_x_7908) ;  /* 0x0000000000107947 */ /* 0x000fec0003800000 */
.L_x_7931:
[----:B------:R-:W2:Y:S02]  /*4560*/  LDG.E R4, desc[UR36][R4.64] ;  /* 0x0000002404047981 */ /* 0x000ea4000c1e1900 */
[----:B--2---:R-:W-:-:S04]  /*4570*/  I2FP.F32.U32 R0, R4 ;  /* 0x0000000400007245 */ /* 0x004fc80000201000 */
[----:B------:R-:W-:-:S04]  /*4580*/  F2FP.F16.F32.PACK_AB R0, RZ, R0 ;  /* 0x00000000ff00723e */ /* 0x000fc800000000ff */
[----:B------:R-:W-:-:S07]  /*4590*/  PRMT R24, R0, 0x7610, R24 ;  /* 0x0000761000187816 */ /* 0x000fce0000000018 */
.L_x_7908:
        /* <DEDUP_REMOVED lines=21> */
.L_x_7939:
[----:B------:R-:W2:Y:S02]  /*46f0*/  LDG.E.U8 R4, desc[UR36][R4.64] ;  /* 0x0000002404047981 */ /* 0x000ea4000c1e1100 */
[----:B--2---:R-:W-:-:S04]  /*4700*/  I2FP.F32.U32 R0, R4 ;  /* 0x0000000400007245 */ /* 0x004fc80000201000 */
[----:B------:R-:W-:-:S04]  /*4710*/  F2FP.F16.F32.PACK_AB R0, RZ, R0 ;  /* 0x00000000ff00723e */ /* 0x000fc800000000ff */
[----:B------:R-:W-:Y:S01]  /*4720*/  PRMT R22, R0, 0x7610, R22 ;  /* 0x0000761000167816 */ /* 0x000fe20000000016 */
[----:B------:R-:W-:Y:S06]  /*4730*/  BRA `(.L_x_7941) ;  /* 0x0000000c00d87947 */ /* 0x000fec0003800000 */
.L_x_7938:
        /* <DEDUP_REMOVED lines=11> */
.L_x_7943:
[----:B------:R-:W2:Y:S02]  /*47f0*/  LDG.E R4, desc[UR36][R4.64] ;  /* 0x0000002404047981 */ /* 0x000ea4000c1e1900 */
[----:B--2---:R-:W-:-:S04]  /*4800*/  I2FP.F32.S32 R0, R4 ;  /* 0x0000000400007245 */ /* 0x004fc80000201400 */
[----:B------:R-:W-:-:S04]  /*4810*/  F2FP.F16.F32.PACK_AB R0, RZ, R0 ;  /* 0x00000000ff00723e */ /* 0x000fc800000000ff */
[----:B------:R-:W-:Y:S01]  /*4820*/  PRMT R22, R0, 0x7610, R22 ;  /* 0x0000761000167816 */ /* 0x000fe20000000016 */
[----:B------:R-:W-:Y:S06]  /*4830*/  BRA `(.L_x_7941) ;  /* 0x0000000c00987947 */ /* 0x000fec0003800000 */
.L_x_7942:
[----:B------:R-:W2:Y:S02]  /*4840*/  LDG.E.U16 R4, desc[UR36][R4.64] ;  /* 0x0000002404047981 */ /* 0x000ea4000c1e1500 */
[----:B--2---:R-:W0:Y:S02]  /*4850*/  I2F.S16 R0, R4 ;  /* 0x0000000400007306 */ /* 0x004e240000101400 */
[----:B0-----:R-:W-:-:S04]  /*4860*/  F2FP.F16.F32.PACK_AB R0, RZ, R0 ;  /* 0x00000000ff00723e */ /* 0x001fc800000000ff */
[----:B------:R-:W-:Y:S01]  /*4870*/  PRMT R22, R0, 0x7610, R22 ;  /* 0x0000761000167816 */ /* 0x000fe20000000016 */
[----:B------:R-:W-:Y:S06]  /*4880*/  BRA `(.L_x_7941) ;  /* 0x0000000c00847947 */ /* 0x000fec0003800000 */
.L_x_7937:
        /* <DEDUP_REMOVED lines=9> */
.L_x_7945:
[----:B------:R0:W5:Y:S01]  /*4920*/  LDG.E.U16 R22, desc[UR36][R4.64] ;  /* 0x0000002404167981 */ /* 0x000162000c1e1500 */
[----:B------:R-:W-:Y:S05]  /*4930*/  BRA `(.L_x_7941) ;  /* 0x0000000c00587947 */ /* 0x000fea0003800000 */
.L_x_7944:
        /* <DEDUP_REMOVED lines=9> */
.L_x_7947:
[----:B------:R1:W5:Y:S01]  /*49d0*/  LDG.E.U16 R22, desc[UR36][R4.64] ;  /* 0x0000002404167981 */ /* 0x000362000c1e1500 */
[----:B------:R-:W-:Y:S05]  /*49e0*/  BRA `(.L_x_7941) ;  /* 0x0000000c002c7947 */ /* 0x000fea0003800000 */
.L_x_7946:
        /* <DEDUP_REMOVED lines=13> */
.L_x_7936:
        /* <DEDUP_REMOVED lines=14> */
.L_x_7950:
        /* <DEDUP_REMOVED lines=13> */
.L_x_7949:
        /* <DEDUP_REMOVED lines=27> */
.L_x_7952:
        /* <DEDUP_REMOVED lines=15> */
.L_x_7951:
[----:B------:R-:W2:Y:S02]  /*4f10*/  LDG.E.U16 R0, desc[UR36][R4.64] ;  /* 0x0000002404007981 */ /* 0x000ea4000c1e1500 */
[----:B--2---:R-:W-:-:S05]  /*4f20*/  IMAD.U32 R0, R0, 0x10000, RZ ;  /* 0x0001000000007824 */ /* 0x004fca00078e00ff */
[----:B------:R-:W-:-:S04]  /*4f30*/  F2FP.F16.F32.PACK_AB R0, RZ, R0 ;  /* 0x00000000ff00723e */ /* 0x000fc800000000ff */
[----:B------:R-:W-:Y:S01]  /*4f40*/  PRMT R22, R0, 0x7610, R22 ;  /* 0x0000761000167816 */ /* 0x000fe20000000016 */
[----:B------:R-:W-:Y:S06]  /*4f50*/  BRA `(.L_x_7941) ;  /* 0x0000000400d07947 */ /* 0x000fec0003800000 */
.L_x_7948:
        /* <DEDUP_REMOVED lines=13> */
.L_x_7955:
        /* <DEDUP_REMOVED lines=21> */
.L_x_7959:
[----:B------:R-:W-:Y:S05]  /*5180*/  BSYNC.RECONVERGENT B1 ;  /* 0x0000000000017941 */ /* 0x000fea0003800200 */
.L_x_7958:
[----:B------:R-:W-:Y:S01]  /*5190*/  IMAD.SHL.U32 R0, R0, 0x100000, RZ ;  /* 0x0010000000007824 */ /* 0x000fe200078e00ff */
[----:B------:R-:W-:-:S04]  /*51a0*/  LEA R3, R3, 0x3b800000, 0x17 ;  /* 0x3b80000003037811 */ /* 0x000fc800078eb8ff */
[----:B------:R-:W-:-:S07]  /*51b0*/  LOP3.LUT R0, R3, R0, R7, 0xfe, !PT ;  /* 0x0000000003007212 */ /* 0x000fce00078efe07 */
.L_x_7957:
[----:B------:R-:W-:Y:S05]  /*51c0*/  BSYNC.RECONVERGENT B0 ;  /* 0x0000000000007941 */ /* 0x000fea0003800200 */
.L_x_7956:
[----:B------:R-:W-:-:S04]  /*51d0*/  F2FP.F16.F32.PACK_AB R0, RZ, R0 ;  /* 0x00000000ff00723e */ /* 0x000fc800000000ff */
[----:B------:R-:W-:Y:S01]  /*51e0*/  PRMT R22, R0, 0x7610, R22 ;  /* 0x0000761000167816 */ /* 0x000fe20000000016 */
[----:B------:R-:W-:Y:S06]  /*51f0*/  BRA `(.L_x_7941) ;  /* 0x0000000400287947 */ /* 0x000fec0003800000 */
.L_x_7954:
        /* <DEDUP_REMOVED lines=21> */
.L_x_7963:
[----:B------:R-:W-:Y:S05]  /*5350*/  BSYNC.RECONVERGENT B1 ;  /* 0x0000000000017941 */ /* 0x000fea0003800200 */
.L_x_7962:
[----:B------:R-:W-:Y:S01]  /*5360*/  IMAD.SHL.U32 R0, R0, 0x200000, RZ ;  /* 0x0020000000007824 */ /* 0x000fe200078e00ff */
[----:B------:R-:W-:-:S04]  /*5370*/  LEA R3, R3, 0x37800000, 0x17 ;  /* 0x3780000003037811 */ /* 0x000fc800078eb8ff */
[----:B------:R-:W-:-:S07]  /*5380*/  LOP3.LUT R0, R3, R0, R7, 0xfe, !PT ;  /* 0x0000000003007212 */ /* 0x000fce00078efe07 */
.L_x_7961:
[----:B------:R-:W-:Y:S05]  /*5390*/  BSYNC.RECONVERGENT B0 ;  /* 0x0000000000007941 */ /* 0x000fea0003800200 */
.L_x_7960:
[----:B------:R-:W-:-:S04]  /*53a0*/  F2FP.F16.F32.PACK_AB R0, RZ, R0 ;  /* 0x00000000ff00723e */ /* 0x000fc800000000ff */
[----:B------:R-:W-:Y:S01]  /*53b0*/  PRMT R22, R0, 0x7610, R22 ;  /* 0x0000761000167816 */ /* 0x000fe20000000016 */
[----:B------:R-:W-:Y:S06]  /*53c0*/  BRA `(.L_x_7941) ;  /* 0x0000000000b47947 */ /* 0x000fec0003800000 */
.L_x_7953:
        /* <DEDUP_REMOVED lines=14> */
.L_x_7967:
[----:B------:R-:W-:Y:S05]  /*54b0*/  BSYNC.RECONVERGENT B0 ;  /* 0x0000000000007941 */ /* 0x000fea0003800200 */
.L_x_7966:
[----:B------:R-:W-:-:S04]  /*54c0*/  F2FP.F16.F32.PACK_AB R0, RZ, R0 ;  /* 0x00000000ff00723e */ /* 0x000fc800000000ff */
[----:B------:R-:W-:Y:S01]  /*54d0*/  PRMT R22, R0, 0x7610, R22 ;  /* 0x0000761000167816 */ /* 0x000fe20000000016 */
[----:B------:R-:W-:Y:S06]  /*54e0*/  BRA `(.L_x_7941) ;  /* 0x00000000006c7947 */ /* 0x000fec0003800000 */
.L_x_7940:
        /* <DEDUP_REMOVED lines=16> */
.L_x_7968:
[----:B------:R-:W-:Y:S01]  /*55f0*/  PRMT R22, RZ, 0x7610, R22 ;  /* 0x00007610ff167816 */ /* 0x000fe20000000016 */
[----:B------:R-:W-:Y:S06]  /*5600*/  BRA `(.L_x_7941) ;  /* 0x0000000000247947 */ /* 0x000fec0003800000 */
.L_x_7965:
[----:B------:R-:W2:Y:S02]  /*5610*/  LDG.E.64 R4, desc[UR36][R4.64] ;  /* 0x0000002404047981 */ /* 0x000ea4000c1e1b00 */
[----:B--2---:R-:W0:Y:S02]  /*5620*/  I2F.U64 R0, R4 ;  /* 0x0000000400007312 */ /* 0x004e240000301000 */
[----:B0-----:R-:W-:-:S04]  /*5630*/  F2FP.F16.F32.PACK_AB R0, RZ, R0 ;  /* 0x00000000ff00723e */ /* 0x001fc800000000ff */
[----:B------:R-:W-:Y:S01]  /*5640*/  PRMT R22, R0, 0x7610, R22 ;  /* 0x0000761000167816 */ /* 0x000fe20000000016 */
[----:B------:R-:W-:Y:S06]  /*5650*/  BRA `(.L_x_7941) ;  /* 0x0000000000107947 */ /* 0x000fec0003800000 */
.L_x_7964:
[----:B------:R-:W2:Y:S02]  /*5660*/  LDG.E R4, desc[UR36][R4.64] ;  /* 0x0000002404047981 */ /* 0x000ea4000c1e1900 */
[----:B--2---:R-:W-:-:S04]  /*5670*/  I2FP.F32.U32 R0, R4 ;  /* 0x0000000400007245 */ /* 0x004fc80000201000 */
[----:B------:R-:W-:-:S04]  /*5680*/  F2FP.F16.F32.PACK_AB R0, RZ, R0 ;  /* 0x00000000ff00723e */ /* 0x000fc800000000ff */
[----:B------:R-:W-:-:S07]  /*5690*/  PRMT R22, R0, 0x7610, R22 ;  /* 0x0000761000167816 */ /* 0x000fce0000000016 */
.L_x_7941:
        /* <DEDUP_REMOVED lines=21> */
.L_x_7972:
[----:B------:R-:W2:Y:S02]  /*57f0*/  LDG.E.U8 R4, desc[UR36][R4.64] ;  /* 0x0000002404047981 */ /* 0x000ea4000c1e1100 */
[----:B--2---:R-:W-:-:S04]  /*5800*/  I2FP.F32.U32 R0, R4 ;  /* 0x0000000400007245 */ /* 0x004fc80000201000 */
[----:B------:R-:W-:-:S04]  /*5810*/  F2FP.F16.F32.PACK_AB R0, RZ, R0 ;  /* 0x00000000ff00723e */ /* 0x000fc800000000ff */
[----:B------:R-:W-:Y:S01]  /*5820*/  PRMT R18, R0, 0x7610, R18 ;  /* 0x0000761000127816 */ /* 0x000fe20000000012 */
[----:B------:R-:W-:Y:S06]  /*5830*/  BRA `(.L_x_7974) ;  /* 0x0000000c00d87947 */ /* 0x000fec0003800000 */
.L_x_7971:
        /* <DEDUP_REMOVED lines=11> */
.L_x_7976:
[----:B------:R-:W2:Y:S02]  /*58f0*/  LDG.E R4, desc[UR36][R4.64] ;  /* 0x0000002404047981 */ /* 0x000ea4000c1e1900 */
[----:B--2---:R-:W-:-:S04]  /*5900*/  I2FP.F32.S32 R0, R4 ;  /* 0x0000000400007245 */ /* 0x004fc80000201400 */
[----:B------:R-:W-:-:S04]  /*5910*/  F2FP.F16.F32.PACK_AB R0, RZ, R0 ;  /* 0x00000000ff00723e */ /* 0x000fc800000000ff */
[----:B------:R-:W-:Y:S01]  /*5920*/  PRMT R18, R0, 0x7610, R18 ;  /* 0x0000761000127816 */ /* 0x000fe20000000012 */
[----:B------:R-:W-:Y:S06]  /*5930*/  BRA `(.L_x_7974) ;  /* 0x0000000c00987947 */ /* 0x000fec0003800000 */
.L_x_7975:
[----:B------:R-:W2:Y:S02]  /*5940*/  LDG.E.U16 R4, desc[UR36][R4.64] ;  /* 0x0000002404047981 */ /* 0x000ea4000c1e1500 */
[----:B--2---:R-:W0:Y:S02]  /*5950*/  I2F.S16 R0, R4 ;  /* 0x0000000400007306 */ /* 0x004e240000101400 */
[----:B0-----:R-:W-:-:S04]  /*5960*/  F2FP.F16.F32.PACK_AB R0, RZ, R0 ;  /* 0x00000000ff00723e */ /* 0x001fc800000000ff */
[----:B------:R-:W-:Y:S01]  /*5970*/  PRMT R18, R0, 0x7610, R18 ;  /* 0x0000761000127816 */ /* 0x000fe20000000012 */
[----:B------:R-:W-:Y:S06]  /*5980*/  BRA `(.L_x_7974) ;  /* 0x0000000c00847947 */ /* 0x000fec0003800000 */
.L_x_7970:
        /* <DEDUP_REMOVED lines=9> */
.L_x_7978:
[----:B------:R1:W5:Y:S01]  /*5a20*/  LDG.E.U16 R18, desc[UR36][R4.64] ;  /* 0x0000002404127981 */ /* 0x000362000c1e1500 */
[----:B------:R-:W-:Y:S05]  /*5a30*/  BRA `(.L_x_7974) ;  /* 0x0000000c00587947 */ /* 0x000fea0003800000 */
.L_x_7977:
        /* <DEDUP_REMOVED lines=9> */
.L_x_7980:
[----:B------:R0:W5:Y:S01]  /*5ad0*/  LDG.E.U16 R18, desc[UR36][R4.64] ;  /* 0x0000002404127981 */ /* 0x000162000c1e1500 */
[----:B------:R-:W-:Y:S05]  /*5ae0*/  BRA `(.L_x_7974) ;  /* 0x0000000c002c7947 */ /* 0x000fea0003800000 */
.L_x_7979:
        /* <DEDUP_REMOVED lines=13> */
.L_x_7969:
        /* <DEDUP_REMOVED lines=14> */
.L_x_7983:
        /* <DEDUP_REMOVED lines=13> */
.L_x_7982:
        /* <DEDUP_REMOVED lines=27> */
.L_x_7985:
        /* <DEDUP_REMOVED lines=15> */
.L_x_7984:
[----:B------:R-:W2:Y:S02]  /*6010*/  LDG.E.U16 R0, desc[UR36][R4.64] ;  /* 0x0000002404007981 */ /* 0x000ea4000c1e1500 */
[----:B--2---:R-:W-:-:S05]  /*6020*/  IMAD.U32 R0, R0, 0x10000, RZ ;  /* 0x0001000000007824 */ /* 0x004fca00078e00ff */
[----:B------:R-:W-:-:S04]  /*6030*/  F2FP.F16.F32.PACK_AB R0, RZ, R0 ;  /* 0x00000000ff00723e */ /* 0x000fc800000000ff */
[----:B------:R-:W-:Y:S01]  /*6040*/  PRMT R18, R0, 0x7610, R18 ;  /* 0x0000761000127816 */ /* 0x000fe20000000012 */
[----:B------:R-:W-:Y:S06]  /*6050*/  BRA `(.L_x_7974) ;  /* 0x0000000400d07947 */ /* 0x000fec0003800000 */
.L_x_7981:
        /* <DEDUP_REMOVED lines=13> */
.L_x_7988:
        /* <DEDUP_REMOVED lines=21> */
.L_x_7992:
[----:B------:R-:W-:Y:S05]  /*6280*/  BSYNC.RECONVERGENT B1 ;  /* 0x0000000000017941 */ /* 0x000fea0003800200 */
.L_x_7991:
[----:B------:R-:W-:Y:S01]  /*6290*/  IMAD.SHL.U32 R0, R0, 0x100000, RZ ;  /* 0x0010000000007824 */ /* 0x000fe200078e00ff */
[----:B------:R-:W-:-:S04]  /*62a0*/  LEA R3, R3, 0x3b800000, 0x17 ;  /* 0x3b80000003037811 */ /* 0x000fc800078eb8ff */
[----:B------:R-:W-:-:S07]  /*62b0*/  LOP3.LUT R0, R3, R0, R7, 0xfe, !PT ;  /* 0x0000000003007212 */ /* 0x000fce00078efe07 */
.L_x_7990:
[----:B------:R-:W-:Y:S05]  /*62c0*/  BSYNC.RECONVERGENT B0 ;  /* 0x0000000000007941 */ /* 0x000fea0003800200 */
.L_x_7989:
[----:B------:R-:W-:-:S04]  /*62d0*/  F2FP.F16.F32.PACK_AB R0, RZ, R0 ;  /* 0x00000000ff00723e */ /* 0x000fc800000000ff */
[----:B------:R-:W-:Y:S01]  /*62e0*/  PRMT R18, R0, 0x7610, R18 ;  /* 0x0000761000127816 */ /* 0x000fe20000000012 */
[----:B------:R-:W-:Y:S06]  /*62f0*/  BRA `(.L_x_7974) ;  /* 0x0000000400287947 */ /* 0x000fec0003800000 */
.L_x_7987:
        /* <DEDUP_REMOVED lines=21> */
.L_x_7996:
[----:B------:R-:W-:Y:S05]  /*6450*/  BSYNC.RECONVERGENT B1 ;  /* 0x0000000000017941 */ /* 0x000fea0003800200 */
.L_x_7995:
[----:B------:R-:W-:Y:S01]  /*6460*/  IMAD.SHL.U32 R0, R0, 0x200000, RZ ;  /* 0x0020000000007824 */ /* 0x000fe200078e00ff */
[----:B------:R-:W-:-:S04]  /*6470*/  LEA R3, R3, 0x37800000, 0x17 ;  /* 0x3780000003037811 */ /* 0x000fc800078eb8ff */
[----:B------:R-:W-:-:S07]  /*6480*/  LOP3.LUT R0, R3, R0, R7, 0xfe, !PT ;  /* 0x0000000003007212 */ /* 0x000fce00078efe07 */
.L_x_7994:
[----:B------:R-:W-:Y:S05]  /*6490*/  BSYNC.RECONVERGENT B0 ;  /* 0x0000000000007941 */ /* 0x000fea0003800200 */
.L_x_7993:
[----:B------:R-:W-:-:S04]  /*64a0*/  F2FP.F16.F32.PACK_AB R0, RZ, R0 ;  /* 0x00000000ff00723e */ /* 0x000fc800000000ff */
[----:B------:R-:W-:Y:S01]  /*64b0*/  PRMT R18, R0, 0x7610, R18 ;  /* 0x0000761000127816 */ /* 0x000fe20000000012 */
[----:B------:R-:W-:Y:S06]  /*64c0*/  BRA `(.L_x_7974) ;  /* 0x0000000000b47947 */ /* 0x000fec0003800000 */
.L_x_7986:
        /* <DEDUP_REMOVED lines=14> */
.L_x_8000:
[----:B------:R-:W-:Y:S05]  /*65b0*/  BSYNC.RECONVERGENT B0 ;  /* 0x0000000000007941 */ /* 0x000fea0003800200 */
.L_x_7999:
[----:B------:R-:W-:-:S04]  /*65c0*/  F2FP.F16.F32.PACK_AB R0, RZ, R0 ;  /* 0x00000000ff00723e */ /* 0x000fc800000000ff */
[----:B------:R-:W-:Y:S01]  /*65d0*/  PRMT R18, R0, 0x7610, R18 ;  /* 0x0000761000127816 */ /* 0x000fe20000000012 */
[----:B------:R-:W-:Y:S06]  /*65e0*/  BRA `(.L_x_7974) ;  /* 0x00000000006c7947 */ /* 0x000fec0003800000 */
.L_x_7973:
        /* <DEDUP_REMOVED lines=16> */
.L_x_8001:
[----:B------:R-:W-:Y:S01]  /*66f0*/  PRMT R18, RZ, 0x7610, R18 ;  /* 0x00007610ff127816 */ /* 0x000fe20000000012 */
[----:B------:R-:W-:Y:S06]  /*6700*/  BRA `(.L_x_7974) ;  /* 0x0000000000247947 */ /* 0x000fec0003800000 */
.L_x_7998:
[----:B------:R-:W2:Y:S02]  /*6710*/  LDG.E.64 R4, desc[UR36][R4.64] ;  /* 0x0000002404047981 */ /* 0x000ea4000c1e1b00 */
[----:B--2---:R-:W0:Y:S02]  /*6720*/  I2F.U64 R0, R4 ;  /* 0x0000000400007312 */ /* 0x004e240000301000 */
[----:B0-----:R-:W-:-:S04]  /*6730*/  F2FP.F16.F32.PACK_AB R0, RZ, R0 ;  /* 0x00000000ff00723e */ /* 0x001fc800000000ff */
[----:B------:R-:W-:Y:S01]  /*6740*/  PRMT R18, R0, 0x7610, R18 ;  /* 0x0000761000127816 */ /* 0x000fe20000000012 */
[----:B------:R-:W-:Y:S06]  /*6750*/  BRA `(.L_x_7974) ;  /* 0x0000000000107947 */ /* 0x000fec0003800000 */
.L_x_7997:
[----:B------:R-:W2:Y:S02]  /*6760*/  LDG.E R4, desc[UR36][R4.64] ;  /* 0x0000002404047981 */ /* 0x000ea4000c1e1900 */
[----:B--2---:R-:W-:-:S04]  /*6770*/  I2FP.F32.U32 R0, R4 ;  /* 0x0000000400007245 */ /* 0x004fc80000201000 */
[----:B------:R-:W-:-:S04]  /*6780*/  F2FP.F16.F32.PACK_AB R0, RZ, R0 ;  /* 0x00000000ff00723e */ /* 0x000fc800000000ff */
[----:B------:R-:W-:-:S07]  /*6790*/  PRMT R18, R0, 0x7610, R18 ;  /* 0x0000761000127816 */ /* 0x000fce0000000012 */
.L_x_7974:
[----:B------:R-:W-:-:S07]  /*67a0*/  VIADD R27, R27, 0x80 ;  /* 0x000000801b1b7836 */ /* 0x000fce0000000000 */
.L_x_7902:
[----:B------:R-:W-:Y:S05]  /*67b0*/  BSYNC.RECONVERGENT B6 ;  /* 0x0000000000067941 */ /* 0x000fea0003800200 */
.L_x_7901:
        /* <DEDUP_REMOVED lines=28> */
.L_x_8007:
[----:B------:R-:W2:Y:S02]  /*6980*/  LDG.E.U8 R4, desc[UR36][R4.64] ;  /* 0x0000002404047981 */ /* 0x000ea4000c1e1100 */
[----:B--2---:R-:W-:-:S04]  /*6990*/  I2FP.F32.U32 R0, R4 ;  /* 0x0000000400007245 */ /* 0x004fc80000201000 */
[----:B------:R-:W-:-:S04]  /*69a0*/  F2FP.F16.F32.PACK_AB R0, RZ, R0 ;  /* 0x00000000ff00723e */ /* 0x000fc800000000ff */
[----:B------:R-:W-:Y:S01]  /*69b0*/  PRMT R16, R0, 0x7610, R16 ;  /* 0x0000761000107816 */ /* 0x000fe20000000010 */
[----:B------:R-:W-:Y:S06]  /*69c0*/  BRA `(.L_x_8009) ;  /* 0x0000000c00d87947 */ /* 0x000fec0003800000 */
.L_x_8006:
        /* <DEDUP_REMOVED lines=11> */
.L_x_8011:
[----:B------:R-:W2:Y:S02]  /*6a80*/  LDG.E R4, desc[UR36][R4.64] ;  /* 0x0000002404047981 */ /* 0x000ea4000c1e1900 */
[----:B--2---:R-:W-:-:S04]  /*6a90*/  I2FP.F32.S32 R0, R4 ;  /* 0x0000000400007245 */ /* 0x004fc80000201400 */
[----:B------:R-:W-:-:S04]  /*6aa0*/  F2FP.F16.F32.PACK_AB R0, RZ, R0 ;  /* 0x00000000ff00723e */ /* 0x000fc800000000ff */
[----:B------:R-:W-:Y:S01]  /*6ab0*/  PRMT R16, R0, 0x7610, R16 ;  /* 0x0000761000107816 */ /* 0x000fe20000000010 */
[----:B------:R-:W-:Y:S06]  /*6ac0*/  BRA `(.L_x_8009) ;  /* 0x0000000c00987947 */ /* 0x000fec0003800000 */
.L_x_8010:
[----:B------:R-:W2:Y:S02]  /*6ad0*/  LDG.E.U16 R4, desc[UR36][R4.64] ;  /* 0x0000002404047981 */ /* 0x000ea4000c1e1500 */
[----:B--2---:R-:W0:Y:S02]  /*6ae0*/  I2F.S16 R0, R4 ;  /* 0x0000000400007306 */ /* 0x004e240000101400 */
[----:B0-----:R-:W-:-:S04]  /*6af0*/  F2FP.F16.F32.PACK_AB R0, RZ, R0 ;  /* 0x00000000ff00723e */ /* 0x001fc800000000ff */
[----:B------:R-:W-:Y:S01]  /*6b00*/  PRMT R16, R0, 0x7610, R16 ;  /* 0x0000761000107816 */ /* 0x000fe20000000010 */
[----:B------:R-:W-:Y:S06]  /*6b10*/  BRA `(.L_x_8009) ;  /* 0x0000000c00847947 */ /* 0x000fec0003800000 */
.L_x_8005:
        /* <DEDUP_REMOVED lines=9> */
.L_x_8013:
[----:B------:R0:W5:Y:S01]  /*6bb0*/  LDG.E.U16 R16, desc[UR36][R4.64] ;  /* 0x0000002404107981 */ /* 0x000162000c1e1500 */
[----:B------:R-:W-:Y:S05]  /*6bc0*/  BRA `(.L_x_8009) ;  /* 0x0000000c00587947 */ /* 0x000fea0003800000 */
.L_x_8012:
        /* <DEDUP_REMOVED lines=9> */
.L_x_8015:
[----:B------:R1:W5:Y:S01]  /*6c60*/  LDG.E.U16 R16, desc[UR36][R4.64] ;  /* 0x0000002404107981 */ /* 0x000362000c1e1500 */
[----:B------:R-:W-:Y:S05]  /*6c70*/  BRA `(.L_x_8009) ;  /* 0x0000000c002c7947 */ /* 0x000fea0003800000 */
.L_x_8014:
        /* <DEDUP_REMOVED lines=13> */
.L_x_8004:
        /* <DEDUP_REMOVED lines=14> */
.L_x_8018:
        /* <DEDUP_REMOVED lines=13> */
.L_x_8017:
        /* <DEDUP_REMOVED lines=27> */
.L_x_8020:
        /* <DEDUP_REMOVED lines=15> */
.L_x_8019:
[----:B------:R-:W2:Y:S02]  /*71a0*/  LDG.E.U16 R0, desc[UR36][R4.64] ;  /* 0x0000002404007981 */ /* 0x000ea4000c1e1500 */
[----:B--2---:R-:W-:-:S05]  /*71b0*/  IMAD.U32 R0, R0, 0x10000, RZ ;  /* 0x0001000000007824 */ /* 0x004fca00078e00ff */
[----:B------:R-:W-:-:S04]  /*71c0*/  F2FP.F16.F32.PACK_AB R0, RZ, R0 ;  /* 0x00000000ff00723e */ /* 0x000fc800000000ff */
[----:B------:R-:W-:Y:S01]  /*71d0*/  PRMT R16, R0, 0x7610, R16 ;  /* 0x0000761000107816 */ /* 0x000fe20000000010 */
[----:B------:R-:W-:Y:S06]  /*71e0*/  BRA `(.L_x_8009) ;  /* 0x0000000400d07947 */ /* 0x000fec0003800000 */
.L_x_8016:
        /* <DEDUP_REMOVED lines=13> */
.L_x_8023:
        /* <DEDUP_REMOVED lines=21> */
.L_x_8027:
[----:B------:R-:W-:Y:S05]  /*7410*/  BSYNC.RECONVERGENT B1 ;  /* 0x0000000000017941 */ /* 0x000fea0003800200 */
.L_x_8026:
[----:B------:R-:W-:Y:S01]  /*7420*/  IMAD.SHL.U32 R0, R0, 0x100000, RZ ;  /* 0x0010000000007824 */ /* 0x000fe200078e00ff */
[----:B------:R-:W-:-:S04]  /*7430*/  LEA R3, R3, 0x3b800000, 0x17 ;  /* 0x3b80000003037811 */ /* 0x000fc800078eb8ff */
[----:B------:R-:W-:-:S07]  /*7440*/  LOP3.LUT R0, R3, R0, R7, 0xfe, !PT ;  /* 0x0000000003007212 */ /* 0x000fce00078efe07 */
.L_x_8025:
[----:B------:R-:W-:Y:S05]  /*7450*/  BSYNC.RECONVERGENT B0 ;  /* 0x0000000000007941 */ /* 0x000fea0003800200 */
.L_x_8024:
[----:B------:R-:W-:-:S04]  /*7460*/  F2FP.F16.F32.PACK_AB R0, RZ, R0 ;  /* 0x00000000ff00723e */ /* 0x000fc800000000ff */
[----:B------:R-:W-:Y:S01]  /*7470*/  PRMT R16, R0, 0x7610, R16 ;  /* 0x0000761000107816 */ /* 0x000fe20000000010 */
[----:B------:R-:W-:Y:S06]  /*7480*/  BRA `(.L_x_8009) ;  /* 0x0000000400287947 */ /* 0x000fec0003800000 */
.L_x_8022:
        /* <DEDUP_REMOVED lines=21> */
.L_x_8031:
[----:B------:R-:W-:Y:S05]  /*75e0*/  BSYNC.RECONVERGENT B1 ;  /* 0x0000000000017941 */ /* 0x000fea0003800200 */
.L_x_8030:
[----:B------:R-:W-:Y:S01]  /*75f0*/  IMAD.SHL.U32 R0, R0, 0x200000, RZ ;  /* 0x0020000000007824 */ /* 0x000fe200078e00ff */
[----:B------:R-:W-:-:S04]  /*7600*/  LEA R3, R3, 0x37800000, 0x17 ;  /* 0x3780000003037811 */ /* 0x000fc800078eb8ff */
[----:B------:R-:W-:-:S07]  /*7610*/  LOP3.LUT R0, R3, R0, R7, 0xfe, !PT ;  /* 0x0000000003007212 */ /* 0x000fce00078efe07 */
.L_x_8029:
[----:B------:R-:W-:Y:S05]  /*7620*/  BSYNC.RECONVERGENT B0 ;  /* 0x0000000000007941 */ /* 0x000fea0003800200 */
.L_x_8028:
[----:B------:R-:W-:-:S04]  /*7630*/  F2FP.F16.F32.PACK_AB R0, RZ, R0 ;  /* 0x00000000ff00723e */ /* 0x000fc800000000ff */
[----:B------:R-:W-:Y:S01]  /*7640*/  PRMT R16, R0, 0x7610, R16 ;  /* 0x0000761000107816 */ /* 0x000fe20000000010 */
[----:B------:R-:W-:Y:S06]  /*7650*/  BRA `(.L_x_8009) ;  /* 0x0000000000b47947 */ /* 0x000fec0003800000 */
.L_x_8021:
        /* <DEDUP_REMOVED lines=14> */
.L_x_8035:
[----:B------:R-:W-:Y:S05]  /*7740*/  BSYNC.RECONVERGENT B0 ;  /* 0x0000000000007941 */ /* 0x000fea0003800200 */
.L_x_8034:
[----:B------:R-:W-:-:S04]  /*7750*/  F2FP.F16.F32.PACK_AB R0, RZ, R0 ;  /* 0x00000000ff00723e */ /* 0x000fc800000000ff */
[----:B------:R-:W-:Y:S01]  /*7760*/  PRMT R16, R0, 0x7610, R16 ;  /* 0x0000761000107816 */ /* 0x000fe20000000010 */
[----:B------:R-:W-:Y:S06]  /*7770*/  BRA `(.L_x_8009) ;  /* 0x00000000006c7947 */ /* 0x000fec0003800000 */
.L_x_8008:
        /* <DEDUP_REMOVED lines=16> */
.L_x_8036:
[----:B------:R-:W-:Y:S01]  /*7880*/  PRMT R16, RZ, 0x7610, R16 ;  /* 0x00007610ff107816 */ /* 0x000fe20000000010 */
[----:B------:R-:W-:Y:S06]  /*7890*/  BRA `(.L_x_8009) ;  /* 0x0000000000247947 */ /* 0x000fec0003800000 */
.L_x_8033:
[----:B------:R-:W2:Y:S02]  /*78a0*/  LDG.E.64 R4, desc[UR36][R4.64] ;  /* 0x0000002404047981 */ /* 0x000ea4000c1e1b00 */
[----:B--2---:R-:W0:Y:S02]  /*78b0*/  I2F.U64 R0, R4 ;  /* 0x0000000400007312 */ /* 0x004e240000301000 */
[----:B0-----:R-:W-:-:S04]  /*78c0*/  F2FP.F16.F32.PACK_AB R0, RZ, R0 ;  /* 0x00000000ff00723e */ /* 0x001fc800000000ff */
[----:B------:R-:W-:Y:S01]  /*78d0*/  PRMT R16, R0, 0x7610, R16 ;  /* 0x0000761000107816 */ /* 0x000fe20000000010 */
[----:B------:R-:W-:Y:S06]  /*78e0*/  BRA `(.L_x_8009) ;  /* 0x0000000000107947 */ /* 0x000fec0003800000 */
.L_x_8032:
[----:B------:R-:W2:Y:S02]  /*78f0*/  LDG.E R4, desc[UR36][R4.64] ;  /* 0x0000002404047981 */ /* 0x000ea4000c1e1900 */
[----:B--2---:R-:W-:-:S04]  /*7900*/  I2FP.F32.U32 R0, R4 ;  /* 0x0000000400007245 */ /* 0x004fc80000201000 */
[----:B------:R-:W-:-:S04]  /*7910*/  F2FP.F16.F32.PACK_AB R0, RZ, R0 ;  /* 0x00000000ff00723e */ /* 0x000fc800000000ff */
[----:B------:R-:W-:-:S07]  /*7920*/  PRMT R16, R0, 0x7610, R16 ;  /* 0x0000761000107816 */ /* 0x000fce0000000010 */
.L_x_8009:
        /* <DEDUP_REMOVED lines=21> */
.L_x_8040:
[----:B------:R-:W2:Y:S02]  /*7a80*/  LDG.E.U8 R4, desc[UR36][R4.64] ;  /* 0x0000002404047981 */ /* 0x000ea4000c1e1100 */
[----:B--2---:R-:W-:-:S04]  /*7a90*/  I2FP.F32.U32 R0, R4 ;  /* 0x0000000400007245 */ /* 0x004fc80000201000 */
[----:B------:R-:W-:-:S04]  /*7aa0*/  F2FP.F16.F32.PACK_AB R0, RZ, R0 ;  /* 0x00000000ff00723e */ /* 0x000fc800000000ff */
[----:B------:R-:W-:Y:S01]  /*7ab0*/  PRMT R17, R0, 0x7610, R17 ;  /* 0x0000761000117816 */ /* 0x000fe20000000011 */
[----:B------:R-:W-:Y:S06]  /*7ac0*/  BRA `(.L_x_8042) ;  /* 0x0000000c00d87947 */ /* 0x000fec0003800000 */
.L_x_8039:
        /* <DEDUP_REMOVED lines=11> */
.L_x_8044:
[----:B------:R-:W2:Y:S02]  /*7b80*/  LDG.E R4, desc[UR36][R4.64] ;  /* 0x0000002404047981 */ /* 0x000ea4000c1e1900 */
[----:B--2---:R-:W-:-:S04]  /*7b90*/  I2FP.F32.S32 R0, R4 ;  /* 0x0000000400007245 */ /* 0x004fc80000201400 */
[----:B------:R-:W-:-:S04]  /*7ba0*/  F2FP.F16.F32.PACK_AB R0, RZ, R0 ;  /* 0x00000000ff00723e */ /* 0x000fc800000000ff */
[----:B------:R-:W-:Y:S01]  /*7bb0*/  PRMT R17, R0, 0x7610, R17 ;  /* 0x0000761000117816 */ /* 0x000fe20000000011 */
[----:B------:R-:W-:Y:S06]  /*7bc0*/  BRA `(.L_x_8042) ;  /* 0x0000000c00987947 */ /* 0x000fec0003800000 */
.L_x_8043:
[----:B------:R-:W2:Y:S02]  /*7bd0*/  LDG.E.U16 R4, desc[UR36][R4.64] ;  /* 0x0000002404047981 */ /* 0x000ea4000c1e1500 */
[----:B--2---:R-:W0:Y:S02]  /*7be0*/  I2F.S16 R0, R4 ;  /* 0x0000000400007306 */ /* 0x004e240000101400 */
[----:B0-----:R-:W-:-:S04]  /*7bf0*/  F2FP.F16.F32.PACK_AB R0, RZ, R0 ;  /* 0x00000000ff00723e */ /* 0x001fc800000000ff */
[----:B------:R-:W-:Y:S01]  /*7c00*/  PRMT R17, R0, 0x7610, R17 ;  /* 0x0000761000117816 */ /* 0x000fe20000000011 */
[----:B------:R-:W-:Y:S06]  /*7c10*/  BRA `(.L_x_8042) ;  /* 0x0000000c00847947 */ /* 0x000fec0003800000 */
.L_x_8038:
        /* <DEDUP_REMOVED lines=9> */
.L_x_8046:
[----:B------:R0:W5:Y:S01]  /*7cb0*/  LDG.E.U16 R17, desc[UR36][R4.64] ;  /* 0x0000002404117981 */ /* 0x000162000c1e1500 */
[----:B------:R-:W-:Y:S05]  /*7cc0*/  BRA `(.L_x_8042) ;  /* 0x0000000c00587947 */ /* 0x000fea0003800000 */
.L_x_8045:
        /* <DEDUP_REMOVED lines=9> */
.L_x_8048:
[----:B------:R1:W5:Y:S01]  /*7d60*/  LDG.E.U16 R17, desc[UR36][R4.64] ;  /* 0x0000002404117981 */ /* 0x000362000c1e1500 */
[----:B------:R-:W-:Y:S05]  /*7d70*/  BRA `(.L_x_8042) ;  /* 0x0000000c002c7947 */ /* 0x000fea0003800000 */
.L_x_8047:
        /* <DEDUP_REMOVED lines=13> */
.L_x_8037:
        /* <DEDUP_REMOVED lines=14> */
.L_x_8051:
        /* <DEDUP_REMOVED lines=13> */
.L_x_8050:
        /* <DEDUP_REMOVED lines=27> */
.L_x_8053:
        /* <DEDUP_REMOVED lines=15> */
.L_x_8052:
[----:B------:R-:W2:Y:S02]  /*82a0*/  LDG.E.U16 R0, desc[UR36][R4.64] ;  /* 0x0000002404007981 */ /* 0x000ea4000c1e1500 */
[----:B--2---:R-:W-:-:S05]  /*82b0*/  IMAD.U32 R0, R0, 0x10000, RZ ;  /* 0x0001000000007824 */ /* 0x004fca00078e00ff */
[----:B------:R-:W-:-:S04]  /*82c0*/  F2FP.F16.F32.PACK_AB R0, RZ, R0 ;  /* 0x00000000ff00723e */ /* 0x000fc800000000ff */
[----:B------:R-:W-:Y:S01]  /*82d0*/  PRMT R17, R0, 0x7610, R17 ;  /* 0x0000761000117816 */ /* 0x000fe20000000011 */
[----:B------:R-:W-:Y:S06]  /*82e0*/  BRA `(.L_x_8042) ;  /* 0x0000000400d07947 */ /* 0x000fec0003800000 */
.L_x_8049:
        /* <DEDUP_REMOVED lines=13> */
.L_x_8056:
        /* <DEDUP_REMOVED lines=21> */
.L_x_8060:
[----:B------:R-:W-:Y:S05]  /*8510*/  BSYNC.RECONVERGENT B1 ;  /* 0x0000000000017941 */ /* 0x000fea0003800200 */
.L_x_8059:
[----:B------:R-:W-:Y:S01]  /*8520*/  IMAD.SHL.U32 R0, R0, 0x100000, RZ ;  /* 0x0010000000007824 */ /* 0x000fe200078e00ff */
[----:B------:R-:W-:-:S04]  /*8530*/  LEA R3, R3, 0x3b800000, 0x17 ;  /* 0x3b80000003037811 */ /* 0x000fc800078eb8ff */
[----:B------:R-:W-:-:S07]  /*8540*/  LOP3.LUT R0, R3, R0, R7, 0xfe, !PT ;  /* 0x0000000003007212 */ /* 0x000fce00078efe07 */
.L_x_8058:
[----:B------:R-:W-:Y:S05]  /*8550*/  BSYNC.RECONVERGENT B0 ;  /* 0x0000000000007941 */ /* 0x000fea0003800200 */
.L_x_8057:
[----:B------:R-:W-:-:S04]  /*8560*/  F2FP.F16.F32.PACK_AB R0, RZ, R0 ;  /* 0x00000000ff00723e */ /* 0x000fc800000000ff */
[----:B------:R-:W-:Y:S01]  /*8570*/  PRMT R17, R0, 0x7610, R17 ;  /* 0x0000761000117816 */ /* 0x000fe20000000011 */
[----:B------:R-:W-:Y:S06]  /*8580*/  BRA `(.L_x_8042) ;  /* 0x0000000400287947 */ /* 0x000fec0003800000 */
.L_x_8055:
        /* <DEDUP_REMOVED lines=21> */
.L_x_8064:
[----:B------:R-:W-:Y:S05]  /*86e0*/  BSYNC.RECONVERGENT B1 ;  /* 0x0000000000017941 */ /* 0x000fea0003800200 */
.L_x_8063:
[----:B------:R-:W-:Y:S01]  /*86f0*/  IMAD.SHL.U32 R0, R0, 0x200000, RZ ;  /* 0x0020000000007824 */ /* 0x000fe200078e00ff */
[----:B------:R-:W-:-:S04]  /*8700*/  LEA R3, R3, 0x37800000, 0x17 ;  /* 0x3780000003037811 */ /* 0x000fc800078eb8ff */
[----:B------:R-:W-:-:S07]  /*8710*/  LOP3.LUT R0, R3, R0, R7, 0xfe, !PT ;  /* 0x0000000003007212 */ /* 0x000fce00078efe07 */
.L_x_8062:
[----:B------:R-:W-:Y:S05]  /*8720*/  BSYNC.RECONVERGENT B0 ;  /* 0x0000000000007941 */ /* 0x000fea0003800200 */
.L_x_8061:
[----:B------:R-:W-:-:S04]  /*8730*/  F2FP.F16.F32.PACK_AB R0, RZ, R0 ;  /* 0x00000000ff00723e */ /* 0x000fc800000000ff */
[----:B------:R-:W-:Y:S01]  /*8740*/  PRMT R17, R0, 0x7610, R17 ;  /* 0x0000761000117816 */ /* 0x000fe20000000011 */
[----:B------:R-:W-:Y:S06]  /*8750*/  BRA `(.L_x_8042) ;  /* 0x0000000000b47947 */ /* 0x000fec0003800000 */
.L_x_8054:
        /* <DEDUP_REMOVED lines=14> */
.L_x_8068:
[----:B------:R-:W-:Y:S05]  /*8840*/  BSYNC.RECONVERGENT B0 ;  /* 0x0000000000007941 */ /* 0x000fea0003800200 */
.L_x_8067:
[----:B------:R-:W-:-:S04]  /*8850*/  F2FP.F16.F32.PACK_AB R0, RZ, R0 ;  /* 0x00000000ff00723e */ /* 0x000fc800000000ff */
[----:B------:R-:W-:Y:S01]  /*8860*/  PRMT R17, R0, 0x7610, R17 ;  /* 0x0000761000117816 */ /* 0x000fe20000000011 */
[----:B------:R-:W-:Y:S06]  /*8870*/  BRA `(.L_x_8042) ;  /* 0x00000000006c7947 */ /* 0x000fec0003800000 */
.L_x_8041:
        /* <DEDUP_REMOVED lines=16> */
.L_x_8069:
[----:B------:R-:W-:Y:S01]  /*8980*/  PRMT R17, RZ, 0x7610, R17 ;  /* 0x00007610ff117816 */ /* 0x000fe20000000011 */
[----:B------:R-:W-:Y:S06]  /*8990*/  BRA `(.L_x_8042) ;  /* 0x0000000000247947 */ /* 0x000fec0003800000 */
.L_x_8066:
[----:B------:R-:W2:Y:S02]  /*89a0*/  LDG.E.64 R4, desc[UR36][R4.64] ;  /* 0x0000002404047981 */ /* 0x000ea4000c1e1b00 */
[----:B--2---:R-:W0:Y:S02]  /*89b0*/  I2F.U64 R0, R4 ;  /* 0x0000000400007312 */ /* 0x004e240000301000 */
[----:B0-----:R-:W-:-:S04]  /*89c0*/  F2FP.F16.F32.PACK_AB R0, RZ, R0 ;  /* 0x00000000ff00723e */ /* 0x001fc800000000ff */
[----:B------:R-:W-:Y:S01]  /*89d0*/  PRMT R17, R0, 0x7610, R17 ;  /* 0x0000761000117816 */ /* 0x000fe20000000011 */
[----:B------:R-:W-:Y:S06]  /*89e0*/  BRA `(.L_x_8042) ;  /* 0x0000000000107947 */ /* 0x000fec0003800000 */
.L_x_8065:
[----:B------:R-:W2:Y:S02]  /*89f0*/  LDG.E R4, desc[UR36][R4.64] ;  /* 0x0000002404047981 */ /* 0x000ea4000c1e1900 */
[----:B--2---:R-:W-:-:S04]  /*8a00*/  I2FP.F32.U32 R0, R4 ;  /* 0x0000000400007245 */ /* 0x004fc80000201000 */
[----:B------:R-:W-:-:S04]  /*8a10*/  F2FP.F16.F32.PACK_AB R0, RZ, R0 ;  /* 0x00000000ff00723e */ /* 0x000fc800000000ff */
[----:B------:R-:W-:-:S07]  /*8a20*/  PRMT R17, R0, 0x7610, R17 ;  /* 0x0000761000117816 */ /* 0x000fce0000000011 */
.L_x_8042:
        /* <DEDUP_REMOVED lines=21> */
.L_x_8073:
[----:B------:R-:W2:Y:S02]  /*8b80*/  LDG.E.U8 R4, desc[UR36][R4.64] ;  /* 0x0000002404047981 */ /* 0x000ea4000c1e1100 */
[----:B--2---:R-:W-:-:S04]  /*8b90*/  I2FP.F32.U32 R0, R4 ;  /* 0x0000000400007245 */ /* 0x004fc80000201000 */
[----:B------:R-:W-:-:S04]  /*8ba0*/  F2FP.F16.F32.PACK_AB R0, RZ, R0 ;  /* 0x00000000ff00723e */ /* 0x000fc800000000ff */
[----:B------:R-:W-:Y:S01]  /*8bb0*/  PRMT R19, R0, 0x7610, R19 ;  /* 0x0000761000137816 */ /* 0x000fe20000000013 */
[----:B------:R-:W-:Y:S06]  /*8bc0*/  BRA `(.L_x_8075) ;  /* 0x0000000c00d87947 */ /* 0x000fec0003800000 */
.L_x_8072:
        /* <DEDUP_REMOVED lines=11> */
.L_x_8077:
[----:B------:R-:W2:Y:S02]  /*8c80*/  LDG.E R4, desc[UR36][R4.64] ;  /* 0x0000002404047981 */ /* 0x000ea4000c1e1900 */
[----:B--2---:R-:W-:-:S04]  /*8c90*/  I2FP.F32.S32 R0, R4 ;  /* 0x0000000400007245 */ /* 0x004fc80000201400 */
[----:B------:R-:W-:-:S04]  /*8ca0*/  F2FP.F16.F32.PACK_AB R0, RZ, R0 ;  /* 0x00000000ff00723e */ /* 0x000fc800000000ff */
[----:B------:R-:W-:Y:S01]  /*8cb0*/  PRMT R19, R0, 0x7610, R19 ;  /* 0x0000761000137816 */ /* 0x000fe20000000013 */
[----:B------:R-:W-:Y:S06]  /*8cc0*/  BRA `(.L_x_8075) ;  /* 0x0000000c00987947 */ /* 0x000fec0003800000 */
.L_x_8076:
[----:B------:R-:W2:Y:S02]  /*8cd0*/  LDG.E.U16 R4, desc[UR36][R4.64] ;  /* 0x0000002404047981 */ /* 0x000ea4000c1e1500 */
[----:B--2---:R-:W0:Y:S02]  /*8ce0*/  I2F.S16 R0, R4 ;  /* 0x0000000400007306 */ /* 0x004e240000101400 */
[----:B0-----:R-:W-:-:S04]  /*8cf0*/  F2FP.F16.F32.PACK_AB R0, RZ, R0 ;  /* 0x00000000ff00723e */ /* 0x001fc800000000ff */
[----:B------:R-:W-:Y:S01]  /*8d00*/  PRMT R19, R0, 0x7610, R19 ;  /* 0x0000761000137816 */ /* 0x000fe20000000013 */
[----:B------:R-:W-:Y:S06]  /*8d10*/  BRA `(.L_x_8075) ;  /* 0x0000000c00847947 */ /* 0x000fec0003800000 */
.L_x_8071:
        /* <DEDUP_REMOVED lines=9> */
.L_x_8079:
[----:B------:R0:W5:Y:S01]  /*8db0*/  LDG.E.U16 R19, desc[UR36][R4.64] ;  /* 0x0000002404137981 */ /* 0x000162000c1e1500 */
[----:B------:R-:W-:Y:S05]  /*8dc0*/  BRA `(.L_x_8075) ;  /* 0x0000000c00587947 */ /* 0x000fea0003800000 */
.L_x_8078:
        /* <DEDUP_REMOVED lines=9> */
.L_x_8081:
[----:B------:R1:W5:Y:S01]  /*8e60*/  LDG.E.U16 R19, desc[UR36][R4.64] ;  /* 0x0000002404137981 */ /* 0x000362000c1e1500 */
[----:B------:R-:W-:Y:S05]  /*8e70*/  BRA `(.L_x_8075) ;  /* 0x0000000c002c7947 */ /* 0x000fea0003800000 */
.L_x_8080:
        /* <DEDUP_REMOVED lines=13> */
.L_x_8070:
        /* <DEDUP_REMOVED lines=14> */
.L_x_8084:
        /* <DEDUP_REMOVED lines=13> */
.L_x_8083:
        /* <DEDUP_REMOVED lines=27> */
.L_x_8086:
        /* <DEDUP_REMOVED lines=15> */
.L_x_8085:
[----:B------:R-:W2:Y:S02]  /*93a0*/  LDG.E.U16 R0, desc[UR36][R4.64] ;  /* 0x0000002404007981 */ /* 0x000ea4000c1e1500 */
[----:B--2---:R-:W-:-:S05]  /*93b0*/  IMAD.U32 R0, R0, 0x10000, RZ ;  /* 0x0001000000007824 */ /* 0x004fca00078e00ff */
[----:B------:R-:W-:-:S04]  /*93c0*/  F2FP.F16.F32.PACK_AB R0, RZ, R0 ;  /* 0x00000000ff00723e */ /* 0x000fc800000000ff */
[----:B------:R-:W-:Y:S01]  /*93d0*/  PRMT R19, R0, 0x7610, R19 ;  /* 0x0000761000137816 */ /* 0x000fe20000000013 */
[----:B------:R-:W-:Y:S06]  /*93e0*/  BRA `(.L_x_8075) ;  /* 0x0000000400d07947 */ /* 0x000fec0003800000 */
.L_x_8082:
        /* <DEDUP_REMOVED lines=13> */
.L_x_8089:
        /* <DEDUP_REMOVED lines=21> */
.L_x_8093:
[----:B------:R-:W-:Y:S05]  /*9610*/  BSYNC.RECONVERGENT B1 ;  /* 0x0000000000017941 */ /* 0x000fea0003800200 */
.L_x_8092:
[----:B------:R-:W-:Y:S01]  /*9620*/  IMAD.SHL.U32 R0, R0, 0x100000, RZ ;  /* 0x0010000000007824 */ /* 0x000fe200078e00ff */
[----:B------:R-:W-:-:S04]  /*9630*/  LEA R3, R3, 0x3b800000, 0x17 ;  /* 0x3b80000003037811 */ /* 0x000fc800078eb8ff */
[----:B------:R-:W-:-:S07]  /*9640*/  LOP3.LUT R0, R3, R0, R7, 0xfe, !PT ;  /* 0x0000000003007212 */ /* 0x000fce00078efe07 */
.L_x_8091:
[----:B------:R-:W-:Y:S05]  /*9650*/  BSYNC.RECONVERGENT B0 ;  /* 0x0000000000007941 */ /* 0x000fea0003800200 */
.L_x_8090:
[----:B------:R-:W-:-:S04]  /*9660*/  F2FP.F16.F32.PACK_AB R0, RZ, R0 ;  /* 0x00000000ff00723e */ /* 0x000fc800000000ff */
[----:B------:R-:W-:Y:S01]  /*9670*/  PRMT R19, R0, 0x7610, R19 ;  /* 0x0000761000137816 */ /* 0x000fe20000000013 */
[----:B------:R-:W-:Y:S06]  /*9680*/  BRA `(.L_x_8075) ;  /* 0x0000000400287947 */ /* 0x000fec0003800000 */
.L_x_8088:
        /* <DEDUP_REMOVED lines=21> */
.L_x_8097:
[----:B------:R-:W-:Y:S05]  /*97e0*/  BSYNC.RECONVERGENT B1 ;  /* 0x0000000000017941 */ /* 0x000fea0003800200 */
.L_x_8096:
[----:B------:R-:W-:Y:S01]  /*97f0*/  IMAD.SHL.U32 R0, R0, 0x200000, RZ ;  /* 0x0020000000007824 */ /* 0x000fe200078e00ff */
[----:B------:R-:W-:-:S04]  /*9800*/  LEA R3, R3, 0x37800000, 0x17 ;  /* 0x3780000003037811 */ /* 0x000fc800078eb8ff */
[----:B------:R-:W-:-:S07]  /*9810*/  LOP3.LUT R0, R3, R0, R7, 0xfe, !PT ;  /* 0x0000000003007212 */ /* 0x000fce00078efe07 */
.L_x_8095:
[----:B------:R-:W-:Y:S05]  /*9820*/  BSYNC.RECONVERGENT B0 ;  /* 0x0000000000007941 */ /* 0x000fea0003800200 */
.L_x_8094:
[----:B------:R-:W-:-:S04]  /*9830*/  F2FP.F16.F32.PACK_AB R0, RZ, R0 ;  /* 0x00000000ff00723e */ /* 0x000fc800000000ff */
[----:B------:R-:W-:Y:S01]  /*9840*/  PRMT R19, R0, 0x7610, R19 ;  /* 0x0000761000137816 */ /* 0x000fe20000000013 */
[----:B------:R-:W-:Y:S06]  /*9850*/  BRA `(.L_x_8075) ;  /* 0x0000000000b47947 */ /* 0x000fec0003800000 */
.L_x_8087:
        /* <DEDUP_REMOVED lines=14> */
.L_x_8101:
[----:B------:R-:W-:Y:S05]  /*9940*/  BSYNC.RECONVERGENT B0 ;  /* 0x0000000000007941 */ /* 0x000fea0003800200 */
.L_x_8100:
[----:B------:R-:W-:-:S04]  /*9950*/  F2FP.F16.F32.PACK_AB R0, RZ, R0 ;  /* 0x00000000ff00723e */ /* 0x000fc800000000ff */
[----:B------:R-:W-:Y:S01]  /*9960*/  PRMT R19, R0, 0x7610, R19 ;  /* 0x0000761000137816 */ /* 0x000fe20000000013 */
[----:B------:R-:W-:Y:S06]  /*9970*/  BRA `(.L_x_8075) ;  /* 0x00000000006c7947 */ /* 0x000fec0003800000 */
.L_x_8074:
        /* <DEDUP_REMOVED lines=16> */
.L_x_8102:
[----:B------:R-:W-:Y:S01]  /*9a80*/  PRMT R19, RZ, 0x7610, R19 ;  /* 0x00007610ff137816 */ /* 0x000fe20000000013 */
[----:B------:R-:W-:Y:S06]  /*9a90*/  BRA `(.L_x_8075) ;  /* 0x0000000000247947 */ /* 0x000fec0003800000 */
.L_x_8099:
[----:B------:R-:W2:Y:S02]  /*9aa0*/  LDG.E.64 R4, desc[UR36][R4.64] ;  /* 0x0000002404047981 */ /* 0x000ea4000c1e1b00 */
[----:B--2---:R-:W0:Y:S02]  /*9ab0*/  I2F.U64 R0, R4 ;  /* 0x0000000400007312 */ /* 0x004e240000301000 */
[----:B0-----:R-:W-:-:S04]  /*9ac0*/  F2FP.F16.F32.PACK_AB R0, RZ, R0 ;  /* 0x00000000ff00723e */ /* 0x001fc800000000ff */
[----:B------:R-:W-:Y:S01]  /*9ad0*/  PRMT R19, R0, 0x7610, R19 ;  /* 0x0000761000137816 */ /* 0x000fe20000000013 */
[----:B------:R-:W-:Y:S06]  /*9ae0*/  BRA `(.L_x_8075) ;  /* 0x0000000000107947 */ /* 0x000fec0003800000 */
.L_x_8098:
[----:B------:R-:W2:Y:S02]  /*9af0*/  LDG.E R4, desc[UR36][R4.64] ;  /* 0x0000002404047981 */ /* 0x000ea4000c1e1900 */
[----:B--2---:R-:W-:-:S04]  /*9b00*/  I2FP.F32.U32 R0, R4 ;  /* 0x0000000400007245 */ /* 0x004fc80000201000 */
[----:B------:R-:W-:-:S04]  /*9b10*/  F2FP.F16.F32.PACK_AB R0, RZ, R0 ;  /* 0x00000000ff00723e */ /* 0x000fc800000000ff */
[----:B------:R-:W-:-:S07]  /*9b20*/  PRMT R19, R0, 0x7610, R19 ;  /* 0x0000761000137816 */ /* 0x000fce0000000013 */
.L_x_8075:
[----:B------:R-:W-:-:S07]  /*9b30*/  VIADD R27, R27, 0x80 ;  /* 0x000000801b1b7836 */ /* 0x000fce0000000000 */
.L_x_8003:
[----:B------:R-:W-:Y:S05]  /*9b40*/  BSYNC.RECONVERGENT B6 ;  /* 0x0000000000067941 */ /* 0x000fea0003800200 */
.L_x_8002:
[----:B01----:R-:W0:Y:S01]  /*9b50*/  S2R R4, SR_CTAID.X ;  /* 0x0000000000047919 */ /* 0x003e220000002500 */
        /* <DEDUP_REMOVED lines=31> */
.L_x_8108:
[----:B------:R-:W2:Y:S02]  /*9d50*/  LDG.E.U8 R4, desc[UR36][R4.64] ;  /* 0x0000002404047981 */ /* 0x000ea4000c1e1100 */
[----:B--2---:R-:W-:-:S04]  /*9d60*/  I2FP.F32.U32 R0, R4 ;  /* 0x0000000400007245 */ /* 0x004fc80000201000 */
[----:B------:R-:W-:-:S04]  /*9d70*/  F2FP.F16.F32.PACK_AB R0, RZ, R0 ;  /* 0x00000000ff00723e */ /* 0x000fc800000000ff */
[----:B------:R-:W-:Y:S01]  /*9d80*/  PRMT R23, R0, 0x7610, R23 ;  /* 0x0000761000177816 */ /* 0x000fe20000000017 */
[----:B------:R-:W-:Y:S06]  /*9d90*/  BRA `(.L_x_8110) ;  /* 0x0000000c00d87947 */ /* 0x000fec0003800000 */
.L_x_8107:
        /* <DEDUP_REMOVED lines=11> */
.L_x_8112:
[----:B------:R-:W2:Y:S02]  /*9e50*/  LDG.E R4, desc[UR36][R4.64] ;  /* 0x0000002404047981 */ /* 0x000ea4000c1e1900 */
[----:B--2---:R-:W-:-:S04]  /*9e60*/  I2FP.F32.S32 R0, R4 ;  /* 0x0000000400007245 */ /* 0x004fc80000201400 */
[----:B------:R-:W-:-:S04]  /*9e70*/  F2FP.F16.F32.PACK_AB R0, RZ, R0 ;  /* 0x00000000ff00723e */ /* 0x000fc800000000ff */
[----:B------:R-:W-:Y:S01]  /*9e80*/  PRMT R23, R0, 0x7610, R23 ;  /* 0x0000761000177816 */ /* 0x000fe20000000017 */
[----:B------:R-:W-:Y:S06]  /*9e90*/  BRA `(.L_x_8110) ;  /* 0x0000000c00987947 */ /* 0x000fec0003800000 */
.L_x_8111:
[----:B------:R-:W2:Y:S02]  /*9ea0*/  LDG.E.U16 R4, desc[UR36][R4.64] ;  /* 0x0000002404047981 */ /* 0x000ea4000c1e1500 */
[----:B--2---:R-:W0:Y:S02]  /*9eb0*/  I2F.S16 R0, R4 ;  /* 0x0000000400007306 */ /* 0x004e240000101400 */
[----:B0-----:R-:W-:-:S04]  /*9ec0*/  F2FP.F16.F32.PACK_AB R0, RZ, R0 ;  /* 0x00000000ff00723e */ /* 0x001fc800000000ff */
[----:B------:R-:W-:Y:S01]  /*9ed0*/  PRMT R23, R0, 0x7610, R23 ;  /* 0x0000761000177816 */ /* 0x000fe20000000017 */
[----:B------:R-:W-:Y:S06]  /*9ee0*/  BRA `(.L_x_8110) ;  /* 0x0000000c00847947 */ /* 0x000fec0003800000 */
.L_x_8106:
        /* <DEDUP_REMOVED lines=9> */
.L_x_8114:
[----:B------:R1:W5:Y:S01]  /*9f80*/  LDG.E.U16 R23, desc[UR36][R4.64] ;  /* 0x0000002404177981 */ /* 0x000362000c1e1500 */
[----:B------:R-:W-:Y:S05]  /*9f90*/  BRA `(.L_x_8110) ;  /* 0x0000000c00587947 */ /* 0x000fea0003800000 */
.L_x_8113:
        /* <DEDUP_REMOVED lines=9> */
.L_x_8116:
[----:B------:R0:W5:Y:S01]  /*a030*/  LDG.E.U16 R23, desc[UR36][R4.64] ;  /* 0x0000002404177981 */ /* 0x000162000c1e1500 */
[----:B------:R-:W-:Y:S05]  /*a040*/  BRA `(.L_x_8110) ;  /* 0x0000000c002c7947 */ /* 0x000fea0003800000 */
.L_x_8115:
        /* <DEDUP_REMOVED lines=13> */
.L_x_8105:
        /* <DEDUP_REMOVED lines=14> */
.L_x_8119:
        /* <DEDUP_REMOVED lines=13> */
.L_x_8118:
        /* <DEDUP_REMOVED lines=27> */
.L_x_8121:
        /* <DEDUP_REMOVED lines=15> */
.L_x_8120:
[----:B------:R-:W2:Y:S02]  /*a570*/  LDG.E.U16 R0, desc[UR36][R4.64] ;  /* 0x0000002404007981 */ /* 0x000ea4000c1e1500 */
[----:B--2---:R-:W-:-:S05]  /*a580*/  IMAD.U32 R0, R0, 0x10000, RZ ;  /* 0x0001000000007824 */ /* 0x004fca00078e00ff */
[----:B------:R-:W-:-:S04]  /*a590*/  F2FP.F16.F32.PACK_AB R0, RZ, R0 ;  /* 0x00000000ff00723e */ /* 0x000fc800000000ff */
[----:B------:R-:W-:Y:S01]  /*a5a0*/  PRMT R23, R0, 0x7610, R23 ;  /* 0x0000761000177816 */ /* 0x000fe20000000017 */
[----:B------:R-:W-:Y:S06]  /*a5b0*/  BRA `(.L_x_8110) ;  /* 0x0000000400d07947 */ /* 0x000fec0003800000 */
.L_x_8117:
        /* <DEDUP_REMOVED lines=13> */
.L_x_8124:
        /* <DEDUP_REMOVED lines=21> */
.L_x_8128:
[----:B------:R-:W-:Y:S05]  /*a7e0*/  BSYNC.RECONVERGENT B1 ;  /* 0x0000000000017941 */ /* 0x000fea0003800200 */
.L_x_8127:
[----:B------:R-:W-:Y:S01]  /*a7f0*/  IMAD.SHL.U32 R0, R0, 0x100000, RZ ;  /* 0x0010000000007824 */ /* 0x000fe200078e00ff */
[----:B------:R-:W-:-:S04]  /*a800*/  LEA R3, R3, 0x3b800000, 0x17 ;  /* 0x3b80000003037811 */ /* 0x000fc800078eb8ff */
[----:B------:R-:W-:-:S07]  /*a810*/  LOP3.LUT R0, R3, R0, R7, 0xfe, !PT ;  /* 0x0000000003007212 */ /* 0x000fce00078efe07 */
.L_x_8126:
[----:B------:R-:W-:Y:S05]  /*a820*/  BSYNC.RECONVERGENT B0 ;  /* 0x0000000000007941 */ /* 0x000fea0003800200 */
.L_x_8125:
[----:B------:R-:W-:-:S04]  /*a830*/  F2FP.F16.F32.PACK_AB R0, RZ, R0 ;  /* 0x00000000ff00723e */ /* 0x000fc800000000ff */
[----:B------:R-:W-:Y:S01]  /*a840*/  PRMT R23, R0, 0x7610, R23 ;  /* 0x0000761000177816 */ /* 0x000fe20000000017 */
[----:B------:R-:W-:Y:S06]  /*a850*/  BRA `(.L_x_8110) ;  /* 0x0000000400287947 */ /* 0x000fec0003800000 */
.L_x_8123:
        /* <DEDUP_REMOVED lines=21> */
.L_x_8132:
[----:B------:R-:W-:Y:S05]  /*a9b0*/  BSYNC.RECONVERGENT B1 ;  /* 0x0000000000017941 */ /* 0x000fea0003800200 */
.L_x_8131:
[----:B------:R-:W-:Y:S01]  /*a9c0*/  IMAD.SHL.U32 R0, R0, 0x200000, RZ ;  /* 0x0020000000007824 */ /* 0x000fe200078e00ff */
[----:B------:R-:W-:-:S04]  /*a9d0*/  LEA R3, R3, 0x37800000, 0x17 ;  /* 0x3780000003037811 */ /* 0x000fc800078eb8ff */
[----:B------:R-:W-:-:S07]  /*a9e0*/  LOP3.LUT R0, R3, R0, R7, 0xfe, !PT ;  /* 0x0000000003007212 */ /* 0x000fce00078efe07 */
.L_x_8130:
[----:B------:R-:W-:Y:S05]  /*a9f0*/  BSYNC.RECONVERGENT B0 ;  /* 0x0000000000007941 */ /* 0x000fea0003800200 */
.L_x_8129:
[----:B------:R-:W-:-:S04]  /*aa00*/  F2FP.F16.F32.PACK_AB R0, RZ, R0 ;  /* 0x00000000ff00723e */ /* 0x000fc800000000ff */
[----:B------:R-:W-:Y:S01]  /*aa10*/  PRMT R23, R0, 0x7610, R23 ;  /* 0x0000761000177816 */ /* 0x000fe20000000017 */
[----:B------:R-:W-:Y:S06]  /*aa20*/  BRA `(.L_x_8110) ;  /* 0x0000000000b47947 */ /* 0x000fec0003800000 */
.L_x_8122:
        /* <DEDUP_REMOVED lines=14> */
.L_x_8136:
[----:B------:R-:W-:Y:S05]  /*ab10*/  BSYNC.RECONVERGENT B0 ;  /* 0x0000000000007941 */ /* 0x000fea0003800200 */
.L_x_8135:
[----:B------:R-:W-:-:S04]  /*ab20*/  F2FP.F16.F32.PACK_AB R0, RZ, R0 ;  /* 0x00000000ff00723e */ /* 0x000fc800000000ff */
[----:B------:R-:W-:Y:S01]  /*ab30*/  PRMT R23, R0, 0x7610, R23 ;  /* 0x0000761000177816 */ /* 0x000fe20000000017 */
[----:B------:R-:W-:Y:S06]  /*ab40*/  BRA `(.L_x_8110) ;  /* 0x00000000006c7947 */ /* 0x000fec0003800000 */
.L_x_8109:
        /* <DEDUP_REMOVED lines=16> */
.L_x_8137:
[----:B------:R-:W-:Y:S01]  /*ac50*/  PRMT R23, RZ, 0x7610, R23 ;  /* 0x00007610ff177816 */ /* 0x000fe20000000017 */
[----:B------:R-:W-:Y:S06]  /*ac60*/  BRA `(.L_x_8110) ;  /* 0x0000000000247947 */ /* 0x000fec0003800000 */
.L_x_8134:
[----:B------:R-:W2:Y:S02]  /*ac70*/  LDG.E.64 R4, desc[UR36][R4.64] ;  /* 0x0000002404047981 */ /* 0x000ea4000c1e1b00 */
[----:B--2---:R-:W0:Y:S02]  /*ac80*/  I2F.U64 R0, R4 ;  /* 0x0000000400007312 */ /* 0x004e240000301000 */
[----:B0-----:R-:W-:-:S04]  /*ac90*/  F2FP.F16.F32.PACK_AB R0, RZ, R0 ;  /* 0x00000000ff00723e */ /* 0x001fc800000000ff */
[----:B------:R-:W-:Y:S01]  /*aca0*/  PRMT R23, R0, 0x7610, R23 ;  /* 0x0000761000177816 */ /* 0x000fe20000000017 */
[----:B------:R-:W-:Y:S06]  /*acb0*/  BRA `(.L_x_8110) ;  /* 0x0000000000107947 */ /* 0x000fec0003800000 */
.L_x_8133:
[----:B------:R-:W2:Y:S02]  /*acc0*/  LDG.E R4, desc[UR36][R4.64] ;  /* 0x0000002404047981 */ /* 0x000ea4000c1e1900 */
[----:B--2---:R-:W-:-:S04]  /*acd0*/  I2FP.F32.U32 R0, R4 ;  /* 0x0000000400007245 */ /* 0x004fc80000201000 */
[----:B------:R-:W-:-:S04]  /*ace0*/  F2FP.F16.F32.PACK_AB R0, RZ, R0 ;  /* 0x00000000ff00723e */ /* 0x000fc800000000ff */
[----:B------:R-:W-:-:S07]  /*acf0*/  PRMT R23, R0, 0x7610, R23 ;  /* 0x0000761000177816 */ /* 0x000fce0000000017 */
.L_x_8110:
[----:B------:R-:W2:Y:S01]  /*ad00*/  LDCU.U8 UR6, c[0x0][0x3ad] ;  /* 0x000075a0ff0677ac */ /* 0x000ea20008000000 */
[----:B01----:R-:W0:Y:S01]  /*ad10*/  LDC.64 R4, c[0x0][0x398] ;  /* 0x0000e600ff047b82 */ /* 0x003e220000000a00 */
[----:B------:R-:W1:Y:S01]  /*ad20*/  LDCU UR5, c[0x0][0x3b4] ;  /* 0x00007680ff0577ac */ /* 0x000e620008000800 */
[----:B--2---:R-:W-:-:S04]  /*ad30*/  UPRMT UR4, UR6, 0x9910, URZ ;  /* 0x0000991006047896 */ /* 0x004fc800080000ff */
        /* <DEDUP_REMOVED lines=18> */
.L_x_8141:
[----:B------:R-:W2:Y:S02]  /*ae60*/  LDG.E.U8 R4, desc[UR36][R4.64] ;  /* 0x0000002404047981 */ /* 0x000ea4000c1e1100 */
[----:B--2---:R-:W-:-:S04]  /*ae70*/  I2FP.F32.U32 R0, R4 ;  /* 0x0000000400007245 */ /* 0x004fc80000201000 */
[----:B------:R-:W-:-:S04]  /*ae80*/  F2FP.F16.F32.PACK_AB R0, RZ, R0 ;  /* 0x00000000ff00723e */ /* 0x000fc800000000ff */
[----:B------:R-:W-:Y:S01]  /*ae90*/  PRMT R25, R0, 0x7610, R25 ;  /* 0x0000761000197816 */ /* 0x000fe20000000019 */
[----:B------:R-:W-:Y:S06]  /*aea0*/  BRA `(.L_x_8143) ;  /* 0x0000000c00d87947 */ /* 0x000fec0003800000 */
.L_x_8140:
        /* <DEDUP_REMOVED lines=11> */
.L_x_8145:
[----:B------:R-:W2:Y:S02]  /*af60*/  LDG.E R4, desc[UR36][R4.64] ;  /* 0x0000002404047981 */ /* 0x000ea4000c1e1900 */
[----:B--2---:R-:W-:-:S04]  /*af70*/  I2FP.F32.S32 R0, R4 ;  /* 0x0000000400007245 */ /* 0x004fc80000201400 */
[----:B------:R-:W-:-:S04]  /*af80*/  F2FP.F16.F32.PACK_AB R0, RZ, R0 ;  /* 0x00000000ff00723e */ /* 0x000fc800000000ff */
[----:B------:R-:W-:Y:S01]  /*af90*/  PRMT R25, R0, 0x7610, R25 ;  /* 0x0000761000197816 */ /* 0x000fe20000000019 */
[----:B------:R-:W-:Y:S06]  /*afa0*/  BRA `(.L_x_8143) ;  /* 0x0000000c00987947 */ /* 0x000fec0003800000 */
.L_x_8144:
[----:B------:R-:W2:Y:S02]  /*afb0*/  LDG.E.U16 R4, desc[UR36][R4.64] ;  /* 0x0000002404047981 */ /* 0x000ea4000c1e1500 */
[----:B--2---:R-:W0:Y:S02]  /*afc0*/  I2F.S16 R0, R4 ;  /* 0x0000000400007306 */ /* 0x004e240000101400 */
[----:B0-----:R-:W-:-:S04]  /*afd0*/  F2FP.F16.F32.PACK_AB R0, RZ, R0 ;  /* 0x00000000ff00723e */ /* 0x001fc800000000ff */
[----:B------:R-:W-:Y:S01]  /*afe0*/  PRMT R25, R0, 0x7610, R25 ;  /* 0x0000761000197816 */ /* 0x000fe20000000019 */
[----:B------:R-:W-:Y:S06]  /*aff0*/  BRA `(.L_x_8143) ;  /* 0x0000000c00847947 */ /* 0x000fec0003800000 */
.L_x_8139:
        /* <DEDUP_REMOVED lines=9> */
.L_x_8147:
[----:B------:R1:W5:Y:S01]  /*b090*/  LDG.E.U16 R25, desc[UR36][R4.64] ;  /* 0x0000002404197981 */ /* 0x000362000c1e1500 */
[----:B------:R-:W-:Y:S05]  /*b0a0*/  BRA `(.L_x_8143) ;  /* 0x0000000c00587947 */ /* 0x000fea0003800000 */
.L_x_8146:
        /* <DEDUP_REMOVED lines=9> */
.L_x_8149:
[----:B------:R0:W5:Y:S01]  /*b140*/  LDG.E.U16 R25, desc[UR36][R4.64] ;  /* 0x0000002404197981 */ /* 0x000162000c1e1500 */
[----:B------:R-:W-:Y:S05]  /*b150*/  BRA `(.L_x_8143) ;  /* 0x0000000c002c7947 */ /* 0x000fea0003800000 */
.L_x_8148:
        /* <DEDUP_REMOVED lines=13> */
.L_x_8138:
        /* <DEDUP_REMOVED lines=14> */
.L_x_8152:
        /* <DEDUP_REMOVED lines=13> */
.L_x_8151:
        /* <DEDUP_REMOVED lines=27> */
.L_x_8154:
        /* <DEDUP_REMOVED lines=15> */
.L_x_8153:
[----:B------:R-:W2:Y:S02]  /*b680*/  LDG.E.U16 R0, desc[UR36][R4.64] ;  /* 0x0000002404007981 */ /* 0x000ea4000c1e1500 */
[----:B--2---:R-:W-:-:S05]  /*b690*/  IMAD.U32 R0, R0, 0x10000, RZ ;  /* 0x0001000000007824 */ /* 0x004fca00078e00ff */
[----:B------:R-:W-:-:S04]  /*b6a0*/  F2FP.F16.F32.PACK_AB R0, RZ, R0 ;  /* 0x00000000ff00723e */ /* 0x000fc800000000ff */
[----:B------:R-:W-:Y:S01]  /*b6b0*/  PRMT R25, R0, 0x7610, R25 ;  /* 0x0000761000197816 */ /* 0x000fe20000000019 */
[----:B------:R-:W-:Y:S06]  /*b6c0*/  BRA `(.L_x_8143) ;  /* 0x0000000400d07947 */ /* 0x000fec0003800000 */
.L_x_8150:
        /* <DEDUP_REMOVED lines=13> */
.L_x_8157:
        /* <DEDUP_REMOVED lines=21> */
.L_x_8161:
[----:B------:R-:W-:Y:S05]  /*b8f0*/  BSYNC.RECONVERGENT B1 ;  /* 0x0000000000017941 */ /* 0x000fea0003800200 */
.L_x_8160:
[----:B------:R-:W-:Y:S01]  /*b900*/  IMAD.SHL.U32 R0, R0, 0x100000, RZ ;  /* 0x0010000000007824 */ /* 0x000fe200078e00ff */
[----:B------:R-:W-:-:S04]  /*b910*/  LEA R3, R3, 0x3b800000, 0x17 ;  /* 0x3b80000003037811 */ /* 0x000fc800078eb8ff */
[----:B------:R-:W-:-:S07]  /*b920*/  LOP3.LUT R0, R3, R0, R7, 0xfe, !PT ;  /* 0x0000000003007212 */ /* 0x000fce00078efe07 */
.L_x_8159:
[----:B------:R-:W-:Y:S05]  /*b930*/  BSYNC.RECONVERGENT B0 ;  /* 0x0000000000007941 */ /* 0x000fea0003800200 */
.L_x_8158:
[----:B------:R-:W-:-:S04]  /*b940*/  F2FP.F16.F32.PACK_AB R0, RZ, R0 ;  /* 0x00000000ff00723e */ /* 0x000fc800000000ff */
[----:B------:R-:W-:Y:S01]  /*b950*/  PRMT R25, R0, 0x7610, R25 ;  /* 0x0000761000197816 */ /* 0x000fe20000000019 */
[----:B------:R-:W-:Y:S06]  /*b960*/  BRA `(.L_x_8143) ;  /* 0x0000000400287947 */ /* 0x000fec0003800000 */
.L_x_8156:
        /* <DEDUP_REMOVED lines=21> */
.L_x_8165:
[----:B------:R-:W-:Y:S05]  /*bac0*/  BSYNC.RECONVERGENT B1 ;  /* 0x0000000000017941 */ /* 0x000fea0003800200 */
.L_x_8164:
[----:B------:R-:W-:Y:S01]  /*bad0*/  IMAD.SHL.U32 R0, R0, 0x200000, RZ ;  /* 0x0020000000007824 */ /* 0x000fe200078e00ff */
[----:B------:R-:W-:-:S04]  /*bae0*/  LEA R3, R3, 0x37800000, 0x17 ;  /* 0x3780000003037811 */ /* 0x000fc800078eb8ff */
[----:B------:R-:W-:-:S07]  /*baf0*/  LOP3.LUT R0, R3, R0, R7, 0xfe, !PT ;  /* 0x0000000003007212 */ /* 0x000fce00078efe07 */
.L_x_8163:
[----:B------:R-:W-:Y:S05]  /*bb00*/  BSYNC.RECONVERGENT B0 ;  /* 0x0000000000007941 */ /* 0x000fea0003800200 */
.L_x_8162:
[----:B------:R-:W-:-:S04]  /*bb10*/  F2FP.F16.F32.PACK_AB R0, RZ, R0 ;  /* 0x00000000ff00723e */ /* 0x000fc800000000ff */
[----:B------:R-:W-:Y:S01]  /*bb20*/  PRMT R25, R0, 0x7610, R25 ;  /* 0x0000761000197816 */ /* 0x000fe20000000019 */
[----:B------:R-:W-:Y:S06]  /*bb30*/  BRA `(.L_x_8143) ;  /* 0x0000000000b47947 */ /* 0x000fec0003800000 */
.L_x_8155:
        /* <DEDUP_REMOVED lines=14> */
.L_x_8169:
[----:B------:R-:W-:Y:S05]  /*bc20*/  BSYNC.RECONVERGENT B0 ;  /* 0x0000000000007941 */ /* 0x000fea0003800200 */
.L_x_8168:
[----:B------:R-:W-:-:S04]  /*bc30*/  F2FP.F16.F32.PACK_AB R0, RZ, R0 ;  /* 0x00000000ff00723e */ /* 0x000fc800000000ff */
[----:B------:R-:W-:Y:S01]  /*bc40*/  PRMT R25, R0, 0x7610, R25 ;  /* 0x0000761000197816 */ /* 0x000fe20000000019 */
[----:B------:R-:W-:Y:S06]  /*bc50*/  BRA `(.L_x_8143) ;  /* 0x00000000006c7947 */ /* 0x000fec0003800000 */
.L_x_8142:
        /* <DEDUP_REMOVED lines=16> */
.L_x_8170:
[----:B------:R-:W-:Y:S01]  /*bd60*/  PRMT R25, RZ, 0x7610, R25 ;  /* 0x00007610ff197816 */ /* 0x000fe20000000019 */
[----:B------:R-:W-:Y:S06]  /*bd70*/  BRA `(.L_x_8143) ;  /* 0x0000000000247947 */ /* 0x000fec0003800000 */
.L_x_8167:
[----:B------:R-:W2:Y:S02]  /*bd80*/  LDG.E.64 R4, desc[UR36][R4.64] ;  /* 0x0000002404047981 */ /* 0x000ea4000c1e1b00 */
[----:B--2---:R-:W0:Y:S02]  /*bd90*/  I2F.U64 R0, R4 ;  /* 0x0000000400007312 */ /* 0x004e240000301000 */
[----:B0-----:R-:W-:-:S04]  /*bda0*/  F2FP.F16.F32.PACK_AB R0, RZ, R0 ;  /* 0x00000000ff00723e */ /* 0x001fc800000000ff */
[----:B------:R-:W-:Y:S01]  /*bdb0*/  PRMT R25, R0, 0x7610, R25 ;  /* 0x0000761000197816 */ /* 0x000fe20000000019 */
[----:B------:R-:W-:Y:S06]  /*bdc0*/  BRA `(.L_x_8143) ;  /* 0x0000000000107947 */ /* 0x000fec0003800000 */
.L_x_8166:
[----:B------:R-:W2:Y:S02]  /*bdd0*/  LDG.E R4, desc[UR36][R4.64] ;  /* 0x0000002404047981 */ /* 0x000ea4000c1e1900 */
[----:B--2---:R-:W-:-:S04]  /*bde0*/  I2FP.F32.U32 R0, R4 ;  /* 0x0000000400007245 */ /* 0x004fc80000201000 */
[----:B------:R-:W-:-:S04]  /*bdf0*/  F2FP.F16.F32.PACK_AB R0, RZ, R0 ;  /* 0x00000000ff00723e */ /* 0x000fc800000000ff */
[----:B------:R-:W-:-:S07]  /*be00*/  PRMT R25, R0, 0x7610, R25 ;  /* 0x0000761000197816 */ /* 0x000fce0000000019 */
.L_x_8143:
        /* <DEDUP_REMOVED lines=21> */
.L_x_8174:
[----:B------:R-:W2:Y:S02]  /*bf60*/  LDG.E.U8 R4, desc[UR36][R4.64] ;  /* 0x0000002404047981 */ /* 0x000ea4000c1e1100 */
[----:B--2---:R-:W-:-:S04]  /*bf70*/  I2FP.F32.U32 R0, R4 ;  /* 0x0000000400007245 */ /* 0x004fc80000201000 */
[----:B------:R-:W-:Y:S01]  /*bf80*/  F2FP.F16.F32.PACK_AB R0, RZ, R0 ;  /* 0x00000000ff00723e */ /* 0x000fe200000000ff */
[----:B------:R-:W-:Y:S06]  /*bf90*/  BRA `(.L_x_8104) ;  /* 0x0000000c00a07947 */ /* 0x000fec0003800000 */
.L_x_8173:
        /* <DEDUP_REMOVED lines=10> */
.L_x_8177:
[----:B------:R-:W2:Y:S02]  /*c040*/  LDG.E R4, desc[UR36][R4.64] ;  /* 0x0000002404047981 */ /* 0x000ea4000c1e1900 */
[----:B--2---:R-:W-:-:S04]  /*c050*/  I2FP.F32.S32 R0, R4 ;  /* 0x0000000400007245 */ /* 0x004fc80000201400 */
[----:B------:R-:W-:Y:S01]  /*c060*/  F2FP.F16.F32.PACK_AB R0, RZ, R0 ;  /* 0x00000000ff00723e */ /* 0x000fe200000000ff */
[----:B------:R-:W-:Y:S06]  /*c070*/  BRA `(.L_x_8104) ;  /* 0x0000000c00687947 */ /* 0x000fec0003800000 */
.L_x_8176:
[----:B------:R-:W2:Y:S02]  /*c080*/  LDG.E.U16 R4, desc[UR36][R4.64] ;  /* 0x0000002404047981 */ /* 0x000ea4000c1e1500 */
[----:B--2---:R-:W0:Y:S02]  /*c090*/  I2F.S16 R0, R4 ;  /* 0x0000000400007306 */ /* 0x004e240000101400 */
[----:B0-----:R-:W-:Y:S01]  /*c0a0*/  F2FP.F16.F32.PACK_AB R0, RZ, R0 ;  /* 0x00000000ff00723e */ /* 0x001fe200000000ff */
[----:B------:R-:W-:Y:S06]  /*c0b0*/  BRA `(.L_x_8104) ;  /* 0x0000000c00587947 */ /* 0x000fec0003800000 */
.L_x_8172:
        /* <DEDUP_REMOVED lines=9> */
.L_x_8179:
[----:B------:R1:W5:Y:S01]  /*c150*/  LDG.E.U16 R0, desc[UR36][R4.64] ;  /* 0x0000002404007981 */ /* 0x000362000c1e1500 */
[----:B------:R-:W-:Y:S05]  /*c160*/  BRA `(.L_x_8104) ;  /* 0x0000000c002c7947 */ /* 0x000fea0003800000 */
.L_x_8178:
        /* <DEDUP_REMOVED lines=9> */
.L_x_8181:
[----:B------:R0:W5:Y:S01]  /*c200*/  LDG.E.U16 R0, desc[UR36][R4.64] ;  /* 0x0000002404007981 */ /* 0x000162000c1e1500 */
[----:B------:R-:W-:Y:S05]  /*c210*/  BRA `(.L_x_8104) ;  /* 0x0000000c00007947 */ /* 0x000fea0003800000 */
.L_x_8180:
        /* <DEDUP_REMOVED lines=12> */
.L_x_8171:
        /* <DEDUP_REMOVED lines=13> */
.L_x_8184:
        /* <DEDUP_REMOVED lines=12> */
.L_x_8183:
        /* <DEDUP_REMOVED lines=27> */
.L_x_8186:
        /* <DEDUP_REMOVED lines=12> */
[----:B------:R-:W-:Y:S01]  /*c6e0*/  F2FP.F16.F32.PACK_AB R0, RZ, R0 ;  /* 0x00000000ff00723e */ /* 0x000fe200000000ff */
[----:B------:R-:W-:Y:S06]  /*c6f0*/  BRA `(.L_x_8104) ;  /* 0x0000000400c87947 */ /* 0x000fec0003800000 */
.L_x_8185:
[----:B------:R-:W2:Y:S02]  /*c700*/  LDG.E.U16 R0, desc[UR36][R4.64] ;  /* 0x0000002404007981 */ /* 0x000ea4000c1e1500 */
[----:B--2---:R-:W-:-:S05]  /*c710*/  IMAD.U32 R0, R0, 0x10000, RZ ;  /* 0x0001000000007824 */ /* 0x004fca00078e00ff */
[----:B------:R-:W-:Y:S01]  /*c720*/  F2FP.F16.F32.PACK_AB R0, RZ, R0 ;  /* 0x00000000ff00723e */ /* 0x000fe200000000ff */
[----:B------:R-:W-:Y:S06]  /*c730*/  BRA `(.L_x_8104) ;  /* 0x0000000400b87947 */ /* 0x000fec0003800000 */
.L_x_8182:
        /* <DEDUP_REMOVED lines=12> */
.L_x_8189:
        /* <DEDUP_REMOVED lines=21> */
.L_x_8193:
[----:B------:R-:W-:Y:S05]  /*c950*/  BSYNC.RECONVERGENT B1 ;  /* 0x0000000000017941 */ /* 0x000fea0003800200 */
.L_x_8192:
[----:B------:R-:W-:Y:S01]  /*c960*/  IMAD.SHL.U32 R0, R0, 0x100000, RZ ;  /* 0x0010000000007824 */ /* 0x000fe200078e00ff */
[----:B------:R-:W-:-:S04]  /*c970*/  LEA R3, R3, 0x3b800000, 0x17 ;  /* 0x3b80000003037811 */ /* 0x000fc800078eb8ff */
[----:B------:R-:W-:-:S07]  /*c980*/  LOP3.LUT R0, R3, R0, R7, 0xfe, !PT ;  /* 0x0000000003007212 */ /* 0x000fce00078efe07 */
.L_x_8191:
[----:B------:R-:W-:Y:S05]  /*c990*/  BSYNC.RECONVERGENT B0 ;  /* 0x0000000000007941 */ /* 0x000fea0003800200 */
.L_x_8190:
[----:B------:R-:W-:Y:S01]  /*c9a0*/  F2FP.F16.F32.PACK_AB R0, RZ, R0 ;  /* 0x00000000ff00723e */ /* 0x000fe200000000ff */
[----:B------:R-:W-:Y:S06]  /*c9b0*/  BRA `(.L_x_8104) ;  /* 0x0000000400187947 */ /* 0x000fec0003800000 */
.L_x_8188:
        /* <DEDUP_REMOVED lines=21> */
.L_x_8197:
[----:B------:R-:W-:Y:S05]  /*cb10*/  BSYNC.RECONVERGENT B1 ;  /* 0x0000000000017941 */ /* 0x000fea0003800200 */
.L_x_8196:
[----:B------:R-:W-:Y:S01]  /*cb20*/  IMAD.SHL.U32 R0, R0, 0x200000, RZ ;  /* 0x0020000000007824 */ /* 0x000fe200078e00ff */
[----:B------:R-:W-:-:S04]  /*cb30*/  LEA R3, R3, 0x37800000, 0x17 ;  /* 0x3780000003037811 */ /* 0x000fc800078eb8ff */
[----:B------:R-:W-:-:S07]  /*cb40*/  LOP3.LUT R0, R3, R0, R7, 0xfe, !PT ;  /* 0x0000000003007212 */ /* 0x000fce00078efe07 */
.L_x_8195:
[----:B------:R-:W-:Y:S05]  /*cb50*/  BSYNC.RECONVERGENT B0 ;  /* 0x0000000000007941 */ /* 0x000fea0003800200 */
.L_x_8194:
[----:B------:R-:W-:Y:S01]  /*cb60*/  F2FP.F16.F32.PACK_AB R0, RZ, R0 ;  /* 0x00000000ff00723e */ /* 0x000fe200000000ff */
[----:B------:R-:W-:Y:S06]  /*cb70*/  BRA `(.L_x_8104) ;  /* 0x0000000000a87947 */ /* 0x000fec0003800000 */
.L_x_8187:
        /* <DEDUP_REMOVED lines=14> */
.L_x_8201:
[----:B------:R-:W-:Y:S05]  /*cc60*/  BSYNC.RECONVERGENT B0 ;  /* 0x0000000000007941 */ /* 0x000fea0003800200 */
.L_x_8200:
[----:B------:R-:W-:Y:S01]  /*cc70*/  F2FP.F16.F32.PACK_AB R0, RZ, R0 ;  /* 0x00000000ff00723e */ /* 0x000fe200000000ff */
[----:B------:R-:W-:Y:S06]  /*cc80*/  BRA `(.L_x_8104) ;  /* 0x0000000000647947 */ /* 0x000fec0003800000 */
.L_x_8175:
        /* <DEDUP_REMOVED lines=16> */
.L_x_8202:
[----:B------:R-:W-:Y:S01]  /*cd90*/  PRMT R0, RZ, 0x7610, R0 ;  /* 0x00007610ff007816 */ /* 0x000fe20000000000 */
[----:B------:R-:W-:Y:S06]  /*cda0*/  BRA `(.L_x_8104) ;  /* 0x00000000001c7947 */ /* 0x000fec0003800000 */
.L_x_8199:
[----:B------:R-:W2:Y:S02]  /*cdb0*/  LDG.E.64 R4, desc[UR36][R4.64] ;  /* 0x0000002404047981 */ /* 0x000ea4000c1e1b00 */
[----:B--2---:R-:W0:Y:S02]  /*cdc0*/  I2F.U64 R0, R4 ;  /* 0x0000000400007312 */ /* 0x004e240000301000 */
[----:B0-----:R-:W-:Y:S01]  /*cdd0*/  F2FP.F16.F32.PACK_AB R0, RZ, R0 ;  /* 0x00000000ff00723e */ /* 0x001fe200000000ff */
[----:B------:R-:W-:Y:S06]  /*cde0*/  BRA `(.L_x_8104) ;  /* 0x00000000000c7947 */ /* 0x000fec0003800000 */
.L_x_8198:
[----:B------:R-:W2:Y:S02]  /*cdf0*/  LDG.E R4, desc[UR36][R4.64] ;  /* 0x0000002404047981 */ /* 0x000ea4000c1e1900 */
[----:B--2---:R-:W-:-:S04]  /*ce00*/  I2FP.F32.U32 R0, R4 ;  /* 0x0000000400007245 */ /* 0x004fc80000201000 */
[----:B------:R-:W-:-:S07]  /*ce10*/  F2FP.F16.F32.PACK_AB R0, RZ, R0 ;  /* 0x00000000ff00723e */ /* 0x000fce00000000ff */
.L_x_8104:
[----:B------:R-:W-:Y:S05]  /*ce20*/  BSYNC.RECONVERGENT B6 ;  /* 0x0000000000067941 */ /* 0x000fea0003800200 */
.L_x_8103:
[----:B------:R-:W2:Y:S01]  /*ce30*/  S2R R3, SR_CTAID.X ;  /* 0x0000000000037919 */ /* 0x000ea20000002500 */
[----:B01----:R-:W2:Y:S01]  /*ce40*/  LDC R5, c[0x0][0x380] ;  /* 0x0000e000ff057b82 */ /* 0x003ea20000000800 */
[C---:B------:R-:W-:Y:S01]  /*ce50*/  VIADD R4, R2.reuse, 0x180 ;  /* 0x0000018002047836 */ /* 0x040fe20000000000 */
[----:B------:R-:W-:Y:S01]  /*ce60*/  BSSY.RECONVERGENT B0, `(.L_x_8203) ;  /* 0x000001e000007945 */ /* 0x000fe20003800200 */
[----:B------:R-:W-:-:S05]  /*ce70*/  VIADD R27, R2, 0x80 ;  /* 0x00000080021b7836 */ /* 0x000fca0000000000 */
[----:B------:R-:W0:Y:S01]  /*ce80*/  LDC.U8 R10, c[0x0][0x3bc] ;  /* 0x0000ef00ff0a7b82 */ /* 0x000e220000000000 */
[----:B--2---:R-:W-:Y:S02]  /*ce90*/  IMAD R5, R3, -0x200, R5 ;  /* 0xfffffe0003057824 */ /* 0x004fe400078e0205 */
[----:B------:R-:W-:-:S03]  /*cea0*/  VIADD R3, R2, 0x100 ;  /* 0x0000010002037836 */ /* 0x000fc60000000000 */
[-C--:B------:R-:W-:Y:S02]  /*ceb0*/  ISETP.GE.AND P0, PT, R2, R5.reuse, PT ;  /* 0x000000050200720c */ /* 0x080fe40003f06270 */
[-C--:B------:R-:W-:Y:S02]  /*cec0*/  ISETP.GE.AND P2, PT, R3, R5.reuse, PT ;  /* 0x000000050300720c */ /* 0x080fe40003f46270 */
[-C--:B------:R-:W-:Y:S02]  /*ced0*/  ISETP.GE.AND P3, PT, R4, R5.reuse, PT ;  /* 0x000000050400720c */ /* 0x080fe40003f66270 */
[----:B------:R-:W-:-:S07]  /*cee0*/  ISETP.GE.AND P1, PT, R27, R5, PT ;  /* 0x000000051b00720c */ /* 0x000fce0003f26270 */
[----:B0-----:R-:W-:Y:S06]  /*cef0*/  @P0 BRA `(.L_x_8204) ;  /* 0x0000000000500947 */ /* 0x001fec0003800000 */
[----:B-----5:R-:W-:Y:S02]  /*cf00*/  HADD2.F32 R28, -RZ, R28.H0_H0 ;  /* 0x2000001cff1c7230 */ /* 0x020fe40000004100 */
[----:B------:R-:W-:Y:S02]  /*cf10*/  HADD2.F32 R5, -RZ, R26.H0_H0 ;  /* 0x2000001aff057230 */ /* 0x000fe40000004100 */
[----:B------:R-:W-:Y:S02]  /*cf20*/  HADD2.F32 R29, -RZ, R29.H0_H0 ;  /* 0x2000001dff1d7230 */ /* 0x000fe40000004100 */
[----:B------:R-:W-:-:S05]  /*cf30*/  FADD.FTZ R3, -R28, 1 ;  /* 0x3f8000001c037421 */ /* 0x000fca0000010100 */
        /* <DEDUP_REMOVED lines=15> */
[----:B------:R-:W-:-:S07]  /*d030*/  F2FP.F16.F32.PACK_AB R3, RZ, R3 ;  /* 0x00000003ff03723e */ /* 0x000fce00000000ff */
.L_x_8204:
[----:B------:R-:W-:Y:S05]  /*d040*/  BSYNC.RECONVERGENT B0 ;  /* 0x0000000000007941 */ /* 0x000fea0003800200 */
.L_x_8203:
[----:B------:R-:W-:Y:S04]  /*d050*/  BSSY.RECONVERGENT B0, `(.L_x_8205) ;  /* 0x0000016000007945 */ /* 0x000fe80003800200 */
[----:B------:R-:W-:Y:S05]  /*d060*/  @P1 BRA `(.L_x_8206) ;  /* 0x0000000000501947 */ /* 0x000fea0003800000 */
        /* <DEDUP_REMOVED lines=18> */
[----:B0-----:R-:W-:-:S05]  /*d190*/  FMUL.FTZ R18, R5, R4 ;  /* 0x0000000405127220 */ /* 0x001fca0000410000 */
[----:B------:R-:W-:-:S07]  /*d1a0*/  F2FP.F16.F32.PACK_AB R18, RZ, R18 ;  /* 0x00000012ff12723e */ /* 0x000fce00000000ff */
.L_x_8206:
[----:B------:R-:W-:Y:S05]  /*d1b0*/  BSYNC.RECONVERGENT B0 ;  /* 0x0000000000007941 */ /* 0x000fea0003800200 */
.L_x_8205:
        /* <DEDUP_REMOVED lines=22> */
.L_x_8208:
[----:B------:R-:W-:Y:S05]  /*d320*/  BSYNC.RECONVERGENT B0 ;  /* 0x0000000000007941 */ /* 0x000fea0003800200 */
.L_x_8207:
        /* <DEDUP_REMOVED lines=22> */
.L_x_8210:
[----:B------:R-:W-:Y:S05]  /*d490*/  BSYNC.RECONVERGENT B0 ;  /* 0x0000000000007941 */ /* 0x000fea0003800200 */
.L_x_8209:
        /* <DEDUP_REMOVED lines=22> */
[----:B------:R-:W-:-:S04]  /*d600*/  IMAD.MOV.U32 R2, RZ, RZ, R27 ;  /* 0x000000ffff027224 */ /* 0x000fc800078e001b */
[----:B------:R-:W0:Y:S02]  /*d610*/  F2I.FTZ.TRUNC.NTZ R3, R3 ;  /* 0x0000000300037305 */ /* 0x000e24000021f100 */
[----:B0-----:R4:W-:Y:S01]  /*d620*/  STG.E.U8 desc[UR36][R8.64], R3 ;  /* 0x0000000308007986 */ /* 0x0019e2000c101124 */
[----:B------:R-:W-:Y:S05]  /*d630*/  BRA `(.L_x_8212) ;  /* 0x0000000c00d87947 */ /* 0x000fea0003800000 */
.L_x_8216:
[----:B------:R-:W-:-:S06]  /*d640*/  HADD2.F32 R3, -RZ, R3.H0_H0 ;  /* 0x20000003ff037230 */ /* 0x000fcc0000004100 */
[----:B------:R-:W0:Y:S02]  /*d650*/  F2I.S64.TRUNC R2, R3 ;  /* 0x0000000300027311 */ /* 0x000e24000020d900 */
[----:B0-----:R-:W-:Y:S02]  /*d660*/  IMAD.MOV.U32 R5, RZ, RZ, R2 ;  /* 0x000000ffff057224 */ /* 0x001fe400078e0002 */
[----:B------:R-:W-:-:S03]  /*d670*/  IMAD.MOV.U32 R2, RZ, RZ, R27 ;  /* 0x000000ffff027224 */ /* 0x000fc600078e001b */
[----:B------:R3:W-:Y:S01]  /*d680*/  STG.E.U8 desc[UR36][R8.64], R5 ;  /* 0x0000000508007986 */ /* 0x0007e2000c101124 */
[----:B------:R-:W-:Y:S05]  /*d690*/  BRA `(.L_x_8212) ;  /* 0x0000000c00c07947 */ /* 0x000fea0003800000 */
.L_x_8215:
        /* <DEDUP_REMOVED lines=11> */
.L_x_8219:
[----:B------:R-:W-:Y:S02]  /*d750*/  HADD2.F32 R3, -RZ, R3.H0_H0 ;  /* 0x20000003ff037230 */ /* 0x000fe40000004100 */
[----:B------:R-:W-:-:S04]  /*d760*/  IMAD.MOV.U32 R2, RZ, RZ, R27 ;  /* 0x000000ffff027224 */ /* 0x000fc800078e001b */
[----:B------:R-:W0:Y:S02]  /*d770*/  F2I.FTZ.TRUNC.NTZ R3, R3 ;  /* 0x0000000300037305 */ /* 0x000e24000021f100 */
[----:B0-----:R1:W-:Y:S01]  /*d780*/  STG.E desc[UR36][R8.64], R3 ;  /* 0x0000000308007986 */ /* 0x0013e2000c101924 */
[----:B------:R-:W-:Y:S05]  /*d790*/  BRA `(.L_x_8212) ;  /* 0x0000000c00807947 */ /* 0x000fea0003800000 */
.L_x_8218:
[----:B------:R-:W-:Y:S02]  /*d7a0*/  HADD2.F32 R3, -RZ, R3.H0_H0 ;  /* 0x20000003ff037230 */ /* 0x000fe40000004100 */
[----:B------:R-:W-:-:S04]  /*d7b0*/  IMAD.MOV.U32 R2, RZ, RZ, R27 ;  /* 0x000000ffff027224 */ /* 0x000fc800078e001b */
[----:B------:R-:W0:Y:S02]  /*d7c0*/  F2I.FTZ.TRUNC.NTZ R3, R3 ;  /* 0x0000000300037305 */ /* 0x000e24000021f100 */
[----:B0-----:R2:W-:Y:S01]  /*d7d0*/  STG.E.U16 desc[UR36][R8.64], R3 ;  /* 0x0000000308007986 */ /* 0x0015e2000c101524 */
[----:B------:R-:W-:Y:S05]  /*d7e0*/  BRA `(.L_x_8212) ;  /* 0x0000000c006c7947 */ /* 0x000fea0003800000 */
.L_x_8214:
        /* <DEDUP_REMOVED lines=10> */
.L_x_8221:
[----:B------:R0:W-:Y:S01]  /*d890*/  STG.E.U16 desc[UR36][R8.64], R3 ;  /* 0x0000000308007986 */ /* 0x0001e2000c101524 */
[----:B------:R-:W-:Y:S01]  /*d8a0*/  IMAD.MOV.U32 R2, RZ, RZ, R27 ;  /* 0x000000ffff027224 */ /* 0x000fe200078e001b */
[----:B------:R-:W-:Y:S06]  /*d8b0*/  BRA `(.L_x_8212) ;  /* 0x0000000c00387947 */ /* 0x000fec0003800000 */
.L_x_8220:
        /* <DEDUP_REMOVED lines=11> */
.L_x_8223:
[----:B------:R-:W-:Y:S02]  /*d970*/  HADD2.F32 R0, -RZ, R3.H0_H0 ;  /* 0x20000003ff007230 */ /* 0x000fe40000004100 */
[----:B------:R-:W-:-:S03]  /*d980*/  IMAD.MOV.U32 R2, RZ, RZ, R27 ;  /* 0x000000ffff027224 */ /* 0x000fc600078e001b */
[----:B------:R-:W-:-:S04]  /*d990*/  F2FP.F16.F32.PACK_AB R0, RZ, R0 ;  /* 0x00000000ff00723e */ /* 0x000fc800000000ff */
[----:B------:R-:W-:-:S05]  /*d9a0*/  PRMT R0, R0, 0x5410, RZ ;  /* 0x0000541000007816 */ /* 0x000fca00000000ff */
[----:B------:R0:W-:Y:S01]  /*d9b0*/  STG.E desc[UR36][R8.64], R0 ;  /* 0x0000000008007986 */ /* 0x0001e2000c101924 */
[----:B------:R-:W-:Y:S05]  /*d9c0*/  BRA `(.L_x_8212) ;  /* 0x0000000800f47947 */ /* 0x000fea0003800000 */
.L_x_8222:
[----:B------:R-:W-:Y:S02]  /*d9d0*/  HADD2.F32 R4, -RZ, R3.H0_H0 ;  /* 0x20000003ff047230 */ /* 0x000fe40000004100 */
[----:B------:R-:W-:-:S03]  /*d9e0*/  IMAD.MOV.U32 R2, RZ, RZ, R27 ;  /* 0x000000ffff027224 */ /* 0x000fc600078e001b */
[----:B------:R-:W-:-:S06]  /*d9f0*/  FMUL.FTZ R4, R4, 1 ;  /* 0x3f80000004047820 */ /* 0x000fcc0000410000 */
[----:B------:R-:W0:Y:S02]  /*da00*/  F2F.F64.F32 R4, R4 ;  /* 0x0000000400047310 */ /* 0x000e240000201800 */
[----:B0-----:R0:W-:Y:S01]  /*da10*/  STG.E.64 desc[UR36][R8.64], R4 ;  /* 0x0000000408007986 */ /* 0x0011e2000c101b24 */
[----:B------:R-:W-:Y:S05]  /*da20*/  BRA `(.L_x_8212) ;  /* 0x0000000800dc7947 */ /* 0x000fea0003800000 */
.L_x_8213:
        /* <DEDUP_REMOVED lines=14> */
.L_x_8226:
[----:B------:R-:W-:Y:S01]  /*db10*/  HADD2.F32 R3, -RZ, R3.H0_H0 ;  /* 0x20000003ff037230 */ /* 0x000fe20000004100 */
[----:B------:R-:W-:Y:S01]  /*db20*/  CS2R R6, SRZ ;  /* 0x0000000000067805 */ /* 0x000fe2000001ff00 */
[----:B------:R-:W-:-:S03]  /*db30*/  IMAD.MOV.U32 R2, RZ, RZ, R27 ;  /* 0x000000ffff027224 */ /* 0x000fc600078e001b */
[----:B------:R-:W-:-:S04]  /*db40*/  FMUL.FTZ R3, R3, 1 ;  /* 0x3f80000003037820 */ /* 0x000fc80000410000 */
[----:B------:R-:W0:Y:S02]  /*db50*/  F2F.F64.F32 R4, R3 ;  /* 0x0000000300047310 */ /* 0x000e240000201800 */
[----:B0-----:R0:W-:Y:S01]  /*db60*/  STG.E.128 desc[UR36][R8.64], R4 ;  /* 0x0000000408007986 */ /* 0x0011e2000c101d24 */
[----:B------:R-:W-:Y:S05]  /*db70*/  BRA `(.L_x_8212) ;  /* 0x0000000800887947 */ /* 0x000fea0003800000 */
.L_x_8225:
        /* <DEDUP_REMOVED lines=19> */
.L_x_8230:
[----:B------:R-:W-:Y:S05]  /*dcb0*/  BSYNC.RECONVERGENT B0 ;  /* 0x0000000000007941 */ /* 0x000fea0003800200 */
.L_x_8229:
[----:B------:R-:W-:Y:S01]  /*dcc0*/  LOP3.LUT R3, R0, 0x80, R3, 0xf8, !PT ;  /* 0x0000008000037812 */ /* 0x000fe200078ef803 */
[----:B------:R-:W-:-:S04]  /*dcd0*/  IMAD.MOV.U32 R2, RZ, RZ, R27 ;  /* 0x000000ffff027224 */ /* 0x000fc800078e001b */
[----:B------:R0:W-:Y:S01]  /*dce0*/  STG.E.U8 desc[UR36][R8.64], R3 ;  /* 0x0000000308007986 */ /* 0x0001e2000c101124 */
[----:B------:R-:W-:Y:S05]  /*dcf0*/  BRA `(.L_x_8212) ;  /* 0x0000000800287947 */ /* 0x000fea0003800000 */
.L_x_8228:
        /* <DEDUP_REMOVED lines=15> */
.L_x_8232:
[----:B------:R-:W-:Y:S05]  /*ddf0*/  BSYNC.RECONVERGENT B0 ;  /* 0x0000000000007941 */ /* 0x000fea0003800200 */
.L_x_8231:
[----:B------:R-:W-:Y:S01]  /*de00*/  LOP3.LUT R3, R0, 0x80, R3, 0xf8, !PT ;  /* 0x0000008000037812 */ /* 0x000fe200078ef803 */
[----:B------:R-:W-:-:S04]  /*de10*/  IMAD.MOV.U32 R2, RZ, RZ, R27 ;  /* 0x000000ffff027224 */ /* 0x000fc800078e001b */
[----:B------:R0:W-:Y:S01]  /*de20*/  STG.E.U8 desc[UR36][R8.64], R3 ;  /* 0x0000000308007986 */ /* 0x0001e2000c101124 */
[----:B------:R-:W-:Y:S05]  /*de30*/  BRA `(.L_x_8212) ;  /* 0x0000000400d87947 */ /* 0x000fea0003800000 */
.L_x_8227:
[----:B------:R-:W-:Y:S02]  /*de40*/  HADD2.F32 R0, -RZ, R3.H0_H0 ;  /* 0x20000003ff007230 */ /* 0x000fe40000004100 */
[----:B------:R-:W-:-:S03]  /*de50*/  IMAD.MOV.U32 R2, RZ, RZ, R27 ;  /* 0x000000ffff027224 */ /* 0x000fc600078e001b */
[----:B------:R-:W-:-:S05]  /*de60*/  F2FP.BF16.F32.PACK_AB R0, RZ, R0 ;  /* 0x00000000ff00723e */ /* 0x000fca00000010ff */
[----:B------:R0:W-:Y:S01]  /*de70*/  STG.E.U16 desc[UR36][R8.64], R0 ;  /* 0x0000000008007986 */ /* 0x0001e2000c101524 */
[----:B------:R-:W-:Y:S05]  /*de80*/  BRA `(.L_x_8212) ;  /* 0x0000000400c47947 */ /* 0x000fea0003800000 */
.L_x_8224:
        /* <DEDUP_REMOVED lines=13> */
.L_x_8235:
        /* <DEDUP_REMOVED lines=13> */
.L_x_8238:
[----:B------:R-:W-:-:S04]  /*e030*/  SHF.R.U32.HI R0, RZ, 0x14, R3 ;  /* 0x00000014ff007819 */ /* 0x000fc80000011603 */
[----:B------:R-:W-:-:S04]  /*e040*/  LOP3.LUT R0, R0, 0x1, RZ, 0xc0, !PT ;  /* 0x0000000100007812 */ /* 0x000fc800078ec0ff */
[----:B------:R-:W-:-:S04]  /*e050*/  IADD3 R0, PT, PT, R3, 0x487ffff, R0 ;  /* 0x0487ffff03007810 */ /* 0x000fc80007ffe000 */
[----:B------:R-:W-:-:S04]  /*e060*/  SHF.R.U32.HI R0, RZ, 0x14, R0 ;  /* 0x00000014ff007819 */ /* 0x000fc80000011600 */
[----:B------:R-:W-:-:S07]  /*e070*/  LOP3.LUT R0, R0, 0xff, RZ, 0xc0, !PT ;  /* 0x000000ff00007812 */ /* 0x000fce00078ec0ff */
.L_x_8239:
[----:B------:R-:W-:-:S04]  /*e080*/  SHF.R.U32.HI R3, RZ, 0x18, R3 ;  /* 0x00000018ff037819 */ /* 0x000fc80000011603 */
[----:B------:R-:W-:-:S04]  /*e090*/  LOP3.LUT R0, R0, 0x80, R3, 0xf8, !PT ;  /* 0x0000008000007812 */ /* 0x000fc800078ef803 */
[----:B------:R-:W-:-:S07]  /*e0a0*/  PRMT R4, R0, 0x7610, R4 ;  /* 0x0000761000047816 */ /* 0x000fce0000000004 */
.L_x_8237:
[----:B------:R-:W-:Y:S05]  /*e0b0*/  BSYNC.RECONVERGENT B0 ;  /* 0x0000000000007941 */ /* 0x000fea0003800200 */
.L_x_8236:
[----:B------:R0:W-:Y:S01]  /*e0c0*/  STG.E.U8 desc[UR36][R8.64], R4 ;  /* 0x0000000408007986 */ /* 0x0001e2000c101124 */
[----:B------:R-:W-:Y:S01]  /*e0d0*/  IMAD.MOV.U32 R2, RZ, RZ, R27 ;  /* 0x000000ffff027224 */ /* 0x000fe200078e001b */
[----:B------:R-:W-:Y:S06]  /*e0e0*/  BRA `(.L_x_8212) ;  /* 0x00000004002c7947 */ /* 0x000fec0003800000 */
.L_x_8234:
        /* <DEDUP_REMOVED lines=13> */
.L_x_8242:
[----:B------:R-:W-:-:S04]  /*e1c0*/  SHF.R.U32.HI R0, RZ, 0x15, R3 ;  /* 0x00000015ff007819 */ /* 0x000fc80000011603 */
[----:B------:R-:W-:-:S04]  /*e1d0*/  LOP3.LUT R0, R0, 0x1, RZ, 0xc0, !PT ;  /* 0x0000000100007812 */ /* 0x000fc800078ec0ff */
[----:B------:R-:W-:-:S04]  /*e1e0*/  IADD3 R0, PT, PT, R3, 0x88fffff, R0 ;  /* 0x088fffff03007810 */ /* 0x000fc80007ffe000 */
[----:B------:R-:W-:-:S04]  /*e1f0*/  SHF.R.U32.HI R0, RZ, 0x15, R0 ;  /* 0x00000015ff007819 */ /* 0x000fc80000011600 */
[----:B------:R-:W-:-:S07]  /*e200*/  LOP3.LUT R0, R0, 0xff, RZ, 0xc0, !PT ;  /* 0x000000ff00007812 */ /* 0x000fce00078ec0ff */
.L_x_8243:
[----:B------:R-:W-:-:S04]  /*e210*/  SHF.R.U32.HI R3, RZ, 0x18, R3 ;  /* 0x00000018ff037819 */ /* 0x000fc80000011603 */
[----:B------:R-:W-:-:S04]  /*e220*/  LOP3.LUT R0, R0, 0x80, R3, 0xf8, !PT ;  /* 0x0000008000007812 */ /* 0x000fc800078ef803 */
[----:B------:R-:W-:-:S07]  /*e230*/  PRMT R4, R0, 0x7610, R4 ;  /* 0x0000761000047816 */ /* 0x000fce0000000004 */
.L_x_8241:
[----:B------:R-:W-:Y:S05]  /*e240*/  BSYNC.RECONVERGENT B0 ;  /* 0x0000000000007941 */ /* 0x000fea0003800200 */
.L_x_8240:
[----:B------:R0:W-:Y:S01]  /*e250*/  STG.E.U8 desc[UR36][R8.64], R4 ;  /* 0x0000000408007986 */ /* 0x0001e2000c101124 */
[----:B------:R-:W-:Y:S01]  /*e260*/  IMAD.MOV.U32 R2, RZ, RZ, R27 ;  /* 0x000000ffff027224 */ /* 0x000fe200078e001b */
[----:B------:R-:W-:Y:S06]  /*e270*/  BRA `(.L_x_8212) ;  /* 0x0000000000c87947 */ /* 0x000fec0003800000 */
.L_x_8233:
[----:B------:R-:W-:-:S13]  /*e280*/  ISETP.NE.AND P0, PT, R0, 0x1c, PT ;  /* 0x0000001c0000780c */ /* 0x000fda0003f05270 */
[----:B------:R-:W-:Y:S05]  /*e290*/  @!P0 BRA `(.L_x_8244) ;  /* 0x0000000000b08947 */ /* 0x000fea0003800000 */
[----:B------:R-:W-:-:S13]  /*e2a0*/  ISETP.NE.AND P0, PT, R0, 0x1d, PT ;  /* 0x0000001d0000780c */ /* 0x000fda0003f05270 */
[----:B------:R-:W-:Y:S05]  /*e2b0*/  @!P0 BRA `(.L_x_8245) ;  /* 0x0000000000948947 */ /* 0x000fea0003800000 */
[----:B------:R-:W-:-:S13]  /*e2c0*/  ISETP.NE.AND P0, PT, R0, 0x2c, PT ;  /* 0x0000002c0000780c */ /* 0x000fda0003f05270 */
[----:B------:R-:W-:Y:S05]  /*e2d0*/  @!P0 BRA `(.L_x_8246) ;  /* 0x0000000000488947 */ /* 0x000fea0003800000 */
.L_x_8217:
        /* <DEDUP_REMOVED lines=16> */
.L_x_8247:
[----:B------:R-:W-:Y:S01]  /*e3e0*/  IMAD.MOV.U32 R2, RZ, RZ, R27 ;  /* 0x000000ffff027224 */ /* 0x000fe200078e001b */
[----:B------:R-:W-:Y:S06]  /*e3f0*/  BRA `(.L_x_8212) ;  /* 0x0000000000687947 */ /* 0x000fec0003800000 */
.L_x_8246:
[----:B------:R-:W-:-:S05]  /*e400*/  HADD2.F32 R3, -RZ, R3.H0_H0 ;  /* 0x20000003ff037230 */ /* 0x000fca0000004100 */
[----:B------:R-:W-:-:S04]  /*e410*/  SHF.R.U32.HI R4, RZ, 0x17, R3 ;  /* 0x00000017ff047819 */ /* 0x000fc80000011603 */
        /* <DEDUP_REMOVED lines=15> */
.L_x_8245:
[----:B------:R-:W-:Y:S02]  /*e510*/  HADD2.F32 R4, -RZ, R3.H0_H0 ;  /* 0x20000003ff047230 */ /* 0x000fe40000004100 */
[----:B------:R-:W-:-:S04]  /*e520*/  IMAD.MOV.U32 R2, RZ, RZ, R27 ;  /* 0x000000ffff027224 */ /* 0x000fc800078e001b */
[----:B------:R-:W0:Y:S02]  /*e530*/  F2I.U64.TRUNC R4, R4 ;  /* 0x0000000400047311 */ /* 0x000e24000020d800 */
[----:B0-----:R0:W-:Y:S01]  /*e540*/  STG.E.64 desc[UR36][R8.64], R4 ;  /* 0x0000000408007986 */ /* 0x0011e2000c101b24 */
[----:B------:R-:W-:Y:S05]  /*e550*/  BRA `(.L_x_8212) ;  /* 0x0000000000107947 */ /* 0x000fea0003800000 */
.L_x_8244:
[----:B------:R-:W-:Y:S02]  /*e560*/  HADD2.F32 R3, -RZ, R3.H0_H0 ;  /* 0x20000003ff037230 */ /* 0x000fe40000004100 */
[----:B------:R-:W-:-:S04]  /*e570*/  IMAD.MOV.U32 R2, RZ, RZ, R27 ;  /* 0x000000ffff027224 */ /* 0x000fc800078e001b */
[----:B------:R-:W0:Y:S02]  /*e580*/  F2I.FTZ.U32.TRUNC.NTZ R3, R3 ;  /* 0x0000000300037305 */ /* 0x000e24000021f000 */
[----:B0-----:R0:W-:Y:S02]  /*e590*/  STG.E desc[UR36][R8.64], R3 ;  /* 0x0000000308007986 */ /* 0x0011e4000c101924 */
.L_x_8212:
[----:B------:R-:W-:Y:S05]  /*e5a0*/  BSYNC.RECONVERGENT B6 ;  /* 0x0000000000067941 */ /* 0x000fea0003800200 */
.L_x_8211:
[----:B-----5:R-:W1:Y:S01]  /*e5b0*/  S2R R24, SR_CTAID.X ;  /* 0x0000000000187919 */ /* 0x020e620000002500 */
[----:B------:R-:W1:Y:S01]  /*e5c0*/  LDC R22, c[0x0][0x380] ;  /* 0x0000e000ff167b82 */ /* 0x000e620000000800 */
[----:B------:R-:W-:Y:S01]  /*e5d0*/  BSSY.RECONVERGENT B6, `(.L_x_8248) ;  /* 0x00001f3000067945 */ /* 0x000fe20003800200 */
[----:B-1----:R-:W-:-:S05]  /*e5e0*/  IMAD R22, R24, -0x200, R22 ;  /* 0xfffffe0018167824 */ /* 0x002fca00078e0216 */
[----:B------:R-:W-:-:S13]  /*e5f0*/  ISETP.GE.AND P0, PT, R2, R22, PT ;  /* 0x000000160200720c */ /* 0x000fda0003f06270 */
[----:B------:R-:W-:Y:S05]  /*e600*/  @P0 BRA `(.L_x_8249) ;  /* 0x0000001c00bc0947 */ /* 0x000fea0003800000 */
[----:B------:R-:W1:Y:S01]  /*e610*/  LDC.U8 R23, c[0x0][0x3bc] ;  /* 0x0000ef00ff177b82 */ /* 0x000e620000000000 */
[----:B------:R-:W5:Y:S01]  /*e620*/  LDCU UR4, c[0x0][0x3c0] ;  /* 0x00007800ff0477ac */ /* 0x000f620008000800 */
[----:B0-----:R-:W-:-:S06]  /*e630*/  IMAD R0, R24, 0x200, R2 ;  /* 0x0000020018007824 */ /* 0x001fcc00078e0202 */
[----:B--234-:R-:W0:Y:S01]  /*e640*/  LDC.64 R8, c[0x0][0x388] ;  /* 0x0000e200ff087b82 */ /* 0x01ce220000000a00 */
[----:B-----5:R-:W-:Y:S01]  /*e650*/  IMAD R3, R0, UR4, RZ ;  /* 0x0000000400037c24 */ /* 0x020fe2000f8e02ff */
[----:B-1----:R-:W-:-:S05]  /*e660*/  PRMT R4, R23, 0x9910, RZ ;  /* 0x0000991017047816 */ /* 0x002fca00000000ff */
        /* <DEDUP_REMOVED lines=15> */
[----:B0-----:R0:W-:Y:S01]  /*e760*/  STG.E.U8 desc[UR36][R8.64], R3 ;  /* 0x0000000308007986 */ /* 0x0011e2000c101124 */
[----:B------:R-:W-:Y:S05]  /*e770*/  BRA `(.L_x_8255) ;  /* 0x0000000c007c7947 */ /* 0x000fea0003800000 */
.L_x_8253:
[----:B------:R-:W-:-:S06]  /*e780*/  HADD2.F32 R5, -RZ, R18.H0_H0 ;  /* 0x20000012ff057230 */ /* 0x000fcc0000004100 */
[----:B------:R-:W0:Y:S02]  /*e790*/  F2I.S64.TRUNC R4, R5 ;  /* 0x0000000500047311 */ /* 0x000e24000020d900 */
[----:B0-----:R0:W-:Y:S01]  /*e7a0*/  STG.E.U8 desc[UR36][R8.64], R4 ;  /* 0x0000000408007986 */ /* 0x0011e2000c101124 */
[----:B------:R-:W-:Y:S05]  /*e7b0*/  BRA `(.L_x_8255) ;  /* 0x0000000c006c7947 */ /* 0x000fea0003800000 */
.L_x_8252:
        /* <DEDUP_REMOVED lines=10> */
.L_x_8257:
[----:B------:R-:W-:-:S04]  /*e860*/  HADD2.F32 R18, -RZ, R18.H0_H0 ;  /* 0x20000012ff127230 */ /* 0x000fc80000004100 */
[----:B------:R-:W0:Y:S02]  /*e870*/  F2I.FTZ.TRUNC.NTZ R3, R18 ;  /* 0x0000001200037305 */ /* 0x000e24000021f100 */
[----:B0-----:R0:W-:Y:S01]  /*e880*/  STG.E desc[UR36][R8.64], R3 ;  /* 0x0000000308007986 */ /* 0x0011e2000c101924 */
[----:B------:R-:W-:Y:S05]  /*e890*/  BRA `(.L_x_8255) ;  /* 0x0000000c00347947 */ /* 0x000fea0003800000 */
.L_x_8256:
[----:B------:R-:W-:-:S04]  /*e8a0*/  HADD2.F32 R18, -RZ, R18.H0_H0 ;  /* 0x20000012ff127230 */ /* 0x000fc80000004100 */
[----:B------:R-:W0:Y:S02]  /*e8b0*/  F2I.FTZ.TRUNC.NTZ R3, R18 ;  /* 0x0000001200037305 */ /* 0x000e24000021f100 */
[----:B0-----:R0:W-:Y:S01]  /*e8c0*/  STG.E.U16 desc[UR36][R8.64], R3 ;  /* 0x0000000308007986 */ /* 0x0011e2000c101524 */
[----:B------:R-:W-:Y:S05]  /*e8d0*/  BRA `(.L_x_8255) ;  /* 0x0000000c00247947 */ /* 0x000fea0003800000 */
.L_x_8251:
        /* <DEDUP_REMOVED lines=9> */
.L_x_8259:
[----:B------:R0:W-:Y:S01]  /*e970*/  STG.E.U16 desc[UR36][R8.64], R18 ;  /* 0x0000001208007986 */ /* 0x0001e2000c101524 */
[----:B------:R-:W-:Y:S05]  /*e980*/  BRA `(.L_x_8255) ;  /* 0x0000000800f87947 */ /* 0x000fea0003800000 */
.L_x_8258:
        /* <DEDUP_REMOVED lines=10> */
.L_x_8261:
[----:B------:R-:W-:-:S05]  /*ea30*/  HADD2.F32 R0, -RZ, R18.H0_H0 ;  /* 0x20000012ff007230 */ /* 0x000fca0000004100 */
[----:B------:R-:W-:-:S04]  /*ea40*/  F2FP.F16.F32.PACK_AB R0, RZ, R0 ;  /* 0x00000000ff00723e */ /* 0x000fc800000000ff */
[----:B------:R-:W-:-:S05]  /*ea50*/  PRMT R0, R0, 0x5410, RZ ;  /* 0x0000541000007816 */ /* 0x000fca00000000ff */
[----:B------:R0:W-:Y:S01]  /*ea60*/  STG.E desc[UR36][R8.64], R0 ;  /* 0x0000000008007986 */ /* 0x0001e2000c101924 */
[----:B------:R-:W-:Y:S05]  /*ea70*/  BRA `(.L_x_8255) ;  /* 0x0000000800bc7947 */ /* 0x000fea0003800000 */
.L_x_8260:
[----:B------:R-:W-:-:S05]  /*ea80*/  HADD2.F32 R4, -RZ, R18.H0_H0 ;  /* 0x20000012ff047230 */ /* 0x000fca0000004100 */
[----:B------:R-:W-:-:S06]  /*ea90*/  FMUL.FTZ R4, R4, 1 ;  /* 0x3f80000004047820 */ /* 0x000fcc0000410000 */
[----:B------:R-:W0:Y:S02]  /*eaa0*/  F2F.F64.F32 R4, R4 ;  /* 0x0000000400047310 */ /* 0x000e240000201800 */
[----:B0-----:R0:W-:Y:S01]  /*eab0*/  STG.E.64 desc[UR36][R8.64], R4 ;  /* 0x0000000408007986 */ /* 0x0011e2000c101b24 */
[----:B------:R-:W-:Y:S05]  /*eac0*/  BRA `(.L_x_8255) ;  /* 0x0000000800a87947 */ /* 0x000fea0003800000 */
.L_x_8250:
        /* <DEDUP_REMOVED lines=14> */
.L_x_8265:
        /* <DEDUP_REMOVED lines=17> */
.L_x_8268:
[----:B------:R-:W-:-:S04]  /*ecc0*/  SHF.R.U32.HI R3, RZ, 0x18, R5 ;  /* 0x00000018ff037819 */ /* 0x000fc80000011605 */
[----:B------:R-:W-:-:S04]  /*ecd0*/  LOP3.LUT R0, R0, 0x80, R3, 0xf8, !PT ;  /* 0x0000008000007812 */ /* 0x000fc800078ef803 */
[----:B------:R-:W-:-:S07]  /*ece0*/  PRMT R4, R0, 0x7610, R4 ;  /* 0x0000761000047816 */ /* 0x000fce0000000004 */
.L_x_8267:
[----:B------:R-:W-:Y:S05]  /*ecf0*/  BSYNC.RECONVERGENT B0 ;  /* 0x0000000000007941 */ /* 0x000fea0003800200 */
.L_x_8266:
[----:B------:R0:W-:Y:S01]  /*ed00*/  STG.E.U8 desc[UR36][R8.64], R4 ;  /* 0x0000000408007986 */ /* 0x0001e2000c101124 */
[----:B------:R-:W-:Y:S05]  /*ed10*/  BRA `(.L_x_8255) ;  /* 0x0000000800147947 */ /* 0x000fea0003800000 */
.L_x_8264:
        /* <DEDUP_REMOVED lines=17> */
.L_x_8271:
[----:B------:R-:W-:-:S04]  /*ee30*/  SHF.R.U32.HI R3, RZ, 0x18, R5 ;  /* 0x00000018ff037819 */ /* 0x000fc80000011605 */
[----:B------:R-:W-:-:S04]  /*ee40*/  LOP3.LUT R0, R0, 0x80, R3, 0xf8, !PT ;  /* 0x0000008000007812 */ /* 0x000fc800078ef803 */
[----:B------:R-:W-:-:S07]  /*ee50*/  PRMT R4, R0, 0x7610, R4 ;  /* 0x0000761000047816 */ /* 0x000fce0000000004 */
.L_x_8270:
[----:B------:R-:W-:Y:S05]  /*ee60*/  BSYNC.RECONVERGENT B0 ;  /* 0x0000000000007941 */ /* 0x000fea0003800200 */
.L_x_8269:
[----:B------:R0:W-:Y:S01]  /*ee70*/  STG.E.U8 desc[UR36][R8.64], R4 ;  /* 0x0000000408007986 */ /* 0x0001e2000c101124 */
[----:B------:R-:W-:Y:S05]  /*ee80*/  BRA `(.L_x_8255) ;  /* 0x0000000400b87947 */ /* 0x000fea0003800000 */
.L_x_8263:
        /* <DEDUP_REMOVED lines=22> */
.L_x_8273:
[----:B------:R-:W-:-:S06]  /*eff0*/  HADD2.F32 R4, -RZ, R18.H0_H0 ;  /* 0x20000012ff047230 */ /* 0x000fcc0000004100 */
[----:B------:R-:W0:Y:S02]  /*f000*/  F2I.U64.TRUNC R4, R4 ;  /* 0x0000000400047311 */ /* 0x000e24000020d800 */
[----:B0-----:R0:W-:Y:S01]  /*f010*/  STG.E.64 desc[UR36][R8.64], R4 ;  /* 0x0000000408007986 */ /* 0x0011e2000c101b24 */
[----:B------:R-:W-:Y:S05]  /*f020*/  BRA `(.L_x_8255) ;  /* 0x0000000400507947 */ /* 0x000fea0003800000 */
.L_x_8272:
[----:B------:R-:W-:-:S04]  /*f030*/  HADD2.F32 R18, -RZ, R18.H0_H0 ;  /* 0x20000012ff127230 */ /* 0x000fc80000004100 */
[----:B------:R-:W0:Y:S02]  /*f040*/  F2I.FTZ.U32.TRUNC.NTZ R3, R18 ;  /* 0x0000001200037305 */ /* 0x000e24000021f000 */
[----:B0-----:R0:W-:Y:S01]  /*f050*/  STG.E desc[UR36][R8.64], R3 ;  /* 0x0000000308007986 */ /* 0x0011e2000c101924 */
[----:B------:R-:W-:Y:S05]  /*f060*/  BRA `(.L_x_8255) ;  /* 0x0000000400407947 */ /* 0x000fea0003800000 */
.L_x_8262:
        /* <DEDUP_REMOVED lines=11> */
.L_x_8275:
[----:B------:R-:W-:Y:S01]  /*f120*/  HADD2.F32 R18, -RZ, R18.H0_H0 ;  /* 0x20000012ff127230 */ /* 0x000fe20000004100 */
[----:B------:R-:W-:-:S04]  /*f130*/  CS2R R6, SRZ ;  /* 0x0000000000067805 */ /* 0x000fc8000001ff00 */
[----:B------:R-:W-:-:S06]  /*f140*/  FMUL.FTZ R4, R18, 1 ;  /* 0x3f80000012047820 */ /* 0x000fcc0000410000 */
[----:B------:R-:W0:Y:S02]  /*f150*/  F2F.F64.F32 R4, R4 ;  /* 0x0000000400047310 */ /* 0x000e240000201800 */
[----:B0-----:R3:W-:Y:S01]  /*f160*/  STG.E.128 desc[UR36][R8.64], R4 ;  /* 0x0000000408007986 */ /* 0x0017e2000c101d24 */
[----:B------:R-:W-:Y:S05]  /*f170*/  BRA `(.L_x_8255) ;  /* 0x0000000000fc7947 */ /* 0x000fea0003800000 */
.L_x_8274:
[----:B------:R-:W-:-:S13]  /*f180*/  ISETP.NE.AND P0, PT, R0, 0xf, PT ;  /* 0x0000000f0000780c */ /* 0x000fda0003f05270 */
[----:B------:R-:W-:Y:S05]  /*f190*/  @!P0 BRA `(.L_x_8276) ;  /* 0x0000000000e88947 */ /* 0x000fea0003800000 */
[----:B------:R-:W-:-:S13]  /*f1a0*/  ISETP.NE.AND P0, PT, R0, 0x17, PT ;  /* 0x000000170000780c */ /* 0x000fda0003f05270 */
[----:B------:R-:W-:Y:S05]  /*f1b0*/  @!P0 BRA `(.L_x_8277) ;  /* 0x0000000000908947 */ /* 0x000fea0003800000 */
[----:B------:R-:W-:-:S13]  /*f1c0*/  ISETP.NE.AND P0, PT, R0, 0x18, PT ;  /* 0x000000180000780c */ /* 0x000fda0003f05270 */
[----:B------:R-:W-:Y:S05]  /*f1d0*/  @!P0 BRA `(.L_x_8278) ;  /* 0x0000000000448947 */ /* 0x000fea0003800000 */
.L_x_8254:
        /* <DEDUP_REMOVED lines=16> */
.L_x_8279:
[----:B------:R-:W-:Y:S05]  /*f2e0*/  BRA `(.L_x_8255) ;  /* 0x0000000000a07947 */ /* 0x000fea0003800000 */
.L_x_8278:
        /* <DEDUP_REMOVED lines=13> */
.L_x_8281:
[----:B------:R-:W-:Y:S05]  /*f3c0*/  BSYNC.RECONVERGENT B0 ;  /* 0x0000000000007941 */ /* 0x000fea0003800200 */
.L_x_8280:
[----:B------:R-:W-:-:S05]  /*f3d0*/  LOP3.LUT R3, R0, 0x80, R3, 0xf8, !PT ;  /* 0x0000008000037812 */ /* 0x000fca00078ef803 */
[----:B------:R1:W-:Y:S01]  /*f3e0*/  STG.E.U8 desc[UR36][R8.64], R3 ;  /* 0x0000000308007986 */ /* 0x0003e2000c101124 */
[----:B------:R-:W-:Y:S05]  /*f3f0*/  BRA `(.L_x_8255) ;  /* 0x00000000005c7947 */ /* 0x000fea0003800000 */
.L_x_8277:
        /* <DEDUP_REMOVED lines=12> */
.L_x_8283:
[----:B------:R-:W-:Y:S01]  /*f4c0*/  IMAD.MOV.U32 R0, RZ, RZ, 0x7f ;  /* 0x0000007fff007424 */ /* 0x000fe200078e00ff */
[----:B------:R-:W-:-:S04]  /*f4d0*/  ISETP.GT.U32.AND P0, PT, R4, 0x7f800000, PT ;  /* 0x7f8000000400780c */ /* 0x000fc80003f04070 */
[----:B------:R-:W-:-:S09]  /*f4e0*/  SEL R0, R0, 0x7c, P0 ;  /* 0x0000007c00007807 */ /* 0x000fd20000000000 */
.L_x_8284:
[----:B------:R-:W-:Y:S05]  /*f4f0*/  BSYNC.RECONVERGENT B0 ;  /* 0x0000000000007941 */ /* 0x000fea0003800200 */
.L_x_8282:
[----:B------:R-:W-:-:S04]  /*f500*/  SHF.R.U32.HI R3, RZ, 0x18, R3 ;  /* 0x00000018ff037819 */ /* 0x000fc80000011603 */
[----:B------:R-:W-:-:S05]  /*f510*/  LOP3.LUT R3, R0, 0x80, R3, 0xf8, !PT ;  /* 0x0000008000037812 */ /* 0x000fca00078ef803 */
[----:B------:R0:W-:Y:S01]  /*f520*/  STG.E.U8 desc[UR36][R8.64], R3 ;  /* 0x0000000308007986 */ /* 0x0001e2000c101124 */
[----:B------:R-:W-:Y:S05]  /*f530*/  BRA `(.L_x_8255) ;  /* 0x00000000000c7947 */ /* 0x000fea0003800000 */
.L_x_8276:
[----:B------:R-:W-:-:S05]  /*f540*/  HADD2.F32 R0, -RZ, R18.H0_H0 ;  /* 0x20000012ff007230 */ /* 0x000fca0000004100 */
[----:B------:R-:W-:-:S05]  /*f550*/  F2FP.BF16.F32.PACK_AB R0, RZ, R0 ;  /* 0x00000000ff00723e */ /* 0x000fca00000010ff */
[----:B------:R2:W-:Y:S02]  /*f560*/  STG.E.U16 desc[UR36][R8.64], R0 ;  /* 0x0000000008007986 */ /* 0x0005e4000c101524 */
.L_x_8255:
[----:B------:R-:W-:-:S05]  /*f570*/  VIADD R2, R2, 0x80 ;  /* 0x0000008002027836 */ /* 0x000fca0000000000 */
[----:B------:R-:W-:-:S13]  /*f580*/  ISETP.GE.AND P0, PT, R2, R22, PT ;  /* 0x000000160200720c */ /* 0x000fda0003f06270 */
[----:B------:R-:W-:Y:S05]  /*f590*/  @P0 BRA `(.L_x_8249) ;  /* 0x0000000c00d80947 */ /* 0x000fea0003800000 */
        /* <DEDUP_REMOVED lines=22> */
.L_x_8288:
[----:B------:R-:W-:-:S06]  /*f700*/  HADD2.F32 R5, -RZ, R16.H0_H0 ;  /* 0x20000010ff057230 */ /* 0x000fcc0000004100 */
[----:B------:R-:W0:Y:S02]  /*f710*/  F2I.S64.TRUNC R4, R5 ;  /* 0x0000000500047311 */ /* 0x000e24000020d900 */
[----:B0-----:R0:W-:Y:S01]  /*f720*/  STG.E.U8 desc[UR36][R8.64], R4 ;  /* 0x0000000408007986 */ /* 0x0011e2000c101124 */
[----:B------:R-:W-:Y:S05]  /*f730*/  BRA `(.L_x_8290) ;  /* 0x0000000c006c7947 */ /* 0x000fea0003800000 */
.L_x_8287:
        /* <DEDUP_REMOVED lines=10> */
.L_x_8292:
[----:B------:R-:W-:-:S04]  /*f7e0*/  HADD2.F32 R16, -RZ, R16.H0_H0 ;  /* 0x20000010ff107230 */ /* 0x000fc80000004100 */
[----:B------:R-:W0:Y:S02]  /*f7f0*/  F2I.FTZ.TRUNC.NTZ R3, R16 ;  /* 0x0000001000037305 */ /* 0x000e24000021f100 */
[----:B0-----:R0:W-:Y:S01]  /*f800*/  STG.E desc[UR36][R8.64], R3 ;  /* 0x0000000308007986 */ /* 0x0011e2000c101924 */
[----:B------:R-:W-:Y:S05]  /*f810*/  BRA `(.L_x_8290) ;  /* 0x0000000c00347947 */ /* 0x000fea0003800000 */
.L_x_8291:
[----:B------:R-:W-:-:S04]  /*f820*/  HADD2.F32 R16, -RZ, R16.H0_H0 ;  /* 0x20000010ff107230 */ /* 0x000fc80000004100 */
[----:B------:R-:W0:Y:S02]  /*f830*/  F2I.FTZ.TRUNC.NTZ R3, R16 ;  /* 0x0000001000037305 */ /* 0x000e24000021f100 */
[----:B0-----:R0:W-:Y:S01]  /*f840*/  STG.E.U16 desc[UR36][R8.64], R3 ;  /* 0x0000000308007986 */ /* 0x0011e2000c101524 */
[----:B------:R-:W-:Y:S05]  /*f850*/  BRA `(.L_x_8290) ;  /* 0x0000000c00247947 */ /* 0x000fea0003800000 */
.L_x_8286:
        /* <DEDUP_REMOVED lines=9> */
.L_x_8294:
[----:B------:R0:W-:Y:S01]  /*f8f0*/  STG.E.U16 desc[UR36][R8.64], R16 ;  /* 0x0000001008007986 */ /* 0x0001e2000c101524 */
[----:B------:R-:W-:Y:S05]  /*f900*/  BRA `(.L_x_8290) ;  /* 0x0000000800f87947 */ /* 0x000fea0003800000 */
.L_x_8293:
        /* <DEDUP_REMOVED lines=10> */
.L_x_8296:
[----:B------:R-:W-:-:S05]  /*f9b0*/  HADD2.F32 R0, -RZ, R16.H0_H0 ;  /* 0x20000010ff007230 */ /* 0x000fca0000004100 */
[----:B------:R-:W-:-:S04]  /*f9c0*/  F2FP.F16.F32.PACK_AB R0, RZ, R0 ;  /* 0x00000000ff00723e */ /* 0x000fc800000000ff */
[----:B------:R-:W-:-:S05]  /*f9d0*/  PRMT R0, R0, 0x5410, RZ ;  /* 0x0000541000007816 */ /* 0x000fca00000000ff */
[----:B------:R0:W-:Y:S01]  /*f9e0*/  STG.E desc[UR36][R8.64], R0 ;  /* 0x0000000008007986 */ /* 0x0001e2000c101924 */
[----:B------:R-:W-:Y:S05]  /*f9f0*/  BRA `(.L_x_8290) ;  /* 0x0000000800bc7947 */ /* 0x000fea0003800000 */
.L_x_8295:
[----:B------:R-:W-:-:S05]  /*fa00*/  HADD2.F32 R4, -RZ, R16.H0_H0 ;  /* 0x20000010ff047230 */ /* 0x000fca0000004100 */
[----:B------:R-:W-:-:S06]  /*fa10*/  FMUL.FTZ R4, R4, 1 ;  /* 0x3f80000004047820 */ /* 0x000fcc0000410000 */
[----:B------:R-:W0:Y:S02]  /*fa20*/  F2F.F64.F32 R4, R4 ;  /* 0x0000000400047310 */ /* 0x000e240000201800 */
[----:B0-----:R0:W-:Y:S01]  /*fa30*/  STG.E.64 desc[UR36][R8.64], R4 ;  /* 0x0000000408007986 */ /* 0x0011e2000c101b24 */
[----:B------:R-:W-:Y:S05]  /*fa40*/  BRA `(.L_x_8290) ;  /* 0x0000000800a87947 */ /* 0x000fea0003800000 */
.L_x_8285:
        /* <DEDUP_REMOVED lines=14> */
.L_x_8300:
        /* <DEDUP_REMOVED lines=17> */
.L_x_8303:
[----:B------:R-:W-:-:S04]  /*fc40*/  SHF.R.U32.HI R3, RZ, 0x18, R5 ;  /* 0x00000018ff037819 */ /* 0x000fc80000011605 */
[----:B------:R-:W-:-:S04]  /*fc50*/  LOP3.LUT R0, R0, 0x80, R3, 0xf8, !PT ;  /* 0x0000008000007812 */ /* 0x000fc800078ef803 */
[----:B------:R-:W-:-:S07]  /*fc60*/  PRMT R4, R0, 0x7610, R4 ;  /* 0x0000761000047816 */ /* 0x000fce0000000004 */
.L_x_8302:
[----:B------:R-:W-:Y:S05]  /*fc70*/  BSYNC.RECONVERGENT B0 ;  /* 0x0000000000007941 */ /* 0x000fea0003800200 */
.L_x_8301:
[----:B------:R0:W-:Y:S01]  /*fc80*/  STG.E.U8 desc[UR36][R8.64], R4 ;  /* 0x0000000408007986 */ /* 0x0001e2000c101124 */
[----:B------:R-:W-:Y:S05]  /*fc90*/  BRA `(.L_x_8290) ;  /* 0x0000000800147947 */ /* 0x000fea0003800000 */
.L_x_8299:
        /* <DEDUP_REMOVED lines=17> */
.L_x_8306:
[----:B------:R-:W-:-:S04]  /*fdb0*/  SHF.R.U32.HI R3, RZ, 0x18, R5 ;  /* 0x00000018ff037819 */ /* 0x000fc80000011605 */
[----:B------:R-:W-:-:S04]  /*fdc0*/  LOP3.LUT R0, R0, 0x80, R3, 0xf8, !PT ;  /* 0x0000008000007812 */ /* 0x000fc800078ef803 */
[----:B------:R-:W-:-:S07]  /*fdd0*/  PRMT R4, R0, 0x7610, R4 ;  /* 0x0000761000047816 */ /* 0x000fce0000000004 */
.L_x_8305:
[----:B------:R-:W-:Y:S05]  /*fde0*/  BSYNC.RECONVERGENT B0 ;  /* 0x0000000000007941 */ /* 0x000fea0003800200 */
.L_x_8304:
[----:B------:R0:W-:Y:S01]  /*fdf0*/  STG.E.U8 desc[UR36][R8.64], R4 ;  /* 0x0000000408007986 */ /* 0x0001e2000c101124 */
[----:B------:R-:W-:Y:S05]  /*fe00*/  BRA `(.L_x_8290) ;  /* 0x0000000400b87947 */ /* 0x000fea0003800000 */
.L_x_8298:
        /* <DEDUP_REMOVED lines=22> */
.L_x_8308:
[----:B------:R-:W-:-:S06]  /*ff70*/  HADD2.F32 R4, -RZ, R16.H0_H0 ;  /* 0x20000010ff047230 */ /* 0x000fcc0000004100 */
[----:B------:R-:W0:Y:S02]  /*ff80*/  F2I.U64.TRUNC R4, R4 ;  /* 0x0000000400047311 */ /* 0x000e24000020d800 */
[----:B0-----:R0:W-:Y:S01]  /*ff90*/  STG.E.64 desc[UR36][R8.64], R4 ;  /* 0x0000000408007986 */ /* 0x0011e2000c101b24 */
[----:B------:R-:W-:Y:S05]  /*ffa0*/  BRA `(.L_x_8290) ;  /* 0x0000000400507947 */ /* 0x000fea0003800000 */
.L_x_8307:
[----:B------:R-:W-:-:S04]  /*ffb0*/  HADD2.F32 R16, -RZ, R16.H0_H0 ;  /* 0x20000010ff107230 */ /* 0x000fc80000004100 */
[----:B------:R-:W0:Y:S02]  /*ffc0*/  F2I.FTZ.U32.TRUNC.NTZ R3, R16 ;  /* 0x0000001000037305 */ /* 0x000e24000021f000 */
[----:B0-----:R0:W-:Y:S01]  /*ffd0*/  STG.E desc[UR36][R8.64], R3 ;  /* 0x0000000308007986 */ /* 0x0011e2000c101924 */
[----:B------:R-:W-:Y:S05]  /*ffe0*/  BRA `(.L_x_8290) ;  /* 0x0000000400407947 */ /* 0x000fea0003800000 */
.L_x_8297:
        /* <DEDUP_REMOVED lines=11> */
.L_x_8310:
[----:B------:R-:W-:Y:S01]  /*100a0*/  HADD2.F32 R16, -RZ, R16.H0_H0 ;  /* 0x20000010ff107230 */ /* 0x000fe20000004100 */
[----:B------:R-:W-:-:S04]  /*100b0*/  CS2R R6, SRZ ;  /* 0x0000000000067805 */ /* 0x000fc8000001ff00 */
[----:B------:R-:W-:-:S06]  /*100c0*/  FMUL.FTZ R4, R16, 1 ;  /* 0x3f80000010047820 */ /* 0x000fcc0000410000 */
[----:B------:R-:W0:Y:S02]  /*100d0*/  F2F.F64.F32 R4, R4 ;  /* 0x0000000400047310 */ /* 0x000e240000201800 */
[----:B0-----:R3:W-:Y:S01]  /*100e0*/  STG.E.128 desc[UR36][R8.64], R4 ;  /* 0x0000000408007986 */ /* 0x0017e2000c101d24 */
[----:B------:R-:W-:Y:S05]  /*100f0*/  BRA `(.L_x_8290) ;  /* 0x0000000000fc7947 */ /* 0x000fea0003800000 */
.L_x_8309:
[----:B------:R-:W-:-:S13]  /*10100*/  ISETP.NE.AND P0, PT, R0, 0xf, PT ;  /* 0x0000000f0000780c */ /* 0x000fda0003f05270 */
[----:B------:R-:W-:Y:S05]  /*10110*/  @!P0 BRA `(.L_x_8311) ;  /* 0x0000000000e88947 */ /* 0x000fea0003800000 */
[----:B------:R-:W-:-:S13]  /*10120*/  ISETP.NE.AND P0, PT, R0, 0x17, PT ;  /* 0x000000170000780c */ /* 0x000fda0003f05270 */
[----:B------:R-:W-:Y:S05]  /*10130*/  @!P0 BRA `(.L_x_8312) ;  /* 0x0000000000908947 */ /* 0x000fea0003800000 */
[----:B------:R-:W-:-:S13]  /*10140*/  ISETP.NE.AND P0, PT, R0, 0x18, PT ;  /* 0x000000180000780c */ /* 0x000fda0003f05270 */
[----:B------:R-:W-:Y:S05]  /*10150*/  @!P0 BRA `(.L_x_8313) ;  /* 0x0000000000448947 */ /* 0x000fea0003800000 */
.L_x_8289:
        /* <DEDUP_REMOVED lines=16> */
.L_x_8314:
[----:B------:R-:W-:Y:S05]  /*10260*/  BRA `(.L_x_8290) ;  /* 0x0000000000a07947 */ /* 0x000fea0003800000 */
.L_x_8313:
        /* <DEDUP_REMOVED lines=13> */
.L_x_8316:
[----:B------:R-:W-:Y:S05]  /*10340*/  BSYNC.RECONVERGENT B0 ;  /* 0x0000000000007941 */ /* 0x000fea0003800200 */
.L_x_8315:
[----:B------:R-:W-:-:S05]  /*10350*/  LOP3.LUT R3, R0, 0x80, R3, 0xf8, !PT ;  /* 0x0000008000037812 */ /* 0x000fca00078ef803 */
[----:B------:R2:W-:Y:S01]  /*10360*/  STG.E.U8 desc[UR36][R8.64], R3 ;  /* 0x0000000308007986 */ /* 0x0005e2000c101124 */
[----:B------:R-:W-:Y:S05]  /*10370*/  BRA `(.L_x_8290) ;  /* 0x00000000005c7947 */ /* 0x000fea0003800000 */
.L_x_8312:
        /* <DEDUP_REMOVED lines=12> */
.L_x_8318:
[----:B------:R-:W-:Y:S01]  /*10440*/  IMAD.MOV.U32 R0, RZ, RZ, 0x7f ;  /* 0x0000007fff007424 */ /* 0x000fe200078e00ff */
[----:B------:R-:W-:-:S04]  /*10450*/  ISETP.GT.U32.AND P0, PT, R4, 0x7f800000, PT ;  /* 0x7f8000000400780c */ /* 0x000fc80003f04070 */
[----:B------:R-:W-:-:S09]  /*10460*/  SEL R0, R0, 0x7c, P0 ;  /* 0x0000007c00007807 */ /* 0x000fd20000000000 */
.L_x_8319:
[----:B------:R-:W-:Y:S05]  /*10470*/  BSYNC.RECONVERGENT B0 ;  /* 0x0000000000007941 */ /* 0x000fea0003800200 */
.L_x_8317:
[----:B------:R-:W-:-:S04]  /*10480*/  SHF.R.U32.HI R3, RZ, 0x18, R3 ;  /* 0x00000018ff037819 */ /* 0x000fc80000011603 */
[----:B------:R-:W-:-:S05]  /*10490*/  LOP3.LUT R3, R0, 0x80, R3, 0xf8, !PT ;  /* 0x0000008000037812 */ /* 0x000fca00078ef803 */
[----:B------:R1:W-:Y:S01]  /*104a0*/  STG.E.U8 desc[UR36][R8.64], R3 ;  /* 0x0000000308007986 */ /* 0x0003e2000c101124 */
[----:B------:R-:W-:Y:S05]  /*104b0*/  BRA `(.L_x_8290) ;  /* 0x00000000000c7947 */ /* 0x000fea0003800000 */
.L_x_8311:
[----:B------:R-:W-:-:S05]  /*104c0*/  HADD2.F32 R0, -RZ, R16.H0_H0 ;  /* 0x20000010ff007230 */ /* 0x000fca0000004100 */
[----:B------:R-:W-:-:S05]  /*104d0*/  F2FP.BF16.F32.PACK_AB R0, RZ, R0 ;  /* 0x00000000ff00723e */ /* 0x000fca00000010ff */
[----:B------:R0:W-:Y:S02]  /*104e0*/  STG.E.U16 desc[UR36][R8.64], R0 ;  /* 0x0000000008007986 */ /* 0x0001e4000c101524 */
.L_x_8290:
[----:B------:R-:W-:-:S07]  /*104f0*/  VIADD R2, R2, 0x80 ;  /* 0x0000008002027836 */ /* 0x000fce0000000000 */
.L_x_8249:
[----:B------:R-:W-:Y:S05]  /*10500*/  BSYNC.RECONVERGENT B6 ;  /* 0x0000000000067941 */ /* 0x000fea0003800200 */
.L_x_8248:
[----:B------:R-:W-:-:S13]  /*10510*/  ISETP.GE.AND P0, PT, R2, R22, PT ;  /* 0x000000160200720c */ /* 0x000fda0003f06270 */
[----:B------:R-:W-:Y:S05]  /*10520*/  @P0 EXIT ;  /* 0x000000000000094d */ /* 0x000fea0003800000 */
[----:B0-2---:R-:W0:Y:S01]  /*10530*/  S2R R0, SR_CTAID.X ;  /* 0x0000000000007919 */ /* 0x005e220000002500 */
[----:B---3--:R-:W2:Y:S01]  /*10540*/  LDC.U8 R6, c[0x0][0x3bc] ;  /* 0x0000ef00ff067b82 */ /* 0x008ea20000000000 */
[----:B------:R-:W1:Y:S07]  /*10550*/  LDCU UR4, c[0x0][0x3c0] ;  /* 0x00007800ff0477ac */ /* 0x000e6e0008000800 */
[----:B------:R-:W3:Y:S01]  /*10560*/  LDC.64 R4, c[0x0][0x388] ;  /* 0x0000e200ff047b82 */ /* 0x000ee20000000a00 */
[----:B0-----:R-:W-:Y:S01]  /*10570*/  IMAD R2, R0, 0x200, R2 ;  /* 0x0000020000027824 */ /* 0x001fe200078e0202 */
[----:B--2---:R-:W-:-:S03]  /*10580*/  PRMT R0, R6, 0x9910, RZ ;  /* 0x0000991006007816 */ /* 0x004fc600000000ff */
[----:B-1--4-:R-:W-:Y:S01]  /*10590*/  IMAD R3, R2, UR4, RZ ;  /* 0x0000000402037c24 */ /* 0x012fe2000f8e02ff */
[----:B------:R-:W-:-:S04]  /*105a0*/  ISETP.GT.AND P1, PT, R0, 0x9, PT ;  /* 0x000000090000780c */ /* 0x000fc80003f24270 */
[----:B---3--:R-:W-:-:S05]  /*105b0*/  IADD3 R2, P0, PT, R3, R4, RZ ;  /* 0x0000000403027210 */ /* 0x008fca0007f1e0ff */
        /* <DEDUP_REMOVED lines=12> */
[----:B0-----:R-:W-:Y:S01]  /*10680*/  STG.E.U8 desc[UR36][R2.64], R17 ;  /* 0x0000001102007986 */ /* 0x001fe2000c101124 */
[----:B------:R-:W-:Y:S05]  /*10690*/  EXIT ;  /* 0x000000000000794d */ /* 0x000fea0003800000 */
.L_x_8323:
[----:B------:R-:W-:-:S06]  /*106a0*/  HADD2.F32 R5, -RZ, R17.H0_H0 ;  /* 0x20000011ff057230 */ /* 0x000fcc0000004100 */
[----:B------:R-:W0:Y:S02]  /*106b0*/  F2I.S64.TRUNC R4, R5 ;  /* 0x0000000500047311 */ /* 0x000e24000020d900 */
[----:B0-----:R-:W-:Y:S01]  /*106c0*/  STG.E.U8 desc[UR36][R2.64], R4 ;  /* 0x0000000402007986 */ /* 0x001fe2000c101124 */
[----:B------:R-:W-:Y:S05]  /*106d0*/  EXIT ;  /* 0x000000000000794d */ /* 0x000fea0003800000 */
.L_x_8322:
        /* <DEDUP_REMOVED lines=10> */
.L_x_8326:
[----:B------:R-:W-:-:S06]  /*10780*/  HADD2.F32 R17, -RZ, R17.H0_H0 ;  /* 0x20000011ff117230 */ /* 0x000fcc0000004100 */
[----:B------:R-:W0:Y:S02]  /*10790*/  F2I.FTZ.TRUNC.NTZ R17, R17 ;  /* 0x0000001100117305 */ /* 0x000e24000021f100 */
[----:B0-----:R-:W-:Y:S01]  /*107a0*/  STG.E desc[UR36][R2.64], R17 ;  /* 0x0000001102007986 */ /* 0x001fe2000c101924 */
[----:B------:R-:W-:Y:S05]  /*107b0*/  EXIT ;  /* 0x000000000000794d */ /* 0x000fea0003800000 */
.L_x_8325:
[----:B------:R-:W-:-:S06]  /*107c0*/  HADD2.F32 R17, -RZ, R17.H0_H0 ;  /* 0x20000011ff117230 */ /* 0x000fcc0000004100 */
[----:B------:R-:W0:Y:S02]  /*107d0*/  F2I.FTZ.TRUNC.NTZ R17, R17 ;  /* 0x0000001100117305 */ /* 0x000e24000021f100 */
[----:B0-----:R-:W-:Y:S01]  /*107e0*/  STG.E.U16 desc[UR36][R2.64], R17 ;  /* 0x0000001102007986 */ /* 0x001fe2000c101524 */
[----:B------:R-:W-:Y:S05]  /*107f0*/  EXIT ;  /* 0x000000000000794d */ /* 0x000fea0003800000 */
.L_x_8321:
        /* <DEDUP_REMOVED lines=9> */
.L_x_8328:
[----:B------:R-:W-:Y:S01]  /*10890*/  STG.E.U16 desc[UR36][R2.64], R17 ;  /* 0x0000001102007986 */ /* 0x000fe2000c101524 */
[----:B------:R-:W-:Y:S05]  /*108a0*/  EXIT ;  /* 0x000000000000794d */ /* 0x000fea0003800000 */
.L_x_8327:
        /* <DEDUP_REMOVED lines=10> */
.L_x_8330:
[----:B------:R-:W-:-:S05]  /*10950*/  HADD2.F32 R0, -RZ, R17.H0_H0 ;  /* 0x20000011ff007230 */ /* 0x000fca0000004100 */
[----:B------:R-:W-:-:S04]  /*10960*/  F2FP.F16.F32.PACK_AB R0, RZ, R0 ;  /* 0x00000000ff00723e */ /* 0x000fc800000000ff */
[----:B------:R-:W-:-:S05]  /*10970*/  PRMT R0, R0, 0x5410, RZ ;  /* 0x0000541000007816 */ /* 0x000fca00000000ff */
[----:B------:R-:W-:Y:S01]  /*10980*/  STG.E desc[UR36][R2.64], R0 ;  /* 0x0000000002007986 */ /* 0x000fe2000c101924 */
[----:B------:R-:W-:Y:S05]  /*10990*/  EXIT ;  /* 0x000000000000794d */ /* 0x000fea0003800000 */
.L_x_8329:
[----:B------:R-:W-:-:S05]  /*109a0*/  HADD2.F32 R4, -RZ, R17.H0_H0 ;  /* 0x20000011ff047230 */ /* 0x000fca0000004100 */
[----:B------:R-:W-:-:S06]  /*109b0*/  FMUL.FTZ R4, R4, 1 ;  /* 0x3f80000004047820 */ /* 0x000fcc0000410000 */
[----:B------:R-:W0:Y:S02]  /*109c0*/  F2F.F64.F32 R4, R4 ;  /* 0x0000000400047310 */ /* 0x000e240000201800 */
[----:B0-----:R-:W-:Y:S01]  /*109d0*/  STG.E.64 desc[UR36][R2.64], R4 ;  /* 0x0000000402007986 */ /* 0x001fe2000c101b24 */
[----:B------:R-:W-:Y:S05]  /*109e0*/  EXIT ;  /* 0x000000000000794d */ /* 0x000fea0003800000 */
.L_x_8320:
        /* <DEDUP_REMOVED lines=14> */
.L_x_8334:
        /* <DEDUP_REMOVED lines=18> */
.L_x_8337:
[----:B------:R-:W-:-:S04]  /*10bf0*/  SHF.R.U32.HI R5, RZ, 0x18, R5 ;  /* 0x00000018ff057819 */ /* 0x000fc80000011605 */
[----:B------:R-:W-:-:S07]  /*10c00*/  LOP3.LUT R0, R0, 0x80, R5, 0xf8, !PT ;  /* 0x0000008000007812 */ /* 0x000fce00078ef805 */
.L_x_8336:
[----:B------:R-:W-:Y:S05]  /*10c10*/  BSYNC.RECONVERGENT B0 ;  /* 0x0000000000007941 */ /* 0x000fea0003800200 */
.L_x_8335:
[----:B------:R-:W-:Y:S01]  /*10c20*/  STG.E.U8 desc[UR36][R2.64], R0 ;  /* 0x0000000002007986 */ /* 0x000fe2000c101124 */
[----:B------:R-:W-:Y:S05]  /*10c30*/  EXIT ;  /* 0x000000000000794d */ /* 0x000fea0003800000 */
.L_x_8333:
        /* <DEDUP_REMOVED lines=18> */
.L_x_8340:
[----:B------:R-:W-:-:S04]  /*10d60*/  SHF.R.U32.HI R5, RZ, 0x18, R5 ;  /* 0x00000018ff057819 */ /* 0x000fc80000011605 */
[----:B------:R-:W-:-:S07]  /*10d70*/  LOP3.LUT R0, R0, 0x80, R5, 0xf8, !PT ;  /* 0x0000008000007812 */ /* 0x000fce00078ef805 */
.L_x_8339:
[----:B------:R-:W-:Y:S05]  /*10d80*/  BSYNC.RECONVERGENT B0 ;  /* 0x0000000000007941 */ /* 0x000fea0003800200 */
.L_x_8338:
[----:B------:R-:W-:Y:S01]  /*10d90*/  STG.E.U8 desc[UR36][R2.64], R0 ;  /* 0x0000000002007986 */ /* 0x000fe2000c101124 */
[----:B------:R-:W-:Y:S05]  /*10da0*/  EXIT ;  /* 0x000000000000794d */ /* 0x000fea0003800000 */
.L_x_8332:
        /* <DEDUP_REMOVED lines=22> */
.L_x_8342:
[----:B------:R-:W-:-:S06]  /*10f10*/  HADD2.F32 R4, -RZ, R17.H0_H0 ;  /* 0x20000011ff047230 */ /* 0x000fcc0000004100 */
[----:B------:R-:W0:Y:S02]  /*10f20*/  F2I.U64.TRUNC R4, R4 ;  /* 0x0000000400047311 */ /* 0x000e24000020d800 */
[----:B0-----:R-:W-:Y:S01]  /*10f30*/  STG.E.64 desc[UR36][R2.64], R4 ;  /* 0x0000000402007986 */ /* 0x001fe2000c101b24 */
[----:B------:R-:W-:Y:S05]  /*10f40*/  EXIT ;  /* 0x000000000000794d */ /* 0x000fea0003800000 */
.L_x_8341:
[----:B------:R-:W-:-:S06]  /*10f50*/  HADD2.F32 R17, -RZ, R17.H0_H0 ;  /* 0x20000011ff117230 */ /* 0x000fcc0000004100 */
[----:B------:R-:W0:Y:S02]  /*10f60*/  F2I.FTZ.U32.TRUNC.NTZ R17, R17 ;  /* 0x0000001100117305 */ /* 0x000e24000021f000 */
[----:B0-----:R-:W-:Y:S01]  /*10f70*/  STG.E desc[UR36][R2.64], R17 ;  /* 0x0000001102007986 */ /* 0x001fe2000c101924 */
[----:B------:R-:W-:Y:S05]  /*10f80*/  EXIT ;  /* 0x000000000000794d */ /* 0x000fea0003800000 */
.L_x_8331:
        /* <DEDUP_REMOVED lines=11> */
.L_x_8344:
[----:B------:R-:W-:Y:S01]  /*11040*/  HADD2.F32 R17, -RZ, R17.H0_H0 ;  /* 0x20000011ff117230 */ /* 0x000fe20000004100 */
[----:B------:R-:W-:-:S04]  /*11050*/  CS2R R6, SRZ ;  /* 0x0000000000067805 */ /* 0x000fc8000001ff00 */
[----:B------:R-:W-:-:S06]  /*11060*/  FMUL.FTZ R4, R17, 1 ;  /* 0x3f80000011047820 */ /* 0x000fcc0000410000 */
[----:B------:R-:W0:Y:S02]  /*11070*/  F2F.F64.F32 R4, R4 ;  /* 0x0000000400047310 */ /* 0x000e240000201800 */
[----:B0-----:R-:W-:Y:S01]  /*11080*/  STG.E.128 desc[UR36][R2.64], R4 ;  /* 0x0000000402007986 */ /* 0x001fe2000c101d24 */
[----:B------:R-:W-:Y:S05]  /*11090*/  EXIT ;  /* 0x000000000000794d */ /* 0x000fea0003800000 */
.L_x_8343:
[----:B------:R-:W-:-:S13]  /*110a0*/  ISETP.NE.AND P0, PT, R0, 0xf, PT ;  /* 0x0000000f0000780c */ /* 0x000fda0003f05270 */
[----:B------:R-:W-:Y:S05]  /*110b0*/  @!P0 BRA `(.L_x_8345) ;  /* 0x0000000000e88947 */ /* 0x000fea0003800000 */
[----:B------:R-:W-:-:S13]  /*110c0*/  ISETP.NE.AND P0, PT, R0, 0x17, PT ;  /* 0x000000170000780c */ /* 0x000fda0003f05270 */
[----:B------:R-:W-:Y:S05]  /*110d0*/  @!P0 BRA `(.L_x_8346) ;  /* 0x0000000000908947 */ /* 0x000fea0003800000 */
[----:B------:R-:W-:-:S13]  /*110e0*/  ISETP.NE.AND P0, PT, R0, 0x18, PT ;  /* 0x000000180000780c */ /* 0x000fda0003f05270 */
[----:B------:R-:W-:Y:S05]  /*110f0*/  @!P0 BRA `(.L_x_8347) ;  /* 0x0000000000448947 */ /* 0x000fea0003800000 */
.L_x_8324:
        /* <DEDUP_REMOVED lines=16> */
.L_x_8348:
[----:B------:R-:W-:Y:S05]  /*11200*/  EXIT ;  /* 0x000000000000794d */ /* 0x000fea0003800000 */
.L_x_8347:
        /* <DEDUP_REMOVED lines=13> */
.L_x_8350:
[----:B------:R-:W-:Y:S05]  /*112e0*/  BSYNC.RECONVERGENT B0 ;  /* 0x0000000000007941 */ /* 0x000fea0003800200 */
.L_x_8349:
[----:B------:R-:W-:-:S05]  /*112f0*/  LOP3.LUT R5, R0, 0x80, R5, 0xf8, !PT ;  /* 0x0000008000057812 */ /* 0x000fca00078ef805 */
[----:B------:R-:W-:Y:S01]  /*11300*/  STG.E.U8 desc[UR36][R2.64], R5 ;  /* 0x0000000502007986 */ /* 0x000fe2000c101124 */
[----:B------:R-:W-:Y:S05]  /*11310*/  EXIT ;  /* 0x000000000000794d */ /* 0x000fea0003800000 */
.L_x_8346:
        /* <DEDUP_REMOVED lines=12> */
.L_x_8352:
[----:B------:R-:W-:Y:S01]  /*113e0*/  IMAD.MOV.U32 R0, RZ, RZ, 0x7f ;  /* 0x0000007fff007424 */ /* 0x000fe200078e00ff */
[----:B------:R-:W-:-:S04]  /*113f0*/  ISETP.GT.U32.AND P0, PT, R4, 0x7f800000, PT ;  /* 0x7f8000000400780c */ /* 0x000fc80003f04070 */
[----:B------:R-:W-:-:S09]  /*11400*/  SEL R0, R0, 0x7c, P0 ;  /* 0x0000007c00007807 */ /* 0x000fd20000000000 */
.L_x_8353:
[----:B------:R-:W-:Y:S05]  /*11410*/  BSYNC.RECONVERGENT B0 ;  /* 0x0000000000007941 */ /* 0x000fea0003800200 */
.L_x_8351:
[----:B------:R-:W-:-:S04]  /*11420*/  SHF.R.U32.HI R5, RZ, 0x18, R5 ;  /* 0x00000018ff057819 */ /* 0x000fc80000011605 */
[----:B------:R-:W-:-:S05]  /*11430*/  LOP3.LUT R5, R0, 0x80, R5, 0xf8, !PT ;  /* 0x0000008000057812 */ /* 0x000fca00078ef805 */
[----:B------:R-:W-:Y:S01]  /*11440*/  STG.E.U8 desc[UR36][R2.64], R5 ;  /* 0x0000000502007986 */ /* 0x000fe2000c101124 */
[----:B------:R-:W-:Y:S05]  /*11450*/  EXIT ;  /* 0x000000000000794d */ /* 0x000fea0003800000 */
.L_x_8345:
[----:B------:R-:W-:-:S05]  /*11460*/  HADD2.F32 R0, -RZ, R17.H0_H0 ;  /* 0x20000011ff007230 */ /* 0x000fca0000004100 */
[----:B------:R-:W-:-:S05]  /*11470*/  F2FP.BF16.F32.PACK_AB R0, RZ, R0 ;  /* 0x00000000ff00723e */ /* 0x000fca00000010ff */
[----:B------:R-:W-:Y:S01]  /*11480*/  STG.E.U16 desc[UR36][R2.64], R0 ;  /* 0x0000000002007986 */ /* 0x000fe2000c101524 */
[----:B------:R-:W-:Y:S05]  /*11490*/  EXIT ;  /* 0x000000000000794d */ /* 0x000fea0003800000 */
.L_x_8354:
        /* <DEDUP_REMOVED lines=14> */
.L_x_10696:


//--------------------- .text._ZN2at6native18elementwise_kernelILi128ELi4EZNS0_22gpu_kernel_impl_nocastIZZZN37_INTERNAL_cee6930f_7_Loss_cu_5b0651e139_GLOBAL__N__cee6930f_7_Loss_cu_5b0651e140binary_cross_entropy_backward_out_kernelERNS_6TensorERKS5_S8_S8_ENKUlvE_clEvENKUlvE1_clEvEUlN3c104HalfESC_SC_E_EEvRNS_18TensorIteratorBaseERKT_EUliE_EEviT1_ --------------------------
	.section	.text._ZN2at6native18elementwise_kernelILi128ELi4EZNS0_22gpu_kernel_impl_nocastIZZZN37_INTERNAL_cee6930f_7_Loss_cu_5b0651e139_GLOBAL__N__cee6930f_7_Loss_cu_5b0651e140binary_cross_entropy_backward_out_kernelERNS_6TensorERKS5_S8_S8_ENKUlvE_clEvENKUlvE1_clEvEUlN3c104HalfESC_SC_E_EEvRNS_18TensorIteratorBaseERKT_EUliE_EEviT1_,"ax",@progbits
	.align	128
        .global         _ZN2at6native18elementwise_kernelILi128ELi4EZNS0_22gpu_kernel_impl_nocastIZZZN37_INTERNAL_cee6930f_7_Loss_cu_5b0651e139_GLOBAL__N__cee6930f_7_Loss_cu_5b0651e140binary_cross_entropy_backward_out_kernelERNS_6TensorERKS5_S8_S8_ENKUlvE_clEvENKUlvE1_clEvEUlN3c104HalfESC_SC_E_EEvRNS_18TensorIteratorBaseERKT_EUliE_EEviT1_
        .type           _ZN2at6native18elementwise_kernelILi128ELi4EZNS0_22gpu_kernel_impl_nocastIZZZN37_INTERNAL_cee6930f_7_Loss_cu_5b0651e139_GLOBAL__N__cee6930f_7_Loss_cu_5b0651e140binary_cross_entropy_backward_out_kernelERNS_6TensorERKS5_S8_S8_ENKUlvE_clEvENKUlvE1_clEvEUlN3c104HalfESC_SC_E_EEvRNS_18TensorIteratorBaseERKT_EUliE_EEviT1_,@function
        .size           _ZN2at6native18elementwise_kernelILi128ELi4EZNS0_22gpu_kernel_impl_nocastIZZZN37_INTERNAL_cee6930f_7_Loss_cu_5b0651e139_GLOBAL__N__cee6930f_7_Loss_cu_5b0651e140binary_cross_entropy_backward_out_kernelERNS_6TensorERKS5_S8_S8_ENKUlvE_clEvENKUlvE1_clEvEUlN3c104HalfESC_SC_E_EEvRNS_18TensorIteratorBaseERKT_EUliE_EEviT1_,(.L_x_10697 - _ZN2at6native18elementwise_kernelILi128ELi4EZNS0_22gpu_kernel_impl_nocastIZZZN37_INTERNAL_cee6930f_7_Loss_cu_5b0651e139_GLOBAL__N__cee6930f_7_Loss_cu_5b0651e140binary_cross_entropy_backward_out_kernelERNS_6TensorERKS5_S8_S8_ENKUlvE_clEvENKUlvE1_clEvEUlN3c104HalfESC_SC_E_EEvRNS_18TensorIteratorBaseERKT_EUliE_EEviT1_)
        .other          _ZN2at6native18elementwise_kernelILi128ELi4EZNS0_22gpu_kernel_impl_nocastIZZZN37_INTERNAL_cee6930f_7_Loss_cu_5b0651e139_GLOBAL__N__cee6930f_7_Loss_cu_5b0651e140binary_cross_entropy_backward_out_kernelERNS_6TensorERKS5_S8_S8_ENKUlvE_clEvENKUlvE1_clEvEUlN3c104HalfESC_SC_E_EEvRNS_18TensorIteratorBaseERKT_EUliE_EEviT1_,@"STO_CUDA_ENTRY STV_DEFAULT"
_ZN2at6native18elementwise_kernelILi128ELi4EZNS0_22gpu_kernel_impl_nocastIZZZN37_INTERNAL_cee6930f_7_Loss_cu_5b0651e139_GLOBAL__N__cee6930f_7_Loss_cu_5b0651e140binary_cross_entropy_backward_out_kernelERNS_6TensorERKS5_S8_S8_ENKUlvE_clEvENKUlvE1_clEvEUlN3c104HalfESC_SC_E_EEvRNS_18TensorIteratorBaseERKT_EUliE_EEviT1_:
.text._ZN2at6native18elementwise_kernelILi128ELi4EZNS0_22gpu_kernel_impl_nocastIZZZN37_INTERNAL_cee6930f_7_Loss_cu_5b0651e139_GLOBAL__N__cee6930f_7_Loss_cu_5b0651e140binary_cross_entropy_backward_out_kernelERNS_6TensorERKS5_S8_S8_ENKUlvE_clEvENKUlvE1_clEvEUlN3c104HalfESC_SC_E_EEvRNS_18TensorIteratorBaseERKT_EUliE_EEviT1_:
        /* <DEDUP_REMOVED lines=14> */
[----:B------:R-:W0:Y:S08]  /*00e0*/  LDC.64 R6, c[0x0][0x658] ;  /* 0x00019600ff067b82 */ /* 0x000e300000000a00 */
[----:B------:R-:W1:Y:S01]  /*00f0*/  LDC.64 R8, c[0x0][0x660] ;  /* 0x00019800ff087b82 */ /* 0x000e620000000a00 */
[----:B0-----:R-:W2:Y:S07]  /*0100*/  LDG.E.U16 R6, desc[UR6][R6.64] ;  /* 0x0000000606067981 */ /* 0x001eae000c1e1500 */
[----:B------:R-:W0:Y:S01]  /*0110*/  LDC.64 R4, c[0x0][0x650] ;  /* 0x00019400ff047b82 */ /* 0x000e220000000a00 */
[----:B-1----:R-:W3:Y:S04]  /*0120*/  LDG.E.U16 R8, desc[UR6][R8.64] ;  /* 0x0000000608087981 */ /* 0x002ee8000c1e1500 */
[----:B0-----:R-:W4:Y:S01]  /*0130*/  LDG.E.U16 R4, desc[UR6][R4.64] ;  /* 0x0000000604047981 */ /* 0x001f22000c1e1500 */
[----:B------:R-:W-:-:S04]  /*0140*/  IADD3 R3, PT, PT, R3, 0x80, RZ ;  /* 0x0000008003037810 */ /* 0x000fc80007ffe0ff */
[----:B------:R-:W-:-:S13]  /*0150*/  ISETP.GE.AND P0, PT, R3, UR4, PT ;  /* 0x0000000403007c0c */ /* 0x000fda000bf06270 */
[----:B------:R-:W-:Y:S05]  /*0160*/  @P0 BREAK.RELIABLE B1 ;  /* 0x0000000000010942 */ /* 0x000fea0003800100 */
[----:B--2---:R-:W-:-:S05]  /*0170*/  HADD2.F32 R0, -RZ, R6.H0_H0 ;  /* 0x20000006ff007230 */ /* 0x004fca0000004100 */
[----:B------:R-:W-:Y:S01]  /*0180*/  FADD.FTZ R2, -R0, 1 ;  /* 0x3f80000000027421 */ /* 0x000fe20000010100 */
[----:B---3--:R-:W-:-:S04]  /*0190*/  HADD2.F32 R7, -RZ, R8.H0_H0 ;  /* 0x20000008ff077230 */ /* 0x008fc80000004100 */
[----:B------:R-:W-:-:S05]  /*01a0*/  F2FP.F16.F32.PACK_AB R2, RZ, R2 ;  /* 0x00000002ff02723e */ /* 0x000fca00000000ff */
[----:B------:R-:W-:-:S05]  /*01b0*/  HADD2.F32 R11, -RZ, R2.H0_H0 ;  /* 0x20000002ff0b7230 */ /* 0x000fca0000004100 */
[C---:B------:R-:W-:Y:S01]  /*01c0*/  FMUL.FTZ R11, R0.reuse, R11 ;  /* 0x0000000b000b7220 */ /* 0x040fe20000410000 */
[----:B------:R-:W-:-:S04]  /*01d0*/  FADD.FTZ R0, R0, -R7 ;  /* 0x8000000700007221 */ /* 0x000fc80000010000 */
[----:B------:R-:W-:Y:S01]  /*01e0*/  F2FP.F16.F32.PACK_AB R11, RZ, R11 ;  /* 0x0000000bff0b723e */ /* 0x000fe200000000ff */
[----:B----4-:R-:W-:-:S04]  /*01f0*/  HADD2.F32 R4, -RZ, R4.H0_H0 ;  /* 0x20000004ff047230 */ /* 0x010fc80000004100 */
[----:B------:R-:W-:-:S05]  /*0200*/  HADD2.F32 R11, -RZ, R11.H0_H0 ;  /* 0x2000000bff0b7230 */ /* 0x000fca0000004100 */
[----:B------:R-:W-:-:S04]  /*0210*/  FMNMX.FTZ R11, RZ, R11, !PT ;  /* 0x0000000bff0b7209 */ /* 0x000fc80007810000 */
[----:B------:R-:W-:-:S05]  /*0220*/  F2FP.F16.F32.PACK_AB R11, R0, R11 ;  /* 0x0000000b000b723e */ /* 0x000fca00000000ff */
[--C-:B------:R-:W-:Y:S02]  /*0230*/  HADD2.F32 R0, -RZ, R11.reuse.H0_H0 ;  /* 0x2000000bff007230 */ /* 0x100fe40000004100 */
[----:B------:R-:W-:-:S04]  /*0240*/  HADD2.F32 R11, -RZ, R11.H1_H1 ;  /* 0x3000000bff0b7230 */ /* 0x000fc80000004100 */
[----:B------:R-:W0:Y:S01]  /*0250*/  MUFU.RCP R0, R0 ;  /* 0x0000000000007308 */ /* 0x000e220000001000 */
[----:B------:R-:W-:Y:S02]  /*0260*/  FMUL.FTZ R11, R4, R11 ;  /* 0x0000000b040b7220 */ /* 0x000fe40000410000 */
[----:B------:R-:W1:Y:S03]  /*0270*/  LDC.64 R4, c[0x0][0x648] ;  /* 0x00019200ff047b82 */ /* 0x000e660000000a00 */
[----:B------:R-:W-:-:S05]  /*0280*/  F2FP.F16.F32.PACK_AB R11, RZ, R11 ;  /* 0x0000000bff0b723e */ /* 0x000fca00000000ff */
[----:B------:R-:W-:-:S05]  /*0290*/  HADD2.F32 R11, -RZ, R11.H0_H0 ;  /* 0x2000000bff0b7230 */ /* 0x000fca0000004100 */
[----:B0-----:R-:W-:-:S05]  /*02a0*/  FMUL.FTZ R11, R11, R0 ;  /* 0x000000000b0b7220 */ /* 0x001fca0000410000 */
[----:B------:R-:W-:-:S05]  /*02b0*/  F2FP.F16.F32.PACK_AB R11, RZ, R11 ;  /* 0x0000000bff0b723e */ /* 0x000fca00000000ff */
[----:B-1----:R0:W-:Y:S01]  /*02c0*/  STG.E.U16 desc[UR6][R4.64], R11 ;  /* 0x0000000b04007986 */ /* 0x0021e2000c101506 */
[----:B------:R-:W-:Y:S05]  /*02d0*/  @P0 BRA `(.L_x_8359) ;  /* 0x0000000000f80947 */ /* 0x000fea0003800000 */
[----:B------:R-:W1:Y:S08]  /*02e0*/  LDC.64 R6, c[0x0][0x658] ;  /* 0x00019600ff067b82 */ /* 0x000e700000000a00 */
[----:B------:R-:W2:Y:S01]  /*02f0*/  LDC.64 R8, c[0x0][0x660] ;  /* 0x00019800ff087b82 */ /* 0x000ea20000000a00 */
[----:B-1----:R-:W3:Y:S07]  /*0300*/  LDG.E.U16 R6, desc[UR6][R6.64] ;  /* 0x0000000606067981 */ /* 0x002eee000c1e1500 */
[----:B0-----:R-:W0:Y:S01]  /*0310*/  LDC.64 R4, c[0x0][0x650] ;  /* 0x00019400ff047b82 */ /* 0x001e220000000a00 */
[----:B--2---:R-:W2:Y:S04]  /*0320*/  LDG.E.U16 R8, desc[UR6][R8.64] ;  /* 0x0000000608087981 */ /* 0x004ea8000c1e1500 */
[----:B0-----:R-:W4:Y:S01]  /*0330*/  LDG.E.U16 R4, desc[UR6][R4.64] ;  /* 0x0000000604047981 */ /* 0x001f22000c1e1500 */
[----:B------:R-:W-:Y:S01]  /*0340*/  IADD3 R3, PT, PT, R3, 0x80, RZ ;  /* 0x0000008003037810 */ /* 0x000fe20007ffe0ff */
[----:B---3--:R-:W-:-:S05]  /*0350*/  HADD2.F32 R0, -RZ, R6.H0_H0 ;  /* 0x20000006ff007230 */ /* 0x008fca0000004100 */
[----:B------:R-:W-:Y:S01]  /*0360*/  FADD.FTZ R2, -R0, 1 ;  /* 0x3f80000000027421 */ /* 0x000fe20000010100 */
[----:B--2---:R-:W-:-:S04]  /*0370*/  HADD2.F32 R7, -RZ, R8.H0_H0 ;  /* 0x20000008ff077230 */ /* 0x004fc80000004100 */
        /* <DEDUP_REMOVED lines=18> */
[----:B-1----:R0:W-:Y:S02]  /*04a0*/  STG.E.U16 desc[UR6][R4.64], R11 ;  /* 0x0000000b04007986 */ /* 0x0021e4000c101506 */
.L_x_8358:
[----:B------:R-:W-:-:S13]  /*04b0*/  ISETP.GE.AND P0, PT, R3, UR4, PT ;  /* 0x0000000403007c0c */ /* 0x000fda000bf06270 */
[----:B------:R-:W-:Y:S05]  /*04c0*/  @P0 BREAK.RELIABLE B1 ;  /* 0x0000000000010942 */ /* 0x000fea0003800100 */
[----:B------:R-:W-:Y:S05]  /*04d0*/  @P0 BRA `(.L_x_8359) ;  /* 0x0000000000780947 */ /* 0x000fea0003800000 */
[----:B------:R-:W-:Y:S05]  /*04e0*/  BSYNC.RELIABLE B1 ;  /* 0x0000000000017941 */ /* 0x000fea0003800100 */
.L_x_8357:
        /* <DEDUP_REMOVED lines=29> */
.L_x_8359:
[----:B------:R-:W-:Y:S05]  /*06c0*/  BSYNC.RECONVERGENT B0 ;  /* 0x0000000000007941 */ /* 0x000fea0003800200 */
.L_x_8356:
[----:B------:R-:W-:Y:S05]  /*06d0*/  WARPSYNC.ALL ;  /* 0x0000000000007948 */ /* 0x000fea0003800000 */
[----:B------:R-:W-:-:S13]  /*06e0*/  ISETP.GE.AND P0, PT, R3, UR4, PT ;  /* 0x0000000403007c0c */ /* 0x000fda000bf06270 */
[----:B------:R-:W-:Y:S05]  /*06f0*/  @P0 EXIT ;  /* 0x000000000000094d */ /* 0x000fea0003800000 */
[----:B01----:R-:W0:Y:S08]  /*0700*/  LDC.64 R4, c[0x0][0x658] ;  /* 0x00019600ff047b82 */ /* 0x003e300000000a00 */
[----:B------:R-:W1:Y:S01]  /*0710*/  LDC.64 R6, c[0x0][0x660] ;  /* 0x00019800ff067b82 */ /* 0x000e620000000a00 */
[----:B0-----:R-:W2:Y:S07]  /*0720*/  LDG.E.U16 R4, desc[UR6][R4.64] ;  /* 0x0000000604047981 */ /* 0x001eae000c1e1500 */
[----:B------:R-:W0:Y:S01]  /*0730*/  LDC.64 R2, c[0x0][0x650] ;  /* 0x00019400ff027b82 */ /* 0x000e220000000a00 */
[----:B-1----:R-:W3:Y:S04]  /*0740*/  LDG.E.U16 R6, desc[UR6][R6.64] ;  /* 0x0000000606067981 */ /* 0x002ee8000c1e1500 */
[----:B0-----:R-:W4:Y:S01]  /*0750*/  LDG.E.U16 R2, desc[UR6][R2.64] ;  /* 0x0000000602027981 */ /* 0x001f22000c1e1500 */
        /* <DEDUP_REMOVED lines=21> */
[----:B-1----:R-:W-:Y:S01]  /*08b0*/  STG.E.U16 desc[UR6][R2.64], R9 ;  /* 0x0000000902007986 */ /* 0x002fe2000c101506 */
[----:B------:R-:W-:Y:S05]  /*08c0*/  EXIT ;  /* 0x000000000000794d */ /* 0x000fea0003800000 */
.L_x_8355:
        /* <DEDUP_REMOVED lines=381> */
.L_x_8363:
        /* <DEDUP_REMOVED lines=12> */
[----:B------:R-:W-:Y:S01]  /*2160*/  IADD3 R3, PT, PT, R3, 0x80, RZ ;  /* 0x0000008003037810 */ /* 0x000fe20007ffe0ff */
[----:B--2---:R-:W-:-:S05]  /*2170*/  HADD2.F32 R4, -RZ, R8.H0_H0 ;  /* 0x20000008ff047230 */ /* 0x004fca0000004100 */
[----:B------:R-:W-:-:S05]  /*2180*/  FADD.FTZ R12, -R4, 1 ;  /* 0x3f800000040c7421 */ /* 0x000fca0000010100 */
[----:B------:R-:W-:-:S05]  /*2190*/  F2FP.F16.F32.PACK_AB R12, RZ, R12 ;  /* 0x0000000cff0c723e */ /* 0x000fca00000000ff */
[----:B------:R-:W-:-:S05]  /*21a0*/  HADD2.F32 R9, -RZ, R12.H0_H0 ;  /* 0x2000000cff097230 */ /* 0x000fca0000004100 */
[----:B------:R-:W-:Y:S01]  /*21b0*/  FMUL.FTZ R9, R4, R9 ;  /* 0x0000000904097220 */ /* 0x000fe20000410000 */
[----:B---3--:R-:W-:-:S04]  /*21c0*/  HADD2.F32 R13, -RZ, R10.H0_H0 ;  /* 0x2000000aff0d7230 */ /* 0x008fc80000004100 */
[----:B------:R-:W-:Y:S01]  /*21d0*/  F2FP.F16.F32.PACK_AB R9, RZ, R9 ;  /* 0x00000009ff09723e */ /* 0x000fe200000000ff */
[----:B------:R-:W-:-:S04]  /*21e0*/  FADD.FTZ R4, R4, -R13 ;  /* 0x8000000d04047221 */ /* 0x000fc80000010000 */
[----:B------:R-:W-:Y:S02]  /*21f0*/  HADD2.F32 R9, -RZ, R9.H0_H0 ;  /* 0x20000009ff097230 */ /* 0x000fe40000004100 */
[----:B----4-:R-:W-:-:S03]  /*2200*/  HADD2.F32 R6, -RZ, R6.H0_H0 ;  /* 0x20000006ff067230 */ /* 0x010fc60000004100 */
[----:B------:R-:W-:-:S04]  /*2210*/  FMNMX.FTZ R9, RZ, R9, !PT ;  /* 0x00000009ff097209 */ /* 0x000fc80007810000 */
[----:B------:R-:W-:Y:S02]  /*2220*/  F2FP.F16.F32.PACK_AB R9, R4, R9 ;  /* 0x000000090409723e */ /* 0x000fe400000000ff */
[----:B0-----:R-:W-:-:S03]  /*2230*/  IADD3 R4, P0, PT, R5, UR8, RZ ;  /* 0x0000000805047c10 */ /* 0x001fc6000ff1e0ff */
[--C-:B------:R-:W-:Y:S01]  /*2240*/  HADD2.F32 R7, -RZ, R9.reuse.H0_H0 ;  /* 0x20000009ff077230 */ /* 0x100fe20000004100 */
[----:B------:R-:W-:Y:S01]  /*2250*/  IADD3.X R5, PT, PT, RZ, UR9, RZ, P0, !PT ;  /* 0x00000009ff057c10 */ /* 0x000fe200087fe4ff */
[----:B------:R-:W-:Y:S01]  /*2260*/  HADD2.F32 R9, -RZ, R9.H1_H1 ;  /* 0x30000009ff097230 */ /* 0x000fe20000004100 */
[----:B------:R-:W-:-:S03]  /*2270*/  ISETP.GE.AND P0, PT, R3, UR4, PT ;  /* 0x0000000403007c0c */ /* 0x000fc6000bf06270 */
[----:B------:R-:W0:Y:S01]  /*2280*/  MUFU.RCP R7, R7 ;  /* 0x0000000700077308 */ /* 0x000e220000001000 */
[----:B------:R-:W-:-:S05]  /*2290*/  FMUL.FTZ R6, R6, R9 ;  /* 0x0000000906067220 */ /* 0x000fca0000410000 */
[----:B------:R-:W-:-:S04]  /*22a0*/  F2FP.F16.F32.PACK_AB R6, RZ, R6 ;  /* 0x00000006ff06723e */ /* 0x000fc800000000ff */
[----:B------:R-:W-:Y:S05]  /*22b0*/  @P0 BREAK.RELIABLE B1 ;  /* 0x0000000000010942 */ /* 0x000fea0003800100 */
[----:B------:R-:W-:-:S05]  /*22c0*/  HADD2.F32 R6, -RZ, R6.H0_H0 ;  /* 0x20000006ff067230 */ /* 0x000fca0000004100 */
[----:B0-----:R-:W-:-:S05]  /*22d0*/  FMUL.FTZ R6, R6, R7 ;  /* 0x0000000706067220 */ /* 0x001fca0000410000 */
[----:B------:R-:W-:-:S05]  /*22e0*/  F2FP.F16.F32.PACK_AB R6, RZ, R6 ;  /* 0x00000006ff06723e */ /* 0x000fca00000000ff */
[----:B------:R0:W-:Y:S01]  /*22f0*/  STG.E.U16 desc[UR6][R4.64], R6 ;  /* 0x0000000604007986 */ /* 0x0001e2000c101506 */
        /* <DEDUP_REMOVED lines=374> */
.L_x_8365:
        /* <DEDUP_REMOVED lines=28> */
[----:B------:R-:W-:-:S04]  /*3c20*/  HADD2.F32 R9, -RZ, R9.H1_H1 ;  /* 0x30000009ff097230 */ /* 0x000fc80000004100 */
[----:B------:R-:W0:Y:S01]  /*3c30*/  MUFU.RCP R7, R7 ;  /* 0x0000000700077308 */ /* 0x000e220000001000 */
[----:B------:R-:W-:-:S05]  /*3c40*/  FMUL.FTZ R6, R6, R9 ;  /* 0x0000000906067220 */ /* 0x000fca0000410000 */
[----:B------:R-:W-:-:S05]  /*3c50*/  F2FP.F16.F32.PACK_AB R6, RZ, R6 ;  /* 0x00000006ff06723e */ /* 0x000fca00000000ff */
[----:B------:R-:W-:-:S05]  /*3c60*/  HADD2.F32 R6, -RZ, R6.H0_H0 ;  /* 0x20000006ff067230 */ /* 0x000fca0000004100 */
[----:B0-----:R-:W-:-:S05]  /*3c70*/  FMUL.FTZ R6, R6, R7 ;  /* 0x0000000706067220 */ /* 0x001fca0000410000 */
[----:B------:R-:W-:-:S05]  /*3c80*/  F2FP.F16.F32.PACK_AB R6, RZ, R6 ;  /* 0x00000006ff06723e */ /* 0x000fca00000000ff */
[----:B------:R0:W-:Y:S02]  /*3c90*/  STG.E.U16 desc[UR6][R4.64], R6 ;  /* 0x0000000604007986 */ /* 0x0001e4000c101506 */
.L_x_8362:
[----:B------:R-:W-:-:S13]  /*3ca0*/  ISETP.GE.AND P0, PT, R3, UR4, PT ;  /* 0x0000000403007c0c */ /* 0x000fda000bf06270 */
[----:B------:R-:W-:Y:S05]  /*3cb0*/  @P0 BREAK.RELIABLE B1 ;  /* 0x0000000000010942 */ /* 0x000fea0003800100 */
[----:B------:R-:W-:Y:S05]  /*3cc0*/  @P0 BRA `(.L_x_8364) ;  /* 0x0000001800680947 */ /* 0x000fea0003800000 */
[----:B------:R-:W-:Y:S05]  /*3cd0*/  BSYNC.RELIABLE B1 ;  /* 0x0000000000017941 */ /* 0x000fea0003800100 */
.L_x_8361:
        /* <DEDUP_REMOVED lines=373> */
.L_x_8366:
        /* <DEDUP_REMOVED lines=36> */
.L_x_8364:
[----:B------:R-:W-:Y:S05]  /*5670*/  BSYNC.RECONVERGENT B0 ;  /* 0x0000000000007941 */ /* 0x000fea0003800200 */
.L_x_8360:
        /* <DEDUP_REMOVED lines=376> */
.L_x_8367:
        /* <DEDUP_REMOVED lines=12> */
[----:B--2---:R-:W-:-:S05]  /*6ec0*/  HADD2.F32 R0, -RZ, R6.H0_H0 ;  /* 0x20000006ff007230 */ /* 0x004fca0000004100 */
[----:B------:R-:W-:-:S05]  /*6ed0*/  FADD.FTZ R2, -R0, 1 ;  /* 0x3f80000000027421 */ /* 0x000fca0000010100 */
[----:B------:R-:W-:Y:S01]  /*6ee0*/  F2FP.F16.F32.PACK_AB R2, RZ, R2 ;  /* 0x00000002ff02723e */ /* 0x000fe200000000ff */
[----:B---3--:R-:W-:-:S04]  /*6ef0*/  HADD2.F32 R11, -RZ, R8.H0_H0 ;  /* 0x20000008ff0b7230 */ /* 0x008fc80000004100 */
[----:B------:R-:W-:Y:S01]  /*6f00*/  HADD2.F32 R7, -RZ, R2.H0_H0 ;  /* 0x20000002ff077230 */ /* 0x000fe20000004100 */
[----:B0-----:R-:W-:-:S04]  /*6f10*/  IADD3 R2, P0, PT, R3, UR4, RZ ;  /* 0x0000000403027c10 */ /* 0x001fc8000ff1e0ff */
[C---:B------:R-:W-:Y:S01]  /*6f20*/  FMUL.FTZ R7, R0.reuse, R7 ;  /* 0x0000000700077220 */ /* 0x040fe20000410000 */
[----:B------:R-:W-:Y:S01]  /*6f30*/  FADD.FTZ R0, R0, -R11 ;  /* 0x8000000b00007221 */ /* 0x000fe20000010000 */
[----:B----4-:R-:W-:Y:S01]  /*6f40*/  HADD2.F32 R4, -RZ, R4.H0_H0 ;  /* 0x20000004ff047230 */ /* 0x010fe20000004100 */
[----:B------:R-:W-:Y:S02]  /*6f50*/  IADD3.X R3, PT, PT, RZ, UR5, RZ, P0, !PT ;  /* 0x00000005ff037c10 */ /* 0x000fe400087fe4ff */
        /* <DEDUP_REMOVED lines=11> */
[----:B------:R-:W-:-:S05]  /*7010*/  F2FP.F16.F32.PACK_AB R4, RZ, R4 ;  /* 0x00000004ff04723e */ /* 0x000fca00000000ff */
[----:B------:R-:W-:Y:S01]  /*7020*/  STG.E.U16 desc[UR6][R2.64], R4 ;  /* 0x0000000402007986 */ /* 0x000fe2000c101506 */
[----:B------:R-:W-:Y:S05]  /*7030*/  EXIT ;  /* 0x000000000000794d */ /* 0x000fea0003800000 */
.L_x_8368:
        /* <DEDUP_REMOVED lines=12> */
.L_x_10697:


//--------------------- .text._ZN2at6native27unrolled_elementwise_kernelIZZZN37_INTERNAL_cee6930f_7_Loss_cu_5b0651e139_GLOBAL__N__cee6930f_7_Loss_cu_5b0651e140binary_cross_entropy_backward_out_kernelERNS_6TensorERKS4_S7_S7_ENKUlvE_clEvENKUlvE1_clEvEUlN3c104HalfESB_SB_E_St5arrayIPcLm4EELi4E23TrivialOffsetCalculatorILi3EjESG_ILi1EjENS0_6memory15LoadWithoutCastENSJ_16StoreWithoutCastEEEviT_T0_T2_T3_T4_T5_ --------------------------
	.section	.text._ZN2at6native27unrolled_elementwise_kernelIZZZN37_INTERNAL_cee6930f_7_Loss_cu_5b0651e139_GLOBAL__N__cee6930f_7_Loss_cu_5b0651e140binary_cross_entropy_backward_out_kernelERNS_6TensorERKS4_S7_S7_ENKUlvE_clEvENKUlvE1_clEvEUlN3c104HalfESB_SB_E_St5arrayIPcLm4EELi4E23TrivialOffsetCalculatorILi3EjESG_ILi1EjENS0_6memory15LoadWithoutCastENSJ_16StoreWithoutCastEEEviT_T0_T2_T3_T4_T5_,"ax",@progbits
	.align	128
        .global         _ZN2at6native27unrolled_elementwise_kernelIZZZN37_INTERNAL_cee6930f_7_Loss_cu_5b0651e139_GLOBAL__N__cee6930f_7_Loss_cu_5b0651e140binary_cross_entropy_backward_out_kernelERNS_6TensorERKS4_S7_S7_ENKUlvE_clEvENKUlvE1_clEvEUlN3c104HalfESB_SB_E_St5arrayIPcLm4EELi4E23TrivialOffsetCalculatorILi3EjESG_ILi1EjENS0_6memory15LoadWithoutCastENSJ_16StoreWithoutCastEEEviT_T0_T2_T3_T4_T5_
        .type           _ZN2at6native27unrolled_elementwise_kernelIZZZN37_INTERNAL_cee6930f_7_Loss_cu_5b0651e139_GLOBAL__N__cee6930f_7_Loss_cu_5b0651e140binary_cross_entropy_backward_out_kernelERNS_6TensorERKS4_S7_S7_ENKUlvE_clEvENKUlvE1_clEvEUlN3c104HalfESB_SB_E_St5arrayIPcLm4EELi4E23TrivialOffsetCalculatorILi3EjESG_ILi1EjENS0_6memory15LoadWithoutCastENSJ_16StoreWithoutCastEEEviT_T0_T2_T3_T4_T5_,@function
        .size           _ZN2at6native27unrolled_elementwise_kernelIZZZN37_INTERNAL_cee6930f_7_Loss_cu_5b0651e139_GLOBAL__N__cee6930f_7_Loss_cu_5b0651e140binary_cross_entropy_backward_out_kernelERNS_6TensorERKS4_S7_S7_ENKUlvE_clEvENKUlvE1_clEvEUlN3c104HalfESB_SB_E_St5arrayIPcLm4EELi4E23TrivialOffsetCalculatorILi3EjESG_ILi1EjENS0_6memory15LoadWithoutCastENSJ_16StoreWithoutCastEEEviT_T0_T2_T3_T4_T5_,(.L_x_10698 - _ZN2at6native27unrolled_elementwise_kernelIZZZN37_INTERNAL_cee6930f_7_Loss_cu_5b0651e139_GLOBAL__N__cee6930f_7_Loss_cu_5b0651e140binary_cross_entropy_backward_out_kernelERNS_6TensorERKS4_S7_S7_ENKUlvE_clEvENKUlvE1_clEvEUlN3c104HalfESB_SB_E_St5arrayIPcLm4EELi4E23TrivialOffsetCalculatorILi3EjESG_ILi1EjENS0_6memory15LoadWithoutCastENSJ_16StoreWithoutCastEEEviT_T0_T2_T3_T4_T5_)
        .other          _ZN2at6native27unrolled_elementwise_kernelIZZZN37_INTERNAL_cee6930f_7_Loss_cu_5b0651e139_GLOBAL__N__cee6930f_7_Loss_cu_5b0651e140binary_cross_entropy_backward_out_kernelERNS_6TensorERKS4_S7_S7_ENKUlvE_clEvENKUlvE1_clEvEUlN3c104HalfESB_SB_E_St5arrayIPcLm4EELi4E23TrivialOffsetCalculatorILi3EjESG_ILi1EjENS0_6memory15LoadWithoutCastENSJ_16StoreWithoutCastEEEviT_T0_T2_T3_T4_T5_,@"STO_CUDA_ENTRY STV_DEFAULT"
_ZN2at6native27unrolled_elementwise_kernelIZZZN37_INTERNAL_cee6930f_7_Loss_cu_5b0651e139_GLOBAL__N__cee6930f_7_Loss_cu_5b0651e140binary_cross_entropy_backward_out_kernelERNS_6TensorERKS4_S7_S7_ENKUlvE_clEvENKUlvE1_clEvEUlN3c104HalfESB_SB_E_St5arrayIPcLm4EELi4E23TrivialOffsetCalculatorILi3EjESG_ILi1EjENS0_6memory15LoadWithoutCastENSJ_16StoreWithoutCastEEEviT_T0_T2_T3_T4_T5_:
.text._ZN2at6native27unrolled_elementwise_kernelIZZZN37_INTERNAL_cee6930f_7_Loss_cu_5b0651e139_GLOBAL__N__cee6930f_7_Loss_cu_5b0651e140binary_cross_entropy_backward_out_kernelERNS_6TensorERKS4_S7_S7_ENKUlvE_clEvENKUlvE1_clEvEUlN3c104HalfESB_SB_E_St5arrayIPcLm4EELi4E23TrivialOffsetCalculatorILi3EjESG_ILi1EjENS0_6memory15LoadWithoutCastENSJ_16StoreWithoutCastEEEviT_T0_T2_T3_T4_T5_:
        /* <DEDUP_REMOVED lines=15> */
[----:B------:R-:W-:-:S04]  /*00f0*/  @!P0 IADD3 R27, PT, PT, R3, 0x80, RZ ;  /* 0x00000080031b8810 */ /* 0x000fc80007ffe0ff */
[----:B------:R-:W-:-:S13]  /*0100*/  ISETP.GE.AND P1, PT, R27, R2, PT ;  /* 0x000000021b00720c */ /* 0x000fda0003f26270 */
[----:B------:R-:W-:Y:S01]  /*0110*/  @!P1 LEA R7, R0, R27, 0x9 ;  /* 0x0000001b00079211 */ /* 0x000fe200078e48ff */
[----:B------:R-:W0:Y:S01]  /*0120*/  @!P1 LDC.64 R22, c[0x0][0x3a0] ;  /* 0x0000e800ff169b82 */ /* 0x000e220000000a00 */
[----:B------:R-:W-:Y:S02]  /*0130*/  @!P1 IADD3 R27, PT, PT, R27, 0x80, RZ ;  /* 0x000000801b1b9810 */ /* 0x000fe40007ffe0ff */
[----:B------:R-:W-:Y:S01]  /*0140*/  PRMT R6, RZ, 0x7610, R6 ;  /* 0x00007610ff067816 */ /* 0x000fe20000000006 */
[----:B---3--:R-:W-:Y:S01]  /*0150*/  @!P1 IMAD.WIDE.U32 R28, R7, 0x2, R28 ;  /* 0x00000002071c9825 */ /* 0x008fe200078e001c */
[----:B------:R-:W-:-:S03]  /*0160*/  ISETP.GE.AND P3, PT, R27, R2, PT ;  /* 0x000000021b00720c */ /* 0x000fc60003f66270 */
[----:B----4-:R-:W-:Y:S01]  /*0170*/  @!P1 IMAD.WIDE.U32 R20, R7, 0x2, R20 ;  /* 0x0000000207149825 */ /* 0x010fe200078e0014 */
[----:B------:R-:W-:Y:S01]  /*0180*/  PRMT R5, RZ, 0x7610, R5 ;  /* 0x00007610ff057816 */ /* 0x000fe20000000005 */
[----:B-1----:R-:W5:Y:S05]  /*0190*/  @!P1 LDG.E.U16 R4, desc[UR4][R28.64] ;  /* 0x000000041c049981 */ /* 0x002f6a000c1e1500 */
[----:B------:R-:W5:Y:S03]  /*01a0*/  @!P1 LDG.E.U16 R5, desc[UR4][R20.64] ;  /* 0x0000000414059981 */ /* 0x000f66000c1e1500 */
[----:B------:R-:W-:Y:S01]  /*01b0*/  @!P3 LEA R9, R0, R27, 0x9 ;  /* 0x0000001b0009b211 */ /* 0x000fe200078e48ff */
[----:B------:R-:W1:Y:S01]  /*01c0*/  @!P3 LDC.64 R12, c[0x0][0x3a0] ;  /* 0x0000e800ff0cbb82 */ /* 0x000e620000000a00 */
[----:B------:R-:W-:-:S04]  /*01d0*/  @!P3 IADD3 R27, PT, PT, R27, 0x80, RZ ;  /* 0x000000801b1bb810 */ /* 0x000fc80007ffe0ff */
        /* <DEDUP_REMOVED lines=18> */
[----:B------:R-:W-:Y:S01]  /*0300*/  @!P0 LEA R29, R0, R3, 0x9 ;  /* 0x00000003001d8211 */ /* 0x000fe200078e48ff */
[----:B------:R1:W5:Y:S04]  /*0310*/  @!P2 LDG.E.U16 R20, desc[UR4][R14.64] ;  /* 0x000000040e14a981 */ /* 0x000368000c1e1500 */
[----:B------:R4:W5:Y:S01]  /*0320*/  @!P3 LDG.E.U16 R9, desc[UR4][R12.64] ;  /* 0x000000040c09b981 */ /* 0x000962000c1e1500 */
[----:B0-----:R-:W-:-:S04]  /*0330*/  @!P0 IMAD.WIDE.U32 R22, R29, 0x2, R22 ;  /* 0x000000021d168825 */ /* 0x001fc800078e0016 */
[C---:B--2---:R-:W-:Y:S01]  /*0340*/  @!P0 IMAD.WIDE.U32 R24, R29.reuse, 0x2, R24 ;  /* 0x000000021d188825 */ /* 0x044fe200078e0018 */
[----:B-1----:R-:W-:Y:S02]  /*0350*/  PRMT R14, RZ, 0x7610, R14 ;  /* 0x00007610ff0e7816 */ /* 0x002fe4000000000e */
[----:B----4-:R-:W-:Y:S01]  /*0360*/  PRMT R12, RZ, 0x7610, R12 ;  /* 0x00007610ff0c7816 */ /* 0x010fe2000000000c */
[----:B---3--:R-:W-:Y:S01]  /*0370*/  @!P0 IMAD.WIDE.U32 R26, R29, 0x2, R26 ;  /* 0x000000021d1a8825 */ /* 0x008fe200078e001a */
[----:B------:R-:W-:Y:S02]  /*0380*/  PRMT R13, RZ, 0x7610, R13 ;  /* 0x00007610ff0d7816 */ /* 0x000fe4000000000d */
        /* <DEDUP_REMOVED lines=11> */
[C---:B------:R-:W-:Y:S02]  /*0440*/  IADD3 R15, PT, PT, R3.reuse, 0x100, RZ ;  /* 0x00000100030f7810 */ /* 0x040fe40007ffe0ff */
[----:B------:R-:W-:Y:S02]  /*0450*/  @!P0 LEA R29, R0, R3, 0x9 ;  /* 0x00000003001d8211 */ /* 0x000fe400078e48ff */
        /* <DEDUP_REMOVED lines=30> */
.L_x_8370:
[----:B------:R-:W-:Y:S05]  /*0640*/  BSYNC.RECONVERGENT B0 ;  /* 0x0000000000007941 */ /* 0x000fea0003800200 */
.L_x_8369:
        /* <DEDUP_REMOVED lines=22> */
.L_x_8372:
[----:B------:R-:W-:Y:S05]  /*07b0*/  BSYNC.RECONVERGENT B0 ;  /* 0x0000000000007941 */ /* 0x000fea0003800200 */
.L_x_8371:
        /* <DEDUP_REMOVED lines=22> */
.L_x_8374:
[----:B------:R-:W-:Y:S05]  /*0920*/  BSYNC.RECONVERGENT B0 ;  /* 0x0000000000007941 */ /* 0x000fea0003800200 */
.L_x_8373:
        /* <DEDUP_REMOVED lines=22> */
.L_x_8376:
[----:B------:R-:W-:Y:S05]  /*0a90*/  BSYNC.RECONVERGENT B0 ;  /* 0x0000000000007941 */ /* 0x000fea0003800200 */
.L_x_8375:
[----:B-----5:R0:W-:Y:S01]  /*0aa0*/  @!P0 STG.E.U16 desc[UR4][R10.64], R12 ;  /* 0x0000000c0a008986 */ /* 0x0201e2000c101504 */
[----:B------:R-:W-:Y:S04]  /*0ab0*/  BSSY.RECONVERGENT B0, `(.L_x_8377) ;  /* 0x000000c000007945 */ /* 0x000fe80003800200 */
[----:B------:R-:W-:Y:S05]  /*0ac0*/  @P4 BRA `(.L_x_8378) ;  /* 0x0000000000284947 */ /* 0x000fea0003800000 */
[----:B------:R-:W1:Y:S01]  /*0ad0*/  LDC.64 R6, c[0x0][0x388] ;  /* 0x0000e200ff067b82 */ /* 0x000e620000000a00 */
[----:B------:R-:W-:Y:S02]  /*0ae0*/  LEA R9, R0, R3, 0x9 ;  /* 0x0000000300097211 */ /* 0x000fe400078e48ff */
[----:B------:R-:W-:-:S04]  /*0af0*/  IADD3 R3, PT, PT, R3, 0x80, RZ ;  /* 0x0000008003037810 */ /* 0x000fc80007ffe0ff */
[----:B------:R-:W-:-:S13]  /*0b00*/  ISETP.GE.AND P0, PT, R3, R2, PT ;  /* 0x000000020300720c */ /* 0x000fda0003f06270 */
[----:B0-----:R-:W-:Y:S02]  /*0b10*/  @!P0 LEA R11, R0, R3, 0x9 ;  /* 0x00000003000b8211 */ /* 0x001fe400078e48ff */
[----:B------:R-:W-:Y:S01]  /*0b20*/  @!P0 IADD3 R3, PT, PT, R3, 0x80, RZ ;  /* 0x0000008003038810 */ /* 0x000fe20007ffe0ff */
[----:B-1----:R-:W-:-:S04]  /*0b30*/  IMAD.WIDE.U32 R8, R9, 0x2, R6 ;  /* 0x0000000209087825 */ /* 0x002fc800078e0006 */
[----:B------:R-:W-:Y:S01]  /*0b40*/  @!P0 IMAD.WIDE.U32 R6, R11, 0x2, R6 ;  /* 0x000000020b068825 */ /* 0x000fe200078e0006 */
[----:B------:R1:W-:Y:S04]  /*0b50*/  STG.E.U16 desc[UR4][R8.64], R4 ;  /* 0x0000000408007986 */ /* 0x0003e8000c101504 */
[----:B------:R1:W-:Y:S02]  /*0b60*/  @!P0 STG.E.U16 desc[UR4][R6.64], R5 ;  /* 0x0000000506008986 */ /* 0x0003e4000c101504 */
.L_x_8378:
[----:B------:R-:W-:Y:S05]  /*0b70*/  BSYNC.RECONVERGENT B0 ;  /* 0x0000000000007941 */ /* 0x000fea0003800200 */
.L_x_8377:
[----:B------:R-:W-:-:S13]  /*0b80*/  ISETP.GE.AND P0, PT, R3, R2, PT ;  /* 0x000000020300720c */ /* 0x000fda0003f06270 */
[----:B------:R-:W-:Y:S05]  /*0b90*/  @P0 EXIT ;  /* 0x000000000000094d */ /* 0x000fea0003800000 */
[----:B-1----:R-:W1:Y:S01]  /*0ba0*/  LDC.64 R4, c[0x0][0x388] ;  /* 0x0000e200ff047b82 */ /* 0x002e620000000a00 */
[----:B------:R-:W-:-:S05]  /*0bb0*/  LEA R3, R0, R3, 0x9 ;  /* 0x0000000300037211 */ /* 0x000fca00078e48ff */
[----:B-1----:R-:W-:-:S05]  /*0bc0*/  IMAD.WIDE.U32 R2, R3, 0x2, R4 ;  /* 0x0000000203027825 */ /* 0x002fca00078e0004 */
[----:B------:R-:W-:Y:S01]  /*0bd0*/  STG.E.U16 desc[UR4][R2.64], R13 ;  /* 0x0000000d02007986 */ /* 0x000fe2000c101504 */
[----:B------:R-:W-:Y:S05]  /*0be0*/  EXIT ;  /* 0x000000000000794d */ /* 0x000fea0003800000 */
.L_x_8379:
        /* <DEDUP_REMOVED lines=9> */
.L_x_10698:


//--------------------- .text._ZN2at6native29vectorized_elementwise_kernelILi2EZZZN37_INTERNAL_cee6930f_7_Loss_cu_5b0651e139_GLOBAL__N__cee6930f_7_Loss_cu_5b0651e140binary_cross_entropy_backward_out_kernelERNS_6TensorERKS4_S7_S7_ENKUlvE_clEvENKUlvE1_clEvEUlN3c104HalfESB_SB_E_St5arrayIPcLm4EEEEviT0_T1_ --------------------------
	.section	.text._ZN2at6native29vectorized_elementwise_kernelILi2EZZZN37_INTERNAL_cee6930f_7_Loss_cu_5b0651e139_GLOBAL__N__cee6930f_7_Loss_cu_5b0651e140binary_cross_entropy_backward_out_kernelERNS_6TensorERKS4_S7_S7_ENKUlvE_clEvENKUlvE1_clEvEUlN3c104HalfESB_SB_E_St5arrayIPcLm4EEEEviT0_T1_,"ax",@progbits
	.align	128
        .global         _ZN2at6native29vectorized_elementwise_kernelILi2EZZZN37_INTERNAL_cee6930f_7_Loss_cu_5b0651e139_GLOBAL__N__cee6930f_7_Loss_cu_5b0651e140binary_cross_entropy_backward_out_kernelERNS_6TensorERKS4_S7_S7_ENKUlvE_clEvENKUlvE1_clEvEUlN3c104HalfESB_SB_E_St5arrayIPcLm4EEEEviT0_T1_
        .type           _ZN2at6native29vectorized_elementwise_kernelILi2EZZZN37_INTERNAL_cee6930f_7_Loss_cu_5b0651e139_GLOBAL__N__cee6930f_7_Loss_cu_5b0651e140binary_cross_entropy_backward_out_kernelERNS_6TensorERKS4_S7_S7_ENKUlvE_clEvENKUlvE1_clEvEUlN3c104HalfESB_SB_E_St5arrayIPcLm4EEEEviT0_T1_,@function
        .size           _ZN2at6native29vectorized_elementwise_kernelILi2EZZZN37_INTERNAL_cee6930f_7_Loss_cu_5b0651e139_GLOBAL__N__cee6930f_7_Loss_cu_5b0651e140binary_cross_entropy_backward_out_kernelERNS_6TensorERKS4_S7_S7_ENKUlvE_clEvENKUlvE1_clEvEUlN3c104HalfESB_SB_E_St5arrayIPcLm4EEEEviT0_T1_,(.L_x_10699 - _ZN2at6native29vectorized_elementwise_kernelILi2EZZZN37_INTERNAL_cee6930f_7_Loss_cu_5b0651e139_GLOBAL__N__cee6930f_7_Loss_cu_5b0651e140binary_cross_entropy_backward_out_kernelERNS_6TensorERKS4_S7_S7_ENKUlvE_clEvENKUlvE1_clEvEUlN3c104HalfESB_SB_E_St5arrayIPcLm4EEEEviT0_T1_)
        .other          _ZN2at6native29vectorized_elementwise_kernelILi2EZZZN37_INTERNAL_cee6930f_7_Loss_cu_5b0651e139_GLOBAL__N__cee6930f_7_Loss_cu_5b0651e140binary_cross_entropy_backward_out_kernelERNS_6TensorERKS4_S7_S7_ENKUlvE_clEvENKUlvE1_clEvEUlN3c104HalfESB_SB_E_St5arrayIPcLm4EEEEviT0_T1_,@"STO_CUDA_ENTRY STV_DEFAULT"
_ZN2at6native29vectorized_elementwise_kernelILi2EZZZN37_INTERNAL_cee6930f_7_Loss_cu_5b0651e139_GLOBAL__N__cee6930f_7_Loss_cu_5b0651e140binary_cross_entropy_backward_out_kernelERNS_6TensorERKS4_S7_S7_ENKUlvE_clEvENKUlvE1_clEvEUlN3c104HalfESB_SB_E_St5arrayIPcLm4EEEEviT0_T1_:
.text._ZN2at6native29vectorized_elementwise_kernelILi2EZZZN37_INTERNAL_cee6930f_7_Loss_cu_5b0651e139_GLOBAL__N__cee6930f_7_Loss_cu_5b0651e140binary_cross_entropy_backward_out_kernelERNS_6TensorERKS4_S7_S7_ENKUlvE_clEvENKUlvE1_clEvEUlN3c104HalfESB_SB_E_St5arrayIPcLm4EEEEviT0_T1_:
        /* <DEDUP_REMOVED lines=15> */
[----:B0-----:R-:W-:-:S07]  /*00f0*/  ISETP.GE.U32.AND P0, PT, R0, R3, PT ;  /* 0x000000030000720c */ /* 0x001fce0003f06070 */
[----:B------:R-:W0:Y:S01]  /*0100*/  LDC.64 R14, c[0x0][0x390] ;  /* 0x0000e400ff0e7b82 */ /* 0x000e220000000a00 */
[----:B------:R-:W-:-:S07]  /*0110*/  MOV R5, R0 ;  /* 0x0000000000057202 */ /* 0x000fce0000000f00 */
[----:B------:R-:W0:Y:S01]  /*0120*/  LDC.64 R28, c[0x0][0x398] ;  /* 0x0000e600ff1c7b82 */ /* 0x000e220000000a00 */
[----:B------:R-:W-:Y:S02]  /*0130*/  @!P0 IADD3 R0, PT, PT, R5, 0x80, RZ ;  /* 0x0000008005008810 */ /* 0x000fe40007ffe0ff */
[----:B------:R-:W-:Y:S02]  /*0140*/  @!P0 IADD3 R7, PT, PT, R2, R5, RZ ;  /* 0x0000000502078210 */ /* 0x000fe40007ffe0ff */
        /* <DEDUP_REMOVED lines=8> */
[----:B------:R-:W-:Y:S02]  /*01d0*/  @!P1 IADD3 R9, PT, PT, R2, R0, RZ ;  /* 0x0000000002099210 */ /* 0x000fe40007ffe0ff */
[----:B------:R-:W-:-:S03]  /*01e0*/  @!P1 IADD3 R0, PT, PT, R0, 0x80, RZ ;  /* 0x0000008000009810 */ /* 0x000fc60007ffe0ff */
[----:B------:R-:W0:Y:S01]  /*01f0*/  @!P1 LDC.64 R16, c[0x0][0x3a0] ;  /* 0x0000e800ff109b82 */ /* 0x000e220000000a00 */
[----:B------:R-:W-:Y:S01]  /*0200*/  ISETP.GE.U32.AND P2, PT, R0, R3, PT ;  /* 0x000000030000720c */ /* 0x000fe20003f46070 */
[----:B---3--:R-:W-:Y:S01]  /*0210*/  @!P0 IMAD.WIDE.U32 R20, R7, 0x2, R20 ;  /* 0x0000000207148825 */ /* 0x008fe200078e0014 */
[----:B------:R-:W-:-:S11]  /*0220*/  PRMT R7, RZ, 0x7610, R7 ;  /* 0x00007610ff077816 */ /* 0x000fd60000000007 */
[----:B------:R-:W3:Y:S01]  /*0230*/  @!P2 LDC.64 R26, c[0x0][0x3a0] ;  /* 0x0000e800ff1aab82 */ /* 0x000ee20000000a00 */
[----:B-1----:R-:W-:Y:S01]  /*0240*/  @!P2 IADD3 R19, PT, PT, R2, R0, RZ ;  /* 0x000000000213a210 */ /* 0x002fe20007ffe0ff */
[----:B------:R1:W5:Y:S01]  /*0250*/  @!P0 LDG.E.U16 R7, desc[UR4][R20.64] ;  /* 0x0000000414078981 */ /* 0x000362000c1e1500 */
[----:B------:R-:W-:-:S04]  /*0260*/  @!P2 IADD3 R0, PT, PT, R0, 0x80, RZ ;  /* 0x000000800000a810 */ /* 0x000fc80007ffe0ff */
        /* <DEDUP_REMOVED lines=14> */
[----:B------:R-:W-:Y:S02]  /*0350*/  @!P0 IADD3 R19, PT, PT, R2, R0, RZ ;  /* 0x0000000002138210 */ /* 0x000fe40007ffe0ff */
[----:B------:R-:W-:-:S04]  /*0360*/  @!P0 IADD3 R0, PT, PT, R0, 0x80, RZ ;  /* 0x0000008000008810 */ /* 0x000fc80007ffe0ff */
        /* <DEDUP_REMOVED lines=9> */
[----:B---3--:R-:W3:Y:S08]  /*0400*/  LDC.64 R26, c[0x0][0x398] ;  /* 0x0000e600ff1a7b82 */ /* 0x008ef00000000a00 */
[----:B------:R-:W3:Y:S01]  /*0410*/  @!P1 LDC.64 R28, c[0x0][0x3a0] ;  /* 0x0000e800ff1c9b82 */ /* 0x000ee20000000a00 */
[----:B-1----:R-:W-:Y:S01]  /*0420*/  @!P0 IMAD.WIDE.U32 R20, R19, 0x2, R20 ;  /* 0x0000000213148825 */ /* 0x002fe200078e0014 */
[----:B------:R-:W-:-:S02]  /*0430*/  PRMT R16, RZ, 0x7610, R16 ;  /* 0x00007610ff107816 */ /* 0x000fc40000000010 */
[----:B------:R-:W-:Y:S01]  /*0440*/  PRMT R18, RZ, 0x7610, R18 ;  /* 0x00007610ff127816 */ /* 0x000fe20000000012 */
[C---:B--2---:R-:W-:Y:S01]  /*0450*/  @!P0 IMAD.WIDE.U32 R24, R19.reuse, 0x2, R24 ;  /* 0x0000000213188825 */ /* 0x044fe200078e0018 */
[----:B------:R1:W5:Y:S03]  /*0460*/  @!P0 LDG.E.U16 R17, desc[UR4][R20.64] ;  /* 0x0000000414118981 */ /* 0x000366000c1e1500 */
[----:B----4-:R-:W-:Y:S01]  /*0470*/  @!P0 IMAD.WIDE.U32 R22, R19, 0x2, R22 ;  /* 0x0000000213168825 */ /* 0x010fe200078e0016 */
[----:B------:R2:W5:Y:S04]  /*0480*/  @!P0 LDG.E.U16 R16, desc[UR4][R24.64] ;  /* 0x0000000418108981 */ /* 0x000568000c1e1500 */
[----:B------:R-:W5:Y:S01]  /*0490*/  @!P0 LDG.E.U16 R18, desc[UR4][R22.64] ;  /* 0x0000000416128981 */ /* 0x000f62000c1e1500 */
[----:B-1----:R-:W-:-:S02]  /*04a0*/  @!P1 IADD3 R21, PT, PT, R2, R0, RZ ;  /* 0x0000000002159210 */ /* 0x002fc40007ffe0ff */
[----:B------:R-:W-:Y:S02]  /*04b0*/  @!P1 IADD3 R0, PT, PT, R0, 0x80, RZ ;  /* 0x0000008000009810 */ /* 0x000fe40007ffe0ff */
[----:B------:R-:W-:Y:S01]  /*04c0*/  PRMT R20, RZ, 0x7610, R20 ;  /* 0x00007610ff147816 */ /* 0x000fe20000000014 */
[----:B--2---:R-:W1:Y:S01]  /*04d0*/  LDC.64 R24, c[0x0][0x390] ;  /* 0x0000e400ff187b82 */ /* 0x004e620000000a00 */
[----:B------:R-:W-:Y:S01]  /*04e0*/  ISETP.GE.U32.AND P0, PT, R0, R3, PT ;  /* 0x000000030000720c */ /* 0x000fe20003f06070 */
[----:B0-----:R-:W-:-:S04]  /*04f0*/  @!P1 IMAD.WIDE.U32 R14, R21, 0x2, R14 ;  /* 0x00000002150e9825 */ /* 0x001fc800078e000e */
[----:B---3--:R-:W-:-:S04]  /*0500*/  @!P1 IMAD.WIDE.U32 R26, R21, 0x2, R26 ;  /* 0x00000002151a9825 */ /* 0x008fc800078e001a */
[----:B------:R-:W-:Y:S01]  /*0510*/  @!P1 IMAD.WIDE.U32 R28, R21, 0x2, R28 ;  /* 0x00000002151c9825 */ /* 0x000fe200078e001c */
        /* <DEDUP_REMOVED lines=11> */
[----:B0-----:R-:W-:Y:S01]  /*05d0*/  @!P0 IMAD.WIDE.U32 R26, R15, 0x2, R26 ;  /* 0x000000020f1a8825 */ /* 0x001fe200078e001a */
[----:B------:R0:W5:Y:S01]  /*05e0*/  @!P0 LDG.E.U16 R22, desc[UR4][R24.64] ;  /* 0x0000000418168981 */ /* 0x000162000c1e1500 */
[----:B------:R-:W-:-:S03]  /*05f0*/  @!P0 IADD3 R0, PT, PT, R0, 0x80, RZ ;  /* 0x0000008000008810 */ /* 0x000fc60007ffe0ff */
        /* <DEDUP_REMOVED lines=13> */
[----:B0-----:R-:W-:Y:S01]  /*06d0*/  @!P0 IMAD.WIDE.U32 R28, R27, 0x2, R28 ;  /* 0x000000021b1c8825 */ /* 0x001fe200078e001c */
[----:B------:R-:W-:-:S03]  /*06e0*/  @!P0 IADD3 R0, PT, PT, R0, 0x80, RZ ;  /* 0x0000008000008810 */ /* 0x000fc60007ffe0ff */
        /* <DEDUP_REMOVED lines=33> */
[--C-:B------:R-:W-:Y:S02]  /*0900*/  HADD2.F32 R7, -RZ, R15.reuse.H1_H1 ;  /* 0x3000000fff077230 */ /* 0x100fe40000004100 */
[----:B------:R-:W-:-:S03]  /*0910*/  HADD2.F32 R15, -RZ, R15.H0_H0 ;  /* 0x2000000fff0f7230 */ /* 0x000fc60000004100 */
[----:B------:R-:W-:-:S03]  /*0920*/  FMUL.FTZ R4, R4, R7 ;  /* 0x0000000704047220 */ /* 0x000fc60000410000 */
[----:B------:R-:W0:Y:S02]  /*0930*/  MUFU.RCP R15, R15 ;  /* 0x0000000f000f7308 */ /* 0x000e240000001000 */
[----:B------:R-:W-:-:S05]  /*0940*/  F2FP.F16.F32.PACK_AB R4, RZ, R4 ;  /* 0x00000004ff04723e */ /* 0x000fca00000000ff */
[----:B------:R-:W-:-:S05]  /*0950*/  HADD2.F32 R4, -RZ, R4.H0_H0 ;  /* 0x20000004ff047230 */ /* 0x000fca0000004100 */
[----:B0-----:R-:W-:-:S05]  /*0960*/  FMUL.FTZ R14, R4, R15 ;  /* 0x0000000f040e7220 */ /* 0x001fca0000410000 */
[----:B------:R-:W-:-:S07]  /*0970*/  F2FP.F16.F32.PACK_AB R14, RZ, R14 ;  /* 0x0000000eff0e723e */ /* 0x000fce00000000ff */
.L_x_8382:
[----:B------:R-:W-:Y:S05]  /*0980*/  BSYNC.RECONVERGENT B0 ;  /* 0x0000000000007941 */ /* 0x000fea0003800200 */
.L_x_8381:
[----:B-----5:R-:W-:Y:S01]  /*0990*/  IADD3 R4, PT, PT, R5, 0x80, RZ ;  /* 0x0000008005047810 */ /* 0x020fe20007ffe0ff */
[----:B------:R-:W-:Y:S03]  /*09a0*/  BSSY.RECONVERGENT B0, `(.L_x_8383) ;  /* 0x0000017000007945 */ /* 0x000fe60003800200 */
[----:B------:R-:W-:-:S13]  /*09b0*/  ISETP.GE.U32.AND P1, PT, R4, R3, PT ;  /* 0x000000030400720c */ /* 0x000fda0003f26070 */
[----:B------:R-:W-:Y:S05]  /*09c0*/  @P1 BRA `(.L_x_8384) ;  /* 0x0000000000501947 */ /* 0x000fea0003800000 */
[----:B------:R-:W-:Y:S02]  /*09d0*/  HADD2.F32 R9, -RZ, R9.H0_H0 ;  /* 0x20000009ff097230 */ /* 0x000fe40000004100 */
        /* <DEDUP_REMOVED lines=19> */
.L_x_8384:
[----:B------:R-:W-:Y:S05]  /*0b10*/  BSYNC.RECONVERGENT B0 ;  /* 0x0000000000007941 */ /* 0x000fea0003800200 */
.L_x_8383:
[----:B------:R-:W-:Y:S01]  /*0b20*/  IADD3 R6, PT, PT, R5, 0x100, RZ ;  /* 0x0000010005067810 */ /* 0x000fe20007ffe0ff */
        /* <DEDUP_REMOVED lines=23> */
.L_x_8386:
[----:B------:R-:W-:Y:S05]  /*0ca0*/  BSYNC.RECONVERGENT B0 ;  /* 0x0000000000007941 */ /* 0x000fea0003800200 */
.L_x_8385:
[----:B------:R-:W0:Y:S01]  /*0cb0*/  @!P0 LDC.64 R6, c[0x0][0x388] ;  /* 0x0000e200ff068b82 */ /* 0x000e220000000a00 */
        /* <DEDUP_REMOVED lines=18> */
[----:B------:R-:W1:Y:S03]  /*0de0*/  MUFU.RCP R10, R12 ;  /* 0x0000000c000a7308 */ /* 0x000e660000001000 */
[----:B------:R-:W-:-:S05]  /*0df0*/  FMUL.FTZ R11, R16, R11 ;  /* 0x0000000b100b7220 */ /* 0x000fca0000410000 */
[----:B------:R-:W-:-:S05]  /*0e00*/  F2FP.F16.F32.PACK_AB R11, RZ, R11 ;  /* 0x0000000bff0b723e */ /* 0x000fca00000000ff */
[----:B------:R-:W-:-:S05]  /*0e10*/  HADD2.F32 R11, -RZ, R11.H0_H0 ;  /* 0x2000000bff0b7230 */ /* 0x000fca0000004100 */
[----:B-1----:R-:W-:-:S05]  /*0e20*/  FMUL.FTZ R10, R11, R10 ;  /* 0x0000000a0b0a7220 */ /* 0x002fca0000410000 */
[----:B------:R-:W-:-:S07]  /*0e30*/  F2FP.F16.F32.PACK_AB R10, RZ, R10 ;  /* 0x0000000aff0a723e */ /* 0x000fce00000000ff */
.L_x_8388:
[----:B------:R-:W-:Y:S05]  /*0e40*/  BSYNC.RECONVERGENT B0 ;  /* 0x0000000000007941 */ /* 0x000fea0003800200 */
.L_x_8387:
[C---:B------:R-:W-:Y:S01]  /*0e50*/  IADD3 R12, PT, PT, R5.reuse, 0x200, RZ ;  /* 0x00000200050c7810 */ /* 0x040fe20007ffe0ff */
[----:B------:R-:W-:Y:S01]  /*0e60*/  BSSY.RECONVERGENT B0, `(.L_x_8389) ;  /* 0x000001f000007945 */ /* 0x000fe20003800200 */
[----:B------:R-:W-:Y:S02]  /*0e70*/  @!P0 IADD3 R11, PT, PT, R2, R5, RZ ;  /* 0x00000005020b8210 */ /* 0x000fe40007ffe0ff */
[----:B------:R-:W-:Y:S02]  /*0e80*/  ISETP.GE.U32.AND P1, PT, R12, R3, PT ;  /* 0x000000030c00720c */ /* 0x000fe40003f26070 */
[----:B------:R-:W-:Y:S01]  /*0e90*/  IADD3 R12, PT, PT, R5, 0x280, RZ ;  /* 0x00000280050c7810 */ /* 0x000fe20007ffe0ff */
[----:B0-----:R-:W-:Y:S01]  /*0ea0*/  @!P0 IMAD.WIDE.U32 R6, R11, 0x2, R6 ;  /* 0x000000020b068825 */ /* 0x001fe200078e0006 */
[C---:B------:R-:W-:Y:S02]  /*0eb0*/  IADD3 R16, PT, PT, R5.reuse, 0x300, RZ ;  /* 0x0000030005107810 */ /* 0x040fe40007ffe0ff */
[----:B------:R-:W-:-:S02]  /*0ec0*/  IADD3 R18, PT, PT, R5, 0x380, RZ ;  /* 0x0000038005127810 */ /* 0x000fc40007ffe0ff */
[-C--:B------:R-:W-:Y:S02]  /*0ed0*/  ISETP.GE.U32.AND P2, PT, R12, R3.reuse, PT ;  /* 0x000000030c00720c */ /* 0x080fe40003f46070 */
[-C--:B------:R-:W-:Y:S02]  /*0ee0*/  ISETP.GE.U32.AND P3, PT, R16, R3.reuse, PT ;  /* 0x000000031000720c */ /* 0x080fe40003f66070 */
[----:B------:R-:W-:Y:S01]  /*0ef0*/  ISETP.GE.U32.AND P4, PT, R18, R3, PT ;  /* 0x000000031200720c */ /* 0x000fe20003f86070 */
[----:B------:R-:W-:-:S12]  /*0f00*/  @P1 BRA `(.L_x_8390) ;  /* 0x0000000000501947 */ /* 0x000fd80003800000 */
        /* <DEDUP_REMOVED lines=20> */
.L_x_8390:
[----:B------:R-:W-:Y:S05]  /*1050*/  BSYNC.RECONVERGENT B0 ;  /* 0x0000000000007941 */ /* 0x000fea0003800200 */
.L_x_8389:
[----:B------:R-:W-:Y:S04]  /*1060*/  BSSY.RECONVERGENT B0, `(.L_x_8391) ;  /* 0x0000016000007945 */ /* 0x000fe80003800200 */
        /* <DEDUP_REMOVED lines=21> */
.L_x_8392:
[----:B------:R-:W-:Y:S05]  /*11c0*/  BSYNC.RECONVERGENT B0 ;  /* 0x0000000000007941 */ /* 0x000fea0003800200 */
.L_x_8391:
        /* <DEDUP_REMOVED lines=22> */
.L_x_8394:
[----:B------:R-:W-:Y:S05]  /*1330*/  BSYNC.RECONVERGENT B0 ;  /* 0x0000000000007941 */ /* 0x000fea0003800200 */
.L_x_8393:
        /* <DEDUP_REMOVED lines=22> */
.L_x_8396:
[----:B------:R-:W-:Y:S05]  /*14a0*/  BSYNC.RECONVERGENT B0 ;  /* 0x0000000000007941 */ /* 0x000fea0003800200 */
.L_x_8395:
[----:B------:R-:W-:Y:S01]  /*14b0*/  @!P0 MOV R5, R4 ;  /* 0x0000000400058202 */ /* 0x000fe20000000f00 */
        /* <DEDUP_REMOVED lines=17> */
.L_x_8399:
[----:B------:R-:W-:-:S13]  /*15d0*/  ISETP.GE.U32.AND P0, PT, R5, R3, PT ;  /* 0x000000030500720c */ /* 0x000fda0003f06070 */
[----:B------:R-:W-:Y:S05]  /*15e0*/  @P0 BRA `(.L_x_8401) ;  /* 0x0000000000300947 */ /* 0x000fea0003800000 */
[----:B0-----:R-:W0:Y:S01]  /*15f0*/  LDC.64 R6, c[0x0][0x388] ;  /* 0x0000e200ff067b82 */ /* 0x001e220000000a00 */
[----:B------:R-:W-:Y:S02]  /*1600*/  IADD3 R9, PT, PT, R2, R5, RZ ;  /* 0x0000000502097210 */ /* 0x000fe40007ffe0ff */
[----:B------:R-:W-:-:S03]  /*1610*/  IADD3 R5, PT, PT, R5, 0x80, RZ ;  /* 0x0000008005057810 */ /* 0x000fc60007ffe0ff */
[----:B0-----:R-:W-:-:S05]  /*1620*/  IMAD.WIDE.U32 R6, R9, 0x2, R6 ;  /* 0x0000000209067825 */ /* 0x001fca00078e0006 */
[----:B------:R1:W-:Y:S02]  /*1630*/  STG.E.U16 desc[UR4][R6.64], R10 ;  /* 0x0000000a06007986 */ /* 0x0003e4000c101504 */
.L_x_8400:
[----:B------:R-:W-:-:S13]  /*1640*/  ISETP.GE.U32.AND P0, PT, R5, R3, PT ;  /* 0x000000030500720c */ /* 0x000fda0003f06070 */
[----:B------:R-:W-:Y:S05]  /*1650*/  @P0 BRA `(.L_x_8402) ;  /* 0x0000000000340947 */ /* 0x000fea0003800000 */
[----:B01----:R-:W0:Y:S01]  /*1660*/  LDC.64 R6, c[0x0][0x388] ;  /* 0x0000e200ff067b82 */ /* 0x003e220000000a00 */
[----:B------:R-:W-:Y:S02]  /*1670*/  IADD3 R9, PT, PT, R2, R5, RZ ;  /* 0x0000000502097210 */ /* 0x000fe40007ffe0ff */
[----:B------:R-:W-:-:S03]  /*1680*/  IADD3 R5, PT, PT, R5, 0x80, RZ ;  /* 0x0000008005057810 */ /* 0x000fc60007ffe0ff */
[----:B0-----:R-:W-:-:S05]  /*1690*/  IMAD.WIDE.U32 R6, R9, 0x2, R6 ;  /* 0x0000000209067825 */ /* 0x001fca00078e0006 */
[----:B------:R1:W-:Y:S02]  /*16a0*/  STG.E.U16 desc[UR4][R6.64], R11 ;  /* 0x0000000b06007986 */ /* 0x0003e4000c101504 */
.L_x_8401:
[----:B------:R-:W-:-:S13]  /*16b0*/  ISETP.GE.U32.AND P0, PT, R5, R3, PT ;  /* 0x000000030500720c */ /* 0x000fda0003f06070 */
[----:B------:R-:W-:Y:S05]  /*16c0*/  @P0 BREAK.RELIABLE B1 ;  /* 0x0000000000010942 */ /* 0x000fea0003800100 */
[----:B------:R-:W-:Y:S05]  /*16d0*/  @P0 BRA `(.L_x_8403) ;  /* 0x0000000000300947 */ /* 0x000fea0003800000 */
[----:B01----:R-:W0:Y:S01]  /*16e0*/  LDC.64 R6, c[0x0][0x388] ;  /* 0x0000e200ff067b82 */ /* 0x003e220000000a00 */
[----:B------:R-:W-:Y:S02]  /*16f0*/  IADD3 R9, PT, PT, R2, R5, RZ ;  /* 0x0000000502097210 */ /* 0x000fe40007ffe0ff */
[----:B------:R-:W-:-:S03]  /*1700*/  IADD3 R5, PT, PT, R5, 0x80, RZ ;  /* 0x0000008005057810 */ /* 0x000fc60007ffe0ff */
[----:B0-----:R-:W-:-:S05]  /*1710*/  IMAD.WIDE.U32 R6, R9, 0x2, R6 ;  /* 0x0000000209067825 */ /* 0x001fca00078e0006 */
[----:B------:R2:W-:Y:S02]  /*1720*/  STG.E.U16 desc[UR4][R6.64], R12 ;  /* 0x0000000c06007986 */ /* 0x0005e4000c101504 */
.L_x_8402:
[----:B------:R-:W-:Y:S05]  /*1730*/  BSYNC.RELIABLE B1 ;  /* 0x0000000000017941 */ /* 0x000fea0003800100 */
.L_x_8398:
[----:B------:R-:W-:-:S13]  /*1740*/  ISETP.GE.U32.AND P0, PT, R5, R3, PT ;  /* 0x000000030500720c */ /* 0x000fda0003f06070 */
[----:B012---:R-:W0:Y:S01]  /*1750*/  @!P0 LDC.64 R6, c[0x0][0x388] ;  /* 0x0000e200ff068b82 */ /* 0x007e220000000a00 */
[----:B------:R-:W-:Y:S02]  /*1760*/  @!P0 IADD3 R9, PT, PT, R2, R5, RZ ;  /* 0x0000000502098210 */ /* 0x000fe40007ffe0ff */
[----:B------:R-:W-:-:S03]  /*1770*/  @!P0 IADD3 R5, PT, PT, R5, 0x80, RZ ;  /* 0x0000008005058810 */ /* 0x000fc60007ffe0ff */
[----:B0-----:R-:W-:-:S05]  /*1780*/  @!P0 IMAD.WIDE.U32 R6, R9, 0x2, R6 ;  /* 0x0000000209068825 */ /* 0x001fca00078e0006 */
[----:B------:R2:W-:Y:S02]  /*1790*/  @!P0 STG.E.U16 desc[UR4][R6.64], R13 ;  /* 0x0000000d06008986 */ /* 0x0005e4000c101504 */
.L_x_8403:
[----:B------:R-:W-:Y:S05]  /*17a0*/  BSYNC.RECONVERGENT B0 ;  /* 0x0000000000007941 */ /* 0x000fea0003800200 */
.L_x_8397:
        /* <DEDUP_REMOVED lines=8> */
.L_x_8380:
[----:B------:R-:W0:Y:S01]  /*1830*/  S2R R0, SR_TID.X ;  /* 0x0000000000007919 */ /* 0x000e220000002100 */
[----:B------:R-:W1:Y:S08]  /*1840*/  LDC.64 R14, c[0x0][0x398] ;  /* 0x0000e600ff0e7b82 */ /* 0x000e700000000a00 */
[----:B------:R-:W2:Y:S08]  /*1850*/  LDC.64 R12, c[0x0][0x3a0] ;  /* 0x0000e800ff0c7b82 */ /* 0x000eb00000000a00 */
[----:B------:R-:W3:Y:S01]  /*1860*/  LDC.64 R4, c[0x0][0x390] ;  /* 0x0000e400ff047b82 */ /* 0x000ee20000000a00 */
[----:B-1----:R-:W-:-:S04]  /*1870*/  IMAD.WIDE.U32 R14, R2, 0x2, R14 ;  /* 0x00000002020e7825 */ /* 0x002fc800078e000e */
[----:B0-----:R-:W-:-:S05]  /*1880*/  IMAD.WIDE.U32 R14, R0, 0x4, R14 ;  /* 0x00000004000e7825 */ /* 0x001fca00078e000e */
[----:B------:R-:W4:Y:S01]  /*1890*/  LDG.E R16, desc[UR4][R14.64] ;  /* 0x000000040e107981 */ /* 0x000f22000c1e1900 */
[----:B--2---:R-:W-:-:S03]  /*18a0*/  IMAD.WIDE.U32 R12, R2, 0x2, R12 ;  /* 0x00000002020c7825 */ /* 0x004fc600078e000c */
[----:B------:R-:W2:Y:S01]  /*18b0*/  LDG.E R20, desc[UR4][R14.64+0x200] ;  /* 0x000200040e147981 */ /* 0x000ea2000c1e1900 */
[----:B------:R-:W-:-:S03]  /*18c0*/  IMAD.WIDE.U32 R12, R0, 0x4, R12 ;  /* 0x00000004000c7825 */ /* 0x000fc600078e000c */
[----:B------:R-:W5:Y:S04]  /*18d0*/  LDG.E R3, desc[UR4][R14.64+0x400] ;  /* 0x000400040e037981 */ /* 0x000f68000c1e1900 */
[----:B------:R-:W2:Y:S01]  /*18e0*/  LDG.E R18, desc[UR4][R12.64] ;  /* 0x000000040c127981 */ /* 0x000ea2000c1e1900 */
[----:B---3--:R-:W-:-:S03]  /*18f0*/  IMAD.WIDE.U32 R4, R2, 0x2, R4 ;  /* 0x0000000202047825 */ /* 0x008fc600078e0004 */
[----:B------:R-:W3:Y:S01]  /*1900*/  LDG.E R17, desc[UR4][R12.64+0x200] ;  /* 0x000200040c117981 */ /* 0x000ee2000c1e1900 */
[----:B------:R-:W-:-:S03]  /*1910*/  IMAD.WIDE.U32 R4, R0, 0x4, R4 ;  /* 0x0000000400047825 */ /* 0x000fc600078e0004 */
[----:B------:R-:W5:Y:S04]  /*1920*/  LDG.E R6, desc[UR4][R14.64+0x600] ;  /* 0x000600040e067981 */ /* 0x000f68000c1e1900 */
[----:B------:R-:W3:Y:S04]  /*1930*/  LDG.E R19, desc[UR4][R4.64] ;  /* 0x0000000404137981 */ /* 0x000ee8000c1e1900 */
[----:B------:R-:W5:Y:S04]  /*1940*/  LDG.E R7, desc[UR4][R4.64+0x200] ;  /* 0x0002000404077981 */ /* 0x000f68000c1e1900 */
[----:B------:R-:W5:Y:S04]  /*1950*/  LDG.E R8, desc[UR4][R12.64+0x400] ;  /* 0x000400040c087981 */ /* 0x000f68000c1e1900 */
[----:B------:R-:W5:Y:S04]  /*1960*/  LDG.E R11, desc[UR4][R12.64+0x600] ;  /* 0x000600040c0b7981 */ /* 0x000f68000c1e1900 */
[----:B------:R-:W5:Y:S04]  /*1970*/  LDG.E R9, desc[UR4][R4.64+0x400] ;  /* 0x0004000404097981 */ /* 0x000f68000c1e1900 */
[----:B------:R2:W5:Y:S01]  /*1980*/  LDG.E R10, desc[UR4][R4.64+0x600] ;  /* 0x00060004040a7981 */ /* 0x000562000c1e1900 */
[----:B----4-:R-:W-:-:S05]  /*1990*/  HADD2.F32 R21, -RZ, R16.H0_H0 ;  /* 0x20000010ff157230 */ /* 0x010fca0000004100 */
[----:B------:R-:W-:Y:S01]  /*19a0*/  FADD.FTZ R22, -R21, 1 ;  /* 0x3f80000015167421 */ /* 0x000fe20000010100 */
[----:B------:R-:W-:-:S04]  /*19b0*/  HADD2.F32 R16, -RZ, R16.H1_H1 ;  /* 0x30000010ff107230 */ /* 0x000fc80000004100 */
[----:B------:R-:W-:Y:S01]  /*19c0*/  F2FP.F16.F32.PACK_AB R22, RZ, R22 ;  /* 0x00000016ff16723e */ /* 0x000fe200000000ff */
[----:B------:R-:W-:-:S04]  /*19d0*/  FADD.FTZ R23, -R16, 1 ;  /* 0x3f80000010177421 */ /* 0x000fc80000010100 */
[----:B------:R-:W-:Y:S01]  /*19e0*/  HADD2.F32 R22, -RZ, R22.H0_H0 ;  /* 0x20000016ff167230 */ /* 0x000fe20000004100 */
[----:B------:R-:W-:-:S04]  /*19f0*/  F2FP.F16.F32.PACK_AB R23, RZ, R23 ;  /* 0x00000017ff17723e */ /* 0x000fc800000000ff */
[----:B------:R-:W-:Y:S01]  /*1a00*/  FMUL.FTZ R22, R21, R22 ;  /* 0x0000001615167220 */ /* 0x000fe20000410000 */
[----:B------:R-:W-:-:S04]  /*1a10*/  HADD2.F32 R23, -RZ, R23.H0_H0 ;  /* 0x20000017ff177230 */ /* 0x000fc80000004100 */
[----:B------:R-:W-:Y:S01]  /*1a20*/  F2FP.F16.F32.PACK_AB R22, RZ, R22 ;  /* 0x00000016ff16723e */ /* 0x000fe200000000ff */
[----:B--2---:R-:W-:Y:S02]  /*1a30*/  HADD2.F32 R4, -RZ, R18.H0_H0 ;  /* 0x20000012ff047230 */ /* 0x004fe40000004100 */
[----:B------:R-:W-:Y:S02]  /*1a40*/  FMUL.FTZ R23, R16, R23 ;  /* 0x0000001710177220 */ /* 0x000fe40000410000 */
[----:B------:R-:W-:Y:S02]  /*1a50*/  HADD2.F32 R22, -RZ, R22.H0_H0 ;  /* 0x20000016ff167230 */ /* 0x000fe40000004100 */
[----:B------:R-:W-:Y:S01]  /*1a60*/  FADD.FTZ R21, R21, -R4 ;  /* 0x8000000415157221 */ /* 0x000fe20000010000 */
[----:B------:R-:W-:Y:S01]  /*1a70*/  HADD2.F32 R5, -RZ, R18.H1_H1 ;  /* 0x30000012ff057230 */ /* 0x000fe20000004100 */
[----:B------:R-:W-:Y:S02]  /*1a80*/  F2FP.F16.F32.PACK_AB R23, RZ, R23 ;  /* 0x00000017ff17723e */ /* 0x000fe400000000ff */
[----:B------:R-:W-:-:S02]  /*1a90*/  FMNMX.FTZ R22, RZ, R22, !PT ;  /* 0x00000016ff167209 */ /* 0x000fc40007810000 */
[----:B------:R-:W-:Y:S01]  /*1aa0*/  FADD.FTZ R16, R16, -R5 ;  /* 0x8000000510107221 */ /* 0x000fe20000010000 */
[--C-:B------:R-:W-:Y:S01]  /*1ab0*/  HADD2.F32 R5, -RZ, R20.reuse.H0_H0 ;  /* 0x20000014ff057230 */ /* 0x100fe20000004100 */
[----:B------:R-:W-:Y:S01]  /*1ac0*/  F2FP.F16.F32.PACK_AB R22, R21, R22 ;  /* 0x000000161516723e */ /* 0x000fe200000000ff */
[----:B------:R-:W-:Y:S02]  /*1ad0*/  HADD2.F32 R23, -RZ, R23.H0_H0 ;  /* 0x20000017ff177230 */ /* 0x000fe40000004100 */
[----:B------:R-:W-:Y:S02]  /*1ae0*/  HADD2.F32 R20, -RZ, R20.H1_H1 ;  /* 0x30000014ff147230 */ /* 0x000fe40000004100 */
[----:B------:R-:W-:Y:S01]  /*1af0*/  FADD.FTZ R14, -R5, 1 ;  /* 0x3f800000050e7421 */ /* 0x000fe20000010100 */
[--C-:B------:R-:W-:Y:S02]  /*1b00*/  HADD2.F32 R13, -RZ, R22.reuse.H1_H1 ;  /* 0x30000016ff0d7230 */ /* 0x100fe40000004100 */
[----:B---3--:R-:W-:Y:S01]  /*1b10*/  HADD2.F32 R12, -RZ, R19.H0_H0 ;  /* 0x20000013ff0c7230 */ /* 0x008fe20000004100 */
[----:B------:R-:W-:Y:S01]  /*1b20*/  FMNMX.FTZ R23, RZ, R23, !PT ;  /* 0x00000017ff177209 */ /* 0x000fe20007810000 */
[----:B------:R-:W-:Y:S01]  /*1b30*/  FADD.FTZ R15, -R20, 1 ;  /* 0x3f800000140f7421 */ /* 0x000fe20000010100 */
[----:B------:R-:W-:-:S02]  /*1b40*/  HADD2.F32 R4, -RZ, R22.H0_H0 ;  /* 0x20000016ff047230 */ /* 0x000fc40000004100 */
[----:B------:R-:W-:Y:S01]  /*1b50*/  FMUL.FTZ R12, R12, R13 ;  /* 0x0000000d0c0c7220 */ /* 0x000fe20000410000 */
[----:B------:R-:W-:Y:S02]  /*1b60*/  F2FP.F16.F32.PACK_AB R23, R16, R23 ;  /* 0x000000171017723e */ /* 0x000fe400000000ff */
[----:B------:R-:W-:Y:S02]  /*1b70*/  F2FP.F16.F32.PACK_AB R13, RZ, R14 ;  /* 0x0000000eff0d723e */ /* 0x000fe400000000ff */
[----:B------:R-:W-:Y:S01]  /*1b80*/  F2FP.F16.F32.PACK_AB R15, RZ, R15 ;  /* 0x0000000fff0f723e */ /* 0x000fe200000000ff */
[----:B------:R-:W0:Y:S01]  /*1b90*/  MUFU.RCP R4, R4 ;  /* 0x0000000400047308 */ /* 0x000e220000001000 */
[----:B------:R-:W-:Y:S01]  /*1ba0*/  F2FP.F16.F32.PACK_AB R12, RZ, R12 ;  /* 0x0000000cff0c723e */ /* 0x000fe200000000ff */
[----:B------:R-:W-:Y:S02]  /*1bb0*/  HADD2.F32 R14, -RZ, R23.H1_H1 ;  /* 0x30000017ff0e7230 */ /* 0x000fe40000004100 */
[----:B------:R-:W-:-:S02]  /*1bc0*/  HADD2.F32 R16, -RZ, R13.H0_H0 ;  /* 0x2000000dff107230 */ /* 0x000fc40000004100 */
[----:B------:R-:W-:Y:S02]  /*1bd0*/  HADD2.F32 R23, -RZ, R23.H0_H0 ;  /* 0x20000017ff177230 */ /* 0x000fe40000004100 */
[----:B------:R-:W-:Y:S02]  /*1be0*/  HADD2.F32 R15, -RZ, R15.H0_H0 ;  /* 0x2000000fff0f7230 */ /* 0x000fe40000004100 */
[----:B------:R-:W-:Y:S02]  /*1bf0*/  HADD2.F32 R19, -RZ, R19.H1_H1 ;  /* 0x30000013ff137230 */ /* 0x000fe40000004100 */
[----:B------:R-:W-:Y:S01]  /*1c00*/  FMUL.FTZ R16, R5, R16 ;  /* 0x0000001005107220 */ /* 0x000fe20000410000 */
[----:B------:R-:W-:Y:S02]  /*1c10*/  HADD2.F32 R13, -RZ, R12.H0_H0 ;  /* 0x2000000cff0d7230 */ /* 0x000fe40000004100 */
[----:B------:R-:W1:Y:S01]  /*1c20*/  MUFU.RCP R12, R23 ;  /* 0x00000017000c7308 */ /* 0x000e620000001000 */
[----:B------:R-:W-:Y:S01]  /*1c30*/  FMUL.FTZ R15, R20, R15 ;  /* 0x0000000f140f7220 */ /* 0x000fe20000410000 */
[----:B------:R-:W-:Y:S01]  /*1c40*/  FMUL.FTZ R14, R19, R14 ;  /* 0x0000000e130e7220 */ /* 0x000fe20000410000 */
[----:B------:R-:W-:Y:S01]  /*1c50*/  F2FP.F16.F32.PACK_AB R16, RZ, R16 ;  /* 0x00000010ff10723e */ /* 0x000fe200000000ff */
[----:B------:R-:W-:-:S02]  /*1c60*/  HADD2.F32 R18, -RZ, R17.H0_H0 ;  /* 0x20000011ff127230 */ /* 0x000fc40000004100 */
[----:B------:R-:W-:Y:S02]  /*1c70*/  F2FP.F16.F32.PACK_AB R15, RZ, R15 ;  /* 0x0000000fff0f723e */ /* 0x000fe400000000ff */
[----:B------:R-:W-:Y:S01]  /*1c80*/  F2FP.F16.F32.PACK_AB R14, RZ, R14 ;  /* 0x0000000eff0e723e */ /* 0x000fe200000000ff */
[----:B------:R-:W-:Y:S02]  /*1c90*/  HADD2.F32 R16, -RZ, R16.H0_H0 ;  /* 0x20000010ff107230 */ /* 0x000fe40000004100 */
[----:B0-----:R-:W-:Y:S01]  /*1ca0*/  FMUL.FTZ R4, R13, R4 ;  /* 0x000000040d047220 */ /* 0x001fe20000410000 */
[----:B------:R-:W-:Y:S02]  /*1cb0*/  HADD2.F32 R19, -RZ, R17.H1_H1 ;  /* 0x30000011ff137230 */ /* 0x000fe40000004100 */
[----:B------:R-:W-:Y:S02]  /*1cc0*/  HADD2.F32 R17, -RZ, R15.H0_H0 ;  /* 0x2000000fff117230 */ /* 0x000fe40000004100 */
[----:B------:R-:W-:Y:S01]  /*1cd0*/  FADD.FTZ R15, R5, -R18 ;  /* 0x80000012050f7221 */ /* 0x000fe20000010000 */
[----:B------:R-:W-:Y:S01]  /*1ce0*/  HADD2.F32 R13, -RZ, R14.H0_H0 ;  /* 0x2000000eff0d7230 */ /* 0x000fe20000004100 */
[----:B------:R-:W-:Y:S01]  /*1cf0*/  FMNMX.FTZ R16, RZ, R16, !PT ;  /* 0x00000010ff107209 */ /* 0x000fe20007810000 */
[----:B------:R-:W-:Y:S01]  /*1d00*/  FADD.FTZ R20, R20, -R19 ;  /* 0x8000001314147221 */ /* 0x000fe20000010000 */
[----:B------:R-:W-:Y:S01]  /*1d10*/  FMNMX.FTZ R17, RZ, R17, !PT ;  /* 0x00000011ff117209 */ /* 0x000fe20007810000 */
[----:B-----5:R-:W-:-:S02]  /*1d20*/  HADD2.F32 R14, -RZ, R3.H0_H0 ;  /* 0x20000003ff0e7230 */ /* 0x020fc40000004100 */
[----:B-1----:R-:W-:Y:S01]  /*1d30*/  FMUL.FTZ R5, R13, R12 ;  /* 0x0000000c0d057220 */ /* 0x002fe20000410000 */
[----:B------:R-:W-:Y:S01]  /*1d40*/  F2FP.F16.F32.PACK_AB R13, R15, R16 ;  /* 0x000000100f0d723e */ /* 0x000fe200000000ff */
[--C-:B------:R-:W-:Y:S01]  /*1d50*/  HADD2.F32 R19, -RZ, R7.reuse.H1_H1 ;  /* 0x30000007ff137230 */ /* 0x100fe20000004100 */
[----:B------:R-:W-:Y:S01]  /*1d60*/  F2FP.F16.F32.PACK_AB R12, R20, R17 ;  /* 0x00000011140c723e */ /* 0x000fe200000000ff */
[----:B------:R-:W-:Y:S02]  /*1d70*/  HADD2.F32 R17, -RZ, R7.H0_H0 ;  /* 0x20000007ff117230 */ /* 0x000fe40000004100 */
[----:B------:R-:W-:Y:S01]  /*1d80*/  FADD.FTZ R7, -R14, 1 ;  /* 0x3f8000000e077421 */ /* 0x000fe20000010100 */
[----:B------:R-:W-:Y:S02]  /*1d90*/  HADD2.F32 R18, -RZ, R13.H1_H1 ;  /* 0x3000000dff127230 */ /* 0x000fe40000004100 */
[----:B------:R-:W-:Y:S02]  /*1da0*/  HADD2.F32 R16, -RZ, R3.H1_H1 ;  /* 0x30000003ff107230 */ /* 0x000fe40000004100 */
[----:B------:R-:W-:Y:S01]  /*1db0*/  HADD2.F32 R15, -RZ, R6.H0_H0 ;  /* 0x20000006ff0f7230 */ /* 0x000fe20000004100 */
[----:B------:R-:W-:Y:S01]  /*1dc0*/  F2FP.F16.F32.PACK_AB R21, RZ, R7 ;  /* 0x00000007ff15723e */ /* 0x000fe200000000ff */
[----:B------:R-:W-:-:S02]  /*1dd0*/  HADD2.F32 R20, -RZ, R12.H1_H1 ;  /* 0x3000000cff147230 */ /* 0x000fc40000004100 */
[----:B------:R-:W-:Y:S01]  /*1de0*/  FMUL.FTZ R7, R17, R18 ;  /* 0x0000001211077220 */ /* 0x000fe20000410000 */
[----:B------:R-:W-:Y:S01]  /*1df0*/  FADD.FTZ R18, -R16, 1 ;  /* 0x3f80000010127421 */ /* 0x000fe20000010100 */
[----:B------:R-:W-:Y:S02]  /*1e00*/  HADD2.F32 R6, -RZ, R6.H1_H1 ;  /* 0x30000006ff067230 */ /* 0x000fe40000004100 */
[----:B------:R-:W-:Y:S01]  /*1e10*/  FADD.FTZ R22, -R15, 1 ;  /* 0x3f8000000f167421 */ /* 0x000fe20000010100 */
[----:B------:R-:W-:Y:S02]  /*1e20*/  HADD2.F32 R21, -RZ, R21.H0_H0 ;  /* 0x20000015ff157230 */ /* 0x000fe40000004100 */
[----:B------:R-:W-:Y:S01]  /*1e30*/  FMUL.FTZ R3, R19, R20 ;  /* 0x0000001413037220 */ /* 0x000fe20000410000 */
[--C-:B------:R-:W-:Y:S01]  /*1e40*/  HADD2.F32 R17, -RZ, R8.reuse.H0_H0 ;  /* 0x20000008ff117230 */ /* 0x100fe20000004100 */
[----:B------:R-:W-:Y:S01]  /*1e50*/  F2FP.F16.F32.PACK_AB R18, RZ, R18 ;  /* 0x00000012ff12723e */ /* 0x000fe200000000ff */
[----:B------:R-:W-:Y:S01]  /*1e60*/  FADD.FTZ R20, -R6, 1 ;  /* 0x3f80000006147421 */ /* 0x000fe20000010100 */
[----:B------:R-:W-:Y:S01]  /*1e70*/  F2FP.F16.F32.PACK_AB R22, RZ, R22 ;  /* 0x00000016ff16723e */ /* 0x000fe200000000ff */
[C---:B------:R-:W-:Y:S01]  /*1e80*/  FMUL.FTZ R21, R14.reuse, R21 ;  /* 0x000000150e157220 */ /* 0x040fe20000410000 */
[----:B------:R-:W-:Y:S01]  /*1e90*/  FADD.FTZ R14, R14, -R17 ;  /* 0x800000110e0e7221 */ /* 0x000fe20000010000 */
[----:B------:R-:W-:Y:S01]  /*1ea0*/  HADD2.F32 R19, -RZ, R8.H1_H1 ;  /* 0x30000008ff137230 */ /* 0x000fe20000004100 */
[----:B------:R-:W-:Y:S01]  /*1eb0*/  F2FP.F16.F32.PACK_AB R20, RZ, R20 ;  /* 0x00000014ff14723e */ /* 0x000fe200000000ff */
[----:B------:R-:W-:-:S02]  /*1ec0*/  HADD2.F32 R17, -RZ, R18.H0_H0 ;  /* 0x20000012ff117230 */ /* 0x000fc40000004100 */
[----:B------:R-:W-:Y:S02]  /*1ed0*/  HADD2.F32 R22, -RZ, R22.H0_H0 ;  /* 0x20000016ff167230 */ /* 0x000fe40000004100 */
[C---:B------:R-:W-:Y:S01]  /*1ee0*/  FADD.FTZ R8, R16.reuse, -R19 ;  /* 0x8000001310087221 */ /* 0x040fe20000010000 */
[----:B------:R-:W-:Y:S02]  /*1ef0*/  HADD2.F32 R18, -RZ, R11.H0_H0 ;  /* 0x2000000bff127230 */ /* 0x000fe40000004100 */
[----:B------:R-:W-:Y:S01]  /*1f00*/  FMUL.FTZ R17, R16, R17 ;  /* 0x0000001110117220 */ /* 0x000fe20000410000 */
[----:B------:R-:W-:Y:S01]  /*1f10*/  HADD2.F32 R13, -RZ, R13.H0_H0 ;  /* 0x2000000dff0d7230 */ /* 0x000fe20000004100 */
[----:B------:R-:W-:Y:S01]  /*1f20*/  F2FP.F16.F32.PACK_AB R21, RZ, R21 ;  /* 0x00000015ff15723e */ /* 0x000fe200000000ff */
[----:B------:R-:W-:Y:S02]  /*1f30*/  HADD2.F32 R19, -RZ, R20.H0_H0 ;  /* 0x20000014ff137230 */ /* 0x000fe40000004100 */
[C---:B------:R-:W-:Y:S01]  /*1f40*/  FMUL.FTZ R16, R15.reuse, R22 ;  /* 0x000000160f107220 */ /* 0x040fe20000410000 */
[----:B------:R-:W-:Y:S01]  /*1f50*/  FADD.FTZ R15, R15, -R18 ;  /* 0x800000120f0f7221 */ /* 0x000fe20000010000 */
[----:B------:R-:W-:Y:S01]  /*1f60*/  F2FP.F16.F32.PACK_AB R17, RZ, R17 ;  /* 0x00000011ff11723e */ /* 0x000fe200000000ff */
[----:B------:R-:W-:Y:S01]  /*1f70*/  HADD2.F32 R21, -RZ, R21.H0_H0 ;  /* 0x20000015ff157230 */ /* 0x000fe20000004100 */
[----:B------:R-:W0:Y:S01]  /*1f80*/  MUFU.RCP R13, R13 ;  /* 0x0000000d000d7308 */ /* 0x000e220000001000 */
[----:B------:R-:W-:Y:S01]  /*1f90*/  FMUL.FTZ R18, R6, R19 ;  /* 0x0000001306127220 */ /* 0x000fe20000410000 */
[----:B------:R-:W-:Y:S01]  /*1fa0*/  F2FP.F16.F32.PACK_AB R16, RZ, R16 ;  /* 0x00000010ff10723e */ /* 0x000fe200000000ff */
[----:B------:R-:W-:Y:S01]  /*1fb0*/  HADD2.F32 R17, -RZ, R17.H0_H0 ;  /* 0x20000011ff117230 */ /* 0x000fe20000004100 */
[----:B------:R-:W-:-:S02]  /*1fc0*/  FMNMX.FTZ R21, RZ, R21, !PT ;  /* 0x00000015ff157209 */ /* 0x000fc40007810000 */
[----:B------:R-:W-:Y:S01]  /*1fd0*/  F2FP.F16.F32.PACK_AB R20, RZ, R18 ;  /* 0x00000012ff14723e */ /* 0x000fe200000000ff */
[----:B------:R-:W-:Y:S01]  /*1fe0*/  HADD2.F32 R23, -RZ, R11.H1_H1 ;  /* 0x3000000bff177230 */ /* 0x000fe20000004100 */
[----:B------:R-:W-:Y:S01]  /*1ff0*/  F2FP.F16.F32.PACK_AB R7, RZ, R7 ;  /* 0x00000007ff07723e */ /* 0x000fe200000000ff */
[----:B------:R-:W-:Y:S01]  /*2000*/  HADD2.F32 R11, -RZ, R12.H0_H0 ;  /* 0x2000000cff0b7230 */ /* 0x000fe20000004100 */
[----:B------:R-:W-:Y:S01]  /*2010*/  F2FP.F16.F32.PACK_AB R12, R14, R21 ;  /* 0x000000150e0c723e */ /* 0x000fe200000000ff */
[----:B------:R-:W-:Y:S01]  /*2020*/  HADD2.F32 R18, -RZ, R16.H0_H0 ;  /* 0x20000010ff127230 */ /* 0x000fe20000004100 */
[----:B------:R-:W-:Y:S01]  /*2030*/  FMNMX.FTZ R19, RZ, R17, !PT ;  /* 0x00000011ff137209 */ /* 0x000fe20007810000 */
[----:B------:R-:W-:Y:S02]  /*2040*/  HADD2.F32 R21, -RZ, R20.H0_H0 ;  /* 0x20000014ff157230 */ /* 0x000fe40000004100 */
[----:B------:R-:W-:Y:S01]  /*2050*/  FADD.FTZ R6, R6, -R23 ;  /* 0x8000001706067221 */ /* 0x000fe20000010000 */
[----:B------:R-:W-:Y:S01]  /*2060*/  HADD2.F32 R16, -RZ, R7.H0_H0 ;  /* 0x20000007ff107230 */ /* 0x000fe20000004100 */
[----:B------:R-:W-:Y:S01]  /*2070*/  F2FP.F16.F32.PACK_AB R14, R8, R19 ;  /* 0x00000013080e723e */ /* 0x000fe200000000ff */
[----:B------:R-:W-:Y:S01]  /*2080*/  HADD2.F32 R7, -RZ, R9.H0_H0 ;  /* 0x20000009ff077230 */ /* 0x000fe20000004100 */
[----:B------:R-:W-:Y:S01]  /*2090*/  FMNMX.FTZ R20, RZ, R18, !PT ;  /* 0x00000012ff147209 */ /* 0x000fe20007810000 */
[----:B------:R-:W-:Y:S01]  /*20a0*/  HADD2.F32 R18, -RZ, R12.H1_H1 ;  /* 0x3000000cff127230 */ /* 0x000fe20000004100 */
[----:B------:R-:W-:Y:S01]  /*20b0*/  FMNMX.FTZ R21, RZ, R21, !PT ;  /* 0x00000015ff157209 */ /* 0x000fe20007810000 */
[----:B0-----:R-:W-:Y:S01]  /*20c0*/  FMUL.FTZ R13, R16, R13 ;  /* 0x0000000d100d7220 */ /* 0x001fe20000410000 */
[----:B------:R-:W-:Y:S01]  /*20d0*/  HADD2.F32 R19, -RZ, R14.H0_H0 ;  /* 0x2000000eff137230 */ /* 0x000fe20000004100 */
[----:B------:R-:W-:Y:S01]  /*20e0*/  F2FP.F16.F32.PACK_AB R20, R15, R20 ;  /* 0x000000140f14723e */ /* 0x000fe200000000ff */
[----:B------:R-:W-:Y:S01]  /*20f0*/  HADD2.F32 R17, -RZ, R12.H0_H0 ;  /* 0x2000000cff117230 */ /* 0x000fe20000004100 */
[----:B------:R-:W-:Y:S01]  /*2100*/  F2FP.F16.F32.PACK_AB R16, R6, R21 ;  /* 0x000000150610723e */ /* 0x000fe200000000ff */
[----:B------:R-:W-:Y:S01]  /*2110*/  FMUL.FTZ R15, R7, R18 ;  /* 0x00000012070f7220 */ /* 0x000fe20000410000 */
[----:B------:R-:W0:Y:S01]  /*2120*/  MUFU.RCP R11, R11 ;  /* 0x0000000b000b7308 */ /* 0x000e220000001000 */
[----:B------:R-:W1:Y:S01]  /*2130*/  LDC.64 R6, c[0x0][0x388] ;  /* 0x0000e200ff067b82 */ /* 0x000e620000000a00 */
[----:B------:R-:W-:-:S02]  /*2140*/  HADD2.F32 R22, -RZ, R20.H0_H0 ;  /* 0x20000014ff167230 */ /* 0x000fc40000004100 */
[----:B------:R-:W-:Y:S02]  /*2150*/  HADD2.F32 R23, -RZ, R16.H1_H1 ;  /* 0x30000010ff177230 */ /* 0x000fe40000004100 */
[----:B------:R-:W-:Y:S02]  /*2160*/  HADD2.F32 R18, -RZ, R10.H0_H0 ;  /* 0x2000000aff127230 */ /* 0x000fe40000004100 */
[----:B------:R2:W-:Y:S01]  /*2170*/  MUFU.RCP R12, R19 ;  /* 0x00000013000c7308 */ /* 0x0005e20000001000 */
[----:B------:R-:W-:Y:S02]  /*2180*/  HADD2.F32 R21, -RZ, R20.H1_H1 ;  /* 0x30000014ff157230 */ /* 0x000fe40000004100 */
[----:B------:R-:W-:-:S05]  /*2190*/  HADD2.F32 R10, -RZ, R10.H1_H1 ;  /* 0x3000000aff0a7230 */ /* 0x000fca0000004100 */
[----:B------:R3:W4:Y:S01]  /*21a0*/  MUFU.RCP R8, R17 ;  /* 0x0000001100087308 */ /* 0x0007220000001000 */
[----:B--2---:R-:W-:Y:S02]  /*21b0*/  HADD2.F32 R19, -RZ, R16.H0_H0 ;  /* 0x20000010ff137230 */ /* 0x004fe40000004100 */
[----:B------:R-:W-:Y:S01]  /*21c0*/  HADD2.F32 R16, -RZ, R9.H1_H1 ;  /* 0x30000009ff107230 */ /* 0x000fe20000004100 */
[----:B------:R-:W-:Y:S01]  /*21d0*/  F2FP.F16.F32.PACK_AB R9, RZ, R3 ;  /* 0x00000003ff09723e */ /* 0x000fe200000000ff */
[----:B---3--:R-:W-:-:S03]  /*21e0*/  HADD2.F32 R17, -RZ, R14.H1_H1 ;  /* 0x3000000eff117230 */ /* 0x008fc60000004100 */
[----:B------:R-:W-:Y:S01]  /*21f0*/  MUFU.RCP R3, R19 ;  /* 0x0000001300037308 */ /* 0x000fe20000001000 */
[----:B------:R-:W-:Y:S01]  /*2200*/  FMUL.FTZ R18, R18, R21 ;  /* 0x0000001512127220 */ /* 0x000fe20000410000 */
[----:B------:R-:W-:Y:S01]  /*2210*/  FMUL.FTZ R23, R10, R23 ;  /* 0x000000170a177220 */ /* 0x000fe20000410000 */
[----:B------:R-:W-:-:S05]  /*2220*/  FMUL.FTZ R16, R16, R17 ;  /* 0x0000001110107220 */ /* 0x000fca0000410000 */
[----:B------:R-:W2:Y:S01]  /*2230*/  MUFU.RCP R14, R22 ;  /* 0x00000016000e7308 */ /* 0x000ea20000001000 */
[----:B------:R-:W-:Y:S01]  /*2240*/  HADD2.F32 R10, -RZ, R9.H0_H0 ;  /* 0x20000009ff0a7230 */ /* 0x000fe20000004100 */
[----:B------:R-:W-:Y:S02]  /*2250*/  F2FP.F16.F32.PACK_AB R16, RZ, R16 ;  /* 0x00000010ff10723e */ /* 0x000fe400000000ff */
[----:B------:R-:W-:Y:S02]  /*2260*/  F2FP.F16.F32.PACK_AB R15, RZ, R15 ;  /* 0x0000000fff0f723e */ /* 0x000fe400000000ff */
[----:B------:R-:W-:Y:S02]  /*2270*/  F2FP.F16.F32.PACK_AB R18, RZ, R18 ;  /* 0x00000012ff12723e */ /* 0x000fe400000000ff */
[----:B------:R-:W-:Y:S01]  /*2280*/  F2FP.F16.F32.PACK_AB R23, RZ, R23 ;  /* 0x00000017ff17723e */ /* 0x000fe200000000ff */
[----:B0-----:R-:W-:Y:S01]  /*2290*/  FMUL.FTZ R10, R10, R11 ;  /* 0x0000000b0a0a7220 */ /* 0x001fe20000410000 */
[----:B------:R-:W-:-:S02]  /*22a0*/  HADD2.F32 R9, -RZ, R16.H0_H0 ;  /* 0x20000010ff097230 */ /* 0x000fc40000004100 */
[----:B------:R-:W-:Y:S02]  /*22b0*/  HADD2.F32 R15, -RZ, R15.H0_H0 ;  /* 0x2000000fff0f7230 */ /* 0x000fe40000004100 */
[----:B------:R-:W-:Y:S02]  /*22c0*/  HADD2.F32 R11, -RZ, R18.H0_H0 ;  /* 0x20000012ff0b7230 */ /* 0x000fe40000004100 */
[----:B------:R-:W-:Y:S02]  /*22d0*/  HADD2.F32 R16, -RZ, R23.H0_H0 ;  /* 0x20000017ff107230 */ /* 0x000fe40000004100 */
[----:B----4-:R-:W-:Y:S01]  /*22e0*/  FMUL.FTZ R8, R15, R8 ;  /* 0x000000080f087220 */ /* 0x010fe20000410000 */
[----:B-1----:R-:W-:-:S04]  /*22f0*/  IMAD.WIDE.U32 R6, R2, 0x2, R6 ;  /* 0x0000000202067825 */ /* 0x002fc800078e0006 */
[----:B------:R-:W-:Y:S01]  /*2300*/  FMUL.FTZ R9, R9, R12 ;  /* 0x0000000c09097220 */ /* 0x000fe20000410000 */
[----:B--2---:R-:W-:Y:S01]  /*2310*/  FMUL.FTZ R11, R11, R14 ;  /* 0x0000000e0b0b7220 */ /* 0x004fe20000410000 */
[----:B------:R-:W-:Y:S01]  /*2320*/  FMUL.FTZ R16, R16, R3 ;  /* 0x0000000310107220 */ /* 0x000fe20000410000 */
[----:B------:R-:W-:Y:S01]  /*2330*/  F2FP.F16.F32.PACK_AB R5, R5, R4 ;  /* 0x000000040505723e */ /* 0x000fe200000000ff */
[----:B------:R-:W-:Y:S01]  /*2340*/  IMAD.WIDE.U32 R6, R0, 0x4, R6 ;  /* 0x0000000400067825 */ /* 0x000fe200078e0006 */
[----:B------:R-:W-:Y:S02]  /*2350*/  F2FP.F16.F32.PACK_AB R13, R10, R13 ;  /* 0x0000000d0a0d723e */ /* 0x000fe400000000ff */
[----:B------:R-:W-:Y:S02]  /*2360*/  F2FP.F16.F32.PACK_AB R9, R9, R8 ;  /* 0x000000080909723e */ /* 0x000fe400000000ff */
[----:B------:R-:W-:Y:S01]  /*2370*/  F2FP.F16.F32.PACK_AB R11, R16, R11 ;  /* 0x0000000b100b723e */ /* 0x000fe200000000ff */
[----:B------:R-:W-:Y:S04]  /*2380*/  STG.E desc[UR4][R6.64], R5 ;  /* 0x0000000506007986 */ /* 0x000fe8000c101904 */
[----:B------:R-:W-:Y:S04]  /*2390*/  STG.E desc[UR4][R6.64+0x200], R13 ;  /* 0x0002000d06007986 */ /* 0x000fe8000c101904 */
[----:B------:R-:W-:Y:S04]  /*23a0*/  STG.E desc[UR4][R6.64+0x400], R9 ;  /* 0x0004000906007986 */ /* 0x000fe8000c101904 */
[----:B------:R-:W-:Y:S01]  /*23b0*/  STG.E desc[UR4][R6.64+0x600], R11 ;  /* 0x0006000b06007986 */ /* 0x000fe2000c101904 */
[----:B------:R-:W-:Y:S05]  /*23c0*/  EXIT ;  /* 0x000000000000794d */ /* 0x000fea0003800000 */
.L_x_8404:
        /* <DEDUP_REMOVED lines=11> */
.L_x_10699:


//--------------------- .text._ZN2at6native29vectorized_elementwise_kernelILi4EZZZN37_INTERNAL_cee6930f_7_Loss_cu_5b0651e139_GLOBAL__N__cee6930f_7_Loss_cu_5b0651e140binary_cross_entropy_backward_out_kernelERNS_6TensorERKS4_S7_S7_ENKUlvE_clEvENKUlvE1_clEvEUlN3c104HalfESB_SB_E_St5arrayIPcLm4EEEEviT0_T1_ --------------------------
	.section	.text._ZN2at6native29vectorized_elementwise_kernelILi4EZZZN37_INTERNAL_cee6930f_7_Loss_cu_5b0651e139_GLOBAL__N__cee6930f_7_Loss_cu_5b0651e140binary_cross_entropy_backward_out_kernelERNS_6TensorERKS4_S7_S7_ENKUlvE_clEvENKUlvE1_clEvEUlN3c104HalfESB_SB_E_St5arrayIPcLm4EEEEviT0_T1_,"ax",@progbits
	.align	128
        .global         _ZN2at6native29vectorized_elementwise_kernelILi4EZZZN37_INTERNAL_cee6930f_7_Loss_cu_5b0651e139_GLOBAL__N__cee6930f_7_Loss_cu_5b0651e140binary_cross_entropy_backward_out_kernelERNS_6TensorERKS4_S7_S7_ENKUlvE_clEvENKUlvE1_clEvEUlN3c104HalfESB_SB_E_St5arrayIPcLm4EEEEviT0_T1_
        .type           _ZN2at6native29vectorized_elementwise_kernelILi4EZZZN37_INTERNAL_cee6930f_7_Loss_cu_5b0651e139_GLOBAL__N__cee6930f_7_Loss_cu_5b0651e140binary_cross_entropy_backward_out_kernelERNS_6TensorERKS4_S7_S7_ENKUlvE_clEvENKUlvE1_clEvEUlN3c104HalfESB_SB_E_St5arrayIPcLm4EEEEviT0_T1_,@function
        .size           _ZN2at6native29vectorized_elementwise_kernelILi4EZZZN37_INTERNAL_cee6930f_7_Loss_cu_5b0651e139_GLOBAL__N__cee6930f_7_Loss_cu_5b0651e140binary_cross_entropy_backward_out_kernelERNS_6TensorERKS4_S7_S7_ENKUlvE_clEvENKUlvE1_clEvEUlN3c104HalfESB_SB_E_St5arrayIPcLm4EEEEviT0_T1_,(.L_x_10700 - _ZN2at6native29vectorized_elementwise_kernelILi4EZZZN37_INTERNAL_cee6930f_7_Loss_cu_5b0651e139_GLOBAL__N__cee6930f_7_Loss_cu_5b0651e140binary_cross_entropy_backward_out_kernelERNS_6TensorERKS4_S7_S7_ENKUlvE_clEvENKUlvE1_clEvEUlN3c104HalfESB_SB_E_St5arrayIPcLm4EEEEviT0_T1_)
        .other          _ZN2at6native29vectorized_elementwise_kernelILi4EZZZN37_INTERNAL_cee6930f_7_Loss_cu_5b0651e139_GLOBAL__N__cee6930f_7_Loss_cu_5b0651e140binary_cross_entropy_backward_out_kernelERNS_6TensorERKS4_S7_S7_ENKUlvE_clEvENKUlvE1_clEvEUlN3c104HalfESB_SB_E_St5arrayIPcLm4EEEEviT0_T1_,@"STO_CUDA_ENTRY STV_DEFAULT"
_ZN2at6native29vectorized_elementwise_kernelILi4EZZZN37_INTERNAL_cee6930f_7_Loss_cu_5b0651e139_GLOBAL__N__cee6930f_7_Loss_cu_5b0651e140binary_cross_entropy_backward_out_kernelERNS_6TensorERKS4_S7_S7_ENKUlvE_clEvENKUlvE1_clEvEUlN3c104HalfESB_SB_E_St5arrayIPcLm4EEEEviT0_T1_:
.text._ZN2at6native29vectorized_elementwise_kernelILi4EZZZN37_INTERNAL_cee6930f_7_Loss_cu_5b0651e139_GLOBAL__N__cee6930f_7_Loss_cu_5b0651e140binary_cross_entropy_backward_out_kernelERNS_6TensorERKS4_S7_S7_ENKUlvE_clEvENKUlvE1_clEvEUlN3c104HalfESB_SB_E_St5arrayIPcLm4EEEEviT0_T1_:
        /* <DEDUP_REMOVED lines=152> */
.L_x_8407:
[----:B------:R-:W-:Y:S05]  /*0980*/  BSYNC.RECONVERGENT B0 ;  /* 0x0000000000007941 */ /* 0x000fea0003800200 */
.L_x_8406:
        /* <DEDUP_REMOVED lines=24> */
.L_x_8409:
[----:B------:R-:W-:Y:S05]  /*0b10*/  BSYNC.RECONVERGENT B0 ;  /* 0x0000000000007941 */ /* 0x000fea0003800200 */
.L_x_8408:
        /* <DEDUP_REMOVED lines=24> */
.L_x_8411:
[----:B------:R-:W-:Y:S05]  /*0ca0*/  BSYNC.RECONVERGENT B0 ;  /* 0x0000000000007941 */ /* 0x000fea0003800200 */
.L_x_8410:
        /* <DEDUP_REMOVED lines=25> */
.L_x_8413:
[----:B------:R-:W-:Y:S05]  /*0e40*/  BSYNC.RECONVERGENT B0 ;  /* 0x0000000000007941 */ /* 0x000fea0003800200 */
.L_x_8412:
        /* <DEDUP_REMOVED lines=32> */
.L_x_8415:
[----:B------:R-:W-:Y:S05]  /*1050*/  BSYNC.RECONVERGENT B0 ;  /* 0x0000000000007941 */ /* 0x000fea0003800200 */
.L_x_8414:
        /* <DEDUP_REMOVED lines=22> */
.L_x_8417:
[----:B------:R-:W-:Y:S05]  /*11c0*/  BSYNC.RECONVERGENT B0 ;  /* 0x0000000000007941 */ /* 0x000fea0003800200 */
.L_x_8416:
        /* <DEDUP_REMOVED lines=22> */
.L_x_8419:
[----:B------:R-:W-:Y:S05]  /*1330*/  BSYNC.RECONVERGENT B0 ;  /* 0x0000000000007941 */ /* 0x000fea0003800200 */
.L_x_8418:
        /* <DEDUP_REMOVED lines=22> */
.L_x_8421:
[----:B------:R-:W-:Y:S05]  /*14a0*/  BSYNC.RECONVERGENT B0 ;  /* 0x0000000000007941 */ /* 0x000fea0003800200 */
.L_x_8420:
        /* <DEDUP_REMOVED lines=18> */
.L_x_8424:
[----:B------:R-:W-:-:S13]  /*15d0*/  ISETP.GE.U32.AND P0, PT, R5, R3, PT ;  /* 0x000000030500720c */ /* 0x000fda0003f06070 */
[----:B------:R-:W-:Y:S05]  /*15e0*/  @P0 BRA `(.L_x_8426) ;  /* 0x0000000000300947 */ /* 0x000fea0003800000 */
[----:B0-----:R-:W0:Y:S01]  /*15f0*/  LDC.64 R6, c[0x0][0x388] ;  /* 0x0000e200ff067b82 */ /* 0x001e220000000a00 */
[----:B------:R-:W-:Y:S02]  /*1600*/  IADD3 R9, PT, PT, R2, R5, RZ ;  /* 0x0000000502097210 */ /* 0x000fe40007ffe0ff */
[----:B------:R-:W-:-:S03]  /*1610*/  IADD3 R5, PT, PT, R5, 0x80, RZ ;  /* 0x0000008005057810 */ /* 0x000fc60007ffe0ff */
[----:B0-----:R-:W-:-:S05]  /*1620*/  IMAD.WIDE.U32 R6, R9, 0x2, R6 ;  /* 0x0000000209067825 */ /* 0x001fca00078e0006 */
[----:B------:R1:W-:Y:S02]  /*1630*/  STG.E.U16 desc[UR4][R6.64], R10 ;  /* 0x0000000a06007986 */ /* 0x0003e4000c101504 */
.L_x_8425:
[----:B------:R-:W-:-:S13]  /*1640*/  ISETP.GE.U32.AND P0, PT, R5, R3, PT ;  /* 0x000000030500720c */ /* 0x000fda0003f06070 */
[----:B------:R-:W-:Y:S05]  /*1650*/  @P0 BRA `(.L_x_8427) ;  /* 0x0000000000340947 */ /* 0x000fea0003800000 */
[----:B01----:R-:W0:Y:S01]  /*1660*/  LDC.64 R6, c[0x0][0x388] ;  /* 0x0000e200ff067b82 */ /* 0x003e220000000a00 */
[----:B------:R-:W-:Y:S02]  /*1670*/  IADD3 R9, PT, PT, R2, R5, RZ ;  /* 0x0000000502097210 */ /* 0x000fe40007ffe0ff */
[----:B------:R-:W-:-:S03]  /*1680*/  IADD3 R5, PT, PT, R5, 0x80, RZ ;  /* 0x0000008005057810 */ /* 0x000fc60007ffe0ff */
[----:B0-----:R-:W-:-:S05]  /*1690*/  IMAD.WIDE.U32 R6, R9, 0x2, R6 ;  /* 0x0000000209067825 */ /* 0x001fca00078e0006 */
[----:B------:R1:W-:Y:S02]  /*16a0*/  STG.E.U16 desc[UR4][R6.64], R11 ;  /* 0x0000000b06007986 */ /* 0x0003e4000c101504 */
.L_x_8426:
        /* <DEDUP_REMOVED lines=8> */
.L_x_8427:
[----:B------:R-:W-:Y:S05]  /*1730*/  BSYNC.RELIABLE B1 ;  /* 0x0000000000017941 */ /* 0x000fea0003800100 */
.L_x_8423:
[----:B------:R-:W-:-:S13]  /*1740*/  ISETP.GE.U32.AND P0, PT, R5, R3, PT ;  /* 0x000000030500720c */ /* 0x000fda0003f06070 */
[----:B012---:R-:W0:Y:S01]  /*1750*/  @!P0 LDC.64 R6, c[0x0][0x388] ;  /* 0x0000e200ff068b82 */ /* 0x007e220000000a00 */
[----:B------:R-:W-:Y:S02]  /*1760*/  @!P0 IADD3 R9, PT, PT, R2, R5, RZ ;  /* 0x0000000502098210 */ /* 0x000fe40007ffe0ff */
[----:B------:R-:W-:-:S03]  /*1770*/  @!P0 IADD3 R5, PT, PT, R5, 0x80, RZ ;  /* 0x0000008005058810 */ /* 0x000fc60007ffe0ff */
[----:B0-----:R-:W-:-:S05]  /*1780*/  @!P0 IMAD.WIDE.U32 R6, R9, 0x2, R6 ;  /* 0x0000000209068825 */ /* 0x001fca00078e0006 */
[----:B------:R2:W-:Y:S02]  /*1790*/  @!P0 STG.E.U16 desc[UR4][R6.64], R13 ;  /* 0x0000000d06008986 */ /* 0x0005e4000c101504 */
.L_x_8428:
[----:B------:R-:W-:Y:S05]  /*17a0*/  BSYNC.RECONVERGENT B0 ;  /* 0x0000000000007941 */ /* 0x000fea0003800200 */
.L_x_8422:
        /* <DEDUP_REMOVED lines=8> */
.L_x_8405:
[----:B------:R-:W0:Y:S01]  /*1830*/  S2R R0, SR_TID.X ;  /* 0x0000000000007919 */ /* 0x000e220000002100 */
[----:B------:R-:W1:Y:S08]  /*1840*/  LDC.64 R4, c[0x0][0x398] ;  /* 0x0000e600ff047b82 */ /* 0x000e700000000a00 */
[----:B------:R-:W2:Y:S01]  /*1850*/  LDC.64 R6, c[0x0][0x3a0] ;  /* 0x0000e800ff067b82 */ /* 0x000ea20000000a00 */
[----:B-1----:R-:W-:-:S04]  /*1860*/  IMAD.WIDE.U32 R4, R2, 0x2, R4 ;  /* 0x0000000202047825 */ /* 0x002fc800078e0004 */
[----:B0-----:R-:W-:-:S05]  /*1870*/  IMAD.WIDE.U32 R18, R0, 0x8, R4 ;  /* 0x0000000800127825 */ /* 0x001fca00078e0004 */
[----:B------:R-:W3:Y:S01]  /*1880*/  LDG.E.64 R16, desc[UR4][R18.64] ;  /* 0x0000000412107981 */ /* 0x000ee2000c1e1b00 */
[----:B--2---:R-:W-:-:S03]  /*1890*/  IMAD.WIDE.U32 R4, R2, 0x2, R6 ;  /* 0x0000000202047825 */ /* 0x004fc600078e0006 */
[----:B------:R0:W2:Y:S01]  /*18a0*/  LDG.E.64 R10, desc[UR4][R18.64+0x400] ;  /* 0x00040004120a7981 */ /* 0x0000a2000c1e1b00 */
[----:B------:R-:W-:Y:S02]  /*18b0*/  IMAD.WIDE.U32 R22, R0, 0x8, R4 ;  /* 0x0000000800167825 */ /* 0x000fe400078e0004 */
[----:B------:R-:W1:Y:S03]  /*18c0*/  LDC.64 R4, c[0x0][0x390] ;  /* 0x0000e400ff047b82 */ /* 0x000e660000000a00 */
[----:B------:R-:W4:Y:S04]  /*18d0*/  LDG.E.64 R14, desc[UR4][R22.64] ;  /* 0x00000004160e7981 */ /* 0x000f28000c1e1b00 */
[----:B------:R-:W5:Y:S01]  /*18e0*/  LDG.E.64 R8, desc[UR4][R22.64+0x400] ;  /* 0x0004000416087981 */ /* 0x000f62000c1e1b00 */
[----:B-1----:R-:W-:-:S04]  /*18f0*/  IMAD.WIDE.U32 R4, R2, 0x2, R4 ;  /* 0x0000000202047825 */ /* 0x002fc800078e0004 */
[----:B------:R-:W-:-:S05]  /*1900*/  IMAD.WIDE.U32 R20, R0, 0x8, R4 ;  /* 0x0000000800147825 */ /* 0x000fca00078e0004 */
[----:B------:R-:W5:Y:S04]  /*1910*/  LDG.E.64 R6, desc[UR4][R20.64] ;  /* 0x0000000414067981 */ /* 0x000f68000c1e1b00 */
[----:B------:R1:W5:Y:S01]  /*1920*/  LDG.E.64 R4, desc[UR4][R20.64+0x400] ;  /* 0x0004000414047981 */ /* 0x000362000c1e1b00 */
[----:B---3--:R-:W-:-:S05]  /*1930*/  HADD2.F32 R13, -RZ, R16.H0_H0 ;  /* 0x20000010ff0d7230 */ /* 0x008fca0000004100 */
[----:B------:R-:W-:Y:S01]  /*1940*/  FADD.FTZ R3, -R13, 1 ;  /* 0x3f8000000d037421 */ /* 0x000fe20000010100 */
[----:B------:R-:W-:-:S04]  /*1950*/  HADD2.F32 R12, -RZ, R16.H1_H1 ;  /* 0x30000010ff0c7230 */ /* 0x000fc80000004100 */
[----:B------:R-:W-:Y:S01]  /*1960*/  F2FP.F16.F32.PACK_AB R3, RZ, R3 ;  /* 0x00000003ff03723e */ /* 0x000fe200000000ff */
[----:B0-----:R-:W-:Y:S01]  /*1970*/  FADD.FTZ R19, -R12, 1 ;  /* 0x3f8000000c137421 */ /* 0x001fe20000010100 */
[----:B----4-:R-:W-:-:S03]  /*1980*/  HADD2.F32 R18, -RZ, R14.H0_H0 ;  /* 0x2000000eff127230 */ /* 0x010fc60000004100 */
[----:B------:R-:W-:Y:S02]  /*1990*/  HADD2.F32 R16, -RZ, R3.H0_H0 ;  /* 0x20000003ff107230 */ /* 0x000fe40000004100 */
[--C-:B------:R-:W-:Y:S01]  /*19a0*/  HADD2.F32 R3, -RZ, R17.reuse.H0_H0 ;  /* 0x20000011ff037230 */ /* 0x100fe20000004100 */
[----:B-1----:R-:W-:Y:S02]  /*19b0*/  F2FP.F16.F32.PACK_AB R21, RZ, R19 ;  /* 0x00000013ff15723e */ /* 0x002fe400000000ff */
[C---:B------:R-:W-:Y:S01]  /*19c0*/  FMUL.FTZ R19, R13.reuse, R16 ;  /* 0x000000100d137220 */ /* 0x040fe20000410000 */
[----:B------:R-:W-:Y:S01]  /*19d0*/  FADD.FTZ R13, R13, -R18 ;  /* 0x800000120d0d7221 */ /* 0x000fe20000010000 */
[----:B------:R-:W-:Y:S01]  /*19e0*/  FADD.FTZ R18, -R3, 1 ;  /* 0x3f80000003127421 */ /* 0x000fe20000010100 */
[----:B------:R-:W-:Y:S02]  /*19f0*/  HADD2.F32 R16, -RZ, R17.H1_H1 ;  /* 0x30000011ff107230 */ /* 0x000fe40000004100 */
[----:B------:R-:W-:-:S02]  /*1a00*/  HADD2.F32 R21, -RZ, R21.H0_H0 ;  /* 0x20000015ff157230 */ /* 0x000fc40000004100 */
[----:B--2---:R-:W-:Y:S01]  /*1a10*/  HADD2.F32 R22, -RZ, R10.H0_H0 ;  /* 0x2000000aff167230 */ /* 0x004fe20000004100 */
[----:B------:R-:W-:Y:S01]  /*1a20*/  F2FP.F16.F32.PACK_AB R18, RZ, R18 ;  /* 0x00000012ff12723e */ /* 0x000fe200000000ff */
[----:B------:R-:W-:Y:S02]  /*1a30*/  HADD2.F32 R23, -RZ, R14.H1_H1 ;  /* 0x3000000eff177230 */ /* 0x000fe40000004100 */
[----:B------:R-:W-:Y:S01]  /*1a40*/  FADD.FTZ R20, -R16, 1 ;  /* 0x3f80000010147421 */ /* 0x000fe20000010100 */
[----:B------:R-:W-:Y:S01]  /*1a50*/  FMUL.FTZ R17, R12, R21 ;  /* 0x000000150c117220 */ /* 0x000fe20000410000 */
[----:B------:R-:W-:Y:S01]  /*1a60*/  FADD.FTZ R21, -R22, 1 ;  /* 0x3f80000016157421 */ /* 0x000fe20000010100 */
[----:B------:R-:W-:Y:S02]  /*1a70*/  HADD2.F32 R18, -RZ, R18.H0_H0 ;  /* 0x20000012ff127230 */ /* 0x000fe40000004100 */
[----:B------:R-:W-:Y:S01]  /*1a80*/  FADD.FTZ R12, R12, -R23 ;  /* 0x800000170c0c7221 */ /* 0x000fe20000010000 */
[----:B------:R-:W-:Y:S01]  /*1a90*/  HADD2.F32 R14, -RZ, R15.H0_H0 ;  /* 0x2000000fff0e7230 */ /* 0x000fe20000004100 */
[----:B------:R-:W-:Y:S01]  /*1aa0*/  F2FP.F16.F32.PACK_AB R20, RZ, R20 ;  /* 0x00000014ff14723e */ /* 0x000fe200000000ff */
[----:B------:R-:W-:Y:S01]  /*1ab0*/  HADD2.F32 R23, -RZ, R10.H1_H1 ;  /* 0x3000000aff177230 */ /* 0x000fe20000004100 */
[----:B------:R-:W-:Y:S01]  /*1ac0*/  F2FP.F16.F32.PACK_AB R10, RZ, R21 ;  /* 0x00000015ff0a723e */ /* 0x000fe200000000ff */
[C---:B------:R-:W-:Y:S01]  /*1ad0*/  FMUL.FTZ R21, R3.reuse, R18 ;  /* 0x0000001203157220 */ /* 0x040fe20000410000 */
[----:B------:R-:W-:Y:S01]  /*1ae0*/  FADD.FTZ R14, R3, -R14 ;  /* 0x8000000e030e7221 */ /* 0x000fe20000010000 */
[----:B------:R-:W-:-:S02]  /*1af0*/  HADD2.F32 R3, -RZ, R20.H0_H0 ;  /* 0x20000014ff037230 */ /* 0x000fc40000004100 */
[----:B------:R-:W-:Y:S01]  /*1b00*/  FADD.FTZ R24, -R23, 1 ;  /* 0x3f80000017187421 */ /* 0x000fe20000010100 */
[----:B------:R-:W-:Y:S02]  /*1b10*/  HADD2.F32 R15, -RZ, R15.H1_H1 ;  /* 0x3000000fff0f7230 */ /* 0x000fe40000004100 */
[----:B------:R-:W-:Y:S02]  /*1b20*/  HADD2.F32 R20, -RZ, R11.H0_H0 ;  /* 0x2000000bff147230 */ /* 0x000fe40000004100 */
[C---:B------:R-:W-:Y:S01]  /*1b30*/  FMUL.FTZ R18, R16.reuse, R3 ;  /* 0x0000000310127220 */ /* 0x040fe20000410000 */
[----:B------:R-:W-:Y:S02]  /*1b40*/  HADD2.F32 R25, -RZ, R10.H0_H0 ;  /* 0x2000000aff197230 */ /* 0x000fe40000004100 */
[----:B-----5:R-:W-:Y:S01]  /*1b50*/  HADD2.F32 R27, -RZ, R8.H0_H0 ;  /* 0x20000008ff1b7230 */ /* 0x020fe20000004100 */
[----:B------:R-:W-:Y:S01]  /*1b60*/  F2FP.F16.F32.PACK_AB R24, RZ, R24 ;  /* 0x00000018ff18723e */ /* 0x000fe200000000ff */
[----:B------:R-:W-:Y:S01]  /*1b70*/  FADD.FTZ R16, R16, -R15 ;  /* 0x8000000f10107221 */ /* 0x000fe20000010000 */
[----:B------:R-:W-:Y:S01]  /*1b80*/  FADD.FTZ R15, -R20, 1 ;  /* 0x3f800000140f7421 */ /* 0x000fe20000010100 */
[C---:B------:R-:W-:Y:S01]  /*1b90*/  FMUL.FTZ R10, R22.reuse, R25 ;  /* 0x00000019160a7220 */ /* 0x040fe20000410000 */
[----:B------:R-:W-:Y:S01]  /*1ba0*/  FADD.FTZ R3, R22, -R27 ;  /* 0x8000001b16037221 */ /* 0x000fe20000010000 */
[----:B------:R-:W-:Y:S01]  /*1bb0*/  F2FP.F16.F32.PACK_AB R22, RZ, R19 ;  /* 0x00000013ff16723e */ /* 0x000fe200000000ff */
[----:B------:R-:W-:-:S02]  /*1bc0*/  HADD2.F32 R24, -RZ, R24.H0_H0 ;  /* 0x20000018ff187230 */ /* 0x000fc40000004100 */
[----:B------:R-:W-:Y:S02]  /*1bd0*/  HADD2.F32 R8, -RZ, R8.H1_H1 ;  /* 0x30000008ff087230 */ /* 0x000fe40000004100 */
[----:B------:R-:W-:Y:S01]  /*1be0*/  HADD2.F32 R19, -RZ, R11.H1_H1 ;  /* 0x3000000bff137230 */ /* 0x000fe20000004100 */
[----:B------:R-:W-:Y:S01]  /*1bf0*/  F2FP.F16.F32.PACK_AB R11, RZ, R15 ;  /* 0x0000000fff0b723e */ /* 0x000fe200000000ff */
[C---:B------:R-:W-:Y:S01]  /*1c00*/  FMUL.FTZ R15, R23.reuse, R24 ;  /* 0x00000018170f7220 */ /* 0x040fe20000410000 */
[----:B------:R-:W-:Y:S01]  /*1c10*/  FADD.FTZ R8, R23, -R8 ;  /* 0x8000000817087221 */ /* 0x000fe20000010000 */
[----:B------:R-:W-:Y:S02]  /*1c20*/  HADD2.F32 R22, -RZ, R22.H0_H0 ;  /* 0x20000016ff167230 */ /* 0x000fe40000004100 */
[----:B------:R-:W-:Y:S01]  /*1c30*/  FADD.FTZ R23, -R19, 1 ;  /* 0x3f80000013177421 */ /* 0x000fe20000010100 */
[----:B------:R-:W-:Y:S01]  /*1c40*/  HADD2.F32 R11, -RZ, R11.H0_H0 ;  /* 0x2000000bff0b7230 */ /* 0x000fe20000004100 */
[----:B------:R-:W-:Y:S01]  /*1c50*/  F2FP.F16.F32.PACK_AB R21, RZ, R21 ;  /* 0x00000015ff15723e */ /* 0x000fe200000000ff */
[----:B------:R-:W-:Y:S01]  /*1c60*/  HADD2.F32 R27, -RZ, R9.H0_H0 ;  /* 0x20000009ff1b7230 */ /* 0x000fe20000004100 */
[----:B------:R-:W-:-:S02]  /*1c70*/  F2FP.F16.F32.PACK_AB R25, RZ, R17 ;  /* 0x00000011ff19723e */ /* 0x000fc400000000ff */
[----:B------:R-:W-:Y:S01]  /*1c80*/  FMNMX.FTZ R24, RZ, R22, !PT ;  /* 0x00000016ff187209 */ /* 0x000fe20007810000 */
[C---:B------:R-:W-:Y:S01]  /*1c90*/  FMUL.FTZ R17, R20.reuse, R11 ;  /* 0x0000000b14117220 */ /* 0x040fe20000410000 */
[----:B------:R-:W-:Y:S01]  /*1ca0*/  F2FP.F16.F32.PACK_AB R23, RZ, R23 ;  /* 0x00000017ff17723e */ /* 0x000fe200000000ff */
[----:B------:R-:W-:Y:S01]  /*1cb0*/  FADD.FTZ R11, R20, -R27 ;  /* 0x8000001b140b7221 */ /* 0x000fe20000010000 */
[----:B------:R-:W-:Y:S01]  /*1cc0*/  HADD2.F32 R20, -RZ, R21.H0_H0 ;  /* 0x20000015ff147230 */ /* 0x000fe20000004100 */
[----:B------:R-:W-:Y:S01]  /*1cd0*/  F2FP.F16.F32.PACK_AB R21, R13, R24 ;  /* 0x000000180d15723e */ /* 0x000fe200000000ff */
[----:B------:R-:W-:Y:S02]  /*1ce0*/  HADD2.F32 R28, -RZ, R9.H1_H1 ;  /* 0x30000009ff1c7230 */ /* 0x000fe40000004100 */
[----:B------:R-:W-:Y:S01]  /*1cf0*/  HADD2.F32 R26, -RZ, R23.H0_H0 ;  /* 0x20000017ff1a7230 */ /* 0x000fe20000004100 */
[----:B------:R-:W-:Y:S01]  /*1d00*/  F2FP.F16.F32.PACK_AB R24, RZ, R18 ;  /* 0x00000012ff18723e */ /* 0x000fe200000000ff */
[----:B------:R-:W-:-:S02]  /*1d10*/  HADD2.F32 R22, -RZ, R25.H0_H0 ;  /* 0x20000019ff167230 */ /* 0x000fc40000004100 */
[----:B------:R-:W-:Y:S02]  /*1d20*/  HADD2.F32 R18, -RZ, R6.H0_H0 ;  /* 0x20000006ff127230 */ /* 0x000fe40000004100 */
[----:B------:R-:W-:Y:S02]  /*1d30*/  HADD2.F32 R23, -RZ, R21.H1_H1 ;  /* 0x30000015ff177230 */ /* 0x000fe40000004100 */
[C---:B------:R-:W-:Y:S01]  /*1d40*/  FMUL.FTZ R13, R19.reuse, R26 ;  /* 0x0000001a130d7220 */ /* 0x040fe20000410000 */
[----:B------:R-:W-:Y:S01]  /*1d50*/  FADD.FTZ R9, R19, -R28 ;  /* 0x8000001c13097221 */ /* 0x000fe20000010000 */
[----:B------:R-:W-:Y:S01]  /*1d60*/  FMNMX.FTZ R19, RZ, R22, !PT ;  /* 0x00000016ff137209 */ /* 0x000fe20007810000 */
[----:B------:R-:W-:Y:S02]  /*1d70*/  HADD2.F32 R24, -RZ, R24.H0_H0 ;  /* 0x20000018ff187230 */ /* 0x000fe40000004100 */
[----:B------:R-:W-:Y:S01]  /*1d80*/  FMUL.FTZ R18, R18, R23 ;  /* 0x0000001712127220 */ /* 0x000fe20000410000 */
[----:B------:R-:W-:-:S02]  /*1d90*/  FMNMX.FTZ R23, RZ, R20, !PT ;  /* 0x00000014ff177209 */ /* 0x000fc40007810000 */
[----:B------:R-:W-:Y:S02]  /*1da0*/  F2FP.F16.F32.PACK_AB R20, R12, R19 ;  /* 0x000000130c14723e */ /* 0x000fe400000000ff */
[----:B------:R-:W-:Y:S01]  /*1db0*/  FMNMX.FTZ R25, RZ, R24, !PT ;  /* 0x00000018ff197209 */ /* 0x000fe20007810000 */
[----:B------:R-:W-:Y:S01]  /*1dc0*/  HADD2.F32 R19, -RZ, R21.H0_H0 ;  /* 0x20000015ff137230 */ /* 0x000fe20000004100 */
[----:B------:R-:W-:Y:S01]  /*1dd0*/  F2FP.F16.F32.PACK_AB R12, R14, R23 ;  /* 0x000000170e0c723e */ /* 0x000fe200000000ff */
[----:B------:R-:W-:Y:S01]  /*1de0*/  HADD2.F32 R6, -RZ, R6.H1_H1 ;  /* 0x30000006ff067230 */ /* 0x000fe20000004100 */
[----:B------:R-:W-:Y:S01]  /*1df0*/  F2FP.F16.F32.PACK_AB R16, R16, R25 ;  /* 0x000000191010723e */ /* 0x000fe200000000ff */
[----:B------:R-:W-:Y:S02]  /*1e00*/  HADD2.F32 R21, -RZ, R20.H1_H1 ;  /* 0x30000014ff157230 */ /* 0x000fe40000004100 */
[----:B------:R-:W-:Y:S01]  /*1e10*/  HADD2.F32 R22, -RZ, R7.H0_H0 ;  /* 0x20000007ff167230 */ /* 0x000fe20000004100 */
[----:B------:R-:W0:Y:S01]  /*1e20*/  MUFU.RCP R19, R19 ;  /* 0x0000001300137308 */ /* 0x000e220000001000 */
[----:B------:R-:W-:-:S02]  /*1e30*/  HADD2.F32 R23, -RZ, R12.H1_H1 ;  /* 0x3000000cff177230 */ /* 0x000fc40000004100 */
[----:B------:R-:W-:Y:S01]  /*1e40*/  FMUL.FTZ R6, R6, R21 ;  /* 0x0000001506067220 */ /* 0x000fe20000410000 */
[----:B------:R-:W-:Y:S02]  /*1e50*/  HADD2.F32 R14, -RZ, R20.H0_H0 ;  /* 0x20000014ff0e7230 */ /* 0x000fe40000004100 */
[----:B------:R-:W-:Y:S02]  /*1e60*/  HADD2.F32 R20, -RZ, R7.H1_H1 ;  /* 0x30000007ff147230 */ /* 0x000fe40000004100 */
[----:B------:R-:W-:Y:S01]  /*1e70*/  HADD2.F32 R21, -RZ, R16.H1_H1 ;  /* 0x30000010ff157230 */ /* 0x000fe20000004100 */
[----:B------:R-:W-:Y:S01]  /*1e80*/  F2FP.F16.F32.PACK_AB R18, RZ, R18 ;  /* 0x00000012ff12723e */ /* 0x000fe200000000ff */
[----:B------:R-:W-:Y:S01]  /*1e90*/  FMUL.FTZ R7, R22, R23 ;  /* 0x0000001716077220 */ /* 0x000fe20000410000 */
[----:B------:R-:W-:Y:S02]  /*1ea0*/  F2FP.F16.F32.PACK_AB R22, RZ, R10 ;  /* 0x0000000aff16723e */ /* 0x000fe400000000ff */
[----:B------:R-:W-:Y:S01]  /*1eb0*/  FMUL.FTZ R10, R20, R21 ;  /* 0x00000015140a7220 */ /* 0x000fe20000410000 */
[----:B------:R-:W-:Y:S01]  /*1ec0*/  HADD2.F32 R20, -RZ, R12.H0_H0 ;  /* 0x2000000cff147230 */ /* 0x000fe20000004100 */
[----:B------:R-:W1:Y:S01]  /*1ed0*/  MUFU.RCP R14, R14 ;  /* 0x0000000e000e7308 */ /* 0x000e620000001000 */
[----:B------:R-:W-:Y:S01]  /*1ee0*/  HADD2.F32 R12, -RZ, R18.H0_H0 ;  /* 0x20000012ff0c7230 */ /* 0x000fe20000004100 */
[----:B------:R-:W-:-:S02]  /*1ef0*/  F2FP.F16.F32.PACK_AB R18, RZ, R15 ;  /* 0x0000000fff12723e */ /* 0x000fc400000000ff */
[----:B------:R-:W-:-:S04]  /*1f00*/  F2FP.F16.F32.PACK_AB R13, RZ, R13 ;  /* 0x0000000dff0d723e */ /* 0x000fc800000000ff */
[----:B------:R2:W3:Y:S01]  /*1f10*/  MUFU.RCP R15, R20 ;  /* 0x00000014000f7308 */ /* 0x0004e20000001000 */
[----:B------:R-:W-:Y:S01]  /*1f20*/  HADD2.F32 R18, -RZ, R18.H0_H0 ;  /* 0x20000012ff127230 */ /* 0x000fe20000004100 */
[----:B------:R-:W-:Y:S01]  /*1f30*/  F2FP.F16.F32.PACK_AB R6, RZ, R6 ;  /* 0x00000006ff06723e */ /* 0x000fe200000000ff */
[----:B------:R-:W-:Y:S01]  /*1f40*/  HADD2.F32 R22, -RZ, R22.H0_H0 ;  /* 0x20000016ff167230 */ /* 0x000fe20000004100 */
[----:B------:R-:W-:Y:S01]  /*1f50*/  F2FP.F16.F32.PACK_AB R17, RZ, R17 ;  /* 0x00000011ff11723e */ /* 0x000fe200000000ff */
[----:B0-----:R-:W-:Y:S01]  /*1f60*/  FMUL.FTZ R12, R12, R19 ;  /* 0x000000130c0c7220 */ /* 0x001fe20000410000 */
[----:B------:R-:W-:Y:S01]  /*1f70*/  FMNMX.FTZ R19, RZ, R18, !PT ;  /* 0x00000012ff137209 */ /* 0x000fe20007810000 */
[----:B------:R-:W-:Y:S01]  /*1f80*/  HADD2.F32 R18, -RZ, R13.H0_H0 ;  /* 0x2000000dff127230 */ /* 0x000fe20000004100 */
[----:B------:R-:W-:Y:S01]  /*1f90*/  F2FP.F16.F32.PACK_AB R7, RZ, R7 ;  /* 0x00000007ff07723e */ /* 0x000fe200000000ff */
[----:B------:R-:W-:Y:S01]  /*1fa0*/  HADD2.F32 R13, -RZ, R6.H0_H0 ;  /* 0x20000006ff0d7230 */ /* 0x000fe20000004100 */
[----:B------:R-:W-:Y:S01]  /*1fb0*/  FMNMX.FTZ R22, RZ, R22, !PT ;  /* 0x00000016ff167209 */ /* 0x000fe20007810000 */
[----:B------:R-:W-:-:S02]  /*1fc0*/  HADD2.F32 R21, -RZ, R16.H0_H0 ;  /* 0x20000010ff157230 */ /* 0x000fc40000004100 */
[----:B------:R-:W-:Y:S01]  /*1fd0*/  HADD2.F32 R16, -RZ, R17.H0_H0 ;  /* 0x20000011ff107230 */ /* 0x000fe20000004100 */
[----:B------:R-:W-:Y:S01]  /*1fe0*/  F2FP.F16.F32.PACK_AB R17, R3, R22 ;  /* 0x000000160311723e */ /* 0x000fe200000000ff */
[----:B--2---:R-:W-:Y:S02]  /*1ff0*/  HADD2.F32 R20, -RZ, R7.H0_H0 ;  /* 0x20000007ff147230 */ /* 0x004fe40000004100 */
[----:B-1----:R-:W-:Y:S01]  /*2000*/  FMUL.FTZ R13, R13, R14 ;  /* 0x0000000e0d0d7220 */ /* 0x002fe20000410000 */
[----:B------:R-:W-:Y:S01]  /*2010*/  FMNMX.FTZ R14, RZ, R18, !PT ;  /* 0x00000012ff0e7209 */ /* 0x000fe20007810000 */
[----:B------:R-:W0:Y:S01]  /*2020*/  LDC.64 R6, c[0x0][0x388] ;  /* 0x0000e200ff067b82 */ /* 0x000e220000000a00 */
[----:B------:R-:W-:Y:S02]  /*2030*/  F2FP.F16.F32.PACK_AB R19, R8, R19 ;  /* 0x000000130813723e */ /* 0x000fe400000000ff */
[----:B------:R-:W-:Y:S01]  /*2040*/  FMNMX.FTZ R24, RZ, R16, !PT ;  /* 0x00000010ff187209 */ /* 0x000fe20007810000 */
[----:B---3--:R-:W-:Y:S01]  /*2050*/  FMUL.FTZ R15, R20, R15 ;  /* 0x0000000f140f7220 */ /* 0x008fe20000410000 */
[----:B------:R-:W-:Y:S01]  /*2060*/  HADD2.F32 R22, -RZ, R17.H0_H0 ;  /* 0x20000011ff167230 */ /* 0x000fe20000004100 */
[----:B------:R-:W-:Y:S01]  /*2070*/  F2FP.F16.F32.PACK_AB R20, R9, R14 ;  /* 0x0000000e0914723e */ /* 0x000fe200000000ff */
[--C-:B------:R-:W-:Y:S01]  /*2080*/  HADD2.F32 R16, -RZ, R19.reuse.H0_H0 ;  /* 0x20000013ff107230 */ /* 0x100fe20000004100 */
[----:B------:R-:W-:Y:S01]  /*2090*/  F2FP.F16.F32.PACK_AB R24, R11, R24 ;  /* 0x000000180b18723e */ /* 0x000fe200000000ff */
[----:B------:R-:W-:Y:S01]  /*20a0*/  HADD2.F32 R14, -RZ, R4.H0_H0 ;  /* 0x20000004ff0e7230 */ /* 0x000fe20000004100 */
[----:B------:R1:W-:Y:S01]  /*20b0*/  MUFU.RCP R8, R22 ;  /* 0x0000001600087308 */ /* 0x0003e20000001000 */
[----:B------:R-:W-:-:S02]  /*20c0*/  HADD2.F32 R19, -RZ, R19.H1_H1 ;  /* 0x30000013ff137230 */ /* 0x000fc40000004100 */
[----:B------:R-:W-:Y:S02]  /*20d0*/  HADD2.F32 R4, -RZ, R4.H1_H1 ;  /* 0x30000004ff047230 */ /* 0x000fe40000004100 */
[----:B------:R-:W-:-:S03]  /*20e0*/  HADD2.F32 R18, -RZ, R24.H0_H0 ;  /* 0x20000018ff127230 */ /* 0x000fc60000004100 */
[----:B------:R2:W-:Y:S01]  /*20f0*/  MUFU.RCP R11, R16 ;  /* 0x00000010000b7308 */ /* 0x0005e20000001000 */
[--C-:B-1----:R-:W-:Y:S02]  /*2100*/  HADD2.F32 R22, -RZ, R20.reuse.H1_H1 ;  /* 0x30000014ff167230 */ /* 0x102fe40000004100 */
[----:B------:R-:W-:Y:S02]  /*2110*/  HADD2.F32 R20, -RZ, R20.H0_H0 ;  /* 0x20000014ff147230 */ /* 0x000fe40000004100 */
[----:B------:R-:W-:Y:S01]  /*2120*/  FMUL.FTZ R19, R4, R19 ;  /* 0x0000001304137220 */ /* 0x000fe20000410000 */
[----:B------:R-:W-:Y:S02]  /*2130*/  HADD2.F32 R17, -RZ, R17.H1_H1 ;  /* 0x30000011ff117230 */ /* 0x000fe40000004100 */
[----:B------:R1:W3:Y:S01]  /*2140*/  MUFU.RCP R3, R21 ;  /* 0x0000001500037308 */ /* 0x0002e20000001000 */
[--C-:B--2---:R-:W-:Y:S02]  /*2150*/  HADD2.F32 R16, -RZ, R5.reuse.H0_H0 ;  /* 0x20000005ff107230 */ /* 0x104fe40000004100 */
[----:B------:R-:W-:-:S02]  /*2160*/  HADD2.F32 R5, -RZ, R5.H1_H1 ;  /* 0x30000005ff057230 */ /* 0x000fc40000004100 */
[----:B------:R-:W-:Y:S01]  /*2170*/  FMUL.FTZ R14, R14, R17 ;  /* 0x000000110e0e7220 */ /* 0x000fe20000410000 */
[----:B-1----:R-:W-:Y:S02]  /*2180*/  HADD2.F32 R21, -RZ, R24.H1_H1 ;  /* 0x30000018ff157230 */ /* 0x002fe40000004100 */
[----:B------:R-:W1:Y:S01]  /*2190*/  MUFU.RCP R9, R18 ;  /* 0x0000001200097308 */ /* 0x000e620000001000 */
[----:B------:R-:W-:Y:S02]  /*21a0*/  FMUL.FTZ R5, R5, R22 ;  /* 0x0000001605057220 */ /* 0x000fe40000410000 */
[----:B------:R-:W-:-:S05]  /*21b0*/  FMUL.FTZ R16, R16, R21 ;  /* 0x0000001510107220 */ /* 0x000fca0000410000 */
[----:B------:R-:W2:Y:S01]  /*21c0*/  MUFU.RCP R4, R20 ;  /* 0x0000001400047308 */ /* 0x000ea20000001000 */
[----:B------:R-:W-:Y:S02]  /*21d0*/  F2FP.F16.F32.PACK_AB R10, RZ, R10 ;  /* 0x0000000aff0a723e */ /* 0x000fe400000000ff */
[----:B------:R-:W-:Y:S02]  /*21e0*/  F2FP.F16.F32.PACK_AB R14, RZ, R14 ;  /* 0x0000000eff0e723e */ /* 0x000fe400000000ff */
[----:B------:R-:W-:Y:S02]  /*21f0*/  F2FP.F16.F32.PACK_AB R19, RZ, R19 ;  /* 0x00000013ff13723e */ /* 0x000fe400000000ff */
[----:B------:R-:W-:Y:S02]  /*2200*/  F2FP.F16.F32.PACK_AB R16, RZ, R16 ;  /* 0x00000010ff10723e */ /* 0x000fe400000000ff */
[----:B------:R-:W-:Y:S01]  /*2210*/  F2FP.F16.F32.PACK_AB R17, RZ, R5 ;  /* 0x00000005ff11723e */ /* 0x000fe200000000ff */
[----:B0-----:R-:W-:-:S04]  /*2220*/  IMAD.WIDE.U32 R6, R2, 0x2, R6 ;  /* 0x0000000202067825 */ /* 0x001fc800078e0006 */
[----:B------:R-:W-:Y:S02]  /*2230*/  HADD2.F32 R10, -RZ, R10.H0_H0 ;  /* 0x2000000aff0a7230 */ /* 0x000fe40000004100 */
[----:B------:R-:W-:Y:S02]  /*2240*/  HADD2.F32 R5, -RZ, R14.H0_H0 ;  /* 0x2000000eff057230 */ /* 0x000fe40000004100 */
[----:B------:R-:W-:Y:S02]  /*2250*/  HADD2.F32 R2, -RZ, R19.H0_H0 ;  /* 0x20000013ff027230 */ /* 0x000fe40000004100 */
[----:B------:R-:W-:Y:S02]  /*2260*/  HADD2.F32 R16, -RZ, R16.H0_H0 ;  /* 0x20000010ff107230 */ /* 0x000fe40000004100 */
[----:B------:R-:W-:Y:S02]  /*2270*/  HADD2.F32 R17, -RZ, R17.H0_H0 ;  /* 0x20000011ff117230 */ /* 0x000fe40000004100 */
[----:B---3--:R-:W-:Y:S01]  /*2280*/  FMUL.FTZ R10, R10, R3 ;  /* 0x000000030a0a7220 */ /* 0x008fe20000410000 */
[----:B------:R-:W-:Y:S01]  /*2290*/  FMUL.FTZ R5, R5, R8 ;  /* 0x0000000805057220 */ /* 0x000fe20000410000 */
[----:B------:R-:W-:Y:S01]  /*22a0*/  FMUL.FTZ R2, R2, R11 ;  /* 0x0000000b02027220 */ /* 0x000fe20000410000 */
[----:B-1----:R-:W-:Y:S01]  /*22b0*/  FMUL.FTZ R9, R16, R9 ;  /* 0x0000000910097220 */ /* 0x002fe20000410000 */
[----:B--2---:R-:W-:Y:S01]  /*22c0*/  FMUL.FTZ R4, R17, R4 ;  /* 0x0000000411047220 */ /* 0x004fe20000410000 */
[----:B------:R-:W-:Y:S01]  /*22d0*/  F2FP.F16.F32.PACK_AB R12, R13, R12 ;  /* 0x0000000c0d0c723e */ /* 0x000fe200000000ff */
[----:B------:R-:W-:Y:S01]  /*22e0*/  IMAD.WIDE.U32 R6, R0, 0x8, R6 ;  /* 0x0000000800067825 */ /* 0x000fe200078e0006 */
[----:B------:R-:W-:-:S02]  /*22f0*/  F2FP.F16.F32.PACK_AB R13, R10, R15 ;  /* 0x0000000f0a0d723e */ /* 0x000fc400000000ff */
[----:B------:R-:W-:Y:S02]  /*2300*/  F2FP.F16.F32.PACK_AB R2, R2, R5 ;  /* 0x000000050202723e */ /* 0x000fe400000000ff */
[----:B------:R-:W-:Y:S01]  /*2310*/  F2FP.F16.F32.PACK_AB R3, R4, R9 ;  /* 0x000000090403723e */ /* 0x000fe200000000ff */
[----:B------:R-:W-:Y:S04]  /*2320*/  STG.E.64 desc[UR4][R6.64], R12 ;  /* 0x0000000c06007986 */ /* 0x000fe8000c101b04 */
[----:B------:R-:W-:Y:S01]  /*2330*/  STG.E.64 desc[UR4][R6.64+0x400], R2 ;  /* 0x0004000206007986 */ /* 0x000fe2000c101b04 */
[----:B------:R-:W-:Y:S05]  /*2340*/  EXIT ;  /* 0x000000000000794d */ /* 0x000fea0003800000 */
.L_x_8429:
        /* <DEDUP_REMOVED lines=11> */
.L_x_10700:


//--------------------- .text._ZN2at6native29vectorized_elementwise_kernelILi8EZZZN37_INTERNAL_cee6930f_7_Loss_cu_5b0651e139_GLOBAL__N__cee6930f_7_Loss_cu_5b0651e140binary_cross_entropy_backward_out_kernelERNS_6TensorERKS4_S7_S7_ENKUlvE_clEvENKUlvE1_clEvEUlN3c104HalfESB_SB_E_St5arrayIPcLm4EEEEviT0_T1_ --------------------------
	.section	.text._ZN2at6native29vectorized_elementwise_kernelILi8EZZZN37_INTERNAL_cee6930f_7_Loss_cu_5b0651e139_GLOBAL__N__cee6930f_7_Loss_cu_5b0651e140binary_cross_entropy_backward_out_kernelERNS_6TensorERKS4_S7_S7_ENKUlvE_clEvENKUlvE1_clEvEUlN3c104HalfESB_SB_E_St5arrayIPcLm4EEEEviT0_T1_,"ax",@progbits
	.align	128
        .global         _ZN2at6native29vectorized_elementwise_kernelILi8EZZZN37_INTERNAL_cee6930f_7_Loss_cu_5b0651e139_GLOBAL__N__cee6930f_7_Loss_cu_5b0651e140binary_cross_entropy_backward_out_kernelERNS_6TensorERKS4_S7_S7_ENKUlvE_clEvENKUlvE1_clEvEUlN3c104HalfESB_SB_E_St5arrayIPcLm4EEEEviT0_T1_
        .type           _ZN2at6native29vectorized_elementwise_kernelILi8EZZZN37_INTERNAL_cee6930f_7_Loss_cu_5b0651e139_GLOBAL__N__cee6930f_7_Loss_cu_5b0651e140binary_cross_entropy_backward_out_kernelERNS_6TensorERKS4_S7_S7_ENKUlvE_clEvENKUlvE1_clEvEUlN3c104HalfESB_SB_E_St5arrayIPcLm4EEEEviT0_T1_,@function
        .size           _ZN2at6native29vectorized_elementwise_kernelILi8EZZZN37_INTERNAL_cee6930f_7_Loss_cu_5b0651e139_GLOBAL__N__cee6930f_7_Loss_cu_5b0651e140binary_cross_entropy_backward_out_kernelERNS_6TensorERKS4_S7_S7_ENKUlvE_clEvENKUlvE1_clEvEUlN3c104HalfESB_SB_E_St5arrayIPcLm4EEEEviT0_T1_,(.L_x_10701 - _ZN2at6native29vectorized_elementwise_kernelILi8EZZZN37_INTERNAL_cee6930f_7_Loss_cu_5b0651e139_GLOBAL__N__cee6930f_7_Loss_cu_5b0651e140binary_cross_entropy_backward_out_kernelERNS_6TensorERKS4_S7_S7_ENKUlvE_clEvENKUlvE1_clEvEUlN3c104HalfESB_SB_E_St5arrayIPcLm4EEEEviT0_T1_)
        .other          _ZN2at6native29vectorized_elementwise_kernelILi8EZZZN37_INTERNAL_cee6930f_7_Loss_cu_5b0651e139_GLOBAL__N__cee6930f_7_Loss_cu_5b0651e140binary_cross_entropy_backward_out_kernelERNS_6TensorERKS4_S7_S7_ENKUlvE_clEvENKUlvE1_clEvEUlN3c104HalfESB_SB_E_St5arrayIPcLm4EEEEviT0_T1_,@"STO_CUDA_ENTRY STV_DEFAULT"
_ZN2at6native29vectorized_elementwise_kernelILi8EZZZN37_INTERNAL_cee6930f_7_Loss_cu_5b0651e139_GLOBAL__N__cee6930f_7_Loss_cu_5b0651e140binary_cross_entropy_backward_out_kernelERNS_6TensorERKS4_S7_S7_ENKUlvE_clEvENKUlvE1_clEvEUlN3c104HalfESB_SB_E_St5arrayIPcLm4EEEEviT0_T1_:
.text._ZN2at6native29vectorized_elementwise_kernelILi8EZZZN37_INTERNAL_cee6930f_7_Loss_cu_5b0651e139_GLOBAL__N__cee6930f_7_Loss_cu_5b0651e140binary_cross_entropy_backward_out_kernelERNS_6TensorERKS4_S7_S7_ENKUlvE_clEvENKUlvE1_clEvEUlN3c104HalfESB_SB_E_St5arrayIPcLm4EEEEviT0_T1_:
[----:B------:R-:W-:Y:S01]  /*0000*/  LDC R1, c[0x0][0x37c] ;  /* 0x0000df00ff017b82 */ /* 0x000fe20000000800 */
[----:B------:R-:W-:Y:S05]  /*0010*/  EXIT ;  /* 0x000000000000794d */ /* 0x000fea0003800000 */
.L_x_8430:
        /* <DEDUP_REMOVED lines=14> */
.L_x_10701:


//--------------------- .text._ZN2at6native18elementwise_kernelILi128ELi4EZNS0_15gpu_kernel_implIZZZN37_INTERNAL_cee6930f_7_Loss_cu_5b0651e139_GLOBAL__N__cee6930f_7_Loss_cu_5b0651e140binary_cross_entropy_backward_out_kernelERNS_6TensorERKS5_S8_S8_ENKUlvE_clEvENKUlvE0_clEvEUlfffE_EEvRNS_18TensorIteratorBaseERKT_EUliE_EEviT1_ --------------------------
	.section	.text._ZN2at6native18elementwise_kernelILi128ELi4EZNS0_15gpu_kernel_implIZZZN37_INTERNAL_cee6930f_7_Loss_cu_5b0651e139_GLOBAL__N__cee6930f_7_Loss_cu_5b0651e140binary_cross_entropy_backward_out_kernelERNS_6TensorERKS5_S8_S8_ENKUlvE_clEvENKUlvE0_clEvEUlfffE_EEvRNS_18TensorIteratorBaseERKT_EUliE_EEviT1_,"ax",@progbits
	.align	128
        .global         _ZN2at6native18elementwise_kernelILi128ELi4EZNS0_15gpu_kernel_implIZZZN37_INTERNAL_cee6930f_7_Loss_cu_5b0651e139_GLOBAL__N__cee6930f_7_Loss_cu_5b0651e140binary_cross_entropy_backward_out_kernelERNS_6TensorERKS5_S8_S8_ENKUlvE_clEvENKUlvE0_clEvEUlfffE_EEvRNS_18TensorIteratorBaseERKT_EUliE_EEviT1_
        .type           _ZN2at6native18elementwise_kernelILi128ELi4EZNS0_15gpu_kernel_implIZZZN37_INTERNAL_cee6930f_7_Loss_cu_5b0651e139_GLOBAL__N__cee6930f_7_Loss_cu_5b0651e140binary_cross_entropy_backward_out_kernelERNS_6TensorERKS5_S8_S8_ENKUlvE_clEvENKUlvE0_clEvEUlfffE_EEvRNS_18TensorIteratorBaseERKT_EUliE_EEviT1_,@function
        .size           _ZN2at6native18elementwise_kernelILi128ELi4EZNS0_15gpu_kernel_implIZZZN37_INTERNAL_cee6930f_7_Loss_cu_5b0651e139_GLOBAL__N__cee6930f_7_Loss_cu_5b0651e140binary_cross_entropy_backward_out_kernelERNS_6TensorERKS5_S8_S8_ENKUlvE_clEvENKUlvE0_clEvEUlfffE_EEvRNS_18TensorIteratorBaseERKT_EUliE_EEviT1_,(.L_x_10702 - _ZN2at6native18elementwise_kernelILi128ELi4EZNS0_15gpu_kernel_implIZZZN37_INTERNAL_cee6930f_7_Loss_cu_5b0651e139_GLOBAL__N__cee6930f_7_Loss_cu_5b0651e140binary_cross_entropy_backward_out_kernelERNS_6TensorERKS5_S8_S8_ENKUlvE_clEvENKUlvE0_clEvEUlfffE_EEvRNS_18TensorIteratorBaseERKT_EUliE_EEviT1_)
        .other          _ZN2at6native18elementwise_kernelILi128ELi4EZNS0_15gpu_kernel_implIZZZN37_INTERNAL_cee6930f_7_Loss_cu_5b0651e139_GLOBAL__N__cee6930f_7_Loss_cu_5b0651e140binary_cross_entropy_backward_out_kernelERNS_6TensorERKS5_S8_S8_ENKUlvE_clEvENKUlvE0_clEvEUlfffE_EEvRNS_18TensorIteratorBaseERKT_EUliE_EEviT1_,@"STO_CUDA_ENTRY STV_DEFAULT"
_ZN2at6native18elementwise_kernelILi128ELi4EZNS0_15gpu_kernel_implIZZZN37_INTERNAL_cee6930f_7_Loss_cu_5b0651e139_GLOBAL__N__cee6930f_7_Loss_cu_5b0651e140binary_cross_entropy_backward_out_kernelERNS_6TensorERKS5_S8_S8_ENKUlvE_clEvENKUlvE0_clEvEUlfffE_EEvRNS_18TensorIteratorBaseERKT_EUliE_EEviT1_:
.text._ZN2at6native18elementwise_kernelILi128ELi4EZNS0_15gpu_kernel_implIZZZN37_INTERNAL_cee6930f_7_Loss_cu_5b0651e139_GLOBAL__N__cee6930f_7_Loss_cu_5b0651e140binary_cross_entropy_backward_out_kernelERNS_6TensorERKS5_S8_S8_ENKUlvE_clEvENKUlvE0_clEvEUlfffE_EEvRNS_18TensorIteratorBaseERKT_EUliE_EEviT1_:
        /* <DEDUP_REMOVED lines=20> */
[----:B------:R-:W-:Y:S02]  /*0140*/  HFMA2 R16, -RZ, RZ, 0, 0 ;  /* 0x00000000ff107431 */ /* 0x000fe400000001ff */
        /* <DEDUP_REMOVED lines=377> */
.L_x_8433:
        /* <DEDUP_REMOVED lines=18> */
.L_x_8438:
[----:B------:R-:W2:Y:S02]  /*1a00*/  LDG.E.U8 R2, desc[UR36][R2.64] ;  /* 0x0000002402027981 */ /* 0x000ea4000c1e1100 */
[----:B--2---:R-:W-:Y:S01]  /*1a10*/  I2FP.F32.U32 R18, R2 ;  /* 0x0000000200127245 */ /* 0x004fe20000201000 */
[----:B------:R-:W-:Y:S06]  /*1a20*/  BRA `(.L_x_8440) ;  /* 0x0000000c00447947 */ /* 0x000fec0003800000 */
.L_x_8437:
        /* <DEDUP_REMOVED lines=9> */
.L_x_8442:
[----:B------:R-:W2:Y:S02]  /*1ac0*/  LDG.E R2, desc[UR36][R2.64] ;  /* 0x0000002402027981 */ /* 0x000ea4000c1e1900 */
[----:B--2---:R-:W-:Y:S01]  /*1ad0*/  I2FP.F32.S32 R18, R2 ;  /* 0x0000000200127245 */ /* 0x004fe20000201400 */
[----:B------:R-:W-:Y:S06]  /*1ae0*/  BRA `(.L_x_8440) ;  /* 0x0000000c00147947 */ /* 0x000fec0003800000 */
.L_x_8441:
[----:B------:R-:W2:Y:S02]  /*1af0*/  LDG.E.U16 R2, desc[UR36][R2.64] ;  /* 0x0000002402027981 */ /* 0x000ea4000c1e1500 */
[----:B--2---:R2:W3:Y:S01]  /*1b00*/  I2F.S16 R18, R2 ;  /* 0x0000000200127306 */ /* 0x0044e20000101400 */
[----:B------:R-:W-:Y:S05]  /*1b10*/  BRA `(.L_x_8440) ;  /* 0x0000000c00087947 */ /* 0x000fea0003800000 */
.L_x_8436:
        /* <DEDUP_REMOVED lines=8> */
.L_x_8444:
[----:B------:R-:W2:Y:S02]  /*1ba0*/  LDG.E.U16 R2, desc[UR36][R2.64] ;  /* 0x0000002402027981 */ /* 0x000ea4000c1e1500 */
[----:B--2---:R-:W-:Y:S01]  /*1bb0*/  HADD2.F32 R18, -RZ, R2.H0_H0 ;  /* 0x20000002ff127230 */ /* 0x004fe20000004100 */
[----:B------:R-:W-:Y:S06]  /*1bc0*/  BRA `(.L_x_8440) ;  /* 0x0000000800dc7947 */ /* 0x000fec0003800000 */
.L_x_8443:
        /* <DEDUP_REMOVED lines=8> */
.L_x_8446:
[----:B------:R-:W2:Y:S02]  /*1c50*/  LDG.E.U16 R2, desc[UR36][R2.64] ;  /* 0x0000002402027981 */ /* 0x000ea4000c1e1500 */
[----:B--2---:R-:W-:Y:S01]  /*1c60*/  HADD2.F32 R18, -RZ, R2.H0_H0 ;  /* 0x20000002ff127230 */ /* 0x004fe20000004100 */
[----:B------:R-:W-:Y:S06]  /*1c70*/  BRA `(.L_x_8440) ;  /* 0x0000000800b07947 */ /* 0x000fec0003800000 */
.L_x_8445:
        /* <DEDUP_REMOVED lines=11> */
.L_x_8435:
        /* <DEDUP_REMOVED lines=12> */
.L_x_8449:
        /* <DEDUP_REMOVED lines=11> */
.L_x_8448:
        /* <DEDUP_REMOVED lines=25> */
.L_x_8451:
        /* <DEDUP_REMOVED lines=12> */
.L_x_8450:
[----:B------:R-:W2:Y:S02]  /*20f0*/  LDG.E.U16 R2, desc[UR36][R2.64] ;  /* 0x0000002402027981 */ /* 0x000ea4000c1e1500 */
[----:B--2---:R-:W-:Y:S01]  /*2100*/  IMAD.U32 R18, R2, 0x10000, RZ ;  /* 0x0001000002127824 */ /* 0x004fe200078e00ff */
[----:B------:R-:W-:Y:S06]  /*2110*/  BRA `(.L_x_8440) ;  /* 0x0000000400887947 */ /* 0x000fec0003800000 */
.L_x_8447:
        /* <DEDUP_REMOVED lines=11> */
.L_x_8454:
        /* <DEDUP_REMOVED lines=20> */
.L_x_8456:
[----:B------:R-:W-:Y:S05]  /*2310*/  BSYNC.RECONVERGENT B0 ;  /* 0x0000000000007941 */ /* 0x000fea0003800200 */
.L_x_8455:
[----:B------:R-:W-:Y:S01]  /*2320*/  IMAD.SHL.U32 R0, R0, 0x100000, RZ ;  /* 0x0010000000007824 */ /* 0x000fe200078e00ff */
[----:B------:R-:W-:-:S04]  /*2330*/  LEA R2, R2, 0x3b800000, 0x17 ;  /* 0x3b80000002027811 */ /* 0x000fc800078eb8ff */
[----:B------:R-:W-:Y:S01]  /*2340*/  LOP3.LUT R18, R2, R0, R7, 0xfe, !PT ;  /* 0x0000000002127212 */ /* 0x000fe200078efe07 */
[----:B------:R-:W-:Y:S06]  /*2350*/  BRA `(.L_x_8440) ;  /* 0x0000000000f87947 */ /* 0x000fec0003800000 */
.L_x_8453:
        /* <DEDUP_REMOVED lines=20> */
.L_x_8458:
[----:B------:R-:W-:Y:S05]  /*24a0*/  BSYNC.RECONVERGENT B0 ;  /* 0x0000000000007941 */ /* 0x000fea0003800200 */
.L_x_8457:
[----:B------:R-:W-:Y:S01]  /*24b0*/  IMAD.SHL.U32 R0, R0, 0x200000, RZ ;  /* 0x0020000000007824 */ /* 0x000fe200078e00ff */
[----:B------:R-:W-:-:S04]  /*24c0*/  LEA R2, R2, 0x37800000, 0x17 ;  /* 0x3780000002027811 */ /* 0x000fc800078eb8ff */
[----:B------:R-:W-:Y:S01]  /*24d0*/  LOP3.LUT R18, R2, R0, R7, 0xfe, !PT ;  /* 0x0000000002127212 */ /* 0x000fe200078efe07 */
[----:B------:R-:W-:Y:S06]  /*24e0*/  BRA `(.L_x_8440) ;  /* 0x0000000000947947 */ /* 0x000fec0003800000 */
.L_x_8452:
[----:B------:R-:W-:-:S09]  /*24f0*/  UISETP.NE.AND UP0, UPT, UR4, 0x1c, UPT ;  /* 0x0000001c0400788c */ /* 0x000fd2000bf05270 */
[----:B------:R-:W-:Y:S05]  /*2500*/  BRA.U !UP0, `(.L_x_8459) ;  /* 0x0000000108847547 */ /* 0x000fea000b800000 */
[----:B------:R-:W-:-:S09]  /*2510*/  UISETP.NE.AND UP0, UPT, UR4, 0x1d, UPT ;  /* 0x0000001d0400788c */ /* 0x000fd2000bf05270 */
[----:B------:R-:W-:Y:S05]  /*2520*/  BRA.U !UP0, `(.L_x_8460) ;  /* 0x0000000108707547 */ /* 0x000fea000b800000 */
[----:B------:R-:W-:-:S09]  /*2530*/  UISETP.NE.AND UP0, UPT, UR4, 0x2c, UPT ;  /* 0x0000002c0400788c */ /* 0x000fd2000bf05270 */
[----:B------:R-:W-:Y:S05]  /*2540*/  BRA.U !UP0, `(.L_x_8461) ;  /* 0x0000000108487547 */ /* 0x000fea000b800000 */
.L_x_8439:
        /* <DEDUP_REMOVED lines=16> */
.L_x_8462:
[----:B------:R-:W-:Y:S01]  /*2650*/  IMAD.MOV.U32 R18, RZ, RZ, RZ ;  /* 0x000000ffff127224 */ /* 0x000fe200078e00ff */
[----:B------:R-:W-:Y:S06]  /*2660*/  BRA `(.L_x_8440) ;  /* 0x0000000000347947 */ /* 0x000fec0003800000 */
.L_x_8461:
        /* <DEDUP_REMOVED lines=8> */
.L_x_8460:
[----:B------:R-:W2:Y:S02]  /*26f0*/  LDG.E.64 R2, desc[UR36][R2.64] ;  /* 0x0000002402027981 */ /* 0x000ea4000c1e1b00 */
[----:B--2---:R0:W1:Y:S02]  /*2700*/  I2F.U64 R18, R2 ;  /* 0x0000000200127312 */ /* 0x0040640000301000 */
[----:B01----:R-:W-:Y:S05]  /*2710*/  BRA `(.L_x_8440) ;  /* 0x0000000000087947 */ /* 0x003fea0003800000 */
.L_x_8459:
[----:B------:R-:W2:Y:S02]  /*2720*/  LDG.E R2, desc[UR36][R2.64] ;  /* 0x0000002402027981 */ /* 0x000ea4000c1e1900 */
[----:B--2---:R-:W-:-:S07]  /*2730*/  I2FP.F32.U32 R18, R2 ;  /* 0x0000000200127245 */ /* 0x004fce0000201000 */
.L_x_8440:
[----:B------:R-:W-:Y:S05]  /*2740*/  BSYNC.RECONVERGENT B6 ;  /* 0x0000000000067941 */ /* 0x000fea0003800200 */
.L_x_8434:
        /* <DEDUP_REMOVED lines=18> */
.L_x_8467:
[----:B------:R-:W2:Y:S02]  /*2870*/  LDG.E.U8 R2, desc[UR36][R2.64] ;  /* 0x0000002402027981 */ /* 0x000ea4000c1e1100 */
[----:B--2---:R-:W-:Y:S01]  /*2880*/  I2FP.F32.U32 R22, R2 ;  /* 0x0000000200167245 */ /* 0x004fe20000201000 */
[----:B------:R-:W-:Y:S06]  /*2890*/  BRA `(.L_x_8469) ;  /* 0x0000000c00447947 */ /* 0x000fec0003800000 */
.L_x_8466:
        /* <DEDUP_REMOVED lines=9> */
.L_x_8471:
[----:B------:R-:W2:Y:S02]  /*2930*/  LDG.E R2, desc[UR36][R2.64] ;  /* 0x0000002402027981 */ /* 0x000ea4000c1e1900 */
[----:B--2---:R-:W-:Y:S01]  /*2940*/  I2FP.F32.S32 R22, R2 ;  /* 0x0000000200167245 */ /* 0x004fe20000201400 */
[----:B------:R-:W-:Y:S06]  /*2950*/  BRA `(.L_x_8469) ;  /* 0x0000000c00147947 */ /* 0x000fec0003800000 */
.L_x_8470:
[----:B------:R-:W2:Y:S02]  /*2960*/  LDG.E.U16 R2, desc[UR36][R2.64] ;  /* 0x0000002402027981 */ /* 0x000ea4000c1e1500 */
[----:B--2---:R2:W4:Y:S01]  /*2970*/  I2F.S16 R22, R2 ;  /* 0x0000000200167306 */ /* 0x0045220000101400 */
[----:B------:R-:W-:Y:S05]  /*2980*/  BRA `(.L_x_8469) ;  /* 0x0000000c00087947 */ /* 0x000fea0003800000 */
.L_x_8465:
        /* <DEDUP_REMOVED lines=8> */
.L_x_8473:
[----:B------:R-:W2:Y:S02]  /*2a10*/  LDG.E.U16 R2, desc[UR36][R2.64] ;  /* 0x0000002402027981 */ /* 0x000ea4000c1e1500 */
[----:B--2---:R-:W-:Y:S01]  /*2a20*/  HADD2.F32 R22, -RZ, R2.H0_H0 ;  /* 0x20000002ff167230 */ /* 0x004fe20000004100 */
[----:B------:R-:W-:Y:S06]  /*2a30*/  BRA `(.L_x_8469) ;  /* 0x0000000800dc7947 */ /* 0x000fec0003800000 */
.L_x_8472:
        /* <DEDUP_REMOVED lines=8> */
.L_x_8475:
[----:B------:R-:W2:Y:S02]  /*2ac0*/  LDG.E.U16 R2, desc[UR36][R2.64] ;  /* 0x0000002402027981 */ /* 0x000ea4000c1e1500 */
[----:B--2---:R-:W-:Y:S01]  /*2ad0*/  HADD2.F32 R22, -RZ, R2.H0_H0 ;  /* 0x20000002ff167230 */ /* 0x004fe20000004100 */
[----:B------:R-:W-:Y:S06]  /*2ae0*/  BRA `(.L_x_8469) ;  /* 0x0000000800b07947 */ /* 0x000fec0003800000 */
.L_x_8474:
        /* <DEDUP_REMOVED lines=11> */
.L_x_8464:
        /* <DEDUP_REMOVED lines=12> */
.L_x_8478:
        /* <DEDUP_REMOVED lines=11> */
.L_x_8477:
        /* <DEDUP_REMOVED lines=25> */
.L_x_8480:
[----:B------:R-:W2:Y:S02]  /*2ea0*/  LDG.E.U8 R2, desc[UR36][R2.64] ;  /* 0x0000002402027981 */ /* 0x000ea4000c1e1100 */
[C---:B--2---:R-:W-:Y:S01]  /*2eb0*/  SHF.L.U32 R4, R2.reuse, 0x19, RZ ;  /* 0x0000001902047819 */ /* 0x044fe200000006ff */
        /* <DEDUP_REMOVED lines=10> */
.L_x_8479:
[----:B------:R-:W2:Y:S02]  /*2f60*/  LDG.E.U16 R2, desc[UR36][R2.64] ;  /* 0x0000002402027981 */ /* 0x000ea4000c1e1500 */
[----:B--2---:R-:W-:Y:S01]  /*2f70*/  IMAD.U32 R22, R2, 0x10000, RZ ;  /* 0x0001000002167824 */ /* 0x004fe200078e00ff */
[----:B------:R-:W-:Y:S06]  /*2f80*/  BRA `(.L_x_8469) ;  /* 0x0000000400887947 */ /* 0x000fec0003800000 */
.L_x_8476:
        /* <DEDUP_REMOVED lines=11> */
.L_x_8483:
        /* <DEDUP_REMOVED lines=20> */
.L_x_8485:
[----:B------:R-:W-:Y:S05]  /*3180*/  BSYNC.RECONVERGENT B0 ;  /* 0x0000000000007941 */ /* 0x000fea0003800200 */
.L_x_8484:
[----:B------:R-:W-:Y:S01]  /*3190*/  IMAD.SHL.U32 R0, R0, 0x100000, RZ ;  /* 0x0010000000007824 */ /* 0x000fe200078e00ff */
[----:B------:R-:W-:-:S04]  /*31a0*/  LEA R2, R2, 0x3b800000, 0x17 ;  /* 0x3b80000002027811 */ /* 0x000fc800078eb8ff */
[----:B------:R-:W-:Y:S01]  /*31b0*/  LOP3.LUT R22, R2, R0, R7, 0xfe, !PT ;  /* 0x0000000002167212 */ /* 0x000fe200078efe07 */
[----:B------:R-:W-:Y:S06]  /*31c0*/  BRA `(.L_x_8469) ;  /* 0x0000000000f87947 */ /* 0x000fec0003800000 */
.L_x_8482:
        /* <DEDUP_REMOVED lines=20> */
.L_x_8487:
[----:B------:R-:W-:Y:S05]  /*3310*/  BSYNC.RECONVERGENT B0 ;  /* 0x0000000000007941 */ /* 0x000fea0003800200 */
.L_x_8486:
[----:B------:R-:W-:Y:S02]  /*3320*/  SHF.L.U32 R0, R0, 0x15, RZ ;  /* 0x0000001500007819 */ /* 0x000fe400000006ff */
[----:B------:R-:W-:-:S04]  /*3330*/  LEA R2, R2, 0x37800000, 0x17 ;  /* 0x3780000002027811 */ /* 0x000fc800078eb8ff */
[----:B------:R-:W-:Y:S01]  /*3340*/  LOP3.LUT R22, R2, R0, R7, 0xfe, !PT ;  /* 0x0000000002167212 */ /* 0x000fe200078efe07 */
[----:B------:R-:W-:Y:S06]  /*3350*/  BRA `(.L_x_8469) ;  /* 0x0000000000947947 */ /* 0x000fec0003800000 */
.L_x_8481:
[----:B------:R-:W-:-:S09]  /*3360*/  UISETP.NE.AND UP0, UPT, UR4, 0x1c, UPT ;  /* 0x0000001c0400788c */ /* 0x000fd2000bf05270 */
[----:B------:R-:W-:Y:S05]  /*3370*/  BRA.U !UP0, `(.L_x_8488) ;  /* 0x0000000108847547 */ /* 0x000fea000b800000 */
[----:B------:R-:W-:-:S09]  /*3380*/  UISETP.NE.AND UP0, UPT, UR4, 0x1d, UPT ;  /* 0x0000001d0400788c */ /* 0x000fd2000bf05270 */
[----:B------:R-:W-:Y:S05]  /*3390*/  BRA.U !UP0, `(.L_x_8489) ;  /* 0x0000000108707547 */ /* 0x000fea000b800000 */
[----:B------:R-:W-:-:S09]  /*33a0*/  UISETP.NE.AND UP0, UPT, UR4, 0x2c, UPT ;  /* 0x0000002c0400788c */ /* 0x000fd2000bf05270 */
[----:B------:R-:W-:Y:S05]  /*33b0*/  BRA.U !UP0, `(.L_x_8490) ;  /* 0x0000000108487547 */ /* 0x000fea000b800000 */
.L_x_8468:
        /* <DEDUP_REMOVED lines=16> */
.L_x_8491:
[----:B------:R-:W-:Y:S01]  /*34c0*/  IMAD.MOV.U32 R22, RZ, RZ, RZ ;  /* 0x000000ffff167224 */ /* 0x000fe200078e00ff */
[----:B------:R-:W-:Y:S06]  /*34d0*/  BRA `(.L_x_8469) ;  /* 0x0000000000347947 */ /* 0x000fec0003800000 */
.L_x_8490:
        /* <DEDUP_REMOVED lines=8> */
.L_x_8489:
[----:B------:R-:W2:Y:S02]  /*3560*/  LDG.E.64 R22, desc[UR36][R2.64] ;  /* 0x0000002402167981 */ /* 0x000ea4000c1e1b00 */
[----:B--2---:R0:W1:Y:S02]  /*3570*/  I2F.U64 R22, R22 ;  /* 0x0000001600167312 */ /* 0x0040640000301000 */
[----:B01----:R-:W-:Y:S05]  /*3580*/  BRA `(.L_x_8469) ;  /* 0x0000000000087947 */ /* 0x003fea0003800000 */
.L_x_8488:
[----:B------:R-:W2:Y:S02]  /*3590*/  LDG.E R2, desc[UR36][R2.64] ;  /* 0x0000002402027981 */ /* 0x000ea4000c1e1900 */
[----:B--2---:R-:W-:-:S07]  /*35a0*/  I2FP.F32.U32 R22, R2 ;  /* 0x0000000200167245 */ /* 0x004fce0000201000 */
.L_x_8469:
[----:B------:R-:W-:Y:S05]  /*35b0*/  BSYNC.RECONVERGENT B6 ;  /* 0x0000000000067941 */ /* 0x000fea0003800200 */
.L_x_8463:
[----:B------:R-:W0:Y:S01]  /*35c0*/  LDCU.64 UR6, c[0x0][0x660] ;  /* 0x0000cc00ff0677ac */ /* 0x000e220008000a00 */
[----:B------:R-:W-:Y:S01]  /*35d0*/  BSSY.RECONVERGENT B6, `(.L_x_8492) ;  /* 0x00000e5000067945 */ /* 0x000fe20003800200 */
[----:B------:R-:W-:-:S04]  /*35e0*/  UPRMT UR4, UR43, 0x9910, URZ ;  /* 0x000099102b047896 */ /* 0x000fc800080000ff */
[----:B------:R-:W-:Y:S01]  /*35f0*/  UISETP.GT.AND UP0, UPT, UR4, 0x9, UPT ;  /* 0x000000090400788c */ /* 0x000fe2000bf04270 */
[----:B012---:R-:W-:-:S05]  /*3600*/  IADD3 R2, P0, PT, R19, UR6, RZ ;  /* 0x0000000613027c10 */ /* 0x007fca000ff1e0ff */
        /* <DEDUP_REMOVED lines=13> */
.L_x_8496:
[----:B------:R-:W2:Y:S02]  /*36e0*/  LDG.E.U8 R2, desc[UR36][R2.64] ;  /* 0x0000002402027981 */ /* 0x000ea4000c1e1100 */
[----:B--2---:R-:W-:Y:S01]  /*36f0*/  I2FP.F32.U32 R5, R2 ;  /* 0x0000000200057245 */ /* 0x004fe20000201000 */
[----:B------:R-:W-:Y:S06]  /*3700*/  BRA `(.L_x_8498) ;  /* 0x0000000c00447947 */ /* 0x000fec0003800000 */
.L_x_8495:
        /* <DEDUP_REMOVED lines=9> */
.L_x_8500:
[----:B------:R-:W2:Y:S02]  /*37a0*/  LDG.E R2, desc[UR36][R2.64] ;  /* 0x0000002402027981 */ /* 0x000ea4000c1e1900 */
[----:B--2---:R-:W-:Y:S01]  /*37b0*/  I2FP.F32.S32 R5, R2 ;  /* 0x0000000200057245 */ /* 0x004fe20000201400 */
[----:B------:R-:W-:Y:S06]  /*37c0*/  BRA `(.L_x_8498) ;  /* 0x0000000c00147947 */ /* 0x000fec0003800000 */
.L_x_8499:
[----:B------:R-:W2:Y:S02]  /*37d0*/  LDG.E.U16 R2, desc[UR36][R2.64] ;  /* 0x0000002402027981 */ /* 0x000ea4000c1e1500 */
[----:B--2---:R0:W1:Y:S01]  /*37e0*/  I2F.S16 R5, R2 ;  /* 0x0000000200057306 */ /* 0x0040620000101400 */
[----:B------:R-:W-:Y:S05]  /*37f0*/  BRA `(.L_x_8498) ;  /* 0x0000000c00087947 */ /* 0x000fea0003800000 */
.L_x_8494:
        /* <DEDUP_REMOVED lines=8> */
.L_x_8502:
[----:B------:R-:W2:Y:S02]  /*3880*/  LDG.E.U16 R2, desc[UR36][R2.64] ;  /* 0x0000002402027981 */ /* 0x000ea4000c1e1500 */
[----:B--2---:R-:W-:Y:S01]  /*3890*/  HADD2.F32 R5, -RZ, R2.H0_H0 ;  /* 0x20000002ff057230 */ /* 0x004fe20000004100 */
[----:B------:R-:W-:Y:S06]  /*38a0*/  BRA `(.L_x_8498) ;  /* 0x0000000800dc7947 */ /* 0x000fec0003800000 */
.L_x_8501:
        /* <DEDUP_REMOVED lines=8> */
.L_x_8504:
[----:B------:R-:W2:Y:S02]  /*3930*/  LDG.E.U16 R2, desc[UR36][R2.64] ;  /* 0x0000002402027981 */ /* 0x000ea4000c1e1500 */
[----:B--2---:R-:W-:Y:S01]  /*3940*/  HADD2.F32 R5, -RZ, R2.H0_H0 ;  /* 0x20000002ff057230 */ /* 0x004fe20000004100 */
[----:B------:R-:W-:Y:S06]  /*3950*/  BRA `(.L_x_8498) ;  /* 0x0000000800b07947 */ /* 0x000fec0003800000 */
.L_x_8503:
        /* <DEDUP_REMOVED lines=11> */
.L_x_8493:
        /* <DEDUP_REMOVED lines=12> */
.L_x_8507:
        /* <DEDUP_REMOVED lines=11> */
.L_x_8506:
        /* <DEDUP_REMOVED lines=14> */
[----:B------:R-:W-:Y:S01]  /*3c60*/  IADD3 R7, PT, PT, R4, -0x4, RZ ;  /* 0xfffffffc04077810 */ /* 0x000fe20007ffe0ff */
[----:B------:R-:W-:-:S03]  /*3c70*/  VIADD R4, R0, 0x1000000 ;  /* 0x0100000000047836 */ /* 0x000fc60000000000 */
[----:B------:R-:W-:Y:S01]  /*3c80*/  SHF.L.U32 R6, R0, R7, RZ ;  /* 0x0000000700067219 */ /* 0x000fe200000006ff */
[----:B------:R-:W-:Y:S01]  /*3c90*/  IMAD.SHL.U32 R7, R7, 0x800000, RZ ;  /* 0x0080000007077824 */ /* 0x000fe200078e00ff */
[----:B------:R-:W-:-:S04]  /*3ca0*/  SHF.R.S32.HI R4, RZ, 0x8, R4 ;  /* 0x00000008ff047819 */ /* 0x000fc80000011404 */
[----:B------:R-:W-:-:S04]  /*3cb0*/  LEA.HI R6, R6, -R7, RZ, 0x1c ;  /* 0x8000000706067211 */ /* 0x000fc800078fe0ff */
[----:B------:R-:W-:-:S04]  /*3cc0*/  IADD3 R3, PT, PT, R6, 0x3c000000, RZ ;  /* 0x3c00000006037810 */ /* 0x000fc80007ffe0ff */
[----:B------:R-:W-:-:S04]  /*3cd0*/  LOP3.LUT R3, R3, 0x7f800000, R4, 0xf8, !PT ;  /* 0x7f80000003037812 */ /* 0x000fc800078ef804 */
[----:B------:R-:W-:-:S04]  /*3ce0*/  SEL R0, R3, RZ, P0 ;  /* 0x000000ff03007207 */ /* 0x000fc80000000000 */
[----:B------:R-:W-:Y:S01]  /*3cf0*/  LOP3.LUT R5, R0, 0x80000000, R5, 0xf8, !PT ;  /* 0x8000000000057812 */ /* 0x000fe200078ef805 */
[----:B------:R-:W-:Y:S06]  /*3d00*/  BRA `(.L_x_8498) ;  /* 0x0000000400c47947 */ /* 0x000fec0003800000 */
.L_x_8509:
        /* <DEDUP_REMOVED lines=12> */
.L_x_8508:
[----:B------:R-:W2:Y:S02]  /*3dd0*/  LDG.E.U16 R2, desc[UR36][R2.64] ;  /* 0x0000002402027981 */ /* 0x000ea4000c1e1500 */
[----:B--2---:R-:W-:Y:S01]  /*3de0*/  SHF.L.U32 R5, R2, 0x10, RZ ;  /* 0x0000001002057819 */ /* 0x004fe200000006ff */
[----:B------:R-:W-:Y:S06]  /*3df0*/  BRA `(.L_x_8498) ;  /* 0x0000000400887947 */ /* 0x000fec0003800000 */
.L_x_8505:
        /* <DEDUP_REMOVED lines=11> */
.L_x_8512:
        /* <DEDUP_REMOVED lines=20> */
.L_x_8514:
[----:B------:R-:W-:Y:S05]  /*3ff0*/  BSYNC.RECONVERGENT B0 ;  /* 0x0000000000007941 */ /* 0x000fea0003800200 */
.L_x_8513:
[----:B------:R-:W-:Y:S01]  /*4000*/  IMAD.SHL.U32 R0, R0, 0x100000, RZ ;  /* 0x0010000000007824 */ /* 0x000fe200078e00ff */
[----:B------:R-:W-:-:S04]  /*4010*/  LEA R2, R2, 0x3b800000, 0x17 ;  /* 0x3b80000002027811 */ /* 0x000fc800078eb8ff */
[----:B------:R-:W-:Y:S01]  /*4020*/  LOP3.LUT R5, R2, R0, R7, 0xfe, !PT ;  /* 0x0000000002057212 */ /* 0x000fe200078efe07 */
[----:B------:R-:W-:Y:S06]  /*4030*/  BRA `(.L_x_8498) ;  /* 0x0000000000f87947 */ /* 0x000fec0003800000 */
.L_x_8511:
        /* <DEDUP_REMOVED lines=20> */
.L_x_8516:
[----:B------:R-:W-:Y:S05]  /*4180*/  BSYNC.RECONVERGENT B0 ;  /* 0x0000000000007941 */ /* 0x000fea0003800200 */
.L_x_8515:
[----:B------:R-:W-:Y:S01]  /*4190*/  IMAD.SHL.U32 R0, R0, 0x200000, RZ ;  /* 0x0020000000007824 */ /* 0x000fe200078e00ff */
[----:B------:R-:W-:-:S04]  /*41a0*/  LEA R2, R2, 0x37800000, 0x17 ;  /* 0x3780000002027811 */ /* 0x000fc800078eb8ff */
[----:B------:R-:W-:Y:S01]  /*41b0*/  LOP3.LUT R5, R2, R0, R7, 0xfe, !PT ;  /* 0x0000000002057212 */ /* 0x000fe200078efe07 */
[----:B------:R-:W-:Y:S06]  /*41c0*/  BRA `(.L_x_8498) ;  /* 0x0000000000947947 */ /* 0x000fec0003800000 */
.L_x_8510:
[----:B------:R-:W-:-:S09]  /*41d0*/  UISETP.NE.AND UP0, UPT, UR4, 0x1c, UPT ;  /* 0x0000001c0400788c */ /* 0x000fd2000bf05270 */
[----:B------:R-:W-:Y:S05]  /*41e0*/  BRA.U !UP0, `(.L_x_8517) ;  /* 0x0000000108847547 */ /* 0x000fea000b800000 */
[----:B------:R-:W-:-:S09]  /*41f0*/  UISETP.NE.AND UP0, UPT, UR4, 0x1d, UPT ;  /* 0x0000001d0400788c */ /* 0x000fd2000bf05270 */
[----:B------:R-:W-:Y:S05]  /*4200*/  BRA.U !UP0, `(.L_x_8518) ;  /* 0x0000000108707547 */ /* 0x000fea000b800000 */
[----:B------:R-:W-:-:S09]  /*4210*/  UISETP.NE.AND UP0, UPT, UR4, 0x2c, UPT ;  /* 0x0000002c0400788c */ /* 0x000fd2000bf05270 */
[----:B------:R-:W-:Y:S05]  /*4220*/  BRA.U !UP0, `(.L_x_8519) ;  /* 0x0000000108487547 */ /* 0x000fea000b800000 */
.L_x_8497:
        /* <DEDUP_REMOVED lines=15> */
[----:B--2-45:R-:W-:Y:S05]  /*4320*/  CALL.ABS.NOINC R2 ;  /* 0x0000000002007343 */ /* 0x034fea0003c00000 */
.L_x_8520:
[----:B------:R-:W-:Y:S01]  /*4330*/  IMAD.MOV.U32 R5, RZ, RZ, RZ ;  /* 0x000000ffff057224 */ /* 0x000fe200078e00ff */
[----:B------:R-:W-:Y:S06]  /*4340*/  BRA `(.L_x_8498) ;  /* 0x0000000000347947 */ /* 0x000fec0003800000 */
.L_x_8519:
[----:B------:R-:W2:Y:S01]  /*4350*/  LDG.E.U8 R2, desc[UR36][R2.64] ;  /* 0x0000002402027981 */ /* 0x000ea2000c1e1100 */
[----:B------:R-:W-:Y:S02]  /*4360*/  MOV R5, 0x400000 ;  /* 0x0040000000057802 */ /* 0x000fe40000000f00 */
[----:B--2---:R-:W-:-:S13]  /*4370*/  ISETP.NE.AND P0, PT, R2, RZ, PT ;  /* 0x000000ff0200720c */ /* 0x004fda0003f05270 */
[----:B------:R-:W-:Y:S05]  /*4380*/  @!P0 BRA `(.L_x_8498) ;  /* 0x0000000000248947 */ /* 0x000fea0003800000 */
[----:B------:R-:W-:-:S13]  /*4390*/  ISETP.NE.AND P0, PT, R2, 0xff, PT ;  /* 0x000000ff0200780c */ /* 0x000fda0003f05270 */
[----:B------:R-:W-:Y:S02]  /*43a0*/  @!P0 IMAD.MOV.U32 R5, RZ, RZ, 0x7f800001 ;  /* 0x7f800001ff058424 */ /* 0x000fe400078e00ff */
[----:B------:R-:W-:Y:S01]  /*43b0*/  @P0 IMAD.SHL.U32 R5, R2, 0x800000, RZ ;  /* 0x0080000002050824 */ /* 0x000fe200078e00ff */
[----:B------:R-:W-:Y:S06]  /*43c0*/  BRA `(.L_x_8498) ;  /* 0x0000000000147947 */ /* 0x000fec0003800000 */
.L_x_8518:
[----:B------:R-:W2:Y:S02]  /*43d0*/  LDG.E.64 R2, desc[UR36][R2.64] ;  /* 0x0000002402027981 */ /* 0x000ea4000c1e1b00 */
[----:B--2---:R0:W1:Y:S02]  /*43e0*/  I2F.U64 R5, R2 ;  /* 0x0000000200057312 */ /* 0x0040640000301000 */
[----:B01----:R-:W-:Y:S05]  /*43f0*/  BRA `(.L_x_8498) ;  /* 0x0000000000087947 */ /* 0x003fea0003800000 */
.L_x_8517:
[----:B------:R-:W2:Y:S02]  /*4400*/  LDG.E R2, desc[UR36][R2.64] ;  /* 0x0000002402027981 */ /* 0x000ea4000c1e1900 */
[----:B--2---:R-:W-:-:S07]  /*4410*/  I2FP.F32.U32 R5, R2 ;  /* 0x0000000200057245 */ /* 0x004fce0000201000 */
.L_x_8498:
[----:B------:R-:W-:Y:S05]  /*4420*/  BSYNC.RECONVERGENT B6 ;  /* 0x0000000000067941 */ /* 0x000fea0003800200 */
.L_x_8492:
[----:B01--45:R-:W-:Y:S01]  /*4430*/  FADD.FTZ R3, -R22, 1 ;  /* 0x3f80000016037421 */ /* 0x033fe20000010100 */
[----:B------:R-:W2:Y:S01]  /*4440*/  LDCU.64 UR6, c[0x0][0x648] ;  /* 0x0000c900ff0677ac */ /* 0x000ea20008000a00 */
[----:B------:R-:W-:Y:S02]  /*4450*/  FADD.FTZ R5, -R5, R22 ;  /* 0x0000001605057221 */ /* 0x000fe40000010100 */
[----:B------:R-:W-:Y:S01]  /*4460*/  FMUL.FTZ R3, R3, R22 ;  /* 0x0000001603037220 */ /* 0x000fe20000410000 */
[----:B------:R-:W-:Y:S01]  /*4470*/  UPRMT UR4, UR44, 0x9910, URZ ;  /* 0x000099102c047896 */ /* 0x000fe200080000ff */
[----:B---3--:R-:W-:-:S03]  /*4480*/  FMUL.FTZ R4, R5, R18 ;  /* 0x0000001205047220 */ /* 0x008fc60000410000 */
[----:B------:R-:W-:Y:S01]  /*4490*/  FMNMX.FTZ R0, R3, 9.9999999600419720025e-13, !PT ;  /* 0x2b8cbccc03007809 */ /* 0x000fe20007810000 */
[----:B------:R-:W-:-:S03]  /*44a0*/  UISETP.GT.AND UP0, UPT, UR4, 0x9, UPT ;  /* 0x000000090400788c */ /* 0x000fc6000bf04270 */
[----:B------:R-:W0:Y:S01]  /*44b0*/  MUFU.RCP R7, R0 ;  /* 0x0000000000077308 */ /* 0x000e220000001000 */
[----:B--2---:R-:W-:-:S04]  /*44c0*/  IADD3 R2, P0, PT, R16, UR6, RZ ;  /* 0x0000000610027c10 */ /* 0x004fc8000ff1e0ff */
[----:B------:R-:W-:Y:S01]  /*44d0*/  IADD3.X R3, PT, PT, RZ, UR7, RZ, P0, !PT ;  /* 0x00000007ff037c10 */ /* 0x000fe200087fe4ff */
[----:B0-----:R-:W-:Y:S01]  /*44e0*/  FMUL.FTZ R4, R4, R7 ;  /* 0x0000000704047220 */ /* 0x001fe20000410000 */
        /* <DEDUP_REMOVED lines=12> */
.L_x_8524:
[----:B------:R-:W0:Y:S02]  /*45b0*/  F2I.S64.TRUNC R4, R4 ;  /* 0x0000000400047311 */ /* 0x000e24000020d900 */
[----:B0-----:R-:W-:-:S05]  /*45c0*/  IMAD.MOV.U32 R7, RZ, RZ, R4 ;  /* 0x000000ffff077224 */ /* 0x001fca00078e0004 */
[----:B------:R0:W-:Y:S01]  /*45d0*/  STG.E.U8 desc[UR36][R2.64], R7 ;  /* 0x0000000702007986 */ /* 0x0001e2000c101124 */
[----:B------:R-:W-:Y:S05]  /*45e0*/  BRA `(.L_x_8526) ;  /* 0x0000000c002c7947 */ /* 0x000fea0003800000 */
.L_x_8523:
        /* <DEDUP_REMOVED lines=9> */
.L_x_8528:
[----:B------:R-:W0:Y:S02]  /*4680*/  F2I.FTZ.TRUNC.NTZ R5, R4 ;  /* 0x0000000400057305 */ /* 0x000e24000021f100 */
[----:B0-----:R0:W-:Y:S01]  /*4690*/  STG.E desc[UR36][R2.64], R5 ;  /* 0x0000000502007986 */ /* 0x0011e2000c101924 */
[----:B------:R-:W-:Y:S05]  /*46a0*/  BRA `(.L_x_8526) ;  /* 0x0000000800fc7947 */ /* 0x000fea0003800000 */
.L_x_8527:
[----:B------:R-:W0:Y:S02]  /*46b0*/  F2I.FTZ.TRUNC.NTZ R5, R4 ;  /* 0x0000000400057305 */ /* 0x000e24000021f100 */
[----:B0-----:R0:W-:Y:S01]  /*46c0*/  STG.E.U16 desc[UR36][R2.64], R5 ;  /* 0x0000000502007986 */ /* 0x0011e2000c101524 */
[----:B------:R-:W-:Y:S05]  /*46d0*/  BRA `(.L_x_8526) ;  /* 0x0000000800f07947 */ /* 0x000fea0003800000 */
.L_x_8522:
        /* <DEDUP_REMOVED lines=8> */
.L_x_8530:
[----:B------:R-:W-:-:S05]  /*4760*/  F2FP.F16.F32.PACK_AB R4, RZ, R4 ;  /* 0x00000004ff04723e */ /* 0x000fca00000000ff */
[----:B------:R0:W-:Y:S01]  /*4770*/  STG.E.U16 desc[UR36][R2.64], R4 ;  /* 0x0000000402007986 */ /* 0x0001e2000c101524 */
[----:B------:R-:W-:Y:S05]  /*4780*/  BRA `(.L_x_8526) ;  /* 0x0000000800c47947 */ /* 0x000fea0003800000 */
.L_x_8529:
[----:B------:R-:W-:-:S09]  /*4790*/  UISETP.NE.AND UP0, UPT, UR4, 0x7, UPT ;  /* 0x000000070400788c */ /* 0x000fd2000bf05270 */
[----:B------:R-:W-:Y:S05]  /*47a0*/  BRA.U !UP0, `(.L_x_8531) ;  /* 0x00000001082c7547 */ /* 0x000fea000b800000 */
[----:B------:R-:W-:-:S09]  /*47b0*/  UISETP.NE.AND UP0, UPT, UR4, 0x8, UPT ;  /* 0x000000080400788c */ /* 0x000fd2000bf05270 */
[----:B------:R-:W-:Y:S05]  /*47c0*/  BRA.U !UP0, `(.L_x_8532) ;  /* 0x0000000108147547 */ /* 0x000fea000b800000 */
[----:B------:R-:W-:-:S09]  /*47d0*/  UISETP.NE.AND UP0, UPT, UR4, 0x9, UPT ;  /* 0x000000090400788c */ /* 0x000fd2000bf05270 */
[----:B------:R-:W-:Y:S05]  /*47e0*/  BRA.U UP0, `(.L_x_8525) ;  /* 0x0000000900187547 */ /* 0x000fea000b800000 */
[----:B------:R-:W-:-:S05]  /*47f0*/  IMAD.MOV.U32 R5, RZ, RZ, RZ ;  /* 0x000000ffff057224 */ /* 0x000fca00078e00ff */
[----:B------:R0:W-:Y:S01]  /*4800*/  STG.E.64 desc[UR36][R2.64], R4 ;  /* 0x0000000402007986 */ /* 0x0001e2000c101b24 */
[----:B------:R-:W-:Y:S05]  /*4810*/  BRA `(.L_x_8526) ;  /* 0x0000000800a07947 */ /* 0x000fea0003800000 */
.L_x_8532:
[----:B------:R-:W-:-:S04]  /*4820*/  F2FP.F16.F32.PACK_AB R5, RZ, R4 ;  /* 0x00000004ff05723e */ /* 0x000fc800000000ff */
[----:B------:R-:W-:-:S05]  /*4830*/  PRMT R5, R5, 0x5410, RZ ;  /* 0x0000541005057816 */ /* 0x000fca00000000ff */
[----:B------:R0:W-:Y:S01]  /*4840*/  STG.E desc[UR36][R2.64], R5 ;  /* 0x0000000502007986 */ /* 0x0001e2000c101924 */
[----:B------:R-:W-:Y:S05]  /*4850*/  BRA `(.L_x_8526) ;  /* 0x0000000800907947 */ /* 0x000fea0003800000 */
.L_x_8531:
[----:B------:R-:W-:-:S06]  /*4860*/  FMUL.FTZ R4, R4, 1 ;  /* 0x3f80000004047820 */ /* 0x000fcc0000410000 */
[----:B------:R-:W0:Y:S02]  /*4870*/  F2F.F64.F32 R4, R4 ;  /* 0x0000000400047310 */ /* 0x000e240000201800 */
[----:B0-----:R0:W-:Y:S01]  /*4880*/  STG.E.64 desc[UR36][R2.64], R4 ;  /* 0x0000000402007986 */ /* 0x0011e2000c101b24 */
[----:B------:R-:W-:Y:S05]  /*4890*/  BRA `(.L_x_8526) ;  /* 0x0000000800807947 */ /* 0x000fea0003800000 */
.L_x_8521:
        /* <DEDUP_REMOVED lines=12> */
.L_x_8535:
[----:B------:R-:W-:Y:S01]  /*4960*/  FMUL.FTZ R4, R4, 1 ;  /* 0x3f80000004047820 */ /* 0x000fe20000410000 */
[----:B------:R-:W-:-:S05]  /*4970*/  CS2R R6, SRZ ;  /* 0x0000000000067805 */ /* 0x000fca000001ff00 */
[----:B------:R-:W0:Y:S02]  /*4980*/  F2F.F64.F32 R4, R4 ;  /* 0x0000000400047310 */ /* 0x000e240000201800 */
[----:B0-----:R0:W-:Y:S01]  /*4990*/  STG.E.128 desc[UR36][R2.64], R4 ;  /* 0x0000000402007986 */ /* 0x0011e2000c101d24 */
[----:B------:R-:W-:Y:S05]  /*49a0*/  BRA `(.L_x_8526) ;  /* 0x00000008003c7947 */ /* 0x000fea0003800000 */
.L_x_8534:
        /* <DEDUP_REMOVED lines=8> */
[----:B------:R-:W-:Y:S01]  /*4a30*/  HFMA2 R0, -RZ, RZ, 0, 7.569789886474609375e-06 ;  /* 0x0000007fff007431 */ /* 0x000fe200000001ff */
        /* <DEDUP_REMOVED lines=9> */
.L_x_8539:
[----:B------:R-:W-:Y:S05]  /*4ad0*/  BSYNC.RECONVERGENT B0 ;  /* 0x0000000000007941 */ /* 0x000fea0003800200 */
.L_x_8538:
[----:B------:R-:W-:-:S05]  /*4ae0*/  LOP3.LUT R7, R0, 0x80, R7, 0xf8, !PT ;  /* 0x0000008000077812 */ /* 0x000fca00078ef807 */
[----:B------:R0:W-:Y:S01]  /*4af0*/  STG.E.U8 desc[UR36][R2.64], R7 ;  /* 0x0000000702007986 */ /* 0x0001e2000c101124 */
[----:B------:R-:W-:Y:S05]  /*4b00*/  BRA `(.L_x_8526) ;  /* 0x0000000400e47947 */ /* 0x000fea0003800000 */
.L_x_8537:
        /* <DEDUP_REMOVED lines=14> */
.L_x_8541:
[----:B------:R-:W-:Y:S05]  /*4bf0*/  BSYNC.RECONVERGENT B0 ;  /* 0x0000000000007941 */ /* 0x000fea0003800200 */
.L_x_8540:
[----:B------:R-:W-:-:S05]  /*4c00*/  LOP3.LUT R5, R0, 0x80, R7, 0xf8, !PT ;  /* 0x0000008000057812 */ /* 0x000fca00078ef807 */
[----:B------:R0:W-:Y:S01]  /*4c10*/  STG.E.U8 desc[UR36][R2.64], R5 ;  /* 0x0000000502007986 */ /* 0x0001e2000c101124 */
[----:B------:R-:W-:Y:S05]  /*4c20*/  BRA `(.L_x_8526) ;  /* 0x00000004009c7947 */ /* 0x000fea0003800000 */
.L_x_8536:
[----:B------:R-:W-:-:S05]  /*4c30*/  F2FP.BF16.F32.PACK_AB R4, RZ, R4 ;  /* 0x00000004ff04723e */ /* 0x000fca00000010ff */
[----:B------:R0:W-:Y:S01]  /*4c40*/  STG.E.U16 desc[UR36][R2.64], R4 ;  /* 0x0000000402007986 */ /* 0x0001e2000c101524 */
[----:B------:R-:W-:Y:S05]  /*4c50*/  BRA `(.L_x_8526) ;  /* 0x0000000400907947 */ /* 0x000fea0003800000 */
.L_x_8533:
        /* <DEDUP_REMOVED lines=11> */
.L_x_8544:
        /* <DEDUP_REMOVED lines=12> */
.L_x_8547:
[----:B------:R-:W-:-:S04]  /*4dd0*/  SHF.R.U32.HI R0, RZ, 0x14, R4 ;  /* 0x00000014ff007819 */ /* 0x000fc80000011604 */
[----:B------:R-:W-:-:S04]  /*4de0*/  LOP3.LUT R5, R0, 0x1, RZ, 0xc0, !PT ;  /* 0x0000000100057812 */ /* 0x000fc800078ec0ff */
[----:B------:R-:W-:-:S04]  /*4df0*/  IADD3 R0, PT, PT, R4, 0x487ffff, R5 ;  /* 0x0487ffff04007810 */ /* 0x000fc80007ffe005 */
[----:B------:R-:W-:-:S04]  /*4e00*/  SHF.R.U32.HI R0, RZ, 0x14, R0 ;  /* 0x00000014ff007819 */ /* 0x000fc80000011600 */
[----:B------:R-:W-:-:S07]  /*4e10*/  LOP3.LUT R5, R0, 0xff, RZ, 0xc0, !PT ;  /* 0x000000ff00057812 */ /* 0x000fce00078ec0ff */
.L_x_8548:
[----:B------:R-:W-:-:S04]  /*4e20*/  SHF.R.U32.HI R4, RZ, 0x18, R4 ;  /* 0x00000018ff047819 */ /* 0x000fc80000011604 */
[----:B------:R-:W-:-:S04]  /*4e30*/  LOP3.LUT R5, R5, 0x80, R4, 0xf8, !PT ;  /* 0x0000008005057812 */ /* 0x000fc800078ef804 */
[----:B------:R-:W-:-:S07]  /*4e40*/  PRMT R0, R5, 0x7610, R0 ;  /* 0x0000761005007816 */ /* 0x000fce0000000000 */
.L_x_8546:
[----:B------:R-:W-:Y:S05]  /*4e50*/  BSYNC.RECONVERGENT B0 ;  /* 0x0000000000007941 */ /* 0x000fea0003800200 */
.L_x_8545:
[----:B------:R0:W-:Y:S01]  /*4e60*/  STG.E.U8 desc[UR36][R2.64], R0 ;  /* 0x0000000002007986 */ /* 0x0001e2000c101124 */
[----:B------:R-:W-:Y:S05]  /*4e70*/  BRA `(.L_x_8526) ;  /* 0x0000000400087947 */ /* 0x000fea0003800000 */
.L_x_8543:
        /* <DEDUP_REMOVED lines=12> */
.L_x_8551:
[----:B------:R-:W-:-:S04]  /*4f40*/  SHF.R.U32.HI R0, RZ, 0x15, R4 ;  /* 0x00000015ff007819 */ /* 0x000fc80000011604 */
[----:B------:R-:W-:-:S04]  /*4f50*/  LOP3.LUT R5, R0, 0x1, RZ, 0xc0, !PT ;  /* 0x0000000100057812 */ /* 0x000fc800078ec0ff */
[----:B------:R-:W-:-:S04]  /*4f60*/  IADD3 R0, PT, PT, R4, 0x88fffff, R5 ;  /* 0x088fffff04007810 */ /* 0x000fc80007ffe005 */
[----:B------:R-:W-:-:S04]  /*4f70*/  SHF.R.U32.HI R0, RZ, 0x15, R0 ;  /* 0x00000015ff007819 */ /* 0x000fc80000011600 */
[----:B------:R-:W-:-:S07]  /*4f80*/  LOP3.LUT R5, R0, 0xff, RZ, 0xc0, !PT ;  /* 0x000000ff00057812 */ /* 0x000fce00078ec0ff */
.L_x_8552:
[----:B------:R-:W-:-:S04]  /*4f90*/  SHF.R.U32.HI R4, RZ, 0x18, R4 ;  /* 0x00000018ff047819 */ /* 0x000fc80000011604 */
[----:B------:R-:W-:-:S04]  /*4fa0*/  LOP3.LUT R5, R5, 0x80, R4, 0xf8, !PT ;  /* 0x0000008005057812 */ /* 0x000fc800078ef804 */
[----:B------:R-:W-:-:S07]  /*4fb0*/  PRMT R0, R5, 0x7610, R0 ;  /* 0x0000761005007816 */ /* 0x000fce0000000000 */
.L_x_8550:
[----:B------:R-:W-:Y:S05]  /*4fc0*/  BSYNC.RECONVERGENT B0 ;  /* 0x0000000000007941 */ /* 0x000fea0003800200 */
.L_x_8549:
[----:B------:R2:W-:Y:S01]  /*4fd0*/  STG.E.U8 desc[UR36][R2.64], R0 ;  /* 0x0000000002007986 */ /* 0x0005e2000c101124 */
[----:B------:R-:W-:Y:S05]  /*4fe0*/  BRA `(.L_x_8526) ;  /* 0x0000000000ac7947 */ /* 0x000fea0003800000 */
.L_x_8542:
[----:B------:R-:W-:-:S09]  /*4ff0*/  UISETP.NE.AND UP0, UPT, UR4, 0x1c, UPT ;  /* 0x0000001c0400788c */ /* 0x000fd2000bf05270 */
[----:B------:R-:W-:Y:S05]  /*5000*/  BRA.U !UP0, `(.L_x_8553) ;  /* 0x00000001089c7547 */ /* 0x000fea000b800000 */
[----:B------:R-:W-:-:S09]  /*5010*/  UISETP.NE.AND UP0, UPT, UR4, 0x1d, UPT ;  /* 0x0000001d0400788c */ /* 0x000fd2000bf05270 */
[----:B------:R-:W-:Y:S05]  /*5020*/  BRA.U !UP0, `(.L_x_8554) ;  /* 0x0000000108887547 */ /* 0x000fea000b800000 */
[----:B------:R-:W-:-:S09]  /*5030*/  UISETP.NE.AND UP0, UPT, UR4, 0x2c, UPT ;  /* 0x0000002c0400788c */ /* 0x000fd2000bf05270 */
[----:B------:R-:W-:Y:S05]  /*5040*/  BRA.U !UP0, `(.L_x_8555) ;  /* 0x0000000108447547 */ /* 0x000fea000b800000 */
.L_x_8525:
        /* <DEDUP_REMOVED lines=16> */
.L_x_8556:
[----:B------:R-:W-:Y:S05]  /*5150*/  BRA `(.L_x_8526) ;  /* 0x0000000000507947 */ /* 0x000fea0003800000 */
.L_x_8555:
        /* <DEDUP_REMOVED lines=15> */
.L_x_8554:
[----:B------:R-:W0:Y:S02]  /*5250*/  F2I.U64.TRUNC R4, R4 ;  /* 0x0000000400047311 */ /* 0x000e24000020d800 */
[----:B0-----:R0:W-:Y:S01]  /*5260*/  STG.E.64 desc[UR36][R2.64], R4 ;  /* 0x0000000402007986 */ /* 0x0011e2000c101b24 */
[----:B------:R-:W-:Y:S05]  /*5270*/  BRA `(.L_x_8526) ;  /* 0x0000000000087947 */ /* 0x000fea0003800000 */
.L_x_8553:
[----:B------:R-:W0:Y:S02]  /*5280*/  F2I.FTZ.U32.TRUNC.NTZ R5, R4 ;  /* 0x0000000400057305 */ /* 0x000e24000021f000 */
[----:B0-----:R3:W-:Y:S02]  /*5290*/  STG.E desc[UR36][R2.64], R5 ;  /* 0x0000000502007986 */ /* 0x0017e4000c101924 */
.L_x_8526:
[----:B------:R-:W-:-:S07]  /*52a0*/  VIADD R17, R17, 0x80 ;  /* 0x0000008011117836 */ /* 0x000fce0000000000 */
.L_x_8432:
[----:B------:R-:W-:Y:S05]  /*52b0*/  BSYNC.RECONVERGENT B7 ;  /* 0x0000000000077941 */ /* 0x000fea0003800200 */
.L_x_8431:
[----:B------:R-:W5:Y:S01]  /*52c0*/  LDCU UR4, c[0x0][0x380] ;  /* 0x00007000ff0477ac */ /* 0x000f620008000800 */
[----:B------:R-:W-:Y:S01]  /*52d0*/  BSSY.RECONVERGENT B7, `(.L_x_8557) ;  /* 0x000051b000077945 */ /* 0x000fe20003800200 */
[----:B-----5:R-:W-:-:S13]  /*52e0*/  ISETP.GE.AND P0, PT, R17, UR4, PT ;  /* 0x0000000411007c0c */ /* 0x020fda000bf06270 */
[----:B------:R-:W-:Y:S05]  /*52f0*/  @P0 BRA `(.L_x_8558) ;  /* 0x0000005000600947 */ /* 0x000fea0003800000 */
[----:B------:R-:W5:Y:S01]  /*5300*/  LDCU UR4, c[0x0][0x388] ;  /* 0x00007100ff0477ac */ /* 0x000f620008000800 */
[----:B------:R-:W-:Y:S02]  /*5310*/  HFMA2 R19, -RZ, RZ, 0, 0 ;  /* 0x00000000ff137431 */ /* 0x000fe400000001ff */
        /* <DEDUP_REMOVED lines=9> */
[----:B------:R-:W5:Y:S01]  /*53b0*/  LDCU.64 UR10, c[0x0][0x4c0] ;  /* 0x00009800ff0a77ac */ /* 0x000f620008000a00 */
[----:B------:R-:W-:Y:S01]  /*53c0*/  UISETP.NE.AND UP0, UPT, UR42, URZ, UPT ;  /* 0x000000ff2a00728c */ /* 0x000fe2000bf05270 */
[----:B-1-34-:R-:W-:-:S05]  /*53d0*/  IMAD.HI.U32 R2, R17, UR4, R16 ;  /* 0x0000000411027c27 */ /* 0x01afca000f8e0010 */
[----:B------:R-:W-:-:S05]  /*53e0*/  SHF.R.U32.HI R3, RZ, UR5, R2 ;  /* 0x00000005ff037c19 */ /* 0x000fca0008011602 */
[----:B------:R-:W-:-:S04]  /*53f0*/  IMAD.MOV R0, RZ, RZ, -R3 ;  /* 0x000000ffff007224 */ /* 0x000fc800078e0a03 */
[----:B0-----:R-:W-:-:S04]  /*5400*/  IMAD R19, R0, UR6, R17 ;  /* 0x0000000600137c24 */ /* 0x001fc8000f8e0211 */
[C---:B--2---:R-:W-:Y:S02]  /*5410*/  IMAD R16, R19.reuse, UR8, RZ ;  /* 0x0000000813107c24 */ /* 0x044fe4000f8e02ff */
        /* <DEDUP_REMOVED lines=362> */
.L_x_8559:
[----:B------:R-:W1:Y:S01]  /*6ac0*/  LDCU.64 UR6, c[0x0][0x650] ;  /* 0x0000ca00ff0677ac */ /* 0x000e620008000a00 */
[----:B------:R-:W-:Y:S01]  /*6ad0*/  BSSY.RECONVERGENT B6, `(.L_x_8560) ;  /* 0x00000e5000067945 */ /* 0x000fe20003800200 */
        /* <DEDUP_REMOVED lines=16> */
.L_x_8564:
[----:B------:R-:W2:Y:S02]  /*6be0*/  LDG.E.U8 R2, desc[UR36][R2.64] ;  /* 0x0000002402027981 */ /* 0x000ea4000c1e1100 */
[----:B--2---:R-:W-:Y:S01]  /*6bf0*/  I2FP.F32.U32 R18, R2 ;  /* 0x0000000200127245 */ /* 0x004fe20000201000 */
[----:B------:R-:W-:Y:S06]  /*6c00*/  BRA `(.L_x_8566) ;  /* 0x0000000c00447947 */ /* 0x000fec0003800000 */
.L_x_8563:
        /* <DEDUP_REMOVED lines=9> */
.L_x_8568:
[----:B------:R-:W2:Y:S02]  /*6ca0*/  LDG.E R2, desc[UR36][R2.64] ;  /* 0x0000002402027981 */ /* 0x000ea4000c1e1900 */
[----:B--2---:R-:W-:Y:S01]  /*6cb0*/  I2FP.F32.S32 R18, R2 ;  /* 0x0000000200127245 */ /* 0x004fe20000201400 */
[----:B------:R-:W-:Y:S06]  /*6cc0*/  BRA `(.L_x_8566) ;  /* 0x0000000c00147947 */ /* 0x000fec0003800000 */
.L_x_8567:
[----:B------:R-:W2:Y:S02]  /*6cd0*/  LDG.E.U16 R2, desc[UR36][R2.64] ;  /* 0x0000002402027981 */ /* 0x000ea4000c1e1500 */
[----:B--2---:R4:W0:Y:S01]  /*6ce0*/  I2F.S16 R18, R2 ;  /* 0x0000000200127306 */ /* 0x0048220000101400 */
[----:B------:R-:W-:Y:S05]  /*6cf0*/  BRA `(.L_x_8566) ;  /* 0x0000000c00087947 */ /* 0x000fea0003800000 */
.L_x_8562:
        /* <DEDUP_REMOVED lines=8> */
.L_x_8570:
[----:B------:R-:W2:Y:S02]  /*6d80*/  LDG.E.U16 R2, desc[UR36][R2.64] ;  /* 0x0000002402027981 */ /* 0x000ea4000c1e1500 */
[----:B--2---:R-:W-:Y:S01]  /*6d90*/  HADD2.F32 R18, -RZ, R2.H0_H0 ;  /* 0x20000002ff127230 */ /* 0x004fe20000004100 */
[----:B------:R-:W-:Y:S06]  /*6da0*/  BRA `(.L_x_8566) ;  /* 0x0000000800dc7947 */ /* 0x000fec0003800000 */
.L_x_8569:
        /* <DEDUP_REMOVED lines=8> */
.L_x_8572:
[----:B------:R-:W2:Y:S02]  /*6e30*/  LDG.E.U16 R2, desc[UR36][R2.64] ;  /* 0x0000002402027981 */ /* 0x000ea4000c1e1500 */
[----:B--2---:R-:W-:Y:S01]  /*6e40*/  HADD2.F32 R18, -RZ, R2.H0_H0 ;  /* 0x20000002ff127230 */ /* 0x004fe20000004100 */
[----:B------:R-:W-:Y:S06]  /*6e50*/  BRA `(.L_x_8566) ;  /* 0x0000000800b07947 */ /* 0x000fec0003800000 */
.L_x_8571:
        /* <DEDUP_REMOVED lines=11> */
.L_x_8561:
        /* <DEDUP_REMOVED lines=12> */
.L_x_8575:
        /* <DEDUP_REMOVED lines=11> */
.L_x_8574:
        /* <DEDUP_REMOVED lines=25> */
.L_x_8577:
        /* <DEDUP_REMOVED lines=12> */
.L_x_8576:
[----:B------:R-:W2:Y:S02]  /*72d0*/  LDG.E.U16 R2, desc[UR36][R2.64] ;  /* 0x0000002402027981 */ /* 0x000ea4000c1e1500 */
[----:B--2---:R-:W-:Y:S01]  /*72e0*/  IMAD.U32 R18, R2, 0x10000, RZ ;  /* 0x0001000002127824 */ /* 0x004fe200078e00ff */
[----:B------:R-:W-:Y:S06]  /*72f0*/  BRA `(.L_x_8566) ;  /* 0x0000000400887947 */ /* 0x000fec0003800000 */
.L_x_8573:
        /* <DEDUP_REMOVED lines=11> */
.L_x_8580:
        /* <DEDUP_REMOVED lines=20> */
.L_x_8582:
[----:B------:R-:W-:Y:S05]  /*74f0*/  BSYNC.RECONVERGENT B0 ;  /* 0x0000000000007941 */ /* 0x000fea0003800200 */
.L_x_8581:
[----:B------:R-:W-:Y:S02]  /*7500*/  SHF.L.U32 R0, R0, 0x14, RZ ;  /* 0x0000001400007819 */ /* 0x000fe400000006ff */
[----:B------:R-:W-:-:S04]  /*7510*/  LEA R2, R2, 0x3b800000, 0x17 ;  /* 0x3b80000002027811 */ /* 0x000fc800078eb8ff */
[----:B------:R-:W-:Y:S01]  /*7520*/  LOP3.LUT R18, R2, R0, R7, 0xfe, !PT ;  /* 0x0000000002127212 */ /* 0x000fe200078efe07 */
[----:B------:R-:W-:Y:S06]  /*7530*/  BRA `(.L_x_8566) ;  /* 0x0000000000f87947 */ /* 0x000fec0003800000 */
.L_x_8579:
        /* <DEDUP_REMOVED lines=20> */
.L_x_8584:
[----:B------:R-:W-:Y:S05]  /*7680*/  BSYNC.RECONVERGENT B0 ;  /* 0x0000000000007941 */ /* 0x000fea0003800200 */
.L_x_8583:
[----:B------:R-:W-:Y:S01]  /*7690*/  IMAD.SHL.U32 R0, R0, 0x200000, RZ ;  /* 0x0020000000007824 */ /* 0x000fe200078e00ff */
[----:B------:R-:W-:-:S04]  /*76a0*/  LEA R2, R2, 0x37800000, 0x17 ;  /* 0x3780000002027811 */ /* 0x000fc800078eb8ff */
[----:B------:R-:W-:Y:S01]  /*76b0*/  LOP3.LUT R18, R2, R0, R7, 0xfe, !PT ;  /* 0x0000000002127212 */ /* 0x000fe200078efe07 */
[----:B------:R-:W-:Y:S06]  /*76c0*/  BRA `(.L_x_8566) ;  /* 0x0000000000947947 */ /* 0x000fec0003800000 */
.L_x_8578:
        /* <DEDUP_REMOVED lines=14> */
.L_x_8565:
        /* <DEDUP_REMOVED lines=16> */
.L_x_8587:
[----:B------:R-:W-:Y:S01]  /*78b0*/  MOV R18, RZ ;  /* 0x000000ff00127202 */ /* 0x000fe20000000f00 */
[----:B------:R-:W-:Y:S06]  /*78c0*/  BRA `(.L_x_8566) ;  /* 0x0000000000147947 */ /* 0x000fec0003800000 */
.L_x_8586:
[----:B------:R-:W2:Y:S02]  /*78d0*/  LDG.E.64 R2, desc[UR36][R2.64] ;  /* 0x0000002402027981 */ /* 0x000ea4000c1e1b00 */
[----:B--2---:R0:W1:Y:S02]  /*78e0*/  I2F.U64 R18, R2 ;  /* 0x0000000200127312 */ /* 0x0040640000301000 */
[----:B01----:R-:W-:Y:S05]  /*78f0*/  BRA `(.L_x_8566) ;  /* 0x0000000000087947 */ /* 0x003fea0003800000 */
.L_x_8585:
[----:B------:R-:W2:Y:S02]  /*7900*/  LDG.E R2, desc[UR36][R2.64] ;  /* 0x0000002402027981 */ /* 0x000ea4000c1e1900 */
[----:B--2---:R-:W-:-:S07]  /*7910*/  I2FP.F32.U32 R18, R2 ;  /* 0x0000000200127245 */ /* 0x004fce0000201000 */
.L_x_8566:
[----:B------:R-:W-:Y:S05]  /*7920*/  BSYNC.RECONVERGENT B6 ;  /* 0x0000000000067941 */ /* 0x000fea0003800200 */
.L_x_8560:
        /* <DEDUP_REMOVED lines=18> */
.L_x_8592:
[----:B------:R-:W2:Y:S02]  /*7a50*/  LDG.E.U8 R2, desc[UR36][R2.64] ;  /* 0x0000002402027981 */ /* 0x000ea4000c1e1100 */
[----:B--2---:R-:W-:Y:S01]  /*7a60*/  I2FP.F32.U32 R22, R2 ;  /* 0x0000000200167245 */ /* 0x004fe20000201000 */
[----:B------:R-:W-:Y:S06]  /*7a70*/  BRA `(.L_x_8594) ;  /* 0x0000000c00447947 */ /* 0x000fec0003800000 */
.L_x_8591:
[----:B------:R-:W-:-:S09]  /*7a80*/  UISETP.NE.AND UP0, UPT, UR4, 0x2, UPT ;  /* 0x000000020400788c */ /* 0x000fd2000bf05270 */
[----:B------:R-:W-:Y:S05]  /*7a90*/  BRA.U !UP0, `(.L_x_8595) ;  /* 0x0000000108287547 */ /* 0x000fea000b800000 */
[----:B------:R-:W-:-:S09]  /*7aa0*/  UISETP.NE.AND UP0, UPT, UR4, 0x3, UPT ;  /* 0x000000030400788c */ /* 0x000fd2000bf05270 */
[----:B------:R-:W-:Y:S05]  /*7ab0*/  BRA.U !UP0, `(.L_x_8596) ;  /* 0x0000000108147547 */ /* 0x000fea000b800000 */
[----:B------:R-:W-:-:S09]  /*7ac0*/  UISETP.NE.AND UP0, UPT, UR4, 0x4, UPT ;  /* 0x000000040400788c */ /* 0x000fd2000bf05270 */
[----:B------:R-:W-:Y:S05]  /*7ad0*/  BRA.U UP0, `(.L_x_8593) ;  /* 0x0000000900d07547 */ /* 0x000fea000b800000 */
[----:B------:R-:W2:Y:S02]  /*7ae0*/  LDG.E.64 R22, desc[UR36][R2.64] ;  /* 0x0000002402167981 */ /* 0x000ea4000c1e1b00 */
[----:B--2---:R2:W4:Y:S02]  /*7af0*/  I2F.S64 R22, R22 ;  /* 0x0000001600167312 */ /* 0x0045240000301400 */
[----:B--2-4-:R-:W-:Y:S05]  /*7b00*/  BRA `(.L_x_8594) ;  /* 0x0000000c00207947 */ /* 0x014fea0003800000 */
.L_x_8596:
[----:B------:R-:W2:Y:S02]  /*7b10*/  LDG.E R2, desc[UR36][R2.64] ;  /* 0x0000002402027981 */ /* 0x000ea4000c1e1900 */
[----:B--2---:R-:W-:Y:S01]  /*7b20*/  I2FP.F32.S32 R22, R2 ;  /* 0x0000000200167245 */ /* 0x004fe20000201400 */
[----:B------:R-:W-:Y:S06]  /*7b30*/  BRA `(.L_x_8594) ;  /* 0x0000000c00147947 */ /* 0x000fec0003800000 */
.L_x_8595:
[----:B------:R-:W2:Y:S02]  /*7b40*/  LDG.E.U16 R2, desc[UR36][R2.64] ;  /* 0x0000002402027981 */ /* 0x000ea4000c1e1500 */
[----:B--2---:R0:W1:Y:S01]  /*7b50*/  I2F.S16 R22, R2 ;  /* 0x0000000200167306 */ /* 0x0040620000101400 */
[----:B------:R-:W-:Y:S05]  /*7b60*/  BRA `(.L_x_8594) ;  /* 0x0000000c00087947 */ /* 0x000fea0003800000 */
.L_x_8590:
        /* <DEDUP_REMOVED lines=8> */
.L_x_8598:
[----:B------:R-:W2:Y:S02]  /*7bf0*/  LDG.E.U16 R2, desc[UR36][R2.64] ;  /* 0x0000002402027981 */ /* 0x000ea4000c1e1500 */
[----:B--2---:R-:W-:Y:S01]  /*7c00*/  HADD2.F32 R22, -RZ, R2.H0_H0 ;  /* 0x20000002ff167230 */ /* 0x004fe20000004100 */
[----:B------:R-:W-:Y:S06]  /*7c10*/  BRA `(.L_x_8594) ;  /* 0x0000000800dc7947 */ /* 0x000fec0003800000 */
.L_x_8597:
        /* <DEDUP_REMOVED lines=8> */
.L_x_8600:
[----:B------:R-:W2:Y:S02]  /*7ca0*/  LDG.E.U16 R2, desc[UR36][R2.64] ;  /* 0x0000002402027981 */ /* 0x000ea4000c1e1500 */
[----:B--2---:R-:W-:Y:S01]  /*7cb0*/  HADD2.F32 R22, -RZ, R2.H0_H0 ;  /* 0x20000002ff167230 */ /* 0x004fe20000004100 */
[----:B------:R-:W-:Y:S06]  /*7cc0*/  BRA `(.L_x_8594) ;  /* 0x0000000800b07947 */ /* 0x000fec0003800000 */
.L_x_8599:
        /* <DEDUP_REMOVED lines=11> */
.L_x_8589:
        /* <DEDUP_REMOVED lines=12> */
.L_x_8603:
        /* <DEDUP_REMOVED lines=11> */
.L_x_8602:
        /* <DEDUP_REMOVED lines=25> */
.L_x_8605:
        /* <DEDUP_REMOVED lines=12> */
.L_x_8604:
[----:B------:R-:W2:Y:S02]  /*8140*/  LDG.E.U16 R2, desc[UR36][R2.64] ;  /* 0x0000002402027981 */ /* 0x000ea4000c1e1500 */
[----:B--2---:R-:W-:Y:S01]  /*8150*/  IMAD.U32 R22, R2, 0x10000, RZ ;  /* 0x0001000002167824 */ /* 0x004fe200078e00ff */
[----:B------:R-:W-:Y:S06]  /*8160*/  BRA `(.L_x_8594) ;  /* 0x0000000400887947 */ /* 0x000fec0003800000 */
.L_x_8601:
        /* <DEDUP_REMOVED lines=11> */
.L_x_8608:
        /* <DEDUP_REMOVED lines=20> */
.L_x_8610:
[----:B------:R-:W-:Y:S05]  /*8360*/  BSYNC.RECONVERGENT B0 ;  /* 0x0000000000007941 */ /* 0x000fea0003800200 */
.L_x_8609:
[----:B------:R-:W-:Y:S01]  /*8370*/  IMAD.SHL.U32 R0, R0, 0x100000, RZ ;  /* 0x0010000000007824 */ /* 0x000fe200078e00ff */
[----:B------:R-:W-:-:S04]  /*8380*/  LEA R2, R2, 0x3b800000, 0x17 ;  /* 0x3b80000002027811 */ /* 0x000fc800078eb8ff */
[----:B------:R-:W-:Y:S01]  /*8390*/  LOP3.LUT R22, R2, R0, R7, 0xfe, !PT ;  /* 0x0000000002167212 */ /* 0x000fe200078efe07 */
[----:B------:R-:W-:Y:S06]  /*83a0*/  BRA `(.L_x_8594) ;  /* 0x0000000000f87947 */ /* 0x000fec0003800000 */
.L_x_8607:
        /* <DEDUP_REMOVED lines=20> */
.L_x_8612:
[----:B------:R-:W-:Y:S05]  /*84f0*/  BSYNC.RECONVERGENT B0 ;  /* 0x0000000000007941 */ /* 0x000fea0003800200 */
.L_x_8611:
[----:B------:R-:W-:Y:S02]  /*8500*/  SHF.L.U32 R0, R0, 0x15, RZ ;  /* 0x0000001500007819 */ /* 0x000fe400000006ff */
[----:B------:R-:W-:-:S04]  /*8510*/  LEA R2, R2, 0x37800000, 0x17 ;  /* 0x3780000002027811 */ /* 0x000fc800078eb8ff */
[----:B------:R-:W-:Y:S01]  /*8520*/  LOP3.LUT R22, R2, R0, R7, 0xfe, !PT ;  /* 0x0000000002167212 */ /* 0x000fe200078efe07 */
[----:B------:R-:W-:Y:S06]  /*8530*/  BRA `(.L_x_8594) ;  /* 0x0000000000947947 */ /* 0x000fec0003800000 */
.L_x_8606:
        /* <DEDUP_REMOVED lines=14> */
.L_x_8593:
        /* <DEDUP_REMOVED lines=16> */
.L_x_8615:
[----:B------:R-:W-:Y:S01]  /*8720*/  IMAD.MOV.U32 R22, RZ, RZ, RZ ;  /* 0x000000ffff167224 */ /* 0x000fe200078e00ff */
[----:B------:R-:W-:Y:S06]  /*8730*/  BRA `(.L_x_8594) ;  /* 0x0000000000147947 */ /* 0x000fec0003800000 */
.L_x_8614:
[----:B------:R-:W2:Y:S02]  /*8740*/  LDG.E.64 R22, desc[UR36][R2.64] ;  /* 0x0000002402167981 */ /* 0x000ea4000c1e1b00 */
[----:B--2---:R0:W1:Y:S02]  /*8750*/  I2F.U64 R22, R22 ;  /* 0x0000001600167312 */ /* 0x0040640000301000 */
[----:B01----:R-:W-:Y:S05]  /*8760*/  BRA `(.L_x_8594) ;  /* 0x0000000000087947 */ /* 0x003fea0003800000 */
.L_x_8613:
[----:B------:R-:W2:Y:S02]  /*8770*/  LDG.E R2, desc[UR36][R2.64] ;  /* 0x0000002402027981 */ /* 0x000ea4000c1e1900 */
[----:B--2---:R-:W-:-:S07]  /*8780*/  I2FP.F32.U32 R22, R2 ;  /* 0x0000000200167245 */ /* 0x004fce0000201000 */
.L_x_8594:
[----:B------:R-:W-:Y:S05]  /*8790*/  BSYNC.RECONVERGENT B6 ;  /* 0x0000000000067941 */ /* 0x000fea0003800200 */
.L_x_8588:
[----:B------:R-:W0:Y:S01]  /*87a0*/  LDCU.64 UR6, c[0x0][0x660] ;  /* 0x0000cc00ff0677ac */ /* 0x000e220008000a00 */
[----:B------:R-:W-:Y:S01]  /*87b0*/  BSSY.RECONVERGENT B6, `(.L_x_8616) ;  /* 0x00000e5000067945 */ /* 0x000fe20003800200 */
[----:B------:R-:W-:-:S04]  /*87c0*/  UPRMT UR4, UR43, 0x9910, URZ ;  /* 0x000099102b047896 */ /* 0x000fc800080000ff */
[----:B------:R-:W-:Y:S01]  /*87d0*/  UISETP.GT.AND UP0, UPT, UR4, 0x9, UPT ;  /* 0x000000090400788c */ /* 0x000fe2000bf04270 */
[----:B0-2---:R-:W-:-:S05]  /*87e0*/  IADD3 R2, P0, PT, R19, UR6, RZ ;  /* 0x0000000613027c10 */ /* 0x005fca000ff1e0ff */
        /* <DEDUP_REMOVED lines=13> */
.L_x_8620:
[----:B------:R-:W2:Y:S02]  /*88c0*/  LDG.E.U8 R2, desc[UR36][R2.64] ;  /* 0x0000002402027981 */ /* 0x000ea4000c1e1100 */
[----:B--2---:R-:W-:Y:S01]  /*88d0*/  I2FP.F32.U32 R5, R2 ;  /* 0x0000000200057245 */ /* 0x004fe20000201000 */
[----:B------:R-:W-:Y:S06]  /*88e0*/  BRA `(.L_x_8622) ;  /* 0x0000000c00447947 */ /* 0x000fec0003800000 */
.L_x_8619:
        /* <DEDUP_REMOVED lines=9> */
.L_x_8624:
[----:B------:R-:W2:Y:S02]  /*8980*/  LDG.E R2, desc[UR36][R2.64] ;  /* 0x0000002402027981 */ /* 0x000ea4000c1e1900 */
[----:B--2---:R-:W-:Y:S01]  /*8990*/  I2FP.F32.S32 R5, R2 ;  /* 0x0000000200057245 */ /* 0x004fe20000201400 */
[----:B------:R-:W-:Y:S06]  /*89a0*/  BRA `(.L_x_8622) ;  /* 0x0000000c00147947 */ /* 0x000fec0003800000 */
.L_x_8623:
[----:B------:R-:W2:Y:S02]  /*89b0*/  LDG.E.U16 R2, desc[UR36][R2.64] ;  /* 0x0000002402027981 */ /* 0x000ea4000c1e1500 */
[----:B--2---:R0:W2:Y:S01]  /*89c0*/  I2F.S16 R5, R2 ;  /* 0x0000000200057306 */ /* 0x0040a20000101400 */
[----:B------:R-:W-:Y:S05]  /*89d0*/  BRA `(.L_x_8622) ;  /* 0x0000000c00087947 */ /* 0x000fea0003800000 */
.L_x_8618:
        /* <DEDUP_REMOVED lines=8> */
.L_x_8626:
[----:B------:R-:W2:Y:S02]  /*8a60*/  LDG.E.U16 R2, desc[UR36][R2.64] ;  /* 0x0000002402027981 */ /* 0x000ea4000c1e1500 */
[----:B--2---:R-:W-:Y:S01]  /*8a70*/  HADD2.F32 R5, -RZ, R2.H0_H0 ;  /* 0x20000002ff057230 */ /* 0x004fe20000004100 */
[----:B------:R-:W-:Y:S06]  /*8a80*/  BRA `(.L_x_8622) ;  /* 0x0000000800dc7947 */ /* 0x000fec0003800000 */
.L_x_8625:
        /* <DEDUP_REMOVED lines=8> */
.L_x_8628:
[----:B------:R-:W2:Y:S02]  /*8b10*/  LDG.E.U16 R2, desc[UR36][R2.64] ;  /* 0x0000002402027981 */ /* 0x000ea4000c1e1500 */
[----:B--2---:R-:W-:Y:S01]  /*8b20*/  HADD2.F32 R5, -RZ, R2.H0_H0 ;  /* 0x20000002ff057230 */ /* 0x004fe20000004100 */
[----:B------:R-:W-:Y:S06]  /*8b30*/  BRA `(.L_x_8622) ;  /* 0x0000000800b07947 */ /* 0x000fec0003800000 */
.L_x_8627:
        /* <DEDUP_REMOVED lines=11> */
.L_x_8617:
        /* <DEDUP_REMOVED lines=12> */
.L_x_8631:
        /* <DEDUP_REMOVED lines=11> */
.L_x_8630:
        /* <DEDUP_REMOVED lines=25> */
.L_x_8633:
        /* <DEDUP_REMOVED lines=12> */
.L_x_8632:
[----:B------:R-:W2:Y:S02]  /*8fb0*/  LDG.E.U16 R2, desc[UR36][R2.64] ;  /* 0x0000002402027981 */ /* 0x000ea4000c1e1500 */
[----:B--2---:R-:W-:Y:S01]  /*8fc0*/  SHF.L.U32 R5, R2, 0x10, RZ ;  /* 0x0000001002057819 */ /* 0x004fe200000006ff */
[----:B------:R-:W-:Y:S06]  /*8fd0*/  BRA `(.L_x_8622) ;  /* 0x0000000400887947 */ /* 0x000fec0003800000 */
.L_x_8629:
        /* <DEDUP_REMOVED lines=11> */
.L_x_8636:
        /* <DEDUP_REMOVED lines=20> */
.L_x_8638:
[----:B------:R-:W-:Y:S05]  /*91d0*/  BSYNC.RECONVERGENT B0 ;  /* 0x0000000000007941 */ /* 0x000fea0003800200 */
.L_x_8637:
[----:B------:R-:W-:Y:S01]  /*91e0*/  IMAD.SHL.U32 R0, R0, 0x100000, RZ ;  /* 0x0010000000007824 */ /* 0x000fe200078e00ff */
[----:B------:R-:W-:-:S04]  /*91f0*/  LEA R2, R2, 0x3b800000, 0x17 ;  /* 0x3b80000002027811 */ /* 0x000fc800078eb8ff */
[----:B------:R-:W-:Y:S01]  /*9200*/  LOP3.LUT R5, R2, R0, R7, 0xfe, !PT ;  /* 0x0000000002057212 */ /* 0x000fe200078efe07 */
[----:B------:R-:W-:Y:S06]  /*9210*/  BRA `(.L_x_8622) ;  /* 0x0000000000f87947 */ /* 0x000fec0003800000 */
.L_x_8635:
        /* <DEDUP_REMOVED lines=20> */
.L_x_8640:
[----:B------:R-:W-:Y:S05]  /*9360*/  BSYNC.RECONVERGENT B0 ;  /* 0x0000000000007941 */ /* 0x000fea0003800200 */
.L_x_8639:
[----:B------:R-:W-:Y:S01]  /*9370*/  IMAD.SHL.U32 R0, R0, 0x200000, RZ ;  /* 0x0020000000007824 */ /* 0x000fe200078e00ff */
[----:B------:R-:W-:-:S04]  /*9380*/  LEA R2, R2, 0x37800000, 0x17 ;  /* 0x3780000002027811 */ /* 0x000fc800078eb8ff */
[----:B------:R-:W-:Y:S01]  /*9390*/  LOP3.LUT R5, R2, R0, R7, 0xfe, !PT ;  /* 0x0000000002057212 */ /* 0x000fe200078efe07 */
[----:B------:R-:W-:Y:S06]  /*93a0*/  BRA `(.L_x_8622) ;  /* 0x0000000000947947 */ /* 0x000fec0003800000 */
.L_x_8634:
        /* <DEDUP_REMOVED lines=14> */
.L_x_8621:
        /* <DEDUP_REMOVED lines=8> */
[----:B0-----:R-:W-:Y:S01]  /*9510*/  IMAD.U32 R4, RZ, RZ, UR4 ;  /* 0x00000004ff047e24 */ /* 0x001fe2000f8e00ff */
[----:B------:R-:W-:Y:S01]  /*9520*/  MOV R5, UR5 ;  /* 0x0000000500057c02 */ /* 0x000fe20008000f00 */
[----:B--2---:R-:W-:-:S02]  /*9530*/  IMAD.U32 R6, RZ, RZ, UR6 ;  /* 0x00000006ff067e24 */ /* 0x004fc4000f8e00ff */
[----:B------:R-:W-:Y:S01]  /*9540*/  IMAD.U32 R7, RZ, RZ, UR7 ;  /* 0x00000007ff077e24 */ /* 0x000fe2000f8e00ff */
[----:B---3--:R-:W-:Y:S01]  /*9550*/  MOV R10, UR8 ;  /* 0x00000008000a7c02 */ /* 0x008fe20008000f00 */
[----:B------:R-:W-:-:S07]  /*9560*/  IMAD.U32 R11, RZ, RZ, UR9 ;  /* 0x00000009ff0b7e24 */ /* 0x000fce000f8e00ff */
[----:B------:R-:W-:-:S07]  /*9570*/  LEPC R20, `(.L_x_8643) ;  /* 0x000000001014794e */ /* 0x000fce0000000000 */
[----:B-1--45:R-:W-:Y:S05]  /*9580*/  CALL.ABS.NOINC R2 ;  /* 0x0000000002007343 */ /* 0x032fea0003c00000 */
.L_x_8643:
[----:B------:R-:W-:Y:S01]  /*9590*/  IMAD.MOV.U32 R5, RZ, RZ, RZ ;  /* 0x000000ffff057224 */ /* 0x000fe200078e00ff */
[----:B------:R-:W-:Y:S06]  /*95a0*/  BRA `(.L_x_8622) ;  /* 0x0000000000147947 */ /* 0x000fec0003800000 */
.L_x_8642:
[----:B------:R-:W2:Y:S02]  /*95b0*/  LDG.E.64 R2, desc[UR36][R2.64] ;  /* 0x0000002402027981 */ /* 0x000ea4000c1e1b00 */
[----:B--2---:R0:W2:Y:S02]  /*95c0*/  I2F.U64 R5, R2 ;  /* 0x0000000200057312 */ /* 0x0040a40000301000 */
[----:B0-2---:R-:W-:Y:S05]  /*95d0*/  BRA `(.L_x_8622) ;  /* 0x0000000000087947 */ /* 0x005fea0003800000 */
.L_x_8641:
[----:B------:R-:W2:Y:S02]  /*95e0*/  LDG.E R2, desc[UR36][R2.64] ;  /* 0x0000002402027981 */ /* 0x000ea4000c1e1900 */
[----:B--2---:R-:W-:-:S07]  /*95f0*/  I2FP.F32.U32 R5, R2 ;  /* 0x0000000200057245 */ /* 0x004fce0000201000 */
.L_x_8622:
[----:B------:R-:W-:Y:S05]  /*9600*/  BSYNC.RECONVERGENT B6 ;  /* 0x0000000000067941 */ /* 0x000fea0003800200 */
.L_x_8616:
[----:B01--45:R-:W-:Y:S01]  /*9610*/  FADD.FTZ R3, -R22, 1 ;  /* 0x3f80000016037421 */ /* 0x033fe20000010100 */
[----:B------:R-:W0:Y:S01]  /*9620*/  LDCU.64 UR6, c[0x0][0x648] ;  /* 0x0000c900ff0677ac */ /* 0x000e220008000a00 */
[----:B--2---:R-:W-:Y:S02]  /*9630*/  FADD.FTZ R5, -R5, R22 ;  /* 0x0000001605057221 */ /* 0x004fe40000010100 */
[----:B------:R-:W-:Y:S01]  /*9640*/  FMUL.FTZ R3, R3, R22 ;  /* 0x0000001603037220 */ /* 0x000fe20000410000 */
[----:B------:R-:W-:Y:S01]  /*9650*/  UPRMT UR4, UR44, 0x9910, URZ ;  /* 0x000099102c047896 */ /* 0x000fe200080000ff */
[----:B---3--:R-:W-:-:S03]  /*9660*/  FMUL.FTZ R4, R5, R18 ;  /* 0x0000001205047220 */ /* 0x008fc60000410000 */
[----:B------:R-:W-:Y:S01]  /*9670*/  FMNMX.FTZ R0, R3, 9.9999999600419720025e-13, !PT ;  /* 0x2b8cbccc03007809 */ /* 0x000fe20007810000 */
[----:B------:R-:W-:-:S03]  /*9680*/  UISETP.GT.AND UP0, UPT, UR4, 0x9, UPT ;  /* 0x000000090400788c */ /* 0x000fc6000bf04270 */
[----:B------:R-:W1:Y:S01]  /*9690*/  MUFU.RCP R7, R0 ;  /* 0x0000000000077308 */ /* 0x000e620000001000 */
[----:B0-----:R-:W-:-:S04]  /*96a0*/  IADD3 R2, P0, PT, R16, UR6, RZ ;  /* 0x0000000610027c10 */ /* 0x001fc8000ff1e0ff */
[----:B------:R-:W-:Y:S01]  /*96b0*/  IADD3.X R3, PT, PT, RZ, UR7, RZ, P0, !PT ;  /* 0x00000007ff037c10 */ /* 0x000fe200087fe4ff */
[----:B-1----:R-:W-:Y:S01]  /*96c0*/  FMUL.FTZ R4, R4, R7 ;  /* 0x0000000704047220 */ /* 0x002fe20000410000 */
        /* <DEDUP_REMOVED lines=12> */
.L_x_8647:
[----:B------:R-:W0:Y:S02]  /*9790*/  F2I.S64.TRUNC R4, R4 ;  /* 0x0000000400047311 */ /* 0x000e24000020d900 */
[----:B0-----:R-:W-:-:S05]  /*97a0*/  IMAD.MOV.U32 R7, RZ, RZ, R4 ;  /* 0x000000ffff077224 */ /* 0x001fca00078e0004 */
[----:B------:R0:W-:Y:S01]  /*97b0*/  STG.E.U8 desc[UR36][R2.64], R7 ;  /* 0x0000000702007986 */ /* 0x0001e2000c101124 */
[----:B------:R-:W-:Y:S05]  /*97c0*/  BRA `(.L_x_8649) ;  /* 0x0000000c00287947 */ /* 0x000fea0003800000 */
.L_x_8646:
        /* <DEDUP_REMOVED lines=9> */
.L_x_8651:
[----:B------:R-:W0:Y:S02]  /*9860*/  F2I.FTZ.TRUNC.NTZ R5, R4 ;  /* 0x0000000400057305 */ /* 0x000e24000021f100 */
[----:B0-----:R0:W-:Y:S01]  /*9870*/  STG.E desc[UR36][R2.64], R5 ;  /* 0x0000000502007986 */ /* 0x0011e2000c101924 */
[----:B------:R-:W-:Y:S05]  /*9880*/  BRA `(.L_x_8649) ;  /* 0x0000000800f87947 */ /* 0x000fea0003800000 */
.L_x_8650:
[----:B------:R-:W0:Y:S02]  /*9890*/  F2I.FTZ.TRUNC.NTZ R5, R4 ;  /* 0x0000000400057305 */ /* 0x000e24000021f100 */
[----:B0-----:R0:W-:Y:S01]  /*98a0*/  STG.E.U16 desc[UR36][R2.64], R5 ;  /* 0x0000000502007986 */ /* 0x0011e2000c101524 */
[----:B------:R-:W-:Y:S05]  /*98b0*/  BRA `(.L_x_8649) ;  /* 0x0000000800ec7947 */ /* 0x000fea0003800000 */
.L_x_8645:
        /* <DEDUP_REMOVED lines=8> */
.L_x_8653:
[----:B------:R-:W-:-:S05]  /*9940*/  F2FP.F16.F32.PACK_AB R4, RZ, R4 ;  /* 0x00000004ff04723e */ /* 0x000fca00000000ff */
[----:B------:R0:W-:Y:S01]  /*9950*/  STG.E.U16 desc[UR36][R2.64], R4 ;  /* 0x0000000402007986 */ /* 0x0001e2000c101524 */
[----:B------:R-:W-:Y:S05]  /*9960*/  BRA `(.L_x_8649) ;  /* 0x0000000800c07947 */ /* 0x000fea0003800000 */
.L_x_8652:
        /* <DEDUP_REMOVED lines=9> */
.L_x_8655:
[----:B------:R-:W-:-:S04]  /*9a00*/  F2FP.F16.F32.PACK_AB R5, RZ, R4 ;  /* 0x00000004ff05723e */ /* 0x000fc800000000ff */
[----:B------:R-:W-:-:S05]  /*9a10*/  PRMT R5, R5, 0x5410, RZ ;  /* 0x0000541005057816 */ /* 0x000fca00000000ff */
[----:B------:R2:W-:Y:S01]  /*9a20*/  STG.E desc[UR36][R2.64], R5 ;  /* 0x0000000502007986 */ /* 0x0005e2000c101924 */
[----:B------:R-:W-:Y:S05]  /*9a30*/  BRA `(.L_x_8649) ;  /* 0x00000008008c7947 */ /* 0x000fea0003800000 */
.L_x_8654:
[----:B------:R-:W-:-:S06]  /*9a40*/  FMUL.FTZ R4, R4, 1 ;  /* 0x3f80000004047820 */ /* 0x000fcc0000410000 */
[----:B------:R-:W0:Y:S02]  /*9a50*/  F2F.F64.F32 R4, R4 ;  /* 0x0000000400047310 */ /* 0x000e240000201800 */
[----:B0-----:R4:W-:Y:S01]  /*9a60*/  STG.E.64 desc[UR36][R2.64], R4 ;  /* 0x0000000402007986 */ /* 0x0019e2000c101b24 */
[----:B------:R-:W-:Y:S05]  /*9a70*/  BRA `(.L_x_8649) ;  /* 0x00000008007c7947 */ /* 0x000fea0003800000 */
.L_x_8644:
        /* <DEDUP_REMOVED lines=13> */
.L_x_8659:
[----:B------:R-:W-:Y:S01]  /*9b50*/  LOP3.LUT R6, R4, 0x7fffffff, RZ, 0xc0, !PT ;  /* 0x7fffffff04067812 */ /* 0x000fe200078ec0ff */
[----:B------:R-:W-:Y:S01]  /*9b60*/  BSSY.RECONVERGENT B0, `(.L_x_8660) ;  /* 0x0000012000007945 */ /* 0x000fe20003800200 */
[----:B------:R-:W-:Y:S02]  /*9b70*/  MOV R0, 0x80 ;  /* 0x0000008000007802 */ /* 0x000fe40000000f00 */
        /* <DEDUP_REMOVED lines=13> */
.L_x_8662:
[----:B------:R-:W-:-:S04]  /*9c50*/  SHF.R.U32.HI R4, RZ, 0x18, R4 ;  /* 0x00000018ff047819 */ /* 0x000fc80000011604 */
[----:B------:R-:W-:-:S04]  /*9c60*/  LOP3.LUT R4, R5, 0x80, R4, 0xf8, !PT ;  /* 0x0000008005047812 */ /* 0x000fc800078ef804 */
[----:B------:R-:W-:-:S07]  /*9c70*/  PRMT R0, R4, 0x7610, R0 ;  /* 0x0000761004007816 */ /* 0x000fce0000000000 */
.L_x_8661:
[----:B------:R-:W-:Y:S05]  /*9c80*/  BSYNC.RECONVERGENT B0 ;  /* 0x0000000000007941 */ /* 0x000fea0003800200 */
.L_x_8660:
[----:B------:R0:W-:Y:S01]  /*9c90*/  STG.E.U8 desc[UR36][R2.64], R0 ;  /* 0x0000000002007986 */ /* 0x0001e2000c101124 */
[----:B------:R-:W-:Y:S05]  /*9ca0*/  BRA `(.L_x_8649) ;  /* 0x0000000400f07947 */ /* 0x000fea0003800000 */
.L_x_8658:
        /* <DEDUP_REMOVED lines=16> */
.L_x_8665:
[----:B------:R-:W-:-:S04]  /*9db0*/  SHF.R.U32.HI R4, RZ, 0x18, R4 ;  /* 0x00000018ff047819 */ /* 0x000fc80000011604 */
[----:B------:R-:W-:-:S04]  /*9dc0*/  LOP3.LUT R5, R5, 0x80, R4, 0xf8, !PT ;  /* 0x0000008005057812 */ /* 0x000fc800078ef804 */
[----:B------:R-:W-:-:S07]  /*9dd0*/  PRMT R0, R5, 0x7610, R0 ;  /* 0x0000761005007816 */ /* 0x000fce0000000000 */
.L_x_8664:
[----:B------:R-:W-:Y:S05]  /*9de0*/  BSYNC.RECONVERGENT B0 ;  /* 0x0000000000007941 */ /* 0x000fea0003800200 */
.L_x_8663:
[----:B------:R0:W-:Y:S01]  /*9df0*/  STG.E.U8 desc[UR36][R2.64], R0 ;  /* 0x0000000002007986 */ /* 0x0001e2000c101124 */
[----:B------:R-:W-:Y:S05]  /*9e00*/  BRA `(.L_x_8649) ;  /* 0x0000000400987947 */ /* 0x000fea0003800000 */
.L_x_8657:
        /* <DEDUP_REMOVED lines=21> */
.L_x_8667:
[----:B------:R-:W0:Y:S02]  /*9f60*/  F2I.U64.TRUNC R4, R4 ;  /* 0x0000000400047311 */ /* 0x000e24000020d800 */
[----:B0-----:R0:W-:Y:S01]  /*9f70*/  STG.E.64 desc[UR36][R2.64], R4 ;  /* 0x0000000402007986 */ /* 0x0011e2000c101b24 */
[----:B------:R-:W-:Y:S05]  /*9f80*/  BRA `(.L_x_8649) ;  /* 0x0000000400387947 */ /* 0x000fea0003800000 */
.L_x_8666:
[----:B------:R-:W0:Y:S02]  /*9f90*/  F2I.FTZ.U32.TRUNC.NTZ R5, R4 ;  /* 0x0000000400057305 */ /* 0x000e24000021f000 */
[----:B0-----:R0:W-:Y:S01]  /*9fa0*/  STG.E desc[UR36][R2.64], R5 ;  /* 0x0000000502007986 */ /* 0x0011e2000c101924 */
[----:B------:R-:W-:Y:S05]  /*9fb0*/  BRA `(.L_x_8649) ;  /* 0x00000004002c7947 */ /* 0x000fea0003800000 */
.L_x_8656:
        /* <DEDUP_REMOVED lines=10> */
.L_x_8669:
[----:B------:R-:W-:Y:S01]  /*a060*/  FMUL.FTZ R4, R4, 1 ;  /* 0x3f80000004047820 */ /* 0x000fe20000410000 */
[----:B------:R-:W-:-:S05]  /*a070*/  CS2R R6, SRZ ;  /* 0x0000000000067805 */ /* 0x000fca000001ff00 */
[----:B------:R-:W0:Y:S02]  /*a080*/  F2F.F64.F32 R4, R4 ;  /* 0x0000000400047310 */ /* 0x000e240000201800 */
[----:B0-----:R0:W-:Y:S01]  /*a090*/  STG.E.128 desc[UR36][R2.64], R4 ;  /* 0x0000000402007986 */ /* 0x0011e2000c101d24 */
[----:B------:R-:W-:Y:S05]  /*a0a0*/  BRA `(.L_x_8649) ;  /* 0x0000000000f07947 */ /* 0x000fea0003800000 */
.L_x_8668:
[----:B------:R-:W-:-:S09]  /*a0b0*/  UISETP.NE.AND UP0, UPT, UR4, 0xf, UPT ;  /* 0x0000000f0400788c */ /* 0x000fd2000bf05270 */
[----:B------:R-:W-:Y:S05]  /*a0c0*/  BRA.U !UP0, `(.L_x_8670) ;  /* 0x0000000108e07547 */ /* 0x000fea000b800000 */
[----:B------:R-:W-:-:S09]  /*a0d0*/  UISETP.NE.AND UP0, UPT, UR4, 0x17, UPT ;  /* 0x000000170400788c */ /* 0x000fd2000bf05270 */
[----:B------:R-:W-:Y:S05]  /*a0e0*/  BRA.U !UP0, `(.L_x_8671) ;  /* 0x00000001088c7547 */ /* 0x000fea000b800000 */
[----:B------:R-:W-:-:S09]  /*a0f0*/  UISETP.NE.AND UP0, UPT, UR4, 0x18, UPT ;  /* 0x000000180400788c */ /* 0x000fd2000bf05270 */
[----:B------:R-:W-:Y:S05]  /*a100*/  BRA.U !UP0, `(.L_x_8672) ;  /* 0x0000000108447547 */ /* 0x000fea000b800000 */
.L_x_8648:
[----:B------:R-:W-:Y:S01]  /*a110*/  MOV R0, 0x0 ;  /* 0x0000000000007802 */ /* 0x000fe20000000f00 */
[----:B------:R-:W0:Y:S01]  /*a120*/  LDCU.64 UR4, c[0x4][0x310] ;  /* 0x01006200ff0477ac */ /* 0x000e220008000a00 */
[----:B------:R-:W-:Y:S02]  /*a130*/  HFMA2 R8, -RZ, RZ, 0, 6.020069122314453125e-06 ;  /* 0x00000065ff087431 */ /* 0x000fe400000001ff */
        /* <DEDUP_REMOVED lines=13> */
.L_x_8673:
[----:B------:R-:W-:Y:S05]  /*a210*/  BRA `(.L_x_8649) ;  /* 0x0000000000947947 */ /* 0x000fea0003800000 */
.L_x_8672:
[----:B------:R-:W-:Y:S01]  /*a220*/  LOP3.LUT R6, R4, 0x7fffffff, RZ, 0xc0, !PT ;  /* 0x7fffffff04067812 */ /* 0x000fe200078ec0ff */
[----:B------:R-:W-:Y:S01]  /*a230*/  BSSY.RECONVERGENT B0, `(.L_x_8674) ;  /* 0x000000b000007945 */ /* 0x000fe20003800200 */
[----:B------:R-:W-:Y:S02]  /*a240*/  SHF.R.U32.HI R7, RZ, 0x18, R4 ;  /* 0x00000018ff077819 */ /* 0x000fe40000011604 */
[----:B------:R-:W-:Y:S02]  /*a250*/  ISETP.GT.U32.AND P0, PT, R6, 0x43efffff, PT ;  /* 0x43efffff0600780c */ /* 0x000fe40003f04070 */
[----:B------:R-:W-:-:S11]  /*a260*/  MOV R0, 0x7f ;  /* 0x0000007f00007802 */ /* 0x000fd60000000f00 */
[----:B------:R-:W-:Y:S05]  /*a270*/  @P0 BRA `(.L_x_8675) ;  /* 0x0000000000180947 */ /* 0x000fea0003800000 */
[----:B------:R-:W-:-:S13]  /*a280*/  ISETP.GE.U32.AND P0, PT, R6, 0x3c800000, PT ;  /* 0x3c8000000600780c */ /* 0x000fda0003f06070 */
[----:B------:R-:W-:-:S04]  /*a290*/  @P0 SHF.R.U32.HI R0, RZ, 0x14, R4 ;  /* 0x00000014ff000819 */ /* 0x000fc80000011604 */
[----:B------:R-:W-:-:S04]  /*a2a0*/  @P0 LOP3.LUT R5, R0, 0x1, RZ, 0xc0, !PT ;  /* 0x0000000100050812 */ /* 0x000fc800078ec0ff */
[----:B------:R-:W-:-:S04]  /*a2b0*/  @P0 IADD3 R0, PT, PT, R4, 0x407ffff, R5 ;  /* 0x0407ffff04000810 */ /* 0x000fc80007ffe005 */
[----:B------:R-:W-:Y:S01]  /*a2c0*/  @P0 SHF.R.U32.HI R0, RZ, 0x14, R0 ;  /* 0x00000014ff000819 */ /* 0x000fe20000011600 */
[----:B------:R-:W-:-:S07]  /*a2d0*/  @!P0 FADD.FTZ R0, R6, 16384 ;  /* 0x4680000006008421 */ /* 0x000fce0000010000 */
.L_x_8675:
[----:B------:R-:W-:Y:S05]  /*a2e0*/  BSYNC.RECONVERGENT B0 ;  /* 0x0000000000007941 */ /* 0x000fea0003800200 */
.L_x_8674:
[----:B------:R-:W-:-:S05]  /*a2f0*/  LOP3.LUT R5, R0, 0x80, R7, 0xf8, !PT ;  /* 0x0000008000057812 */ /* 0x000fca00078ef807 */
[----:B------:R0:W-:Y:S01]  /*a300*/  STG.E.U8 desc[UR36][R2.64], R5 ;  /* 0x0000000502007986 */ /* 0x0001e2000c101124 */
[----:B------:R-:W-:Y:S05]  /*a310*/  BRA `(.L_x_8649) ;  /* 0x0000000000547947 */ /* 0x000fea0003800000 */
.L_x_8671:
        /* <DEDUP_REMOVED lines=11> */
.L_x_8677:
[----:B------:R-:W-:Y:S01]  /*a3d0*/  IMAD.MOV.U32 R0, RZ, RZ, 0x7f ;  /* 0x0000007fff007424 */ /* 0x000fe200078e00ff */
[----:B------:R-:W-:-:S04]  /*a3e0*/  ISETP.GT.U32.AND P0, PT, R6, 0x7f800000, PT ;  /* 0x7f8000000600780c */ /* 0x000fc80003f04070 */
[----:B------:R-:W-:-:S09]  /*a3f0*/  SEL R0, R0, 0x7c, P0 ;  /* 0x0000007c00007807 */ /* 0x000fd20000000000 */
.L_x_8678:
[----:B------:R-:W-:Y:S05]  /*a400*/  BSYNC.RECONVERGENT B0 ;  /* 0x0000000000007941 */ /* 0x000fea0003800200 */
.L_x_8676:
[----:B------:R-:W-:-:S04]  /*a410*/  SHF.R.U32.HI R5, RZ, 0x18, R4 ;  /* 0x00000018ff057819 */ /* 0x000fc80000011604 */
[----:B------:R-:W-:-:S05]  /*a420*/  LOP3.LUT R5, R0, 0x80, R5, 0xf8, !PT ;  /* 0x0000008000057812 */ /* 0x000fca00078ef805 */
[----:B------:R0:W-:Y:S01]  /*a430*/  STG.E.U8 desc[UR36][R2.64], R5 ;  /* 0x0000000502007986 */ /* 0x0001e2000c101124 */
[----:B------:R-:W-:Y:S05]  /*a440*/  BRA `(.L_x_8649) ;  /* 0x0000000000087947 */ /* 0x000fea0003800000 */
.L_x_8670:
[----:B------:R-:W-:-:S05]  /*a450*/  F2FP.BF16.F32.PACK_AB R4, RZ, R4 ;  /* 0x00000004ff04723e */ /* 0x000fca00000010ff */
[----:B------:R0:W-:Y:S02]  /*a460*/  STG.E.U16 desc[UR36][R2.64], R4 ;  /* 0x0000000402007986 */ /* 0x0001e4000c101524 */
.L_x_8649:
[----:B------:R-:W-:-:S07]  /*a470*/  VIADD R17, R17, 0x80 ;  /* 0x0000008011117836 */ /* 0x000fce0000000000 */
.L_x_8558:
[----:B------:R-:W-:Y:S05]  /*a480*/  BSYNC.RECONVERGENT B7 ;  /* 0x0000000000077941 */ /* 0x000fea0003800200 */
.L_x_8557:
        /* <DEDUP_REMOVED lines=384> */
.L_x_8681:
        /* <DEDUP_REMOVED lines=18> */
.L_x_8686:
[----:B------:R-:W2:Y:S02]  /*bdb0*/  LDG.E.U8 R2, desc[UR36][R2.64] ;  /* 0x0000002402027981 */ /* 0x000ea4000c1e1100 */
[----:B--2---:R-:W-:Y:S01]  /*bdc0*/  I2FP.F32.U32 R18, R2 ;  /* 0x0000000200127245 */ /* 0x004fe20000201000 */
[----:B------:R-:W-:Y:S06]  /*bdd0*/  BRA `(.L_x_8688) ;  /* 0x0000000c00447947 */ /* 0x000fec0003800000 */
.L_x_8685:
        /* <DEDUP_REMOVED lines=9> */
.L_x_8690:
[----:B------:R-:W2:Y:S02]  /*be70*/  LDG.E R2, desc[UR36][R2.64] ;  /* 0x0000002402027981 */ /* 0x000ea4000c1e1900 */
[----:B--2---:R-:W-:Y:S01]  /*be80*/  I2FP.F32.S32 R18, R2 ;  /* 0x0000000200127245 */ /* 0x004fe20000201400 */
[----:B------:R-:W-:Y:S06]  /*be90*/  BRA `(.L_x_8688) ;  /* 0x0000000c00147947 */ /* 0x000fec0003800000 */
.L_x_8689:
[----:B------:R-:W2:Y:S02]  /*bea0*/  LDG.E.U16 R2, desc[UR36][R2.64] ;  /* 0x0000002402027981 */ /* 0x000ea4000c1e1500 */
[----:B--2---:R4:W0:Y:S01]  /*beb0*/  I2F.S16 R18, R2 ;  /* 0x0000000200127306 */ /* 0x0048220000101400 */
[----:B------:R-:W-:Y:S05]  /*bec0*/  BRA `(.L_x_8688) ;  /* 0x0000000c00087947 */ /* 0x000fea0003800000 */
.L_x_8684:
        /* <DEDUP_REMOVED lines=8> */
.L_x_8692:
[----:B------:R-:W2:Y:S02]  /*bf50*/  LDG.E.U16 R2, desc[UR36][R2.64] ;  /* 0x0000002402027981 */ /* 0x000ea4000c1e1500 */
[----:B--2---:R-:W-:Y:S01]  /*bf60*/  HADD2.F32 R18, -RZ, R2.H0_H0 ;  /* 0x20000002ff127230 */ /* 0x004fe20000004100 */
[----:B------:R-:W-:Y:S06]  /*bf70*/  BRA `(.L_x_8688) ;  /* 0x0000000800dc7947 */ /* 0x000fec0003800000 */
.L_x_8691:
        /* <DEDUP_REMOVED lines=8> */
.L_x_8694:
[----:B------:R-:W2:Y:S02]  /*c000*/  LDG.E.U16 R2, desc[UR36][R2.64] ;  /* 0x0000002402027981 */ /* 0x000ea4000c1e1500 */
[----:B--2---:R-:W-:Y:S01]  /*c010*/  HADD2.F32 R18, -RZ, R2.H0_H0 ;  /* 0x20000002ff127230 */ /* 0x004fe20000004100 */
[----:B------:R-:W-:Y:S06]  /*c020*/  BRA `(.L_x_8688) ;  /* 0x0000000800b07947 */ /* 0x000fec0003800000 */
.L_x_8693:
        /* <DEDUP_REMOVED lines=11> */
.L_x_8683:
        /* <DEDUP_REMOVED lines=12> */
.L_x_8697:
        /* <DEDUP_REMOVED lines=11> */
.L_x_8696:
        /* <DEDUP_REMOVED lines=25> */
.L_x_8699:
        /* <DEDUP_REMOVED lines=12> */
.L_x_8698:
[----:B------:R-:W2:Y:S02]  /*c4a0*/  LDG.E.U16 R2, desc[UR36][R2.64] ;  /* 0x0000002402027981 */ /* 0x000ea4000c1e1500 */
[----:B--2---:R-:W-:Y:S01]  /*c4b0*/  IMAD.U32 R18, R2, 0x10000, RZ ;  /* 0x0001000002127824 */ /* 0x004fe200078e00ff */
[----:B------:R-:W-:Y:S06]  /*c4c0*/  BRA `(.L_x_8688) ;  /* 0x0000000400887947 */ /* 0x000fec0003800000 */
.L_x_8695:
        /* <DEDUP_REMOVED lines=11> */
.L_x_8702:
        /* <DEDUP_REMOVED lines=20> */
.L_x_8704:
[----:B------:R-:W-:Y:S05]  /*c6c0*/  BSYNC.RECONVERGENT B0 ;  /* 0x0000000000007941 */ /* 0x000fea0003800200 */
.L_x_8703:
[----:B------:R-:W-:Y:S02]  /*c6d0*/  SHF.L.U32 R0, R0, 0x14, RZ ;  /* 0x0000001400007819 */ /* 0x000fe400000006ff */
[----:B------:R-:W-:-:S04]  /*c6e0*/  LEA R2, R2, 0x3b800000, 0x17 ;  /* 0x3b80000002027811 */ /* 0x000fc800078eb8ff */
[----:B------:R-:W-:Y:S01]  /*c6f0*/  LOP3.LUT R18, R2, R0, R7, 0xfe, !PT ;  /* 0x0000000002127212 */ /* 0x000fe200078efe07 */
[----:B------:R-:W-:Y:S06]  /*c700*/  BRA `(.L_x_8688) ;  /* 0x0000000000f87947 */ /* 0x000fec0003800000 */
.L_x_8701:
        /* <DEDUP_REMOVED lines=20> */
.L_x_8706:
[----:B------:R-:W-:Y:S05]  /*c850*/  BSYNC.RECONVERGENT B0 ;  /* 0x0000000000007941 */ /* 0x000fea0003800200 */
.L_x_8705:
[----:B------:R-:W-:Y:S01]  /*c860*/  IMAD.SHL.U32 R0, R0, 0x200000, RZ ;  /* 0x0020000000007824 */ /* 0x000fe200078e00ff */
[----:B------:R-:W-:-:S04]  /*c870*/  LEA R2, R2, 0x37800000, 0x17 ;  /* 0x3780000002027811 */ /* 0x000fc800078eb8ff */
[----:B------:R-:W-:Y:S01]  /*c880*/  LOP3.LUT R18, R2, R0, R7, 0xfe, !PT ;  /* 0x0000000002127212 */ /* 0x000fe200078efe07 */
[----:B------:R-:W-:Y:S06]  /*c890*/  BRA `(.L_x_8688) ;  /* 0x0000000000947947 */ /* 0x000fec0003800000 */
.L_x_8700:
        /* <DEDUP_REMOVED lines=14> */
.L_x_8687:
        /* <DEDUP_REMOVED lines=16> */
.L_x_8709:
[----:B------:R-:W-:Y:S01]  /*ca80*/  MOV R18, RZ ;  /* 0x000000ff00127202 */ /* 0x000fe20000000f00 */
[----:B------:R-:W-:Y:S06]  /*ca90*/  BRA `(.L_x_8688) ;  /* 0x0000000000147947 */ /* 0x000fec0003800000 */
.L_x_8708:
[----:B------:R-:W2:Y:S02]  /*caa0*/  LDG.E.64 R2, desc[UR36][R2.64] ;  /* 0x0000002402027981 */ /* 0x000ea4000c1e1b00 */
[----:B--2---:R0:W1:Y:S02]  /*cab0*/  I2F.U64 R18, R2 ;  /* 0x0000000200127312 */ /* 0x0040640000301000 */
[----:B01----:R-:W-:Y:S05]  /*cac0*/  BRA `(.L_x_8688) ;  /* 0x0000000000087947 */ /* 0x003fea0003800000 */
.L_x_8707:
[----:B------:R-:W2:Y:S02]  /*cad0*/  LDG.E R2, desc[UR36][R2.64] ;  /* 0x0000002402027981 */ /* 0x000ea4000c1e1900 */
[----:B--2---:R-:W-:-:S07]  /*cae0*/  I2FP.F32.U32 R18, R2 ;  /* 0x0000000200127245 */ /* 0x004fce0000201000 */
.L_x_8688:
[----:B------:R-:W-:Y:S05]  /*caf0*/  BSYNC.RECONVERGENT B6 ;  /* 0x0000000000067941 */ /* 0x000fea0003800200 */
.L_x_8682:
        /* <DEDUP_REMOVED lines=18> */
.L_x_8714:
[----:B------:R-:W2:Y:S02]  /*cc20*/  LDG.E.U8 R2, desc[UR36][R2.64] ;  /* 0x0000002402027981 */ /* 0x000ea4000c1e1100 */
[----:B--2---:R-:W-:Y:S01]  /*cc30*/  I2FP.F32.U32 R22, R2 ;  /* 0x0000000200167245 */ /* 0x004fe20000201000 */
[----:B------:R-:W-:Y:S06]  /*cc40*/  BRA `(.L_x_8716) ;  /* 0x0000000c00447947 */ /* 0x000fec0003800000 */
.L_x_8713:
        /* <DEDUP_REMOVED lines=9> */
.L_x_8718:
[----:B------:R-:W2:Y:S02]  /*cce0*/  LDG.E R2, desc[UR36][R2.64] ;  /* 0x0000002402027981 */ /* 0x000ea4000c1e1900 */
[----:B--2---:R-:W-:Y:S01]  /*ccf0*/  I2FP.F32.S32 R22, R2 ;  /* 0x0000000200167245 */ /* 0x004fe20000201400 */
[----:B------:R-:W-:Y:S06]  /*cd00*/  BRA `(.L_x_8716) ;  /* 0x0000000c00147947 */ /* 0x000fec0003800000 */
.L_x_8717:
[----:B------:R-:W2:Y:S02]  /*cd10*/  LDG.E.U16 R2, desc[UR36][R2.64] ;  /* 0x0000002402027981 */ /* 0x000ea4000c1e1500 */
[----:B--2---:R2:W4:Y:S01]  /*cd20*/  I2F.S16 R22, R2 ;  /* 0x0000000200167306 */ /* 0x0045220000101400 */
[----:B------:R-:W-:Y:S05]  /*cd30*/  BRA `(.L_x_8716) ;  /* 0x0000000c00087947 */ /* 0x000fea0003800000 */
.L_x_8712:
        /* <DEDUP_REMOVED lines=8> */
.L_x_8720:
[----:B------:R-:W2:Y:S02]  /*cdc0*/  LDG.E.U16 R2, desc[UR36][R2.64] ;  /* 0x0000002402027981 */ /* 0x000ea4000c1e1500 */
[----:B--2---:R-:W-:Y:S01]  /*cdd0*/  HADD2.F32 R22, -RZ, R2.H0_H0 ;  /* 0x20000002ff167230 */ /* 0x004fe20000004100 */
[----:B------:R-:W-:Y:S06]  /*cde0*/  BRA `(.L_x_8716) ;  /* 0x0000000800dc7947 */ /* 0x000fec0003800000 */
.L_x_8719:
        /* <DEDUP_REMOVED lines=8> */
.L_x_8722:
[----:B------:R-:W2:Y:S02]  /*ce70*/  LDG.E.U16 R2, desc[UR36][R2.64] ;  /* 0x0000002402027981 */ /* 0x000ea4000c1e1500 */
[----:B--2---:R-:W-:Y:S01]  /*ce80*/  HADD2.F32 R22, -RZ, R2.H0_H0 ;  /* 0x20000002ff167230 */ /* 0x004fe20000004100 */
[----:B------:R-:W-:Y:S06]  /*ce90*/  BRA `(.L_x_8716) ;  /* 0x0000000800b07947 */ /* 0x000fec0003800000 */
.L_x_8721:
        /* <DEDUP_REMOVED lines=11> */
.L_x_8711:
        /* <DEDUP_REMOVED lines=12> */
.L_x_8725:
        /* <DEDUP_REMOVED lines=11> */
.L_x_8724:
        /* <DEDUP_REMOVED lines=25> */
.L_x_8727:
        /* <DEDUP_REMOVED lines=12> */
.L_x_8726:
[----:B------:R-:W2:Y:S02]  /*d310*/  LDG.E.U16 R2, desc[UR36][R2.64] ;  /* 0x0000002402027981 */ /* 0x000ea4000c1e1500 */
[----:B--2---:R-:W-:Y:S01]  /*d320*/  IMAD.U32 R22, R2, 0x10000, RZ ;  /* 0x0001000002167824 */ /* 0x004fe200078e00ff */
[----:B------:R-:W-:Y:S06]  /*d330*/  BRA `(.L_x_8716) ;  /* 0x0000000400887947 */ /* 0x000fec0003800000 */
.L_x_8723:
        /* <DEDUP_REMOVED lines=11> */
.L_x_8730:
        /* <DEDUP_REMOVED lines=20> */
.L_x_8732:
[----:B------:R-:W-:Y:S05]  /*d530*/  BSYNC.RECONVERGENT B0 ;  /* 0x0000000000007941 */ /* 0x000fea0003800200 */
.L_x_8731:
[----:B------:R-:W-:Y:S01]  /*d540*/  IMAD.SHL.U32 R0, R0, 0x100000, RZ ;  /* 0x0010000000007824 */ /* 0x000fe200078e00ff */
[----:B------:R-:W-:-:S04]  /*d550*/  LEA R2, R2, 0x3b800000, 0x17 ;  /* 0x3b80000002027811 */ /* 0x000fc800078eb8ff */
[----:B------:R-:W-:Y:S01]  /*d560*/  LOP3.LUT R22, R2, R0, R7, 0xfe, !PT ;  /* 0x0000000002167212 */ /* 0x000fe200078efe07 */
[----:B------:R-:W-:Y:S06]  /*d570*/  BRA `(.L_x_8716) ;  /* 0x0000000000f87947 */ /* 0x000fec0003800000 */
.L_x_8729:
        /* <DEDUP_REMOVED lines=20> */
.L_x_8734:
[----:B------:R-:W-:Y:S05]  /*d6c0*/  BSYNC.RECONVERGENT B0 ;  /* 0x0000000000007941 */ /* 0x000fea0003800200 */
.L_x_8733:
[----:B------:R-:W-:Y:S02]  /*d6d0*/  SHF.L.U32 R0, R0, 0x15, RZ ;  /* 0x0000001500007819 */ /* 0x000fe400000006ff */
[----:B------:R-:W-:-:S04]  /*d6e0*/  LEA R2, R2, 0x37800000, 0x17 ;  /* 0x3780000002027811 */ /* 0x000fc800078eb8ff */
[----:B------:R-:W-:Y:S01]  /*d6f0*/  LOP3.LUT R22, R2, R0, R7, 0xfe, !PT ;  /* 0x0000000002167212 */ /* 0x000fe200078efe07 */
[----:B------:R-:W-:Y:S06]  /*d700*/  BRA `(.L_x_8716) ;  /* 0x0000000000947947 */ /* 0x000fec0003800000 */
.L_x_8728:
        /* <DEDUP_REMOVED lines=14> */
.L_x_8715:
        /* <DEDUP_REMOVED lines=16> */
.L_x_8737:
[----:B------:R-:W-:Y:S01]  /*d8f0*/  IMAD.MOV.U32 R22, RZ, RZ, RZ ;  /* 0x000000ffff167224 */ /* 0x000fe200078e00ff */
[----:B------:R-:W-:Y:S06]  /*d900*/  BRA `(.L_x_8716) ;  /* 0x0000000000147947 */ /* 0x000fec0003800000 */
.L_x_8736:
[----:B------:R-:W2:Y:S02]  /*d910*/  LDG.E.64 R22, desc[UR36][R2.64] ;  /* 0x0000002402167981 */ /* 0x000ea4000c1e1b00 */
[----:B--2---:R0:W1:Y:S02]  /*d920*/  I2F.U64 R22, R22 ;  /* 0x0000001600167312 */ /* 0x0040640000301000 */
[----:B01----:R-:W-:Y:S05]  /*d930*/  BRA `(.L_x_8716) ;  /* 0x0000000000087947 */ /* 0x003fea0003800000 */
.L_x_8735:
[----:B------:R-:W2:Y:S02]  /*d940*/  LDG.E R2, desc[UR36][R2.64] ;  /* 0x0000002402027981 */ /* 0x000ea4000c1e1900 */
[----:B--2---:R-:W-:-:S07]  /*d950*/  I2FP.F32.U32 R22, R2 ;  /* 0x0000000200167245 */ /* 0x004fce0000201000 */
.L_x_8716:
[----:B------:R-:W-:Y:S05]  /*d960*/  BSYNC.RECONVERGENT B6 ;  /* 0x0000000000067941 */ /* 0x000fea0003800200 */
.L_x_8710:
        /* <DEDUP_REMOVED lines=18> */
.L_x_8742:
[----:B------:R-:W2:Y:S02]  /*da90*/  LDG.E.U8 R2, desc[UR36][R2.64] ;  /* 0x0000002402027981 */ /* 0x000ea4000c1e1100 */
[----:B--2---:R-:W-:Y:S01]  /*daa0*/  I2FP.F32.U32 R5, R2 ;  /* 0x0000000200057245 */ /* 0x004fe20000201000 */
[----:B------:R-:W-:Y:S06]  /*dab0*/  BRA `(.L_x_8744) ;  /* 0x0000000c00447947 */ /* 0x000fec0003800000 */
.L_x_8741:
        /* <DEDUP_REMOVED lines=9> */
.L_x_8746:
[----:B------:R-:W2:Y:S02]  /*db50*/  LDG.E R2, desc[UR36][R2.64] ;  /* 0x0000002402027981 */ /* 0x000ea4000c1e1900 */
[----:B--2---:R-:W-:Y:S01]  /*db60*/  I2FP.F32.S32 R5, R2 ;  /* 0x0000000200057245 */ /* 0x004fe20000201400 */
[----:B------:R-:W-:Y:S06]  /*db70*/  BRA `(.L_x_8744) ;  /* 0x0000000c00147947 */ /* 0x000fec0003800000 */
.L_x_8745:
[----:B------:R-:W2:Y:S02]  /*db80*/  LDG.E.U16 R2, desc[UR36][R2.64] ;  /* 0x0000002402027981 */ /* 0x000ea4000c1e1500 */
[----:B--2---:R0:W1:Y:S01]  /*db90*/  I2F.S16 R5, R2 ;  /* 0x0000000200057306 */ /* 0x0040620000101400 */
[----:B------:R-:W-:Y:S05]  /*dba0*/  BRA `(.L_x_8744) ;  /* 0x0000000c00087947 */ /* 0x000fea0003800000 */
.L_x_8740:
        /* <DEDUP_REMOVED lines=8> */
.L_x_8748:
[----:B------:R-:W2:Y:S02]  /*dc30*/  LDG.E.U16 R2, desc[UR36][R2.64] ;  /* 0x0000002402027981 */ /* 0x000ea4000c1e1500 */
[----:B--2---:R-:W-:Y:S01]  /*dc40*/  HADD2.F32 R5, -RZ, R2.H0_H0 ;  /* 0x20000002ff057230 */ /* 0x004fe20000004100 */
[----:B------:R-:W-:Y:S06]  /*dc50*/  BRA `(.L_x_8744) ;  /* 0x0000000800dc7947 */ /* 0x000fec0003800000 */
.L_x_8747:
        /* <DEDUP_REMOVED lines=8> */
.L_x_8750:
[----:B------:R-:W2:Y:S02]  /*dce0*/  LDG.E.U16 R2, desc[UR36][R2.64] ;  /* 0x0000002402027981 */ /* 0x000ea4000c1e1500 */
[----:B--2---:R-:W-:Y:S01]  /*dcf0*/  HADD2.F32 R5, -RZ, R2.H0_H0 ;  /* 0x20000002ff057230 */ /* 0x004fe20000004100 */
[----:B------:R-:W-:Y:S06]  /*dd00*/  BRA `(.L_x_8744) ;  /* 0x0000000800b07947 */ /* 0x000fec0003800000 */
.L_x_8749:
        /* <DEDUP_REMOVED lines=11> */
.L_x_8739:
        /* <DEDUP_REMOVED lines=12> */
.L_x_8753:
        /* <DEDUP_REMOVED lines=11> */
.L_x_8752:
        /* <DEDUP_REMOVED lines=25> */
.L_x_8755:
        /* <DEDUP_REMOVED lines=12> */
.L_x_8754:
[----:B------:R-:W2:Y:S02]  /*e180*/  LDG.E.U16 R2, desc[UR36][R2.64] ;  /* 0x0000002402027981 */ /* 0x000ea4000c1e1500 */
[----:B--2---:R-:W-:Y:S01]  /*e190*/  SHF.L.U32 R5, R2, 0x10, RZ ;  /* 0x0000001002057819 */ /* 0x004fe200000006ff */
[----:B------:R-:W-:Y:S06]  /*e1a0*/  BRA `(.L_x_8744) ;  /* 0x0000000400887947 */ /* 0x000fec0003800000 */
.L_x_8751:
        /* <DEDUP_REMOVED lines=11> */
.L_x_8758:
        /* <DEDUP_REMOVED lines=20> */
.L_x_8760:
[----:B------:R-:W-:Y:S05]  /*e3a0*/  BSYNC.RECONVERGENT B0 ;  /* 0x0000000000007941 */ /* 0x000fea0003800200 */
.L_x_8759:
[----:B------:R-:W-:Y:S01]  /*e3b0*/  IMAD.SHL.U32 R0, R0, 0x100000, RZ ;  /* 0x0010000000007824 */ /* 0x000fe200078e00ff */
[----:B------:R-:W-:-:S04]  /*e3c0*/  LEA R2, R2, 0x3b800000, 0x17 ;  /* 0x3b80000002027811 */ /* 0x000fc800078eb8ff */
[----:B------:R-:W-:Y:S01]  /*e3d0*/  LOP3.LUT R5, R2, R0, R7, 0xfe, !PT ;  /* 0x0000000002057212 */ /* 0x000fe200078efe07 */
[----:B------:R-:W-:Y:S06]  /*e3e0*/  BRA `(.L_x_8744) ;  /* 0x0000000000f87947 */ /* 0x000fec0003800000 */
.L_x_8757:
        /* <DEDUP_REMOVED lines=20> */
.L_x_8762:
[----:B------:R-:W-:Y:S05]  /*e530*/  BSYNC.RECONVERGENT B0 ;  /* 0x0000000000007941 */ /* 0x000fea0003800200 */
.L_x_8761:
[----:B------:R-:W-:Y:S01]  /*e540*/  IMAD.SHL.U32 R0, R0, 0x200000, RZ ;  /* 0x0020000000007824 */ /* 0x000fe200078e00ff */
[----:B------:R-:W-:-:S04]  /*e550*/  LEA R2, R2, 0x37800000, 0x17 ;  /* 0x3780000002027811 */ /* 0x000fc800078eb8ff */
[----:B------:R-:W-:Y:S01]  /*e560*/  LOP3.LUT R5, R2, R0, R7, 0xfe, !PT ;  /* 0x0000000002057212 */ /* 0x000fe200078efe07 */
[----:B------:R-:W-:Y:S06]  /*e570*/  BRA `(.L_x_8744) ;  /* 0x0000000000947947 */ /* 0x000fec0003800000 */
.L_x_8756:
        /* <DEDUP_REMOVED lines=14> */
.L_x_8743:
        /* <DEDUP_REMOVED lines=16> */
.L_x_8765:
[----:B------:R-:W-:Y:S01]  /*e760*/  IMAD.MOV.U32 R5, RZ, RZ, RZ ;  /* 0x000000ffff057224 */ /* 0x000fe200078e00ff */
[----:B------:R-:W-:Y:S06]  /*e770*/  BRA `(.L_x_8744) ;  /* 0x0000000000147947 */ /* 0x000fec0003800000 */
.L_x_8764:
[----:B------:R-:W2:Y:S02]  /*e780*/  LDG.E.64 R2, desc[UR36][R2.64] ;  /* 0x0000002402027981 */ /* 0x000ea4000c1e1b00 */
[----:B--2---:R0:W1:Y:S02]  /*e790*/  I2F.U64 R5, R2 ;  /* 0x0000000200057312 */ /* 0x0040640000301000 */
[----:B01----:R-:W-:Y:S05]  /*e7a0*/  BRA `(.L_x_8744) ;  /* 0x0000000000087947 */ /* 0x003fea0003800000 */
.L_x_8763:
[----:B------:R-:W2:Y:S02]  /*e7b0*/  LDG.E R2, desc[UR36][R2.64] ;  /* 0x0000002402027981 */ /* 0x000ea4000c1e1900 */
[----:B--2---:R-:W-:-:S07]  /*e7c0*/  I2FP.F32.U32 R5, R2 ;  /* 0x0000000200057245 */ /* 0x004fce0000201000 */
.L_x_8744:
[----:B------:R-:W-:Y:S05]  /*e7d0*/  BSYNC.RECONVERGENT B6 ;  /* 0x0000000000067941 */ /* 0x000fea0003800200 */
.L_x_8738:
        /* <DEDUP_REMOVED lines=24> */
.L_x_8769:
[----:B------:R-:W0:Y:S02]  /*e960*/  F2I.S64.TRUNC R4, R4 ;  /* 0x0000000400047311 */ /* 0x000e24000020d900 */
[----:B0-----:R-:W-:-:S05]  /*e970*/  IMAD.MOV.U32 R7, RZ, RZ, R4 ;  /* 0x000000ffff077224 */ /* 0x001fca00078e0004 */
[----:B------:R1:W-:Y:S01]  /*e980*/  STG.E.U8 desc[UR36][R2.64], R7 ;  /* 0x0000000702007986 */ /* 0x0003e2000c101124 */
[----:B------:R-:W-:Y:S05]  /*e990*/  BRA `(.L_x_8771) ;  /* 0x0000000c00287947 */ /* 0x000fea0003800000 */
.L_x_8768:
        /* <DEDUP_REMOVED lines=9> */
.L_x_8773:
[----:B------:R-:W0:Y:S02]  /*ea30*/  F2I.FTZ.TRUNC.NTZ R5, R4 ;  /* 0x0000000400057305 */ /* 0x000e24000021f100 */
[----:B0-----:R4:W-:Y:S01]  /*ea40*/  STG.E desc[UR36][R2.64], R5 ;  /* 0x0000000502007986 */ /* 0x0019e2000c101924 */
[----:B------:R-:W-:Y:S05]  /*ea50*/  BRA `(.L_x_8771) ;  /* 0x0000000800f87947 */ /* 0x000fea0003800000 */
.L_x_8772:
[----:B------:R-:W0:Y:S02]  /*ea60*/  F2I.FTZ.TRUNC.NTZ R5, R4 ;  /* 0x0000000400057305 */ /* 0x000e24000021f100 */
[----:B0-----:R2:W-:Y:S01]  /*ea70*/  STG.E.U16 desc[UR36][R2.64], R5 ;  /* 0x0000000502007986 */ /* 0x0015e2000c101524 */
[----:B------:R-:W-:Y:S05]  /*ea80*/  BRA `(.L_x_8771) ;  /* 0x0000000800ec7947 */ /* 0x000fea0003800000 */
.L_x_8767:
        /* <DEDUP_REMOVED lines=8> */
.L_x_8775:
[----:B------:R-:W-:-:S05]  /*eb10*/  F2FP.F16.F32.PACK_AB R4, RZ, R4 ;  /* 0x00000004ff04723e */ /* 0x000fca00000000ff */
[----:B------:R0:W-:Y:S01]  /*eb20*/  STG.E.U16 desc[UR36][R2.64], R4 ;  /* 0x0000000402007986 */ /* 0x0001e2000c101524 */
[----:B------:R-:W-:Y:S05]  /*eb30*/  BRA `(.L_x_8771) ;  /* 0x0000000800c07947 */ /* 0x000fea0003800000 */
.L_x_8774:
        /* <DEDUP_REMOVED lines=9> */
.L_x_8777:
[----:B------:R-:W-:-:S04]  /*ebd0*/  F2FP.F16.F32.PACK_AB R5, RZ, R4 ;  /* 0x00000004ff05723e */ /* 0x000fc800000000ff */
[----:B------:R-:W-:-:S05]  /*ebe0*/  PRMT R5, R5, 0x5410, RZ ;  /* 0x0000541005057816 */ /* 0x000fca00000000ff */
[----:B------:R0:W-:Y:S01]  /*ebf0*/  STG.E desc[UR36][R2.64], R5 ;  /* 0x0000000502007986 */ /* 0x0001e2000c101924 */
[----:B------:R-:W-:Y:S05]  /*ec00*/  BRA `(.L_x_8771) ;  /* 0x00000008008c7947 */ /* 0x000fea0003800000 */
.L_x_8776:
[----:B------:R-:W-:-:S06]  /*ec10*/  FMUL.FTZ R4, R4, 1 ;  /* 0x3f80000004047820 */ /* 0x000fcc0000410000 */
[----:B------:R-:W0:Y:S02]  /*ec20*/  F2F.F64.F32 R4, R4 ;  /* 0x0000000400047310 */ /* 0x000e240000201800 */
[----:B0-----:R0:W-:Y:S01]  /*ec30*/  STG.E.64 desc[UR36][R2.64], R4 ;  /* 0x0000000402007986 */ /* 0x0011e2000c101b24 */
[----:B------:R-:W-:Y:S05]  /*ec40*/  BRA `(.L_x_8771) ;  /* 0x00000008007c7947 */ /* 0x000fea0003800000 */
.L_x_8766:
        /* <DEDUP_REMOVED lines=13> */
.L_x_8781:
        /* <DEDUP_REMOVED lines=16> */
.L_x_8784:
[----:B------:R-:W-:-:S04]  /*ee20*/  SHF.R.U32.HI R4, RZ, 0x18, R4 ;  /* 0x00000018ff047819 */ /* 0x000fc80000011604 */
[----:B------:R-:W-:-:S04]  /*ee30*/  LOP3.LUT R4, R5, 0x80, R4, 0xf8, !PT ;  /* 0x0000008005047812 */ /* 0x000fc800078ef804 */
[----:B------:R-:W-:-:S07]  /*ee40*/  PRMT R0, R4, 0x7610, R0 ;  /* 0x0000761004007816 */ /* 0x000fce0000000000 */
.L_x_8783:
[----:B------:R-:W-:Y:S05]  /*ee50*/  BSYNC.RECONVERGENT B0 ;  /* 0x0000000000007941 */ /* 0x000fea0003800200 */
.L_x_8782:
[----:B------:R0:W-:Y:S01]  /*ee60*/  STG.E.U8 desc[UR36][R2.64], R0 ;  /* 0x0000000002007986 */ /* 0x0001e2000c101124 */
[----:B------:R-:W-:Y:S05]  /*ee70*/  BRA `(.L_x_8771) ;  /* 0x0000000400f07947 */ /* 0x000fea0003800000 */
.L_x_8780:
        /* <DEDUP_REMOVED lines=16> */
.L_x_8787:
[----:B------:R-:W-:-:S04]  /*ef80*/  SHF.R.U32.HI R4, RZ, 0x18, R4 ;  /* 0x00000018ff047819 */ /* 0x000fc80000011604 */
[----:B------:R-:W-:-:S04]  /*ef90*/  LOP3.LUT R5, R5, 0x80, R4, 0xf8, !PT ;  /* 0x0000008005057812 */ /* 0x000fc800078ef804 */
[----:B------:R-:W-:-:S07]  /*efa0*/  PRMT R0, R5, 0x7610, R0 ;  /* 0x0000761005007816 */ /* 0x000fce0000000000 */
.L_x_8786:
[----:B------:R-:W-:Y:S05]  /*efb0*/  BSYNC.RECONVERGENT B0 ;  /* 0x0000000000007941 */ /* 0x000fea0003800200 */
.L_x_8785:
[----:B------:R0:W-:Y:S01]  /*efc0*/  STG.E.U8 desc[UR36][R2.64], R0 ;  /* 0x0000000002007986 */ /* 0x0001e2000c101124 */
[----:B------:R-:W-:Y:S05]  /*efd0*/  BRA `(.L_x_8771) ;  /* 0x0000000400987947 */ /* 0x000fea0003800000 */
.L_x_8779:
        /* <DEDUP_REMOVED lines=21> */
.L_x_8789:
[----:B------:R-:W0:Y:S02]  /*f130*/  F2I.U64.TRUNC R4, R4 ;  /* 0x0000000400047311 */ /* 0x000e24000020d800 */
[----:B0-----:R0:W-:Y:S01]  /*f140*/  STG.E.64 desc[UR36][R2.64], R4 ;  /* 0x0000000402007986 */ /* 0x0011e2000c101b24 */
[----:B------:R-:W-:Y:S05]  /*f150*/  BRA `(.L_x_8771) ;  /* 0x0000000400387947 */ /* 0x000fea0003800000 */
.L_x_8788:
[----:B------:R-:W0:Y:S02]  /*f160*/  F2I.FTZ.U32.TRUNC.NTZ R5, R4 ;  /* 0x0000000400057305 */ /* 0x000e24000021f000 */
[----:B0-----:R0:W-:Y:S01]  /*f170*/  STG.E desc[UR36][R2.64], R5 ;  /* 0x0000000502007986 */ /* 0x0011e2000c101924 */
[----:B------:R-:W-:Y:S05]  /*f180*/  BRA `(.L_x_8771) ;  /* 0x00000004002c7947 */ /* 0x000fea0003800000 */
.L_x_8778:
        /* <DEDUP_REMOVED lines=10> */
.L_x_8791:
[----:B------:R-:W-:Y:S01]  /*f230*/  FMUL.FTZ R4, R4, 1 ;  /* 0x3f80000004047820 */ /* 0x000fe20000410000 */
[----:B------:R-:W-:-:S05]  /*f240*/  CS2R R6, SRZ ;  /* 0x0000000000067805 */ /* 0x000fca000001ff00 */
[----:B------:R-:W0:Y:S02]  /*f250*/  F2F.F64.F32 R4, R4 ;  /* 0x0000000400047310 */ /* 0x000e240000201800 */
[----:B0-----:R0:W-:Y:S01]  /*f260*/  STG.E.128 desc[UR36][R2.64], R4 ;  /* 0x0000000402007986 */ /* 0x0011e2000c101d24 */
[----:B------:R-:W-:Y:S05]  /*f270*/  BRA `(.L_x_8771) ;  /* 0x0000000000f07947 */ /* 0x000fea0003800000 */
.L_x_8790:
[----:B------:R-:W-:-:S09]  /*f280*/  UISETP.NE.AND UP0, UPT, UR4, 0xf, UPT ;  /* 0x0000000f0400788c */ /* 0x000fd2000bf05270 */
[----:B------:R-:W-:Y:S05]  /*f290*/  BRA.U !UP0, `(.L_x_8792) ;  /* 0x0000000108e07547 */ /* 0x000fea000b800000 */
[----:B------:R-:W-:-:S09]  /*f2a0*/  UISETP.NE.AND UP0, UPT, UR4, 0x17, UPT ;  /* 0x000000170400788c */ /* 0x000fd2000bf05270 */
[----:B------:R-:W-:Y:S05]  /*f2b0*/  BRA.U !UP0, `(.L_x_8793) ;  /* 0x00000001088c7547 */ /* 0x000fea000b800000 */
[----:B------:R-:W-:-:S09]  /*f2c0*/  UISETP.NE.AND UP0, UPT, UR4, 0x18, UPT ;  /* 0x000000180400788c */ /* 0x000fd2000bf05270 */
[----:B------:R-:W-:Y:S05]  /*f2d0*/  BRA.U !UP0, `(.L_x_8794) ;  /* 0x0000000108447547 */ /* 0x000fea000b800000 */
.L_x_8770:
        /* <DEDUP_REMOVED lines=16> */
.L_x_8795:
[----:B------:R-:W-:Y:S05]  /*f3e0*/  BRA `(.L_x_8771) ;  /* 0x0000000000947947 */ /* 0x000fea0003800000 */
.L_x_8794:
        /* <DEDUP_REMOVED lines=12> */
.L_x_8797:
[----:B------:R-:W-:Y:S05]  /*f4b0*/  BSYNC.RECONVERGENT B0 ;  /* 0x0000000000007941 */ /* 0x000fea0003800200 */
.L_x_8796:
[----:B------:R-:W-:-:S05]  /*f4c0*/  LOP3.LUT R5, R0, 0x80, R7, 0xf8, !PT ;  /* 0x0000008000057812 */ /* 0x000fca00078ef807 */
[----:B------:R0:W-:Y:S01]  /*f4d0*/  STG.E.U8 desc[UR36][R2.64], R5 ;  /* 0x0000000502007986 */ /* 0x0001e2000c101124 */
[----:B------:R-:W-:Y:S05]  /*f4e0*/  BRA `(.L_x_8771) ;  /* 0x0000000000547947 */ /* 0x000fea0003800000 */
.L_x_8793:
        /* <DEDUP_REMOVED lines=11> */
.L_x_8799:
[----:B------:R-:W-:Y:S01]  /*f5a0*/  IMAD.MOV.U32 R0, RZ, RZ, 0x7f ;  /* 0x0000007fff007424 */ /* 0x000fe200078e00ff */
[----:B------:R-:W-:-:S04]  /*f5b0*/  ISETP.GT.U32.AND P0, PT, R6, 0x7f800000, PT ;  /* 0x7f8000000600780c */ /* 0x000fc80003f04070 */
[----:B------:R-:W-:-:S09]  /*f5c0*/  SEL R0, R0, 0x7c, P0 ;  /* 0x0000007c00007807 */ /* 0x000fd20000000000 */
.L_x_8800:
[----:B------:R-:W-:Y:S05]  /*f5d0*/  BSYNC.RECONVERGENT B0 ;  /* 0x0000000000007941 */ /* 0x000fea0003800200 */
.L_x_8798:
[----:B------:R-:W-:-:S04]  /*f5e0*/  SHF.R.U32.HI R5, RZ, 0x18, R4 ;  /* 0x00000018ff057819 */ /* 0x000fc80000011604 */
[----:B------:R-:W-:-:S05]  /*f5f0*/  LOP3.LUT R5, R0, 0x80, R5, 0xf8, !PT ;  /* 0x0000008000057812 */ /* 0x000fca00078ef805 */
[----:B------:R0:W-:Y:S01]  /*f600*/  STG.E.U8 desc[UR36][R2.64], R5 ;  /* 0x0000000502007986 */ /* 0x0001e2000c101124 */
[----:B------:R-:W-:Y:S05]  /*f610*/  BRA `(.L_x_8771) ;  /* 0x0000000000087947 */ /* 0x000fea0003800000 */
.L_x_8792:
[----:B------:R-:W-:-:S05]  /*f620*/  F2FP.BF16.F32.PACK_AB R4, RZ, R4 ;  /* 0x00000004ff04723e */ /* 0x000fca00000010ff */
[----:B------:R0:W-:Y:S02]  /*f630*/  STG.E.U16 desc[UR36][R2.64], R4 ;  /* 0x0000000402007986 */ /* 0x0001e4000c101524 */
.L_x_8771:
[----:B------:R-:W-:-:S07]  /*f640*/  VIADD R17, R17, 0x80 ;  /* 0x0000008011117836 */ /* 0x000fce0000000000 */
.L_x_8680:
[----:B------:R-:W-:Y:S05]  /*f650*/  BSYNC.RECONVERGENT B7 ;  /* 0x0000000000077941 */ /* 0x000fea0003800200 */
.L_x_8679:
[----:B------:R-:W5:Y:S02]  /*f660*/  LDCU UR4, c[0x0][0x380] ;  /* 0x00007000ff0477ac */ /* 0x000f640008000800 */
[----:B-----5:R-:W-:-:S13]  /*f670*/  ISETP.GE.AND P0, PT, R17, UR4, PT ;  /* 0x0000000411007c0c */ /* 0x020fda000bf06270 */
[----:B------:R-:W-:Y:S05]  /*f680*/  @P0 EXIT ;  /* 0x000000000000094d */ /* 0x000fea0003800000 */
        /* <DEDUP_REMOVED lines=380> */
.L_x_8801:
[----:B------:R-:W1:Y:S01]  /*10e50*/  LDCU.64 UR8, c[0x0][0x650] ;  /* 0x0000ca00ff0877ac */ /* 0x000e620008000a00 */
[----:B------:R-:W-:Y:S01]  /*10e60*/  BSSY.RECONVERGENT B6, `(.L_x_8802) ;  /* 0x00000e8000067945 */ /* 0x000fe20003800200 */
[----:B------:R-:W0:Y:S01]  /*10e70*/  LDCU.64 UR6, c[0x0][0x648] ;  /* 0x0000c900ff0677ac */ /* 0x000e220008000a00 */
[----:B------:R-:W-:-:S04]  /*10e80*/  UPRMT UR4, UR40, 0x9910, URZ ;  /* 0x0000991028047896 */ /* 0x000fc800080000ff */
[----:B------:R-:W-:Y:S01]  /*10e90*/  UISETP.GT.AND UP0, UPT, UR4, 0x9, UPT ;  /* 0x000000090400788c */ /* 0x000fe2000bf04270 */
[----:B-1-34-:R-:W-:Y:S02]  /*10ea0*/  IADD3 R2, P1, PT, R0, UR8, RZ ;  /* 0x0000000800027c10 */ /* 0x01afe4000ff3e0ff */
        /* <DEDUP_REMOVED lines=15> */
.L_x_8806:
[----:B------:R-:W2:Y:S02]  /*10fa0*/  LDG.E.U8 R2, desc[UR36][R2.64] ;  /* 0x0000002402027981 */ /* 0x000ea4000c1e1100 */
[----:B--2---:R-:W-:Y:S01]  /*10fb0*/  I2FP.F32.U32 R19, R2 ;  /* 0x0000000200137245 */ /* 0x004fe20000201000 */
[----:B------:R-:W-:Y:S06]  /*10fc0*/  BRA `(.L_x_8808) ;  /* 0x0000000c00447947 */ /* 0x000fec0003800000 */
.L_x_8805:
        /* <DEDUP_REMOVED lines=9> */
.L_x_8810:
[----:B------:R-:W2:Y:S02]  /*11060*/  LDG.E R2, desc[UR36][R2.64] ;  /* 0x0000002402027981 */ /* 0x000ea4000c1e1900 */
[----:B--2---:R-:W-:Y:S01]  /*11070*/  I2FP.F32.S32 R19, R2 ;  /* 0x0000000200137245 */ /* 0x004fe20000201400 */
[----:B------:R-:W-:Y:S06]  /*11080*/  BRA `(.L_x_8808) ;  /* 0x0000000c00147947 */ /* 0x000fec0003800000 */
.L_x_8809:
[----:B------:R-:W2:Y:S02]  /*11090*/  LDG.E.U16 R2, desc[UR36][R2.64] ;  /* 0x0000002402027981 */ /* 0x000ea4000c1e1500 */
[----:B--2---:R0:W1:Y:S01]  /*110a0*/  I2F.S16 R19, R2 ;  /* 0x0000000200137306 */ /* 0x0040620000101400 */
[----:B------:R-:W-:Y:S05]  /*110b0*/  BRA `(.L_x_8808) ;  /* 0x0000000c00087947 */ /* 0x000fea0003800000 */
.L_x_8804:
        /* <DEDUP_REMOVED lines=8> */
.L_x_8812:
[----:B------:R-:W2:Y:S02]  /*11140*/  LDG.E.U16 R2, desc[UR36][R2.64] ;  /* 0x0000002402027981 */ /* 0x000ea4000c1e1500 */
[----:B--2---:R-:W-:Y:S01]  /*11150*/  HADD2.F32 R19, -RZ, R2.H0_H0 ;  /* 0x20000002ff137230 */ /* 0x004fe20000004100 */
[----:B------:R-:W-:Y:S06]  /*11160*/  BRA `(.L_x_8808) ;  /* 0x0000000800dc7947 */ /* 0x000fec0003800000 */
.L_x_8811:
        /* <DEDUP_REMOVED lines=8> */
.L_x_8814:
[----:B------:R-:W2:Y:S02]  /*111f0*/  LDG.E.U16 R2, desc[UR36][R2.64] ;  /* 0x0000002402027981 */ /* 0x000ea4000c1e1500 */
[----:B--2---:R-:W-:Y:S01]  /*11200*/  HADD2.F32 R19, -RZ, R2.H0_H0 ;  /* 0x20000002ff137230 */ /* 0x004fe20000004100 */
[----:B------:R-:W-:Y:S06]  /*11210*/  BRA `(.L_x_8808) ;  /* 0x0000000800b07947 */ /* 0x000fec0003800000 */
.L_x_8813:
        /* <DEDUP_REMOVED lines=11> */
.L_x_8803:
        /* <DEDUP_REMOVED lines=12> */
.L_x_8817:
        /* <DEDUP_REMOVED lines=11> */
.L_x_8816:
        /* <DEDUP_REMOVED lines=25> */
.L_x_8819:
        /* <DEDUP_REMOVED lines=12> */
.L_x_8818:
[----:B------:R-:W2:Y:S02]  /*11690*/  LDG.E.U16 R2, desc[UR36][R2.64] ;  /* 0x0000002402027981 */ /* 0x000ea4000c1e1500 */
[----:B--2---:R-:W-:Y:S01]  /*116a0*/  IMAD.U32 R19, R2, 0x10000, RZ ;  /* 0x0001000002137824 */ /* 0x004fe200078e00ff */
[----:B------:R-:W-:Y:S06]  /*116b0*/  BRA `(.L_x_8808) ;  /* 0x0000000400887947 */ /* 0x000fec0003800000 */
.L_x_8815:
        /* <DEDUP_REMOVED lines=11> */
.L_x_8822:
        /* <DEDUP_REMOVED lines=20> */
.L_x_8824:
[----:B------:R-:W-:Y:S05]  /*118b0*/  BSYNC.RECONVERGENT B0 ;  /* 0x0000000000007941 */ /* 0x000fea0003800200 */
.L_x_8823:
[----:B------:R-:W-:Y:S01]  /*118c0*/  IMAD.SHL.U32 R0, R0, 0x100000, RZ ;  /* 0x0010000000007824 */ /* 0x000fe200078e00ff */
[----:B------:R-:W-:-:S04]  /*118d0*/  LEA R2, R2, 0x3b800000, 0x17 ;  /* 0x3b80000002027811 */ /* 0x000fc800078eb8ff */
[----:B------:R-:W-:Y:S01]  /*118e0*/  LOP3.LUT R19, R2, R0, R19, 0xfe, !PT ;  /* 0x0000000002137212 */ /* 0x000fe200078efe13 */
[----:B------:R-:W-:Y:S06]  /*118f0*/  BRA `(.L_x_8808) ;  /* 0x0000000000f87947 */ /* 0x000fec0003800000 */
.L_x_8821:
        /* <DEDUP_REMOVED lines=20> */
.L_x_8826:
[----:B------:R-:W-:Y:S05]  /*11a40*/  BSYNC.RECONVERGENT B0 ;  /* 0x0000000000007941 */ /* 0x000fea0003800200 */
.L_x_8825:
[----:B------:R-:W-:Y:S02]  /*11a50*/  SHF.L.U32 R0, R0, 0x15, RZ ;  /* 0x0000001500007819 */ /* 0x000fe400000006ff */
[----:B------:R-:W-:-:S04]  /*11a60*/  LEA R2, R2, 0x37800000, 0x17 ;  /* 0x3780000002027811 */ /* 0x000fc800078eb8ff */
[----:B------:R-:W-:Y:S01]  /*11a70*/  LOP3.LUT R19, R2, R0, R19, 0xfe, !PT ;  /* 0x0000000002137212 */ /* 0x000fe200078efe13 */
[----:B------:R-:W-:Y:S06]  /*11a80*/  BRA `(.L_x_8808) ;  /* 0x0000000000947947 */ /* 0x000fec0003800000 */
.L_x_8820:
        /* <DEDUP_REMOVED lines=14> */
.L_x_8807:
        /* <DEDUP_REMOVED lines=16> */
.L_x_8829:
[----:B------:R-:W-:Y:S01]  /*11c70*/  IMAD.MOV.U32 R19, RZ, RZ, RZ ;  /* 0x000000ffff137224 */ /* 0x000fe200078e00ff */
[----:B------:R-:W-:Y:S06]  /*11c80*/  BRA `(.L_x_8808) ;  /* 0x0000000000147947 */ /* 0x000fec0003800000 */
.L_x_8828:
[----:B------:R-:W2:Y:S02]  /*11c90*/  LDG.E.64 R2, desc[UR36][R2.64] ;  /* 0x0000002402027981 */ /* 0x000ea4000c1e1b00 */
[----:B--2---:R0:W1:Y:S02]  /*11ca0*/  I2F.U64 R19, R2 ;  /* 0x0000000200137312 */ /* 0x0040640000301000 */
[----:B01----:R-:W-:Y:S05]  /*11cb0*/  BRA `(.L_x_8808) ;  /* 0x0000000000087947 */ /* 0x003fea0003800000 */
.L_x_8827:
[----:B------:R-:W2:Y:S02]  /*11cc0*/  LDG.E R2, desc[UR36][R2.64] ;  /* 0x0000002402027981 */ /* 0x000ea4000c1e1900 */
[----:B--2---:R-:W-:-:S07]  /*11cd0*/  I2FP.F32.U32 R19, R2 ;  /* 0x0000000200137245 */ /* 0x004fce0000201000 */
.L_x_8808:
[----:B------:R-:W-:Y:S05]  /*11ce0*/  BSYNC.RECONVERGENT B6 ;  /* 0x0000000000067941 */ /* 0x000fea0003800200 */
.L_x_8802:
        /* <DEDUP_REMOVED lines=18> */
.L_x_8834:
[----:B------:R-:W2:Y:S02]  /*11e10*/  LDG.E.U8 R2, desc[UR36][R2.64] ;  /* 0x0000002402027981 */ /* 0x000ea4000c1e1100 */
[----:B--2---:R-:W-:Y:S01]  /*11e20*/  I2FP.F32.U32 R22, R2 ;  /* 0x0000000200167245 */ /* 0x004fe20000201000 */
[----:B------:R-:W-:Y:S06]  /*11e30*/  BRA `(.L_x_8836) ;  /* 0x0000000c00447947 */ /* 0x000fec0003800000 */
.L_x_8833:
        /* <DEDUP_REMOVED lines=9> */
.L_x_8838:
[----:B------:R-:W2:Y:S02]  /*11ed0*/  LDG.E R2, desc[UR36][R2.64] ;  /* 0x0000002402027981 */ /* 0x000ea4000c1e1900 */
[----:B--2---:R-:W-:Y:S01]  /*11ee0*/  I2FP.F32.S32 R22, R2 ;  /* 0x0000000200167245 */ /* 0x004fe20000201400 */
[----:B------:R-:W-:Y:S06]  /*11ef0*/  BRA `(.L_x_8836) ;  /* 0x0000000c00147947 */ /* 0x000fec0003800000 */
.L_x_8837:
[----:B------:R-:W2:Y:S02]  /*11f00*/  LDG.E.U16 R2, desc[UR36][R2.64] ;  /* 0x0000002402027981 */ /* 0x000ea4000c1e1500 */
[----:B--2---:R4:W0:Y:S01]  /*11f10*/  I2F.S16 R22, R2 ;  /* 0x0000000200167306 */ /* 0x0048220000101400 */
[----:B------:R-:W-:Y:S05]  /*11f20*/  BRA `(.L_x_8836) ;  /* 0x0000000c00087947 */ /* 0x000fea0003800000 */
.L_x_8832:
        /* <DEDUP_REMOVED lines=8> */
.L_x_8840:
[----:B------:R-:W2:Y:S02]  /*11fb0*/  LDG.E.U16 R2, desc[UR36][R2.64] ;  /* 0x0000002402027981 */ /* 0x000ea4000c1e1500 */
[----:B--2---:R-:W-:Y:S01]  /*11fc0*/  HADD2.F32 R22, -RZ, R2.H0_H0 ;  /* 0x20000002ff167230 */ /* 0x004fe20000004100 */
[----:B------:R-:W-:Y:S06]  /*11fd0*/  BRA `(.L_x_8836) ;  /* 0x0000000800dc7947 */ /* 0x000fec0003800000 */
.L_x_8839:
        /* <DEDUP_REMOVED lines=8> */
.L_x_8842:
[----:B------:R-:W2:Y:S02]  /*12060*/  LDG.E.U16 R2, desc[UR36][R2.64] ;  /* 0x0000002402027981 */ /* 0x000ea4000c1e1500 */
[----:B--2---:R-:W-:Y:S01]  /*12070*/  HADD2.F32 R22, -RZ, R2.H0_H0 ;  /* 0x20000002ff167230 */ /* 0x004fe20000004100 */
[----:B------:R-:W-:Y:S06]  /*12080*/  BRA `(.L_x_8836) ;  /* 0x0000000800b07947 */ /* 0x000fec0003800000 */
.L_x_8841:
        /* <DEDUP_REMOVED lines=11> */
.L_x_8831:
        /* <DEDUP_REMOVED lines=12> */
.L_x_8845:
        /* <DEDUP_REMOVED lines=11> */
.L_x_8844:
        /* <DEDUP_REMOVED lines=25> */
.L_x_8847:
        /* <DEDUP_REMOVED lines=12> */
.L_x_8846:
[----:B------:R-:W2:Y:S02]  /*12500*/  LDG.E.U16 R2, desc[UR36][R2.64] ;  /* 0x0000002402027981 */ /* 0x000ea4000c1e1500 */
[----:B--2---:R-:W-:Y:S01]  /*12510*/  SHF.L.U32 R22, R2, 0x10, RZ ;  /* 0x0000001002167819 */ /* 0x004fe200000006ff */
[----:B------:R-:W-:Y:S06]  /*12520*/  BRA `(.L_x_8836) ;  /* 0x0000000400887947 */ /* 0x000fec0003800000 */
.L_x_8843:
        /* <DEDUP_REMOVED lines=11> */
.L_x_8850:
        /* <DEDUP_REMOVED lines=20> */
.L_x_8852:
[----:B------:R-:W-:Y:S05]  /*12720*/  BSYNC.RECONVERGENT B0 ;  /* 0x0000000000007941 */ /* 0x000fea0003800200 */
.L_x_8851:
[----:B------:R-:W-:Y:S01]  /*12730*/  IMAD.SHL.U32 R0, R0, 0x100000, RZ ;  /* 0x0010000000007824 */ /* 0x000fe200078e00ff */
[----:B------:R-:W-:-:S04]  /*12740*/  LEA R2, R2, 0x3b800000, 0x17 ;  /* 0x3b80000002027811 */ /* 0x000fc800078eb8ff */
[----:B------:R-:W-:Y:S01]  /*12750*/  LOP3.LUT R22, R2, R0, R7, 0xfe, !PT ;  /* 0x0000000002167212 */ /* 0x000fe200078efe07 */
[----:B------:R-:W-:Y:S06]  /*12760*/  BRA `(.L_x_8836) ;  /* 0x0000000000f87947 */ /* 0x000fec0003800000 */
.L_x_8849:
        /* <DEDUP_REMOVED lines=20> */
.L_x_8854:
[----:B------:R-:W-:Y:S05]  /*128b0*/  BSYNC.RECONVERGENT B0 ;  /* 0x0000000000007941 */ /* 0x000fea0003800200 */
.L_x_8853:
[----:B------:R-:W-:Y:S01]  /*128c0*/  IMAD.SHL.U32 R0, R0, 0x200000, RZ ;  /* 0x0020000000007824 */ /* 0x000fe200078e00ff */
[----:B------:R-:W-:-:S04]  /*128d0*/  LEA R2, R2, 0x37800000, 0x17 ;  /* 0x3780000002027811 */ /* 0x000fc800078eb8ff */
[----:B------:R-:W-:Y:S01]  /*128e0*/  LOP3.LUT R22, R2, R0, R7, 0xfe, !PT ;  /* 0x0000000002167212 */ /* 0x000fe200078efe07 */
[----:B------:R-:W-:Y:S06]  /*128f0*/  BRA `(.L_x_8836) ;  /* 0x0000000000947947 */ /* 0x000fec0003800000 */
.L_x_8848:
        /* <DEDUP_REMOVED lines=14> */
.L_x_8835:
[----:B------:R-:W-:Y:S01]  /*129e0*/  MOV R2, 0x0 ;  /* 0x0000000000027802 */ /* 0x000fe20000000f00 */
[----:B------:R-:W0:Y:S01]  /*129f0*/  LDCU.64 UR4, c[0x4][0x310] ;  /* 0x01006200ff0477ac */ /* 0x000e220008000a00 */
[----:B------:R-:W-:Y:S02]  /*12a00*/  HFMA2 R12, -RZ, RZ, 0, 5.9604644775390625e-08 ;  /* 0x00000001ff0c7431 */ /* 0x000fe400000001ff */
[----:B------:R-:W-:Y:S01]  /*12a10*/  IMAD.MOV.U32 R8, RZ, RZ, 0x4e ;  /* 0x0000004eff087424 */ /* 0x000fe200078e00ff */
[----:B------:R-:W2:Y:S01]  /*12a20*/  LDCU.64 UR6, c[0x4][0x318] ;  /* 0x01006300ff0677ac */ /* 0x000ea20008000a00 */
[----:B------:R-:W4:Y:S01]  /*12a30*/  LDC.64 R2, c[0x4][R2] ;  /* 0x0100000002027b82 */ /* 0x000f220000000a00 */
[----:B------:R-:W-:Y:S01]  /*12a40*/  IMAD.MOV.U32 R13, RZ, RZ, RZ ;  /* 0x000000ffff0d7224 */ /* 0x000fe200078e00ff */
[----:B------:R-:W1:Y:S01]  /*12a50*/  LDCU.64 UR8, c[0x4][0x38] ;  /* 0x01000700ff0877ac */ /* 0x000e620008000a00 */
[----:B0-----:R-:W-:Y:S01]  /*12a60*/  IMAD.U32 R4, RZ, RZ, UR4 ;  /* 0x00000004ff047e24 */ /* 0x001fe2000f8e00ff */
[----:B------:R-:W-:Y:S01]  /*12a70*/  MOV R5, UR5 ;  /* 0x0000000500057c02 */ /* 0x000fe20008000f00 */
[----:B--2---:R-:W-:-:S02]  /*12a80*/  IMAD.U32 R6, RZ, RZ, UR6 ;  /* 0x00000006ff067e24 */ /* 0x004fc4000f8e00ff */
[----:B------:R-:W-:Y:S01]  /*12a90*/  IMAD.U32 R7, RZ, RZ, UR7 ;  /* 0x00000007ff077e24 */ /* 0x000fe2000f8e00ff */
[----:B-1----:R-:W-:Y:S01]  /*12aa0*/  MOV R10, UR8 ;  /* 0x00000008000a7c02 */ /* 0x002fe20008000f00 */
[----:B------:R-:W-:-:S07]  /*12ab0*/  IMAD.U32 R11, RZ, RZ, UR9 ;  /* 0x00000009ff0b7e24 */ /* 0x000fce000f8e00ff */
[----:B------:R-:W-:-:S07]  /*12ac0*/  LEPC R20, `(.L_x_8857) ;  /* 0x000000001014794e */ /* 0x000fce0000000000 */
[----:B---345:R-:W-:Y:S05]  /*12ad0*/  CALL.ABS.NOINC R2 ;  /* 0x0000000002007343 */ /* 0x038fea0003c00000 */
.L_x_8857:
[----:B------:R-:W-:Y:S01]  /*12ae0*/  IMAD.MOV.U32 R22, RZ, RZ, RZ ;  /* 0x000000ffff167224 */ /* 0x000fe200078e00ff */
[----:B------:R-:W-:Y:S06]  /*12af0*/  BRA `(.L_x_8836) ;  /* 0x0000000000147947 */ /* 0x000fec0003800000 */
.L_x_8856:
[----:B------:R-:W2:Y:S02]  /*12b00*/  LDG.E.64 R22, desc[UR36][R2.64] ;  /* 0x0000002402167981 */ /* 0x000ea4000c1e1b00 */
[----:B--2---:R0:W2:Y:S02]  /*12b10*/  I2F.U64 R22, R22 ;  /* 0x0000001600167312 */ /* 0x0040a40000301000 */
[----:B0-2---:R-:W-:Y:S05]  /*12b20*/  BRA `(.L_x_8836) ;  /* 0x0000000000087947 */ /* 0x005fea0003800000 */
.L_x_8855:
[----:B------:R-:W2:Y:S02]  /*12b30*/  LDG.E R2, desc[UR36][R2.64] ;  /* 0x0000002402027981 */ /* 0x000ea4000c1e1900 */
[----:B--2---:R-:W-:-:S07]  /*12b40*/  I2FP.F32.U32 R22, R2 ;  /* 0x0000000200167245 */ /* 0x004fce0000201000 */
.L_x_8836:
[----:B------:R-:W-:Y:S05]  /*12b50*/  BSYNC.RECONVERGENT B6 ;  /* 0x0000000000067941 */ /* 0x000fea0003800200 */
.L_x_8830:
[----:B------:R-:W0:Y:S01]  /*12b60*/  LDCU.64 UR6, c[0x0][0x660] ;  /* 0x0000cc00ff0677ac */ /* 0x000e220008000a00 */
[----:B------:R-:W-:Y:S01]  /*12b70*/  BSSY.RECONVERGENT B6, `(.L_x_8858) ;  /* 0x00000e5000067945 */ /* 0x000fe20003800200 */
[----:B------:R-:W-:-:S04]  /*12b80*/  UPRMT UR4, UR43, 0x9910, URZ ;  /* 0x000099102b047896 */ /* 0x000fc800080000ff */
[----:B------:R-:W-:Y:S01]  /*12b90*/  UISETP.GT.AND UP0, UPT, UR4, 0x9, UPT ;  /* 0x000000090400788c */ /* 0x000fe2000bf04270 */
[----:B0-2-4-:R-:W-:-:S04]  /*12ba0*/  IADD3 R2, P0, PT, R18, UR6, RZ ;  /* 0x0000000612027c10 */ /* 0x015fc8000ff1e0ff */
        /* <DEDUP_REMOVED lines=13> */
.L_x_8862:
[----:B------:R-:W2:Y:S02]  /*12c80*/  LDG.E.U8 R2, desc[UR36][R2.64] ;  /* 0x0000002402027981 */ /* 0x000ea4000c1e1100 */
[----:B--2---:R-:W-:Y:S01]  /*12c90*/  I2FP.F32.U32 R5, R2 ;  /* 0x0000000200057245 */ /* 0x004fe20000201000 */
[----:B------:R-:W-:Y:S06]  /*12ca0*/  BRA `(.L_x_8864) ;  /* 0x0000000c00447947 */ /* 0x000fec0003800000 */
.L_x_8861:
        /* <DEDUP_REMOVED lines=9> */
.L_x_8866:
[----:B------:R-:W2:Y:S02]  /*12d40*/  LDG.E R2, desc[UR36][R2.64] ;  /* 0x0000002402027981 */ /* 0x000ea4000c1e1900 */
[----:B--2---:R-:W-:Y:S01]  /*12d50*/  I2FP.F32.S32 R5, R2 ;  /* 0x0000000200057245 */ /* 0x004fe20000201400 */
[----:B------:R-:W-:Y:S06]  /*12d60*/  BRA `(.L_x_8864) ;  /* 0x0000000c00147947 */ /* 0x000fec0003800000 */
.L_x_8865:
[----:B------:R-:W2:Y:S02]  /*12d70*/  LDG.E.U16 R2, desc[UR36][R2.64] ;  /* 0x0000002402027981 */ /* 0x000ea4000c1e1500 */
[----:B--2---:R0:W2:Y:S01]  /*12d80*/  I2F.S16 R5, R2 ;  /* 0x0000000200057306 */ /* 0x0040a20000101400 */
[----:B------:R-:W-:Y:S05]  /*12d90*/  BRA `(.L_x_8864) ;  /* 0x0000000c00087947 */ /* 0x000fea0003800000 */
.L_x_8860:
        /* <DEDUP_REMOVED lines=8> */
.L_x_8868:
[----:B------:R-:W2:Y:S02]  /*12e20*/  LDG.E.U16 R2, desc[UR36][R2.64] ;  /* 0x0000002402027981 */ /* 0x000ea4000c1e1500 */
[----:B--2---:R-:W-:Y:S01]  /*12e30*/  HADD2.F32 R5, -RZ, R2.H0_H0 ;  /* 0x20000002ff057230 */ /* 0x004fe20000004100 */
[----:B------:R-:W-:Y:S06]  /*12e40*/  BRA `(.L_x_8864) ;  /* 0x0000000800dc7947 */ /* 0x000fec0003800000 */
.L_x_8867:
        /* <DEDUP_REMOVED lines=8> */
.L_x_8870:
[----:B------:R-:W2:Y:S02]  /*12ed0*/  LDG.E.U16 R2, desc[UR36][R2.64] ;  /* 0x0000002402027981 */ /* 0x000ea4000c1e1500 */
[----:B--2---:R-:W-:Y:S01]  /*12ee0*/  HADD2.F32 R5, -RZ, R2.H0_H0 ;  /* 0x20000002ff057230 */ /* 0x004fe20000004100 */
[----:B------:R-:W-:Y:S06]  /*12ef0*/  BRA `(.L_x_8864) ;  /* 0x0000000800b07947 */ /* 0x000fec0003800000 */
.L_x_8869:
        /* <DEDUP_REMOVED lines=11> */
.L_x_8859:
        /* <DEDUP_REMOVED lines=12> */
.L_x_8873:
        /* <DEDUP_REMOVED lines=11> */
.L_x_8872:
        /* <DEDUP_REMOVED lines=25> */
.L_x_8875:
        /* <DEDUP_REMOVED lines=12> */
.L_x_8874:
[----:B------:R-:W2:Y:S02]  /*13370*/  LDG.E.U16 R2, desc[UR36][R2.64] ;  /* 0x0000002402027981 */ /* 0x000ea4000c1e1500 */
[----:B--2---:R-:W-:Y:S01]  /*13380*/  IMAD.U32 R5, R2, 0x10000, RZ ;  /* 0x0001000002057824 */ /* 0x004fe200078e00ff */
[----:B------:R-:W-:Y:S06]  /*13390*/  BRA `(.L_x_8864) ;  /* 0x0000000400887947 */ /* 0x000fec0003800000 */
.L_x_8871:
        /* <DEDUP_REMOVED lines=11> */
.L_x_8878:
        /* <DEDUP_REMOVED lines=20> */
.L_x_8880:
[----:B------:R-:W-:Y:S05]  /*13590*/  BSYNC.RECONVERGENT B0 ;  /* 0x0000000000007941 */ /* 0x000fea0003800200 */
.L_x_8879:
[----:B------:R-:W-:Y:S02]  /*135a0*/  SHF.L.U32 R0, R0, 0x14, RZ ;  /* 0x0000001400007819 */ /* 0x000fe400000006ff */
[----:B------:R-:W-:-:S04]  /*135b0*/  LEA R2, R2, 0x3b800000, 0x17 ;  /* 0x3b80000002027811 */ /* 0x000fc800078eb8ff */
[----:B------:R-:W-:Y:S01]  /*135c0*/  LOP3.LUT R5, R2, R0, R7, 0xfe, !PT ;  /* 0x0000000002057212 */ /* 0x000fe200078efe07 */
[----:B------:R-:W-:Y:S06]  /*135d0*/  BRA `(.L_x_8864) ;  /* 0x0000000000f87947 */ /* 0x000fec0003800000 */
.L_x_8877:
        /* <DEDUP_REMOVED lines=20> */
.L_x_8882:
[----:B------:R-:W-:Y:S05]  /*13720*/  BSYNC.RECONVERGENT B0 ;  /* 0x0000000000007941 */ /* 0x000fea0003800200 */
.L_x_8881:
[----:B------:R-:W-:Y:S01]  /*13730*/  IMAD.SHL.U32 R0, R0, 0x200000, RZ ;  /* 0x0020000000007824 */ /* 0x000fe200078e00ff */
[----:B------:R-:W-:-:S04]  /*13740*/  LEA R2, R2, 0x37800000, 0x17 ;  /* 0x3780000002027811 */ /* 0x000fc800078eb8ff */
[----:B------:R-:W-:Y:S01]  /*13750*/  LOP3.LUT R5, R2, R0, R7, 0xfe, !PT ;  /* 0x0000000002057212 */ /* 0x000fe200078efe07 */
[----:B------:R-:W-:Y:S06]  /*13760*/  BRA `(.L_x_8864) ;  /* 0x0000000000947947 */ /* 0x000fec0003800000 */
.L_x_8876:
        /* <DEDUP_REMOVED lines=14> */
.L_x_8863:
[----:B------:R-:W-:Y:S01]  /*13850*/  MOV R2, 0x0 ;  /* 0x0000000000027802 */ /* 0x000fe20000000f00 */
[----:B------:R-:W0:Y:S01]  /*13860*/  LDCU.64 UR4, c[0x4][0x310] ;  /* 0x01006200ff0477ac */ /* 0x000e220008000a00 */
[----:B------:R-:W-:Y:S02]  /*13870*/  HFMA2 R8, -RZ, RZ, 0, 4.64916229248046875e-06 ;  /* 0x0000004eff087431 */ /* 0x000fe400000001ff */
[----:B------:R-:W-:Y:S01]  /*13880*/  IMAD.MOV.U32 R12, RZ, RZ, 0x1 ;  /* 0x00000001ff0c7424 */ /* 0x000fe200078e00ff */
[----:B------:R-:W2:Y:S01]  /*13890*/  LDCU.64 UR6, c[0x4][0x318] ;  /* 0x01006300ff0677ac */ /* 0x000ea20008000a00 */
[----:B------:R-:W4:Y:S01]  /*138a0*/  LDC.64 R2, c[0x4][R2] ;  /* 0x0100000002027b82 */ /* 0x000f220000000a00 */
[----:B------:R-:W-:Y:S01]  /*138b0*/  IMAD.MOV.U32 R13, RZ, RZ, RZ ;  /* 0x000000ffff0d7224 */ /* 0x000fe200078e00ff */
[----:B------:R-:W1:Y:S01]  /*138c0*/  LDCU.64 UR8, c[0x4][0x38] ;  /* 0x01000700ff0877ac */ /* 0x000e620008000a00 */
[----:B0-----:R-:W-:Y:S01]  /*138d0*/  MOV R4, UR4 ;  /* 0x0000000400047c02 */ /* 0x001fe20008000f00 */
[----:B------:R-:W-:-:S02]  /*138e0*/  IMAD.U32 R5, RZ, RZ, UR5 ;  /* 0x00000005ff057e24 */ /* 0x000fc4000f8e00ff */
[----:B--2---:R-:W-:Y:S01]  /*138f0*/  IMAD.U32 R6, RZ, RZ, UR6 ;  /* 0x00000006ff067e24 */ /* 0x004fe2000f8e00ff */
[----:B------:R-:W-:Y:S01]  /*13900*/  MOV R7, UR7 ;  /* 0x0000000700077c02 */ /* 0x000fe20008000f00 */
[----:B-1----:R-:W-:Y:S02]  /*13910*/  IMAD.U32 R10, RZ, RZ, UR8 ;  /* 0x00000008ff0a7e24 */ /* 0x002fe4000f8e00ff */
[----:B------:R-:W-:-:S07]  /*13920*/  IMAD.U32 R11, RZ, RZ, UR9 ;  /* 0x00000009ff0b7e24 */ /* 0x000fce000f8e00ff */
[----:B------:R-:W-:-:S07]  /*13930*/  LEPC R20, `(.L_x_8885) ;  /* 0x000000001014794e */ /* 0x000fce0000000000 */
[----:B---345:R-:W-:Y:S05]  /*13940*/  CALL.ABS.NOINC R2 ;  /* 0x0000000002007343 */ /* 0x038fea0003c00000 */
.L_x_8885:
[----:B------:R-:W-:Y:S01]  /*13950*/  MOV R5, RZ ;  /* 0x000000ff00057202 */ /* 0x000fe20000000f00 */
[----:B------:R-:W-:Y:S06]  /*13960*/  BRA `(.L_x_8864) ;  /* 0x0000000000147947 */ /* 0x000fec0003800000 */
.L_x_8884:
[----:B------:R-:W2:Y:S02]  /*13970*/  LDG.E.64 R2, desc[UR36][R2.64] ;  /* 0x0000002402027981 */ /* 0x000ea4000c1e1b00 */
[----:B--2---:R0:W2:Y:S02]  /*13980*/  I2F.U64 R5, R2 ;  /* 0x0000000200057312 */ /* 0x0040a40000301000 */
[----:B0-2---:R-:W-:Y:S05]  /*13990*/  BRA `(.L_x_8864) ;  /* 0x0000000000087947 */ /* 0x005fea0003800000 */
.L_x_8883:
[----:B------:R-:W2:Y:S02]  /*139a0*/  LDG.E R2, desc[UR36][R2.64] ;  /* 0x0000002402027981 */ /* 0x000ea4000c1e1900 */
[----:B--2---:R-:W-:-:S07]  /*139b0*/  I2FP.F32.U32 R5, R2 ;  /* 0x0000000200057245 */ /* 0x004fce0000201000 */
.L_x_8864:
[----:B------:R-:W-:Y:S05]  /*139c0*/  BSYNC.RECONVERGENT B6 ;  /* 0x0000000000067941 */ /* 0x000fea0003800200 */
.L_x_8858:
[----:B0-2--5:R-:W-:Y:S01]  /*139d0*/  FADD.FTZ R3, -R22, 1 ;  /* 0x3f80000016037421 */ /* 0x025fe20000010100 */
[----:B------:R-:W-:-:S03]  /*139e0*/  UPRMT UR4, UR44, 0x9910, URZ ;  /* 0x000099102c047896 */ /* 0x000fc600080000ff */
[----:B------:R-:W-:Y:S01]  /*139f0*/  FMUL.FTZ R3, R3, R22 ;  /* 0x0000001603037220 */ /* 0x000fe20000410000 */
[----:B------:R-:W-:Y:S01]  /*13a00*/  UISETP.GT.AND UP0, UPT, UR4, 0x9, UPT ;  /* 0x000000090400788c */ /* 0x000fe2000bf04270 */
[----:B------:R-:W-:-:S03]  /*13a10*/  FADD.FTZ R22, -R5, R22 ;  /* 0x0000001605167221 */ /* 0x000fc60000010100 */
[----:B------:R-:W-:Y:S01]  /*13a20*/  FMNMX.FTZ R3, R3, 9.9999999600419720025e-13, !PT ;  /* 0x2b8cbccc03037809 */ /* 0x000fe20007810000 */
[----:B-1-34-:R-:W-:-:S05]  /*13a30*/  FMUL.FTZ R2, R22, R19 ;  /* 0x0000001316027220 */ /* 0x01afca0000410000 */
[----:B------:R-:W0:Y:S02]  /*13a40*/  MUFU.RCP R3, R3 ;  /* 0x0000000300037308 */ /* 0x000e240000001000 */
[----:B0-----:R-:W-:Y:S01]  /*13a50*/  FMUL.FTZ R2, R2, R3 ;  /* 0x0000000302027220 */ /* 0x001fe20000410000 */
        /* <DEDUP_REMOVED lines=12> */
.L_x_8889:
[----:B------:R-:W0:Y:S02]  /*13b20*/  F2I.S64.TRUNC R2, R2 ;  /* 0x0000000200027311 */ /* 0x000e24000020d900 */
[----:B0-----:R-:W-:-:S05]  /*13b30*/  IMAD.MOV.U32 R5, RZ, RZ, R2 ;  /* 0x000000ffff057224 */ /* 0x001fca00078e0002 */
[----:B------:R-:W-:Y:S01]  /*13b40*/  STG.E.U8 desc[UR36][R16.64], R5 ;  /* 0x0000000510007986 */ /* 0x000fe2000c101124 */
[----:B------:R-:W-:Y:S05]  /*13b50*/  EXIT ;  /* 0x000000000000794d */ /* 0x000fea0003800000 */
.L_x_8888:
        /* <DEDUP_REMOVED lines=9> */
.L_x_8892:
[----:B------:R-:W0:Y:S02]  /*13bf0*/  F2I.FTZ.TRUNC.NTZ R3, R2 ;  /* 0x0000000200037305 */ /* 0x000e24000021f100 */
[----:B0-----:R-:W-:Y:S01]  /*13c00*/  STG.E desc[UR36][R16.64], R3 ;  /* 0x0000000310007986 */ /* 0x001fe2000c101924 */
[----:B------:R-:W-:Y:S05]  /*13c10*/  EXIT ;  /* 0x000000000000794d */ /* 0x000fea0003800000 */
.L_x_8891:
[----:B------:R-:W0:Y:S02]  /*13c20*/  F2I.FTZ.TRUNC.NTZ R3, R2 ;  /* 0x0000000200037305 */ /* 0x000e24000021f100 */
[----:B0-----:R-:W-:Y:S01]  /*13c30*/  STG.E.U16 desc[UR36][R16.64], R3 ;  /* 0x0000000310007986 */ /* 0x001fe2000c101524 */
[----:B------:R-:W-:Y:S05]  /*13c40*/  EXIT ;  /* 0x000000000000794d */ /* 0x000fea0003800000 */
.L_x_8887:
        /* <DEDUP_REMOVED lines=8> */
.L_x_8894:
[----:B------:R-:W-:-:S05]  /*13cd0*/  F2FP.F16.F32.PACK_AB R2, RZ, R2 ;  /* 0x00000002ff02723e */ /* 0x000fca00000000ff */
[----:B------:R-:W-:Y:S01]  /*13ce0*/  STG.E.U16 desc[UR36][R16.64], R2 ;  /* 0x0000000210007986 */ /* 0x000fe2000c101524 */
[----:B------:R-:W-:Y:S05]  /*13cf0*/  EXIT ;  /* 0x000000000000794d */ /* 0x000fea0003800000 */
.L_x_8893:
        /* <DEDUP_REMOVED lines=9> */
.L_x_8896:
[----:B------:R-:W-:-:S04]  /*13d90*/  F2FP.F16.F32.PACK_AB R3, RZ, R2 ;  /* 0x00000002ff03723e */ /* 0x000fc800000000ff */
[----:B------:R-:W-:-:S05]  /*13da0*/  PRMT R3, R3, 0x5410, RZ ;  /* 0x0000541003037816 */ /* 0x000fca00000000ff */
[----:B------:R-:W-:Y:S01]  /*13db0*/  STG.E desc[UR36][R16.64], R3 ;  /* 0x0000000310007986 */ /* 0x000fe2000c101924 */
[----:B------:R-:W-:Y:S05]  /*13dc0*/  EXIT ;  /* 0x000000000000794d */ /* 0x000fea0003800000 */
.L_x_8895:
[----:B------:R-:W-:-:S06]  /*13dd0*/  FMUL.FTZ R2, R2, 1 ;  /* 0x3f80000002027820 */ /* 0x000fcc0000410000 */
[----:B------:R-:W0:Y:S02]  /*13de0*/  F2F.F64.F32 R2, R2 ;  /* 0x0000000200027310 */ /* 0x000e240000201800 */
[----:B0-----:R-:W-:Y:S01]  /*13df0*/  STG.E.64 desc[UR36][R16.64], R2 ;  /* 0x0000000210007986 */ /* 0x001fe2000c101b24 */
[----:B------:R-:W-:Y:S05]  /*13e00*/  EXIT ;  /* 0x000000000000794d */ /* 0x000fea0003800000 */
.L_x_8886:
        /* <DEDUP_REMOVED lines=13> */
.L_x_8900:
        /* <DEDUP_REMOVED lines=16> */
.L_x_8903:
[----:B------:R-:W-:-:S04]  /*13fe0*/  SHF.R.U32.HI R2, RZ, 0x18, R2 ;  /* 0x00000018ff027819 */ /* 0x000fc80000011602 */
[----:B------:R-:W-:-:S04]  /*13ff0*/  LOP3.LUT R2, R3, 0x80, R2, 0xf8, !PT ;  /* 0x0000008003027812 */ /* 0x000fc800078ef802 */
[----:B------:R-:W-:-:S07]  /*14000*/  PRMT R8, R2, 0x7610, R8 ;  /* 0x0000761002087816 */ /* 0x000fce0000000008 */
.L_x_8902:
[----:B------:R-:W-:Y:S05]  /*14010*/  BSYNC.RECONVERGENT B0 ;  /* 0x0000000000007941 */ /* 0x000fea0003800200 */
.L_x_8901:
[----:B------:R-:W-:Y:S01]  /*14020*/  STG.E.U8 desc[UR36][R16.64], R8 ;  /* 0x0000000810007986 */ /* 0x000fe2000c101124 */
[----:B------:R-:W-:Y:S05]  /*14030*/  EXIT ;  /* 0x000000000000794d */ /* 0x000fea0003800000 */
.L_x_8899:
        /* <DEDUP_REMOVED lines=16> */
.L_x_8906:
[----:B------:R-:W-:-:S04]  /*14140*/  SHF.R.U32.HI R2, RZ, 0x18, R2 ;  /* 0x00000018ff027819 */ /* 0x000fc80000011602 */
[----:B------:R-:W-:-:S04]  /*14150*/  LOP3.LUT R3, R3, 0x80, R2, 0xf8, !PT ;  /* 0x0000008003037812 */ /* 0x000fc800078ef802 */
[----:B------:R-:W-:-:S07]  /*14160*/  PRMT R8, R3, 0x7610, R8 ;  /* 0x0000761003087816 */ /* 0x000fce0000000008 */
.L_x_8905:
[----:B------:R-:W-:Y:S05]  /*14170*/  BSYNC.RECONVERGENT B0 ;  /* 0x0000000000007941 */ /* 0x000fea0003800200 */
.L_x_8904:
[----:B------:R-:W-:Y:S01]  /*14180*/  STG.E.U8 desc[UR36][R16.64], R8 ;  /* 0x0000000810007986 */ /* 0x000fe2000c101124 */
[----:B------:R-:W-:Y:S05]  /*14190*/  EXIT ;  /* 0x000000000000794d */ /* 0x000fea0003800000 */
.L_x_8898:
        /* <DEDUP_REMOVED lines=21> */
.L_x_8908:
[----:B------:R-:W0:Y:S02]  /*142f0*/  F2I.U64.TRUNC R2, R2 ;  /* 0x0000000200027311 */ /* 0x000e24000020d800 */
[----:B0-----:R-:W-:Y:S01]  /*14300*/  STG.E.64 desc[UR36][R16.64], R2 ;  /* 0x0000000210007986 */ /* 0x001fe2000c101b24 */
[----:B------:R-:W-:Y:S05]  /*14310*/  EXIT ;  /* 0x000000000000794d */ /* 0x000fea0003800000 */
.L_x_8907:
[----:B------:R-:W0:Y:S02]  /*14320*/  F2I.FTZ.U32.TRUNC.NTZ R3, R2 ;  /* 0x0000000200037305 */ /* 0x000e24000021f000 */
[----:B0-----:R-:W-:Y:S01]  /*14330*/  STG.E desc[UR36][R16.64], R3 ;  /* 0x0000000310007986 */ /* 0x001fe2000c101924 */
[----:B------:R-:W-:Y:S05]  /*14340*/  EXIT ;  /* 0x000000000000794d */ /* 0x000fea0003800000 */
.L_x_8897:
        /* <DEDUP_REMOVED lines=10> */
.L_x_8910:
[----:B------:R-:W-:Y:S01]  /*143f0*/  FMUL.FTZ R4, R2, 1 ;  /* 0x3f80000002047820 */ /* 0x000fe20000410000 */
[----:B------:R-:W-:-:S05]  /*14400*/  CS2R R6, SRZ ;  /* 0x0000000000067805 */ /* 0x000fca000001ff00 */
[----:B------:R-:W0:Y:S02]  /*14410*/  F2F.F64.F32 R4, R4 ;  /* 0x0000000400047310 */ /* 0x000e240000201800 */
[----:B0-----:R-:W-:Y:S01]  /*14420*/  STG.E.128 desc[UR36][R16.64], R4 ;  /* 0x0000000410007986 */ /* 0x001fe2000c101d24 */
[----:B------:R-:W-:Y:S05]  /*14430*/  EXIT ;  /* 0x000000000000794d */ /* 0x000fea0003800000 */
.L_x_8909:
[----:B------:R-:W-:-:S09]  /*14440*/  UISETP.NE.AND UP0, UPT, UR4, 0xf, UPT ;  /* 0x0000000f0400788c */ /* 0x000fd2000bf05270 */
[----:B------:R-:W-:Y:S05]  /*14450*/  BRA.U !UP0, `(.L_x_8911) ;  /* 0x0000000108e07547 */ /* 0x000fea000b800000 */
[----:B------:R-:W-:-:S09]  /*14460*/  UISETP.NE.AND UP0, UPT, UR4, 0x17, UPT ;  /* 0x000000170400788c */ /* 0x000fd2000bf05270 */
[----:B------:R-:W-:Y:S05]  /*14470*/  BRA.U !UP0, `(.L_x_8912) ;  /* 0x00000001088c7547 */ /* 0x000fea000b800000 */
[----:B------:R-:W-:-:S09]  /*14480*/  UISETP.NE.AND UP0, UPT, UR4, 0x18, UPT ;  /* 0x000000180400788c */ /* 0x000fd2000bf05270 */
[----:B------:R-:W-:Y:S05]  /*14490*/  BRA.U !UP0, `(.L_x_8913) ;  /* 0x0000000108447547 */ /* 0x000fea000b800000 */
.L_x_8890:
        /* <DEDUP_REMOVED lines=16> */
.L_x_8914:
[----:B------:R-:W-:Y:S05]  /*145a0*/  EXIT ;  /* 0x000000000000794d */ /* 0x000fea0003800000 */
.L_x_8913:
        /* <DEDUP_REMOVED lines=12> */
.L_x_8916:
[----:B------:R-:W-:Y:S05]  /*14670*/  BSYNC.RECONVERGENT B0 ;  /* 0x0000000000007941 */ /* 0x000fea0003800200 */
.L_x_8915:
[----:B------:R-:W-:-:S05]  /*14680*/  LOP3.LUT R3, R0, 0x80, R5, 0xf8, !PT ;  /* 0x0000008000037812 */ /* 0x000fca00078ef805 */
[----:B------:R-:W-:Y:S01]  /*14690*/  STG.E.U8 desc[UR36][R16.64], R3 ;  /* 0x0000000310007986 */ /* 0x000fe2000c101124 */
[----:B------:R-:W-:Y:S05]  /*146a0*/  EXIT ;  /* 0x000000000000794d */ /* 0x000fea0003800000 */
.L_x_8912:
        /* <DEDUP_REMOVED lines=11> */
.L_x_8918:
[----:B------:R-:W-:Y:S01]  /*14760*/  IMAD.MOV.U32 R0, RZ, RZ, 0x7f ;  /* 0x0000007fff007424 */ /* 0x000fe200078e00ff */
[----:B------:R-:W-:-:S04]  /*14770*/  ISETP.GT.U32.AND P0, PT, R4, 0x7f800000, PT ;  /* 0x7f8000000400780c */ /* 0x000fc80003f04070 */
[----:B------:R-:W-:-:S09]  /*14780*/  SEL R0, R0, 0x7c, P0 ;  /* 0x0000007c00007807 */ /* 0x000fd20000000000 */
.L_x_8919:
[----:B------:R-:W-:Y:S05]  /*14790*/  BSYNC.RECONVERGENT B0 ;  /* 0x0000000000007941 */ /* 0x000fea0003800200 */
.L_x_8917:
[----:B------:R-:W-:-:S04]  /*147a0*/  SHF.R.U32.HI R3, RZ, 0x18, R2 ;  /* 0x00000018ff037819 */ /* 0x000fc80000011602 */
[----:B------:R-:W-:-:S05]  /*147b0*/  LOP3.LUT R3, R0, 0x80, R3, 0xf8, !PT ;  /* 0x0000008000037812 */ /* 0x000fca00078ef803 */
[----:B------:R-:W-:Y:S01]  /*147c0*/  STG.E.U8 desc[UR36][R16.64], R3 ;  /* 0x0000000310007986 */ /* 0x000fe2000c101124 */
[----:B------:R-:W-:Y:S05]  /*147d0*/  EXIT ;  /* 0x000000000000794d */ /* 0x000fea0003800000 */
.L_x_8911:
[----:B------:R-:W-:-:S05]  /*147e0*/  F2FP.BF16.F32.PACK_AB R2, RZ, R2 ;  /* 0x00000002ff02723e */ /* 0x000fca00000010ff */
[----:B------:R-:W-:Y:S01]  /*147f0*/  STG.E.U16 desc[UR36][R16.64], R2 ;  /* 0x0000000210007986 */ /* 0x000fe2000c101524 */
[----:B------:R-:W-:Y:S05]  /*14800*/  EXIT ;  /* 0x000000000000794d */ /* 0x000fea0003800000 */
.L_x_8920:
        /* <DEDUP_REMOVED lines=15> */
.L_x_10702:


//--------------------- .text._ZN2at6native27unrolled_elementwise_kernelIZZZN37_INTERNAL_cee6930f_7_Loss_cu_5b0651e139_GLOBAL__N__cee6930f_7_Loss_cu_5b0651e140binary_cross_entropy_backward_out_kernelERNS_6TensorERKS4_S7_S7_ENKUlvE_clEvENKUlvE0_clEvEUlfffE_St5arrayIPcLm4EELi4E23TrivialOffsetCalculatorILi3EjESE_ILi1EjENS0_6memory12LoadWithCastILi3EEENSH_13StoreWithCastILi1EEEEEviT_T0_T2_T3_T4_T5_ --------------------------
	.section	.text._ZN2at6native27unrolled_elementwise_kernelIZZZN37_INTERNAL_cee6930f_7_Loss_cu_5b0651e139_GLOBAL__N__cee6930f_7_Loss_cu_5b0651e140binary_cross_entropy_backward_out_kernelERNS_6TensorERKS4_S7_S7_ENKUlvE_clEvENKUlvE0_clEvEUlfffE_St5arrayIPcLm4EELi4E23TrivialOffsetCalculatorILi3EjESE_ILi1EjENS0_6memory12LoadWithCastILi3EEENSH_13StoreWithCastILi1EEEEEviT_T0_T2_T3_T4_T5_,"ax",@progbits
	.align	128
        .global         _ZN2at6native27unrolled_elementwise_kernelIZZZN37_INTERNAL_cee6930f_7_Loss_cu_5b0651e139_GLOBAL__N__cee6930f_7_Loss_cu_5b0651e140binary_cross_entropy_backward_out_kernelERNS_6TensorERKS4_S7_S7_ENKUlvE_clEvENKUlvE0_clEvEUlfffE_St5arrayIPcLm4EELi4E23TrivialOffsetCalculatorILi3EjESE_ILi1EjENS0_6memory12LoadWithCastILi3EEENSH_13StoreWithCastILi1EEEEEviT_T0_T2_T3_T4_T5_
        .type           _ZN2at6native27unrolled_elementwise_kernelIZZZN37_INTERNAL_cee6930f_7_Loss_cu_5b0651e139_GLOBAL__N__cee6930f_7_Loss_cu_5b0651e140binary_cross_entropy_backward_out_kernelERNS_6TensorERKS4_S7_S7_ENKUlvE_clEvENKUlvE0_clEvEUlfffE_St5arrayIPcLm4EELi4E23TrivialOffsetCalculatorILi3EjESE_ILi1EjENS0_6memory12LoadWithCastILi3EEENSH_13StoreWithCastILi1EEEEEviT_T0_T2_T3_T4_T5_,@function
        .size           _ZN2at6native27unrolled_elementwise_kernelIZZZN37_INTERNAL_cee6930f_7_Loss_cu_5b0651e139_GLOBAL__N__cee6930f_7_Loss_cu_5b0651e140binary_cross_entropy_backward_out_kernelERNS_6TensorERKS4_S7_S7_ENKUlvE_clEvENKUlvE0_clEvEUlfffE_St5arrayIPcLm4EELi4E23TrivialOffsetCalculatorILi3EjESE_ILi1EjENS0_6memory12LoadWithCastILi3EEENSH_13StoreWithCastILi1EEEEEviT_T0_T2_T3_T4_T5_,(.L_x_10703 - _ZN2at6native27unrolled_elementwise_kernelIZZZN37_INTERNAL_cee6930f_7_Loss_cu_5b0651e139_GLOBAL__N__cee6930f_7_Loss_cu_5b0651e140binary_cross_entropy_backward_out_kernelERNS_6TensorERKS4_S7_S7_ENKUlvE_clEvENKUlvE0_clEvEUlfffE_St5arrayIPcLm4EELi4E23TrivialOffsetCalculatorILi3EjESE_ILi1EjENS0_6memory12LoadWithCastILi3EEENSH_13StoreWithCastILi1EEEEEviT_T0_T2_T3_T4_T5_)
        .other          _ZN2at6native27unrolled_elementwise_kernelIZZZN37_INTERNAL_cee6930f_7_Loss_cu_5b0651e139_GLOBAL__N__cee6930f_7_Loss_cu_5b0651e140binary_cross_entropy_backward_out_kernelERNS_6TensorERKS4_S7_S7_ENKUlvE_clEvENKUlvE0_clEvEUlfffE_St5arrayIPcLm4EELi4E23TrivialOffsetCalculatorILi3EjESE_ILi1EjENS0_6memory12LoadWithCastILi3EEENSH_13StoreWithCastILi1EEEEEviT_T0_T2_T3_T4_T5_,@"STO_CUDA_ENTRY STV_DEFAULT"
_ZN2at6native27unrolled_elementwise_kernelIZZZN37_INTERNAL_cee6930f_7_Loss_cu_5b0651e139_GLOBAL__N__cee6930f_7_Loss_cu_5b0651e140binary_cross_entropy_backward_out_kernelERNS_6TensorERKS4_S7_S7_ENKUlvE_clEvENKUlvE0_clEvEUlfffE_St5arrayIPcLm4EELi4E23TrivialOffsetCalculatorILi3EjESE_ILi1EjENS0_6memory12LoadWithCastILi3EEENSH_13StoreWithCastILi1EEEEEviT_T0_T2_T3_T4_T5_:
.text._ZN2at6native27unrolled_elementwise_kernelIZZZN37_INTERNAL_cee6930f_7_Loss_cu_5b0651e139_GLOBAL__N__cee6930f_7_Loss_cu_5b0651e140binary_cross_entropy_backward_out_kernelERNS_6TensorERKS4_S7_S7_ENKUlvE_clEvENKUlvE0_clEvEUlfffE_St5arrayIPcLm4EELi4E23TrivialOffsetCalculatorILi3EjESE_ILi1EjENS0_6memory12LoadWithCastILi3EEENSH_13StoreWithCastILi1EEEEEviT_T0_T2_T3_T4_T5_:
        /* <DEDUP_REMOVED lines=8> */
[----:B------:R-:W-:Y:S01]  /*0080*/  IMAD.MOV.U32 R31, RZ, RZ, RZ ;  /* 0x000000ffff1f7224 */ /* 0x000fe200078e00ff */
[----:B------:R-:W0:Y:S01]  /*0090*/  LDCU.U8 UR39, c[0x0][0x3ad] ;  /* 0x000075a0ff2777ac */ /* 0x000e220008000000 */
        /* <DEDUP_REMOVED lines=26> */
.L_x_8927:
[----:B------:R-:W2:Y:S02]  /*0240*/  LDG.E.U8 R2, desc[UR36][R2.64] ;  /* 0x0000002402027981 */ /* 0x000ea4000c1e1100 */
[----:B--2---:R-:W-:Y:S01]  /*0250*/  I2FP.F32.U32 R33, R2 ;  /* 0x0000000200217245 */ /* 0x004fe20000201000 */
[----:B------:R-:W-:Y:S06]  /*0260*/  BRA `(.L_x_8929) ;  /* 0x0000000c00447947 */ /* 0x000fec0003800000 */
.L_x_8926:
        /* <DEDUP_REMOVED lines=9> */
.L_x_8931:
[----:B------:R-:W2:Y:S02]  /*0300*/  LDG.E R2, desc[UR36][R2.64] ;  /* 0x0000002402027981 */ /* 0x000ea4000c1e1900 */
[----:B--2---:R-:W-:Y:S01]  /*0310*/  I2FP.F32.S32 R33, R2 ;  /* 0x0000000200217245 */ /* 0x004fe20000201400 */
[----:B------:R-:W-:Y:S06]  /*0320*/  BRA `(.L_x_8929) ;  /* 0x0000000c00147947 */ /* 0x000fec0003800000 */
.L_x_8930:
[----:B------:R-:W2:Y:S02]  /*0330*/  LDG.E.U16 R2, desc[UR36][R2.64] ;  /* 0x0000002402027981 */ /* 0x000ea4000c1e1500 */
[----:B--2---:R0:W1:Y:S01]  /*0340*/  I2F.S16 R33, R2 ;  /* 0x0000000200217306 */ /* 0x0040620000101400 */
[----:B------:R-:W-:Y:S05]  /*0350*/  BRA `(.L_x_8929) ;  /* 0x0000000c00087947 */ /* 0x000fea0003800000 */
.L_x_8925:
        /* <DEDUP_REMOVED lines=8> */
.L_x_8933:
[----:B------:R-:W2:Y:S02]  /*03e0*/  LDG.E.U16 R2, desc[UR36][R2.64] ;  /* 0x0000002402027981 */ /* 0x000ea4000c1e1500 */
[----:B--2---:R-:W-:Y:S01]  /*03f0*/  HADD2.F32 R33, -RZ, R2.H0_H0 ;  /* 0x20000002ff217230 */ /* 0x004fe20000004100 */
[----:B------:R-:W-:Y:S06]  /*0400*/  BRA `(.L_x_8929) ;  /* 0x0000000800dc7947 */ /* 0x000fec0003800000 */
.L_x_8932:
        /* <DEDUP_REMOVED lines=8> */
.L_x_8935:
[----:B------:R-:W2:Y:S02]  /*0490*/  LDG.E.U16 R2, desc[UR36][R2.64] ;  /* 0x0000002402027981 */ /* 0x000ea4000c1e1500 */
[----:B--2---:R-:W-:Y:S01]  /*04a0*/  HADD2.F32 R33, -RZ, R2.H0_H0 ;  /* 0x20000002ff217230 */ /* 0x004fe20000004100 */
[----:B------:R-:W-:Y:S06]  /*04b0*/  BRA `(.L_x_8929) ;  /* 0x0000000800b07947 */ /* 0x000fec0003800000 */
.L_x_8934:
        /* <DEDUP_REMOVED lines=11> */
.L_x_8924:
        /* <DEDUP_REMOVED lines=12> */
.L_x_8938:
        /* <DEDUP_REMOVED lines=11> */
.L_x_8937:
        /* <DEDUP_REMOVED lines=25> */
.L_x_8940:
[----:B------:R-:W2:Y:S02]  /*0870*/  LDG.E.U8 R2, desc[UR36][R2.64] ;  /* 0x0000002402027981 */ /* 0x000ea4000c1e1100 */
[C---:B--2---:R-:W-:Y:S02]  /*0880*/  IMAD.SHL.U32 R4, R2.reuse, 0x2000000, RZ ;  /* 0x0200000002047824 */ /* 0x044fe400078e00ff */
        /* <DEDUP_REMOVED lines=10> */
.L_x_8939:
[----:B------:R-:W2:Y:S02]  /*0930*/  LDG.E.U16 R2, desc[UR36][R2.64] ;  /* 0x0000002402027981 */ /* 0x000ea4000c1e1500 */
[----:B--2---:R-:W-:Y:S01]  /*0940*/  IMAD.U32 R33, R2, 0x10000, RZ ;  /* 0x0001000002217824 */ /* 0x004fe200078e00ff */
[----:B------:R-:W-:Y:S06]  /*0950*/  BRA `(.L_x_8929) ;  /* 0x0000000400887947 */ /* 0x000fec0003800000 */
.L_x_8936:
        /* <DEDUP_REMOVED lines=11> */
.L_x_8943:
        /* <DEDUP_REMOVED lines=20> */
.L_x_8945:
[----:B------:R-:W-:Y:S05]  /*0b50*/  BSYNC.RECONVERGENT B0 ;  /* 0x0000000000007941 */ /* 0x000fea0003800200 */
.L_x_8944:
[----:B------:R-:W-:Y:S01]  /*0b60*/  IMAD.SHL.U32 R0, R0, 0x100000, RZ ;  /* 0x0010000000007824 */ /* 0x000fe200078e00ff */
[----:B------:R-:W-:-:S04]  /*0b70*/  LEA R2, R2, 0x3b800000, 0x17 ;  /* 0x3b80000002027811 */ /* 0x000fc800078eb8ff */
[----:B------:R-:W-:Y:S01]  /*0b80*/  LOP3.LUT R33, R2, R0, R33, 0xfe, !PT ;  /* 0x0000000002217212 */ /* 0x000fe200078efe21 */
[----:B------:R-:W-:Y:S06]  /*0b90*/  BRA `(.L_x_8929) ;  /* 0x0000000000f87947 */ /* 0x000fec0003800000 */
.L_x_8942:
        /* <DEDUP_REMOVED lines=20> */
.L_x_8947:
[----:B------:R-:W-:Y:S05]  /*0ce0*/  BSYNC.RECONVERGENT B0 ;  /* 0x0000000000007941 */ /* 0x000fea0003800200 */
.L_x_8946:
[----:B------:R-:W-:Y:S01]  /*0cf0*/  IMAD.SHL.U32 R0, R0, 0x200000, RZ ;  /* 0x0020000000007824 */ /* 0x000fe200078e00ff */
[----:B------:R-:W-:-:S04]  /*0d00*/  LEA R2, R2, 0x37800000, 0x17 ;  /* 0x3780000002027811 */ /* 0x000fc800078eb8ff */
[----:B------:R-:W-:Y:S01]  /*0d10*/  LOP3.LUT R33, R2, R0, R33, 0xfe, !PT ;  /* 0x0000000002217212 */ /* 0x000fe200078efe21 */
[----:B------:R-:W-:Y:S06]  /*0d20*/  BRA `(.L_x_8929) ;  /* 0x0000000000947947 */ /* 0x000fec0003800000 */
.L_x_8941:
[----:B------:R-:W-:-:S09]  /*0d30*/  UISETP.NE.AND UP0, UPT, UR4, 0x1c, UPT ;  /* 0x0000001c0400788c */ /* 0x000fd2000bf05270 */
[----:B------:R-:W-:Y:S05]  /*0d40*/  BRA.U !UP0, `(.L_x_8948) ;  /* 0x0000000108847547 */ /* 0x000fea000b800000 */
[----:B------:R-:W-:-:S09]  /*0d50*/  UISETP.NE.AND UP0, UPT, UR4, 0x1d, UPT ;  /* 0x0000001d0400788c */ /* 0x000fd2000bf05270 */
[----:B------:R-:W-:Y:S05]  /*0d60*/  BRA.U !UP0, `(.L_x_8949) ;  /* 0x0000000108707547 */ /* 0x000fea000b800000 */
[----:B------:R-:W-:-:S09]  /*0d70*/  UISETP.NE.AND UP0, UPT, UR4, 0x2c, UPT ;  /* 0x0000002c0400788c */ /* 0x000fd2000bf05270 */
[----:B------:R-:W-:Y:S05]  /*0d80*/  BRA.U !UP0, `(.L_x_8950) ;  /* 0x0000000108487547 */ /* 0x000fea000b800000 */
.L_x_8928:
        /* <DEDUP_REMOVED lines=16> */
.L_x_8951:
[----:B------:R-:W-:Y:S01]  /*0e90*/  IMAD.MOV.U32 R33, RZ, RZ, RZ ;  /* 0x000000ffff217224 */ /* 0x000fe200078e00ff */
[----:B------:R-:W-:Y:S06]  /*0ea0*/  BRA `(.L_x_8929) ;  /* 0x0000000000347947 */ /* 0x000fec0003800000 */
.L_x_8950:
        /* <DEDUP_REMOVED lines=8> */
.L_x_8949:
[----:B------:R-:W2:Y:S02]  /*0f30*/  LDG.E.64 R2, desc[UR36][R2.64] ;  /* 0x0000002402027981 */ /* 0x000ea4000c1e1b00 */
[----:B--2---:R0:W1:Y:S02]  /*0f40*/  I2F.U64 R33, R2 ;  /* 0x0000000200217312 */ /* 0x0040640000301000 */
[----:B01----:R-:W-:Y:S05]  /*0f50*/  BRA `(.L_x_8929) ;  /* 0x0000000000087947 */ /* 0x003fea0003800000 */
.L_x_8948:
[----:B------:R-:W2:Y:S02]  /*0f60*/  LDG.E R2, desc[UR36][R2.64] ;  /* 0x0000002402027981 */ /* 0x000ea4000c1e1900 */
[----:B--2---:R-:W-:-:S07]  /*0f70*/  I2FP.F32.U32 R33, R2 ;  /* 0x0000000200217245 */ /* 0x004fce0000201000 */
.L_x_8929:
[----:B------:R-:W-:Y:S05]  /*0f80*/  BSYNC.RECONVERGENT B6 ;  /* 0x0000000000067941 */ /* 0x000fea0003800200 */
.L_x_8923:
        /* <DEDUP_REMOVED lines=20> */
.L_x_8956:
[----:B------:R-:W2:Y:S02]  /*10d0*/  LDG.E.U8 R2, desc[UR36][R2.64] ;  /* 0x0000002402027981 */ /* 0x000ea4000c1e1100 */
[----:B--2---:R-:W-:Y:S01]  /*10e0*/  I2FP.F32.U32 R32, R2 ;  /* 0x0000000200207245 */ /* 0x004fe20000201000 */
[----:B------:R-:W-:Y:S06]  /*10f0*/  BRA `(.L_x_8958) ;  /* 0x0000000c00447947 */ /* 0x000fec0003800000 */
.L_x_8955:
        /* <DEDUP_REMOVED lines=9> */
.L_x_8960:
[----:B------:R-:W2:Y:S02]  /*1190*/  LDG.E R2, desc[UR36][R2.64] ;  /* 0x0000002402027981 */ /* 0x000ea4000c1e1900 */
[----:B--2---:R-:W-:Y:S01]  /*11a0*/  I2FP.F32.S32 R32, R2 ;  /* 0x0000000200207245 */ /* 0x004fe20000201400 */
[----:B------:R-:W-:Y:S06]  /*11b0*/  BRA `(.L_x_8958) ;  /* 0x0000000c00147947 */ /* 0x000fec0003800000 */
.L_x_8959:
[----:B------:R-:W2:Y:S02]  /*11c0*/  LDG.E.U16 R2, desc[UR36][R2.64] ;  /* 0x0000002402027981 */ /* 0x000ea4000c1e1500 */
[----:B--2---:R4:W0:Y:S01]  /*11d0*/  I2F.S16 R32, R2 ;  /* 0x0000000200207306 */ /* 0x0048220000101400 */
[----:B------:R-:W-:Y:S05]  /*11e0*/  BRA `(.L_x_8958) ;  /* 0x0000000c00087947 */ /* 0x000fea0003800000 */
.L_x_8954:
        /* <DEDUP_REMOVED lines=8> */
.L_x_8962:
[----:B------:R-:W2:Y:S02]  /*1270*/  LDG.E.U16 R2, desc[UR36][R2.64] ;  /* 0x0000002402027981 */ /* 0x000ea4000c1e1500 */
[----:B--2---:R-:W-:Y:S01]  /*1280*/  HADD2.F32 R32, -RZ, R2.H0_H0 ;  /* 0x20000002ff207230 */ /* 0x004fe20000004100 */
[----:B------:R-:W-:Y:S06]  /*1290*/  BRA `(.L_x_8958) ;  /* 0x0000000800dc7947 */ /* 0x000fec0003800000 */
.L_x_8961:
        /* <DEDUP_REMOVED lines=8> */
.L_x_8964:
[----:B------:R-:W2:Y:S02]  /*1320*/  LDG.E.U16 R2, desc[UR36][R2.64] ;  /* 0x0000002402027981 */ /* 0x000ea4000c1e1500 */
[----:B--2---:R-:W-:Y:S01]  /*1330*/  HADD2.F32 R32, -RZ, R2.H0_H0 ;  /* 0x20000002ff207230 */ /* 0x004fe20000004100 */
[----:B------:R-:W-:Y:S06]  /*1340*/  BRA `(.L_x_8958) ;  /* 0x0000000800b07947 */ /* 0x000fec0003800000 */
.L_x_8963:
        /* <DEDUP_REMOVED lines=11> */
.L_x_8953:
        /* <DEDUP_REMOVED lines=12> */
.L_x_8967:
        /* <DEDUP_REMOVED lines=11> */
.L_x_8966:
        /* <DEDUP_REMOVED lines=25> */
.L_x_8969:
        /* <DEDUP_REMOVED lines=12> */
.L_x_8968:
[----:B------:R-:W2:Y:S02]  /*17c0*/  LDG.E.U16 R2, desc[UR36][R2.64] ;  /* 0x0000002402027981 */ /* 0x000ea4000c1e1500 */
[----:B--2---:R-:W-:Y:S01]  /*17d0*/  IMAD.U32 R32, R2, 0x10000, RZ ;  /* 0x0001000002207824 */ /* 0x004fe200078e00ff */
[----:B------:R-:W-:Y:S06]  /*17e0*/  BRA `(.L_x_8958) ;  /* 0x0000000400887947 */ /* 0x000fec0003800000 */
.L_x_8965:
        /* <DEDUP_REMOVED lines=11> */
.L_x_8972:
        /* <DEDUP_REMOVED lines=20> */
.L_x_8974:
[----:B------:R-:W-:Y:S05]  /*19e0*/  BSYNC.RECONVERGENT B0 ;  /* 0x0000000000007941 */ /* 0x000fea0003800200 */
.L_x_8973:
[----:B------:R-:W-:Y:S01]  /*19f0*/  IMAD.SHL.U32 R0, R0, 0x100000, RZ ;  /* 0x0010000000007824 */ /* 0x000fe200078e00ff */
[----:B------:R-:W-:-:S04]  /*1a00*/  LEA R2, R2, 0x3b800000, 0x17 ;  /* 0x3b80000002027811 */ /* 0x000fc800078eb8ff */
[----:B------:R-:W-:Y:S01]  /*1a10*/  LOP3.LUT R32, R2, R0, R7, 0xfe, !PT ;  /* 0x0000000002207212 */ /* 0x000fe200078efe07 */
[----:B------:R-:W-:Y:S06]  /*1a20*/  BRA `(.L_x_8958) ;  /* 0x0000000000f87947 */ /* 0x000fec0003800000 */
.L_x_8971:
        /* <DEDUP_REMOVED lines=20> */
.L_x_8976:
[----:B------:R-:W-:Y:S05]  /*1b70*/  BSYNC.RECONVERGENT B0 ;  /* 0x0000000000007941 */ /* 0x000fea0003800200 */
.L_x_8975:
[----:B------:R-:W-:Y:S01]  /*1b80*/  IMAD.SHL.U32 R0, R0, 0x200000, RZ ;  /* 0x0020000000007824 */ /* 0x000fe200078e00ff */
[----:B------:R-:W-:-:S04]  /*1b90*/  LEA R2, R2, 0x37800000, 0x17 ;  /* 0x3780000002027811 */ /* 0x000fc800078eb8ff */
[----:B------:R-:W-:Y:S01]  /*1ba0*/  LOP3.LUT R32, R2, R0, R7, 0xfe, !PT ;  /* 0x0000000002207212 */ /* 0x000fe200078efe07 */
[----:B------:R-:W-:Y:S06]  /*1bb0*/  BRA `(.L_x_8958) ;  /* 0x0000000000947947 */ /* 0x000fec0003800000 */
.L_x_8970:
[----:B------:R-:W-:-:S09]  /*1bc0*/  UISETP.NE.AND UP0, UPT, UR4, 0x1c, UPT ;  /* 0x0000001c0400788c */ /* 0x000fd2000bf05270 */
[----:B------:R-:W-:Y:S05]  /*1bd0*/  BRA.U !UP0, `(.L_x_8977) ;  /* 0x0000000108847547 */ /* 0x000fea000b800000 */
[----:B------:R-:W-:-:S09]  /*1be0*/  UISETP.NE.AND UP0, UPT, UR4, 0x1d, UPT ;  /* 0x0000001d0400788c */ /* 0x000fd2000bf05270 */
[----:B------:R-:W-:Y:S05]  /*1bf0*/  BRA.U !UP0, `(.L_x_8978) ;  /* 0x0000000108707547 */ /* 0x000fea000b800000 */
[----:B------:R-:W-:-:S09]  /*1c00*/  UISETP.NE.AND UP0, UPT, UR4, 0x2c, UPT ;  /* 0x0000002c0400788c */ /* 0x000fd2000bf05270 */
[----:B------:R-:W-:Y:S05]  /*1c10*/  BRA.U !UP0, `(.L_x_8979) ;  /* 0x0000000108487547 */ /* 0x000fea000b800000 */
.L_x_8957:
        /* <DEDUP_REMOVED lines=16> */
.L_x_8980:
[----:B------:R-:W-:Y:S01]  /*1d20*/  IMAD.MOV.U32 R32, RZ, RZ, RZ ;  /* 0x000000ffff207224 */ /* 0x000fe200078e00ff */
[----:B------:R-:W-:Y:S06]  /*1d30*/  BRA `(.L_x_8958) ;  /* 0x0000000000347947 */ /* 0x000fec0003800000 */
.L_x_8979:
        /* <DEDUP_REMOVED lines=8> */
.L_x_8978:
[----:B------:R-:W2:Y:S02]  /*1dc0*/  LDG.E.64 R2, desc[UR36][R2.64] ;  /* 0x0000002402027981 */ /* 0x000ea4000c1e1b00 */
[----:B--2---:R0:W2:Y:S02]  /*1dd0*/  I2F.U64 R32, R2 ;  /* 0x0000000200207312 */ /* 0x0040a40000301000 */
[----:B0-2---:R-:W-:Y:S05]  /*1de0*/  BRA `(.L_x_8958) ;  /* 0x0000000000087947 */ /* 0x005fea0003800000 */
.L_x_8977:
[----:B------:R-:W2:Y:S02]  /*1df0*/  LDG.E R2, desc[UR36][R2.64] ;  /* 0x0000002402027981 */ /* 0x000ea4000c1e1900 */
[----:B--2---:R-:W-:-:S07]  /*1e00*/  I2FP.F32.U32 R32, R2 ;  /* 0x0000000200207245 */ /* 0x004fce0000201000 */
.L_x_8958:
[----:B------:R-:W-:Y:S05]  /*1e10*/  BSYNC.RECONVERGENT B6 ;  /* 0x0000000000067941 */ /* 0x000fea0003800200 */
.L_x_8952:
        /* <DEDUP_REMOVED lines=20> */
.L_x_8985:
[----:B------:R-:W2:Y:S02]  /*1f60*/  LDG.E.U8 R2, desc[UR36][R2.64] ;  /* 0x0000002402027981 */ /* 0x000ea4000c1e1100 */
[----:B--2---:R-:W-:Y:S01]  /*1f70*/  I2FP.F32.U32 R31, R2 ;  /* 0x00000002001f7245 */ /* 0x004fe20000201000 */
[----:B------:R-:W-:Y:S06]  /*1f80*/  BRA `(.L_x_8987) ;  /* 0x0000000c00447947 */ /* 0x000fec0003800000 */
.L_x_8984:
        /* <DEDUP_REMOVED lines=9> */
.L_x_8989:
[----:B------:R-:W2:Y:S02]  /*2020*/  LDG.E R2, desc[UR36][R2.64] ;  /* 0x0000002402027981 */ /* 0x000ea4000c1e1900 */
[----:B--2---:R-:W-:Y:S01]  /*2030*/  I2FP.F32.S32 R31, R2 ;  /* 0x00000002001f7245 */ /* 0x004fe20000201400 */
[----:B------:R-:W-:Y:S06]  /*2040*/  BRA `(.L_x_8987) ;  /* 0x0000000c00147947 */ /* 0x000fec0003800000 */
.L_x_8988:
[----:B------:R-:W2:Y:S02]  /*2050*/  LDG.E.U16 R2, desc[UR36][R2.64] ;  /* 0x0000002402027981 */ /* 0x000ea4000c1e1500 */
[----:B--2---:R4:W0:Y:S01]  /*2060*/  I2F.S16 R31, R2 ;  /* 0x00000002001f7306 */ /* 0x0048220000101400 */
[----:B------:R-:W-:Y:S05]  /*2070*/  BRA `(.L_x_8987) ;  /* 0x0000000c00087947 */ /* 0x000fea0003800000 */
.L_x_8983:
        /* <DEDUP_REMOVED lines=8> */
.L_x_8991:
[----:B------:R-:W2:Y:S02]  /*2100*/  LDG.E.U16 R2, desc[UR36][R2.64] ;  /* 0x0000002402027981 */ /* 0x000ea4000c1e1500 */
[----:B--2---:R-:W-:Y:S01]  /*2110*/  HADD2.F32 R31, -RZ, R2.H0_H0 ;  /* 0x20000002ff1f7230 */ /* 0x004fe20000004100 */
[----:B------:R-:W-:Y:S06]  /*2120*/  BRA `(.L_x_8987) ;  /* 0x0000000800dc7947 */ /* 0x000fec0003800000 */
.L_x_8990:
        /* <DEDUP_REMOVED lines=8> */
.L_x_8993:
[----:B------:R-:W2:Y:S02]  /*21b0*/  LDG.E.U16 R2, desc[UR36][R2.64] ;  /* 0x0000002402027981 */ /* 0x000ea4000c1e1500 */
[----:B--2---:R-:W-:Y:S01]  /*21c0*/  HADD2.F32 R31, -RZ, R2.H0_H0 ;  /* 0x20000002ff1f7230 */ /* 0x004fe20000004100 */
[----:B------:R-:W-:Y:S06]  /*21d0*/  BRA `(.L_x_8987) ;  /* 0x0000000800b07947 */ /* 0x000fec0003800000 */
.L_x_8992:
        /* <DEDUP_REMOVED lines=11> */
.L_x_8982:
        /* <DEDUP_REMOVED lines=12> */
.L_x_8996:
        /* <DEDUP_REMOVED lines=11> */
.L_x_8995:
        /* <DEDUP_REMOVED lines=25> */
.L_x_8998:
        /* <DEDUP_REMOVED lines=12> */
.L_x_8997:
[----:B------:R-:W2:Y:S02]  /*2650*/  LDG.E.U16 R2, desc[UR36][R2.64] ;  /* 0x0000002402027981 */ /* 0x000ea4000c1e1500 */
[----:B--2---:R-:W-:Y:S01]  /*2660*/  IMAD.U32 R31, R2, 0x10000, RZ ;  /* 0x00010000021f7824 */ /* 0x004fe200078e00ff */
[----:B------:R-:W-:Y:S06]  /*2670*/  BRA `(.L_x_8987) ;  /* 0x0000000400887947 */ /* 0x000fec0003800000 */
.L_x_8994:
        /* <DEDUP_REMOVED lines=11> */
.L_x_9001:
        /* <DEDUP_REMOVED lines=20> */
.L_x_9003:
[----:B------:R-:W-:Y:S05]  /*2870*/  BSYNC.RECONVERGENT B0 ;  /* 0x0000000000007941 */ /* 0x000fea0003800200 */
.L_x_9002:
[----:B------:R-:W-:Y:S01]  /*2880*/  IMAD.SHL.U32 R0, R0, 0x100000, RZ ;  /* 0x0010000000007824 */ /* 0x000fe200078e00ff */
[----:B------:R-:W-:-:S04]  /*2890*/  LEA R2, R2, 0x3b800000, 0x17 ;  /* 0x3b80000002027811 */ /* 0x000fc800078eb8ff */
[----:B------:R-:W-:Y:S01]  /*28a0*/  LOP3.LUT R31, R2, R0, R31, 0xfe, !PT ;  /* 0x00000000021f7212 */ /* 0x000fe200078efe1f */
[----:B------:R-:W-:Y:S06]  /*28b0*/  BRA `(.L_x_8987) ;  /* 0x0000000000f87947 */ /* 0x000fec0003800000 */
.L_x_9000:
        /* <DEDUP_REMOVED lines=20> */
.L_x_9005:
[----:B------:R-:W-:Y:S05]  /*2a00*/  BSYNC.RECONVERGENT B0 ;  /* 0x0000000000007941 */ /* 0x000fea0003800200 */
.L_x_9004:
[----:B------:R-:W-:Y:S01]  /*2a10*/  IMAD.SHL.U32 R0, R0, 0x200000, RZ ;  /* 0x0020000000007824 */ /* 0x000fe200078e00ff */
[----:B------:R-:W-:-:S04]  /*2a20*/  LEA R2, R2, 0x37800000, 0x17 ;  /* 0x3780000002027811 */ /* 0x000fc800078eb8ff */
[----:B------:R-:W-:Y:S01]  /*2a30*/  LOP3.LUT R31, R2, R0, R31, 0xfe, !PT ;  /* 0x00000000021f7212 */ /* 0x000fe200078efe1f */
[----:B------:R-:W-:Y:S06]  /*2a40*/  BRA `(.L_x_8987) ;  /* 0x0000000000947947 */ /* 0x000fec0003800000 */
.L_x_8999:
[----:B------:R-:W-:-:S09]  /*2a50*/  UISETP.NE.AND UP0, UPT, UR4, 0x1c, UPT ;  /* 0x0000001c0400788c */ /* 0x000fd2000bf05270 */
[----:B------:R-:W-:Y:S05]  /*2a60*/  BRA.U !UP0, `(.L_x_9006) ;  /* 0x0000000108847547 */ /* 0x000fea000b800000 */
[----:B------:R-:W-:-:S09]  /*2a70*/  UISETP.NE.AND UP0, UPT, UR4, 0x1d, UPT ;  /* 0x0000001d0400788c */ /* 0x000fd2000bf05270 */
[----:B------:R-:W-:Y:S05]  /*2a80*/  BRA.U !UP0, `(.L_x_9007) ;  /* 0x0000000108707547 */ /* 0x000fea000b800000 */
[----:B------:R-:W-:-:S09]  /*2a90*/  UISETP.NE.AND UP0, UPT, UR4, 0x2c, UPT ;  /* 0x0000002c0400788c */ /* 0x000fd2000bf05270 */
[----:B------:R-:W-:Y:S05]  /*2aa0*/  BRA.U !UP0, `(.L_x_9008) ;  /* 0x0000000108487547 */ /* 0x000fea000b800000 */
.L_x_8986:
        /* <DEDUP_REMOVED lines=16> */
.L_x_9009:
[----:B------:R-:W-:Y:S01]  /*2bb0*/  IMAD.MOV.U32 R31, RZ, RZ, RZ ;  /* 0x000000ffff1f7224 */ /* 0x000fe200078e00ff */
[----:B------:R-:W-:Y:S06]  /*2bc0*/  BRA `(.L_x_8987) ;  /* 0x0000000000347947 */ /* 0x000fec0003800000 */
.L_x_9008:
        /* <DEDUP_REMOVED lines=8> */
.L_x_9007:
[----:B------:R-:W2:Y:S02]  /*2c50*/  LDG.E.64 R2, desc[UR36][R2.64] ;  /* 0x0000002402027981 */ /* 0x000ea4000c1e1b00 */
[----:B--2---:R0:W2:Y:S02]  /*2c60*/  I2F.U64 R31, R2 ;  /* 0x00000002001f7312 */ /* 0x0040a40000301000 */
[----:B0-2---:R-:W-:Y:S05]  /*2c70*/  BRA `(.L_x_8987) ;  /* 0x0000000000087947 */ /* 0x005fea0003800000 */
.L_x_9006:
[----:B------:R-:W2:Y:S02]  /*2c80*/  LDG.E R2, desc[UR36][R2.64] ;  /* 0x0000002402027981 */ /* 0x000ea4000c1e1900 */
[----:B--2---:R-:W-:-:S07]  /*2c90*/  I2FP.F32.U32 R31, R2 ;  /* 0x00000002001f7245 */ /* 0x004fce0000201000 */
.L_x_8987:
[----:B------:R-:W-:Y:S05]  /*2ca0*/  BSYNC.RECONVERGENT B6 ;  /* 0x0000000000067941 */ /* 0x000fea0003800200 */
.L_x_8981:
[----:B------:R-:W-:-:S07]  /*2cb0*/  VIADD R16, R26, 0x80 ;  /* 0x000000801a107836 */ /* 0x000fce0000000000 */
.L_x_8922:
[----:B------:R-:W-:Y:S05]  /*2cc0*/  BSYNC.RECONVERGENT B7 ;  /* 0x0000000000077941 */ /* 0x000fea0003800200 */
.L_x_8921:
[----:B------:R-:W-:Y:S01]  /*2cd0*/  ISETP.GE.AND P0, PT, R16, R19, PT ;  /* 0x000000131000720c */ /* 0x000fe20003f06270 */
[----:B------:R-:W-:Y:S01]  /*2ce0*/  BSSY.RECONVERGENT B7, `(.L_x_9010) ;  /* 0x00002c2000077945 */ /* 0x000fe20003800200 */
[----:B------:R-:W-:Y:S01]  /*2cf0*/  IMAD.MOV.U32 R30, RZ, RZ, RZ ;  /* 0x000000ffff1e7224 */ /* 0x000fe200078e00ff */
[----:B------:R-:W-:-:S10]  /*2d00*/  CS2R R28, SRZ ;  /* 0x00000000001c7805 */ /* 0x000fd4000001ff00 */
[----:B------:R-:W-:Y:S05]  /*2d10*/  @P0 BRA `(.L_x_9011) ;  /* 0x0000002800f80947 */ /* 0x000fea0003800000 */
[----:B------:R-:W1:Y:S01]  /*2d20*/  LDC.64 R4, c[0x0][0x390] ;  /* 0x0000e400ff047b82 */ /* 0x000e620000000a00 */
[----:B------:R-:W3:Y:S01]  /*2d30*/  LDCU UR5, c[0x0][0x3b0] ;  /* 0x00007600ff0577ac */ /* 0x000ee20008000800 */
[----:B0-2-4-:R-:W-:Y:S01]  /*2d40*/  IMAD R2, R17, 0x200, R16 ;  /* 0x0000020011027824 */ /* 0x015fe200078e0210 */
[----:B------:R-:W-:Y:S01]  /*2d50*/  BSSY.RECONVERGENT B6, `(.L_x_9012) ;  /* 0x00000e7000067945 */ /* 0x000fe20003800200 */
[----:B------:R-:W-:-:S04]  /*2d60*/  UPRMT UR4, UR38, 0x9910, URZ ;  /* 0x0000991026047896 */ /* 0x000fc800080000ff */
[----:B------:R-:W-:Y:S01]  /*2d70*/  UISETP.GT.AND UP0, UPT, UR4, 0x9, UPT ;  /* 0x000000090400788c */ /* 0x000fe2000bf04270 */
[----:B---3--:R-:W-:-:S05]  /*2d80*/  IMAD R3, R2, UR5, RZ ;  /* 0x0000000502037c24 */ /* 0x008fca000f8e02ff */
        /* <DEDUP_REMOVED lines=14> */
.L_x_9016:
[----:B------:R-:W2:Y:S02]  /*2e70*/  LDG.E.U8 R4, desc[UR36][R4.64] ;  /* 0x0000002404047981 */ /* 0x000ea4000c1e1100 */
[----:B--2---:R-:W-:Y:S01]  /*2e80*/  I2FP.F32.U32 R30, R4 ;  /* 0x00000004001e7245 */ /* 0x004fe20000201000 */
[----:B------:R-:W-:Y:S06]  /*2e90*/  BRA `(.L_x_9018) ;  /* 0x0000000c00487947 */ /* 0x000fec0003800000 */
.L_x_9015:
        /* <DEDUP_REMOVED lines=9> */
.L_x_9020:
[----:B------:R-:W2:Y:S02]  /*2f30*/  LDG.E R4, desc[UR36][R4.64] ;  /* 0x0000002404047981 */ /* 0x000ea4000c1e1900 */
[----:B--2---:R-:W-:Y:S01]  /*2f40*/  I2FP.F32.S32 R30, R4 ;  /* 0x00000004001e7245 */ /* 0x004fe20000201400 */
[----:B------:R-:W-:Y:S06]  /*2f50*/  BRA `(.L_x_9018) ;  /* 0x0000000c00187947 */ /* 0x000fec0003800000 */
.L_x_9019:
[----:B------:R-:W2:Y:S02]  /*2f60*/  LDG.E.U16 R4, desc[UR36][R4.64] ;  /* 0x0000002404047981 */ /* 0x000ea4000c1e1500 */
[----:B--2---:R2:W3:Y:S01]  /*2f70*/  I2F.S16 R30, R4 ;  /* 0x00000004001e7306 */ /* 0x0044e20000101400 */
[----:B------:R-:W-:Y:S05]  /*2f80*/  BRA `(.L_x_9018) ;  /* 0x0000000c000c7947 */ /* 0x000fea0003800000 */
.L_x_9014:
        /* <DEDUP_REMOVED lines=8> */
.L_x_9022:
[----:B------:R-:W2:Y:S02]  /*3010*/  LDG.E.U16 R4, desc[UR36][R4.64] ;  /* 0x0000002404047981 */ /* 0x000ea4000c1e1500 */
[----:B--2---:R-:W-:Y:S01]  /*3020*/  HADD2.F32 R30, -RZ, R4.H0_H0 ;  /* 0x20000004ff1e7230 */ /* 0x004fe20000004100 */
[----:B------:R-:W-:Y:S06]  /*3030*/  BRA `(.L_x_9018) ;  /* 0x0000000800e07947 */ /* 0x000fec0003800000 */
.L_x_9021:
        /* <DEDUP_REMOVED lines=8> */
.L_x_9024:
[----:B------:R-:W2:Y:S02]  /*30c0*/  LDG.E.U16 R4, desc[UR36][R4.64] ;  /* 0x0000002404047981 */ /* 0x000ea4000c1e1500 */
[----:B--2---:R-:W-:Y:S01]  /*30d0*/  HADD2.F32 R30, -RZ, R4.H0_H0 ;  /* 0x20000004ff1e7230 */ /* 0x004fe20000004100 */
[----:B------:R-:W-:Y:S06]  /*30e0*/  BRA `(.L_x_9018) ;  /* 0x0000000800b47947 */ /* 0x000fec0003800000 */
.L_x_9023:
        /* <DEDUP_REMOVED lines=11> */
.L_x_9013:
        /* <DEDUP_REMOVED lines=12> */
.L_x_9027:
        /* <DEDUP_REMOVED lines=11> */
.L_x_9026:
        /* <DEDUP_REMOVED lines=25> */
.L_x_9029:
        /* <DEDUP_REMOVED lines=13> */
.L_x_9028:
[----:B------:R-:W2:Y:S02]  /*3570*/  LDG.E.U16 R4, desc[UR36][R4.64] ;  /* 0x0000002404047981 */ /* 0x000ea4000c1e1500 */
[----:B--2---:R-:W-:Y:S01]  /*3580*/  IMAD.U32 R30, R4, 0x10000, RZ ;  /* 0x00010000041e7824 */ /* 0x004fe200078e00ff */
[----:B------:R-:W-:Y:S06]  /*3590*/  BRA `(.L_x_9018) ;  /* 0x0000000400887947 */ /* 0x000fec0003800000 */
.L_x_9025:
        /* <DEDUP_REMOVED lines=11> */
.L_x_9032:
        /* <DEDUP_REMOVED lines=20> */
.L_x_9034:
[----:B------:R-:W-:Y:S05]  /*3790*/  BSYNC.RECONVERGENT B0 ;  /* 0x0000000000007941 */ /* 0x000fea0003800200 */
.L_x_9033:
[----:B------:R-:W-:Y:S01]  /*37a0*/  IMAD.SHL.U32 R0, R0, 0x100000, RZ ;  /* 0x0010000000007824 */ /* 0x000fe200078e00ff */
[----:B------:R-:W-:-:S04]  /*37b0*/  LEA R3, R3, 0x3b800000, 0x17 ;  /* 0x3b80000003037811 */ /* 0x000fc800078eb8ff */
[----:B------:R-:W-:Y:S01]  /*37c0*/  LOP3.LUT R30, R3, R0, R7, 0xfe, !PT ;  /* 0x00000000031e7212 */ /* 0x000fe200078efe07 */
[----:B------:R-:W-:Y:S06]  /*37d0*/  BRA `(.L_x_9018) ;  /* 0x0000000000f87947 */ /* 0x000fec0003800000 */
.L_x_9031:
        /* <DEDUP_REMOVED lines=20> */
.L_x_9036:
[----:B------:R-:W-:Y:S05]  /*3920*/  BSYNC.RECONVERGENT B0 ;  /* 0x0000000000007941 */ /* 0x000fea0003800200 */
.L_x_9035:
[----:B------:R-:W-:Y:S01]  /*3930*/  IMAD.SHL.U32 R0, R0, 0x200000, RZ ;  /* 0x0020000000007824 */ /* 0x000fe200078e00ff */
[----:B------:R-:W-:-:S04]  /*3940*/  LEA R3, R3, 0x37800000, 0x17 ;  /* 0x3780000003037811 */ /* 0x000fc800078eb8ff */
[----:B------:R-:W-:Y:S01]  /*3950*/  LOP3.LUT R30, R3, R0, R7, 0xfe, !PT ;  /* 0x00000000031e7212 */ /* 0x000fe200078efe07 */
[----:B------:R-:W-:Y:S06]  /*3960*/  BRA `(.L_x_9018) ;  /* 0x0000000000947947 */ /* 0x000fec0003800000 */
.L_x_9030:
        /* <DEDUP_REMOVED lines=14> */
.L_x_9017:
        /* <DEDUP_REMOVED lines=16> */
.L_x_9039:
[----:B------:R-:W-:Y:S01]  /*3b50*/  IMAD.MOV.U32 R30, RZ, RZ, RZ ;  /* 0x000000ffff1e7224 */ /* 0x000fe200078e00ff */
[----:B------:R-:W-:Y:S06]  /*3b60*/  BRA `(.L_x_9018) ;  /* 0x0000000000147947 */ /* 0x000fec0003800000 */
.L_x_9038:
[----:B------:R-:W2:Y:S02]  /*3b70*/  LDG.E.64 R4, desc[UR36][R4.64] ;  /* 0x0000002404047981 */ /* 0x000ea4000c1e1b00 */
[----:B--2---:R0:W1:Y:S02]  /*3b80*/  I2F.U64 R30, R4 ;  /* 0x00000004001e7312 */ /* 0x0040640000301000 */
[----:B01----:R-:W-:Y:S05]  /*3b90*/  BRA `(.L_x_9018) ;  /* 0x0000000000087947 */ /* 0x003fea0003800000 */
.L_x_9037:
[----:B------:R-:W2:Y:S02]  /*3ba0*/  LDG.E R4, desc[UR36][R4.64] ;  /* 0x0000002404047981 */ /* 0x000ea4000c1e1900 */
[----:B--2---:R-:W-:-:S07]  /*3bb0*/  I2FP.F32.U32 R30, R4 ;  /* 0x00000004001e7245 */ /* 0x004fce0000201000 */
.L_x_9018:
[----:B------:R-:W-:Y:S05]  /*3bc0*/  BSYNC.RECONVERGENT B6 ;  /* 0x0000000000067941 */ /* 0x000fea0003800200 */
.L_x_9012:
        /* <DEDUP_REMOVED lines=20> */
.L_x_9044:
[----:B------:R-:W2:Y:S02]  /*3d10*/  LDG.E.U8 R4, desc[UR36][R4.64] ;  /* 0x0000002404047981 */ /* 0x000ea4000c1e1100 */
[----:B--2---:R-:W-:Y:S01]  /*3d20*/  I2FP.F32.U32 R29, R4 ;  /* 0x00000004001d7245 */ /* 0x004fe20000201000 */
[----:B------:R-:W-:Y:S06]  /*3d30*/  BRA `(.L_x_9046) ;  /* 0x0000000c00447947 */ /* 0x000fec0003800000 */
.L_x_9043:
        /* <DEDUP_REMOVED lines=9> */
.L_x_9048:
[----:B------:R-:W2:Y:S02]  /*3dd0*/  LDG.E R4, desc[UR36][R4.64] ;  /* 0x0000002404047981 */ /* 0x000ea4000c1e1900 */
[----:B--2---:R-:W-:Y:S01]  /*3de0*/  I2FP.F32.S32 R29, R4 ;  /* 0x00000004001d7245 */ /* 0x004fe20000201400 */
[----:B------:R-:W-:Y:S06]  /*3df0*/  BRA `(.L_x_9046) ;  /* 0x0000000c00147947 */ /* 0x000fec0003800000 */
.L_x_9047:
[----:B------:R-:W2:Y:S02]  /*3e00*/  LDG.E.U16 R4, desc[UR36][R4.64] ;  /* 0x0000002404047981 */ /* 0x000ea4000c1e1500 */
[----:B--2---:R0:W2:Y:S01]  /*3e10*/  I2F.S16 R29, R4 ;  /* 0x00000004001d7306 */ /* 0x0040a20000101400 */
[----:B------:R-:W-:Y:S05]  /*3e20*/  BRA `(.L_x_9046) ;  /* 0x0000000c00087947 */ /* 0x000fea0003800000 */
.L_x_9042:
        /* <DEDUP_REMOVED lines=8> */
.L_x_9050:
[----:B------:R-:W2:Y:S02]  /*3eb0*/  LDG.E.U16 R4, desc[UR36][R4.64] ;  /* 0x0000002404047981 */ /* 0x000ea4000c1e1500 */
[----:B--2---:R-:W-:Y:S01]  /*3ec0*/  HADD2.F32 R29, -RZ, R4.H0_H0 ;  /* 0x20000004ff1d7230 */ /* 0x004fe20000004100 */
[----:B------:R-:W-:Y:S06]  /*3ed0*/  BRA `(.L_x_9046) ;  /* 0x0000000800dc7947 */ /* 0x000fec0003800000 */
.L_x_9049:
        /* <DEDUP_REMOVED lines=8> */
.L_x_9052:
[----:B------:R-:W2:Y:S02]  /*3f60*/  LDG.E.U16 R4, desc[UR36][R4.64] ;  /* 0x0000002404047981 */ /* 0x000ea4000c1e1500 */
[----:B--2---:R-:W-:Y:S01]  /*3f70*/  HADD2.F32 R29, -RZ, R4.H0_H0 ;  /* 0x20000004ff1d7230 */ /* 0x004fe20000004100 */
[----:B------:R-:W-:Y:S06]  /*3f80*/  BRA `(.L_x_9046) ;  /* 0x0000000800b07947 */ /* 0x000fec0003800000 */
.L_x_9051:
        /* <DEDUP_REMOVED lines=11> */
.L_x_9041:
        /* <DEDUP_REMOVED lines=12> */
.L_x_9055:
        /* <DEDUP_REMOVED lines=11> */
.L_x_9054:
        /* <DEDUP_REMOVED lines=25> */
.L_x_9057:
        /* <DEDUP_REMOVED lines=12> */
.L_x_9056:
[----:B------:R-:W2:Y:S02]  /*4400*/  LDG.E.U16 R4, desc[UR36][R4.64] ;  /* 0x0000002404047981 */ /* 0x000ea4000c1e1500 */
[----:B--2---:R-:W-:Y:S01]  /*4410*/  IMAD.U32 R29, R4, 0x10000, RZ ;  /* 0x00010000041d7824 */ /* 0x004fe200078e00ff */
[----:B------:R-:W-:Y:S06]  /*4420*/  BRA `(.L_x_9046) ;  /* 0x0000000400887947 */ /* 0x000fec0003800000 */
.L_x_9053:
        /* <DEDUP_REMOVED lines=11> */
.L_x_9060:
        /* <DEDUP_REMOVED lines=20> */
.L_x_9062:
[----:B------:R-:W-:Y:S05]  /*4620*/  BSYNC.RECONVERGENT B0 ;  /* 0x0000000000007941 */ /* 0x000fea0003800200 */
.L_x_9061:
[----:B------:R-:W-:Y:S01]  /*4630*/  IMAD.SHL.U32 R0, R0, 0x100000, RZ ;  /* 0x0010000000007824 */ /* 0x000fe200078e00ff */
[----:B------:R-:W-:-:S04]  /*4640*/  LEA R3, R3, 0x3b800000, 0x17 ;  /* 0x3b80000003037811 */ /* 0x000fc800078eb8ff */
[----:B------:R-:W-:Y:S01]  /*4650*/  LOP3.LUT R29, R3, R0, R29, 0xfe, !PT ;  /* 0x00000000031d7212 */ /* 0x000fe200078efe1d */
[----:B------:R-:W-:Y:S06]  /*4660*/  BRA `(.L_x_9046) ;  /* 0x0000000000f87947 */ /* 0x000fec0003800000 */
.L_x_9059:
        /* <DEDUP_REMOVED lines=20> */
.L_x_9064:
[----:B------:R-:W-:Y:S05]  /*47b0*/  BSYNC.RECONVERGENT B0 ;  /* 0x0000000000007941 */ /* 0x000fea0003800200 */
.L_x_9063:
[----:B------:R-:W-:Y:S01]  /*47c0*/  IMAD.SHL.U32 R0, R0, 0x200000, RZ ;  /* 0x0020000000007824 */ /* 0x000fe200078e00ff */
[----:B------:R-:W-:-:S04]  /*47d0*/  LEA R3, R3, 0x37800000, 0x17 ;  /* 0x3780000003037811 */ /* 0x000fc800078eb8ff */
[----:B------:R-:W-:Y:S01]  /*47e0*/  LOP3.LUT R29, R3, R0, R29, 0xfe, !PT ;  /* 0x00000000031d7212 */ /* 0x000fe200078efe1d */
[----:B------:R-:W-:Y:S06]  /*47f0*/  BRA `(.L_x_9046) ;  /* 0x0000000000947947 */ /* 0x000fec0003800000 */
.L_x_9058:
        /* <DEDUP_REMOVED lines=14> */
.L_x_9045:
        /* <DEDUP_REMOVED lines=16> */
.L_x_9067:
[----:B------:R-:W-:Y:S01]  /*49e0*/  IMAD.MOV.U32 R29, RZ, RZ, RZ ;  /* 0x000000ffff1d7224 */ /* 0x000fe200078e00ff */
[----:B------:R-:W-:Y:S06]  /*49f0*/  BRA `(.L_x_9046) ;  /* 0x0000000000147947 */ /* 0x000fec0003800000 */
.L_x_9066:
[----:B------:R-:W2:Y:S02]  /*4a00*/  LDG.E.64 R4, desc[UR36][R4.64] ;  /* 0x0000002404047981 */ /* 0x000ea4000c1e1b00 */
[----:B--2---:R0:W2:Y:S02]  /*4a10*/  I2F.U64 R29, R4 ;  /* 0x00000004001d7312 */ /* 0x0040a40000301000 */
[----:B0-2---:R-:W-:Y:S05]  /*4a20*/  BRA `(.L_x_9046) ;  /* 0x0000000000087947 */ /* 0x005fea0003800000 */
.L_x_9065:
[----:B------:R-:W2:Y:S02]  /*4a30*/  LDG.E R4, desc[UR36][R4.64] ;  /* 0x0000002404047981 */ /* 0x000ea4000c1e1900 */
[----:B--2---:R-:W-:-:S07]  /*4a40*/  I2FP.F32.U32 R29, R4 ;  /* 0x00000004001d7245 */ /* 0x004fce0000201000 */
.L_x_9046:
[----:B------:R-:W-:Y:S05]  /*4a50*/  BSYNC.RECONVERGENT B6 ;  /* 0x0000000000067941 */ /* 0x000fea0003800200 */
.L_x_9040:
        /* <DEDUP_REMOVED lines=20> */
.L_x_9072:
[----:B------:R-:W4:Y:S02]  /*4ba0*/  LDG.E.U8 R2, desc[UR36][R2.64] ;  /* 0x0000002402027981 */ /* 0x000f24000c1e1100 */
[----:B----4-:R-:W-:Y:S01]  /*4bb0*/  I2FP.F32.U32 R28, R2 ;  /* 0x00000002001c7245 */ /* 0x010fe20000201000 */
[----:B------:R-:W-:Y:S06]  /*4bc0*/  BRA `(.L_x_9074) ;  /* 0x0000000c00447947 */ /* 0x000fec0003800000 */
.L_x_9071:
        /* <DEDUP_REMOVED lines=9> */
.L_x_9076:
[----:B------:R-:W4:Y:S02]  /*4c60*/  LDG.E R2, desc[UR36][R2.64] ;  /* 0x0000002402027981 */ /* 0x000f24000c1e1900 */
[----:B----4-:R-:W-:Y:S01]  /*4c70*/  I2FP.F32.S32 R28, R2 ;  /* 0x00000002001c7245 */ /* 0x010fe20000201400 */
[----:B------:R-:W-:Y:S06]  /*4c80*/  BRA `(.L_x_9074) ;  /* 0x0000000c00147947 */ /* 0x000fec0003800000 */
.L_x_9075:
[----:B------:R-:W4:Y:S02]  /*4c90*/  LDG.E.U16 R2, desc[UR36][R2.64] ;  /* 0x0000002402027981 */ /* 0x000f24000c1e1500 */
[----:B----4-:R0:W4:Y:S01]  /*4ca0*/  I2F.S16 R28, R2 ;  /* 0x00000002001c7306 */ /* 0x0101220000101400 */
[----:B------:R-:W-:Y:S05]  /*4cb0*/  BRA `(.L_x_9074) ;  /* 0x0000000c00087947 */ /* 0x000fea0003800000 */
.L_x_9070:
        /* <DEDUP_REMOVED lines=8> */
.L_x_9078:
[----:B------:R-:W4:Y:S02]  /*4d40*/  LDG.E.U16 R2, desc[UR36][R2.64] ;  /* 0x0000002402027981 */ /* 0x000f24000c1e1500 */
[----:B----4-:R-:W-:Y:S01]  /*4d50*/  HADD2.F32 R28, -RZ, R2.H0_H0 ;  /* 0x20000002ff1c7230 */ /* 0x010fe20000004100 */
[----:B------:R-:W-:Y:S06]  /*4d60*/  BRA `(.L_x_9074) ;  /* 0x0000000800dc7947 */ /* 0x000fec0003800000 */
.L_x_9077:
        /* <DEDUP_REMOVED lines=8> */
.L_x_9080:
[----:B------:R-:W4:Y:S02]  /*4df0*/  LDG.E.U16 R2, desc[UR36][R2.64] ;  /* 0x0000002402027981 */ /* 0x000f24000c1e1500 */
[----:B----4-:R-:W-:Y:S01]  /*4e00*/  HADD2.F32 R28, -RZ, R2.H0_H0 ;  /* 0x20000002ff1c7230 */ /* 0x010fe20000004100 */
[----:B------:R-:W-:Y:S06]  /*4e10*/  BRA `(.L_x_9074) ;  /* 0x0000000800b07947 */ /* 0x000fec0003800000 */
.L_x_9079:
        /* <DEDUP_REMOVED lines=11> */
.L_x_9069:
        /* <DEDUP_REMOVED lines=12> */
.L_x_9083:
        /* <DEDUP_REMOVED lines=11> */
.L_x_9082:
        /* <DEDUP_REMOVED lines=25> */
.L_x_9085:
[----:B------:R-:W4:Y:S02]  /*51d0*/  LDG.E.U8 R2, desc[UR36][R2.64] ;  /* 0x0000002402027981 */ /* 0x000f24000c1e1100 */
[C---:B----4-:R-:W-:Y:S02]  /*51e0*/  IMAD.SHL.U32 R0, R2.reuse, 0x2000000, RZ ;  /* 0x0200000002007824 */ /* 0x050fe400078e00ff */
        /* <DEDUP_REMOVED lines=10> */
.L_x_9084:
[----:B------:R-:W4:Y:S02]  /*5290*/  LDG.E.U16 R2, desc[UR36][R2.64] ;  /* 0x0000002402027981 */ /* 0x000f24000c1e1500 */
[----:B----4-:R-:W-:Y:S01]  /*52a0*/  IMAD.U32 R28, R2, 0x10000, RZ ;  /* 0x00010000021c7824 */ /* 0x010fe200078e00ff */
[----:B------:R-:W-:Y:S06]  /*52b0*/  BRA `(.L_x_9074) ;  /* 0x0000000400887947 */ /* 0x000fec0003800000 */
.L_x_9081:
        /* <DEDUP_REMOVED lines=11> */
.L_x_9088:
        /* <DEDUP_REMOVED lines=20> */
.L_x_9090:
[----:B------:R-:W-:Y:S05]  /*54b0*/  BSYNC.RECONVERGENT B0 ;  /* 0x0000000000007941 */ /* 0x000fea0003800200 */
.L_x_9089:
[----:B------:R-:W-:Y:S01]  /*54c0*/  IMAD.SHL.U32 R0, R0, 0x100000, RZ ;  /* 0x0010000000007824 */ /* 0x000fe200078e00ff */
[----:B------:R-:W-:-:S04]  /*54d0*/  LEA R2, R2, 0x3b800000, 0x17 ;  /* 0x3b80000002027811 */ /* 0x000fc800078eb8ff */
[----:B------:R-:W-:Y:S01]  /*54e0*/  LOP3.LUT R28, R2, R0, R7, 0xfe, !PT ;  /* 0x00000000021c7212 */ /* 0x000fe200078efe07 */
[----:B------:R-:W-:Y:S06]  /*54f0*/  BRA `(.L_x_9074) ;  /* 0x0000000000f87947 */ /* 0x000fec0003800000 */
.L_x_9087:
        /* <DEDUP_REMOVED lines=20> */
.L_x_9092:
[----:B------:R-:W-:Y:S05]  /*5640*/  BSYNC.RECONVERGENT B0 ;  /* 0x0000000000007941 */ /* 0x000fea0003800200 */
.L_x_9091:
[----:B------:R-:W-:Y:S01]  /*5650*/  IMAD.SHL.U32 R0, R0, 0x200000, RZ ;  /* 0x0020000000007824 */ /* 0x000fe200078e00ff */
[----:B------:R-:W-:-:S04]  /*5660*/  LEA R2, R2, 0x37800000, 0x17 ;  /* 0x3780000002027811 */ /* 0x000fc800078eb8ff */
[----:B------:R-:W-:Y:S01]  /*5670*/  LOP3.LUT R28, R2, R0, R7, 0xfe, !PT ;  /* 0x00000000021c7212 */ /* 0x000fe200078efe07 */
[----:B------:R-:W-:Y:S06]  /*5680*/  BRA `(.L_x_9074) ;  /* 0x0000000000947947 */ /* 0x000fec0003800000 */
.L_x_9086:
        /* <DEDUP_REMOVED lines=14> */
.L_x_9073:
        /* <DEDUP_REMOVED lines=16> */
.L_x_9095:
[----:B------:R-:W-:Y:S01]  /*5870*/  IMAD.MOV.U32 R28, RZ, RZ, RZ ;  /* 0x000000ffff1c7224 */ /* 0x000fe200078e00ff */
[----:B------:R-:W-:Y:S06]  /*5880*/  BRA `(.L_x_9074) ;  /* 0x0000000000147947 */ /* 0x000fec0003800000 */
.L_x_9094:
[----:B------:R-:W4:Y:S02]  /*5890*/  LDG.E.64 R2, desc[UR36][R2.64] ;  /* 0x0000002402027981 */ /* 0x000f24000c1e1b00 */
[----:B----4-:R0:W4:Y:S02]  /*58a0*/  I2F.U64 R28, R2 ;  /* 0x00000002001c7312 */ /* 0x0101240000301000 */
[----:B0---4-:R-:W-:Y:S05]  /*58b0*/  BRA `(.L_x_9074) ;  /* 0x0000000000087947 */ /* 0x011fea0003800000 */
.L_x_9093:
[----:B------:R-:W4:Y:S02]  /*58c0*/  LDG.E R2, desc[UR36][R2.64] ;  /* 0x0000002402027981 */ /* 0x000f24000c1e1900 */
[----:B----4-:R-:W-:-:S07]  /*58d0*/  I2FP.F32.U32 R28, R2 ;  /* 0x00000002001c7245 */ /* 0x010fce0000201000 */
.L_x_9074:
[----:B------:R-:W-:Y:S05]  /*58e0*/  BSYNC.RECONVERGENT B6 ;  /* 0x0000000000067941 */ /* 0x000fea0003800200 */
.L_x_9068:
[----:B------:R-:W-:-:S07]  /*58f0*/  VIADD R16, R16, 0x80 ;  /* 0x0000008010107836 */ /* 0x000fce0000000000 */
.L_x_9011:
[----:B------:R-:W-:Y:S05]  /*5900*/  BSYNC.RECONVERGENT B7 ;  /* 0x0000000000077941 */ /* 0x000fea0003800200 */
.L_x_9010:
        /* <DEDUP_REMOVED lines=26> */
.L_x_9102:
[----:B------:R-:W2:Y:S02]  /*5ab0*/  LDG.E.U8 R4, desc[UR36][R4.64] ;  /* 0x0000002404047981 */ /* 0x000ea4000c1e1100 */
[----:B--2---:R-:W-:Y:S01]  /*5ac0*/  I2FP.F32.U32 R18, R4 ;  /* 0x0000000400127245 */ /* 0x004fe20000201000 */
[----:B------:R-:W-:Y:S06]  /*5ad0*/  BRA `(.L_x_9104) ;  /* 0x0000000c00487947 */ /* 0x000fec0003800000 */
.L_x_9101:
        /* <DEDUP_REMOVED lines=9> */
.L_x_9106:
[----:B------:R-:W2:Y:S02]  /*5b70*/  LDG.E R4, desc[UR36][R4.64] ;  /* 0x0000002404047981 */ /* 0x000ea4000c1e1900 */
[----:B--2---:R-:W-:Y:S01]  /*5b80*/  I2FP.F32.S32 R18, R4 ;  /* 0x0000000400127245 */ /* 0x004fe20000201400 */
[----:B------:R-:W-:Y:S06]  /*5b90*/  BRA `(.L_x_9104) ;  /* 0x0000000c00187947 */ /* 0x000fec0003800000 */
.L_x_9105:
[----:B------:R-:W2:Y:S02]  /*5ba0*/  LDG.E.U16 R4, desc[UR36][R4.64] ;  /* 0x0000002404047981 */ /* 0x000ea4000c1e1500 */
[----:B--2---:R0:W1:Y:S01]  /*5bb0*/  I2F.S16 R18, R4 ;  /* 0x0000000400127306 */ /* 0x0040620000101400 */
[----:B------:R-:W-:Y:S05]  /*5bc0*/  BRA `(.L_x_9104) ;  /* 0x0000000c000c7947 */ /* 0x000fea0003800000 */
.L_x_9100:
        /* <DEDUP_REMOVED lines=8> */
.L_x_9108:
[----:B------:R-:W2:Y:S02]  /*5c50*/  LDG.E.U16 R4, desc[UR36][R4.64] ;  /* 0x0000002404047981 */ /* 0x000ea4000c1e1500 */
[----:B--2---:R-:W-:Y:S01]  /*5c60*/  HADD2.F32 R18, -RZ, R4.H0_H0 ;  /* 0x20000004ff127230 */ /* 0x004fe20000004100 */
[----:B------:R-:W-:Y:S06]  /*5c70*/  BRA `(.L_x_9104) ;  /* 0x0000000800e07947 */ /* 0x000fec0003800000 */
.L_x_9107:
        /* <DEDUP_REMOVED lines=8> */
.L_x_9110:
[----:B------:R-:W2:Y:S02]  /*5d00*/  LDG.E.U16 R4, desc[UR36][R4.64] ;  /* 0x0000002404047981 */ /* 0x000ea4000c1e1500 */
[----:B--2---:R-:W-:Y:S01]  /*5d10*/  HADD2.F32 R18, -RZ, R4.H0_H0 ;  /* 0x20000004ff127230 */ /* 0x004fe20000004100 */
[----:B------:R-:W-:Y:S06]  /*5d20*/  BRA `(.L_x_9104) ;  /* 0x0000000800b47947 */ /* 0x000fec0003800000 */
.L_x_9109:
        /* <DEDUP_REMOVED lines=11> */
.L_x_9099:
        /* <DEDUP_REMOVED lines=12> */
.L_x_9113:
        /* <DEDUP_REMOVED lines=11> */
.L_x_9112:
        /* <DEDUP_REMOVED lines=25> */
.L_x_9115:
        /* <DEDUP_REMOVED lines=13> */
.L_x_9114:
[----:B------:R-:W2:Y:S02]  /*61b0*/  LDG.E.U16 R4, desc[UR36][R4.64] ;  /* 0x0000002404047981 */ /* 0x000ea4000c1e1500 */
[----:B--2---:R-:W-:Y:S01]  /*61c0*/  IMAD.U32 R18, R4, 0x10000, RZ ;  /* 0x0001000004127824 */ /* 0x004fe200078e00ff */
[----:B------:R-:W-:Y:S06]  /*61d0*/  BRA `(.L_x_9104) ;  /* 0x0000000400887947 */ /* 0x000fec0003800000 */
.L_x_9111:
        /* <DEDUP_REMOVED lines=11> */
.L_x_9118:
        /* <DEDUP_REMOVED lines=20> */
.L_x_9120:
[----:B------:R-:W-:Y:S05]  /*63d0*/  BSYNC.RECONVERGENT B0 ;  /* 0x0000000000007941 */ /* 0x000fea0003800200 */
.L_x_9119:
[----:B------:R-:W-:Y:S01]  /*63e0*/  IMAD.SHL.U32 R0, R0, 0x100000, RZ ;  /* 0x0010000000007824 */ /* 0x000fe200078e00ff */
[----:B------:R-:W-:-:S04]  /*63f0*/  LEA R3, R3, 0x3b800000, 0x17 ;  /* 0x3b80000003037811 */ /* 0x000fc800078eb8ff */
[----:B------:R-:W-:Y:S01]  /*6400*/  LOP3.LUT R18, R3, R0, R7, 0xfe, !PT ;  /* 0x0000000003127212 */ /* 0x000fe200078efe07 */
[----:B------:R-:W-:Y:S06]  /*6410*/  BRA `(.L_x_9104) ;  /* 0x0000000000f87947 */ /* 0x000fec0003800000 */
.L_x_9117:
        /* <DEDUP_REMOVED lines=20> */
.L_x_9122:
[----:B------:R-:W-:Y:S05]  /*6560*/  BSYNC.RECONVERGENT B0 ;  /* 0x0000000000007941 */ /* 0x000fea0003800200 */
.L_x_9121:
[----:B------:R-:W-:Y:S01]  /*6570*/  IMAD.SHL.U32 R0, R0, 0x200000, RZ ;  /* 0x0020000000007824 */ /* 0x000fe200078e00ff */
[----:B------:R-:W-:-:S04]  /*6580*/  LEA R3, R3, 0x37800000, 0x17 ;  /* 0x3780000003037811 */ /* 0x000fc800078eb8ff */
[----:B------:R-:W-:Y:S01]  /*6590*/  LOP3.LUT R18, R3, R0, R7, 0xfe, !PT ;  /* 0x0000000003127212 */ /* 0x000fe200078efe07 */
[----:B------:R-:W-:Y:S06]  /*65a0*/  BRA `(.L_x_9104) ;  /* 0x0000000000947947 */ /* 0x000fec0003800000 */
.L_x_9116:
        /* <DEDUP_REMOVED lines=14> */
.L_x_9103:
        /* <DEDUP_REMOVED lines=16> */
.L_x_9125:
[----:B------:R-:W-:Y:S01]  /*6790*/  IMAD.MOV.U32 R18, RZ, RZ, RZ ;  /* 0x000000ffff127224 */ /* 0x000fe200078e00ff */
[----:B------:R-:W-:Y:S06]  /*67a0*/  BRA `(.L_x_9104) ;  /* 0x0000000000147947 */ /* 0x000fec0003800000 */
.L_x_9124:
[----:B------:R-:W2:Y:S02]  /*67b0*/  LDG.E.64 R4, desc[UR36][R4.64] ;  /* 0x0000002404047981 */ /* 0x000ea4000c1e1b00 */
[----:B--2---:R0:W1:Y:S02]  /*67c0*/  I2F.U64 R18, R4 ;  /* 0x0000000400127312 */ /* 0x0040640000301000 */
[----:B01----:R-:W-:Y:S05]  /*67d0*/  BRA `(.L_x_9104) ;  /* 0x0000000000087947 */ /* 0x003fea0003800000 */
.L_x_9123:
[----:B------:R-:W2:Y:S02]  /*67e0*/  LDG.E R4, desc[UR36][R4.64] ;  /* 0x0000002404047981 */ /* 0x000ea4000c1e1900 */
[----:B--2---:R-:W-:-:S07]  /*67f0*/  I2FP.F32.U32 R18, R4 ;  /* 0x0000000400127245 */ /* 0x004fce0000201000 */
.L_x_9104:
[----:B------:R-:W-:Y:S05]  /*6800*/  BSYNC.RECONVERGENT B6 ;  /* 0x0000000000067941 */ /* 0x000fea0003800200 */
.L_x_9098:
        /* <DEDUP_REMOVED lines=20> */
.L_x_9130:
[----:B------:R-:W2:Y:S02]  /*6950*/  LDG.E.U8 R4, desc[UR36][R4.64] ;  /* 0x0000002404047981 */ /* 0x000ea4000c1e1100 */
[----:B--2---:R-:W-:Y:S01]  /*6960*/  I2FP.F32.U32 R22, R4 ;  /* 0x0000000400167245 */ /* 0x004fe20000201000 */
[----:B------:R-:W-:Y:S06]  /*6970*/  BRA `(.L_x_9132) ;  /* 0x0000000c00487947 */ /* 0x000fec0003800000 */
.L_x_9129:
        /* <DEDUP_REMOVED lines=9> */
.L_x_9134:
[----:B------:R-:W2:Y:S02]  /*6a10*/  LDG.E R4, desc[UR36][R4.64] ;  /* 0x0000002404047981 */ /* 0x000ea4000c1e1900 */
[----:B--2---:R-:W-:Y:S01]  /*6a20*/  I2FP.F32.S32 R22, R4 ;  /* 0x0000000400167245 */ /* 0x004fe20000201400 */
[----:B------:R-:W-:Y:S06]  /*6a30*/  BRA `(.L_x_9132) ;  /* 0x0000000c00187947 */ /* 0x000fec0003800000 */
.L_x_9133:
[----:B------:R-:W2:Y:S02]  /*6a40*/  LDG.E.U16 R4, desc[UR36][R4.64] ;  /* 0x0000002404047981 */ /* 0x000ea4000c1e1500 */
[----:B--2---:R4:W0:Y:S01]  /*6a50*/  I2F.S16 R22, R4 ;  /* 0x0000000400167306 */ /* 0x0048220000101400 */
[----:B------:R-:W-:Y:S05]  /*6a60*/  BRA `(.L_x_9132) ;  /* 0x0000000c000c7947 */ /* 0x000fea0003800000 */
.L_x_9128:
        /* <DEDUP_REMOVED lines=8> */
.L_x_9136:
[----:B------:R-:W2:Y:S02]  /*6af0*/  LDG.E.U16 R4, desc[UR36][R4.64] ;  /* 0x0000002404047981 */ /* 0x000ea4000c1e1500 */
[----:B--2---:R-:W-:Y:S01]  /*6b00*/  HADD2.F32 R22, -RZ, R4.H0_H0 ;  /* 0x20000004ff167230 */ /* 0x004fe20000004100 */
[----:B------:R-:W-:Y:S06]  /*6b10*/  BRA `(.L_x_9132) ;  /* 0x0000000800e07947 */ /* 0x000fec0003800000 */
.L_x_9135:
        /* <DEDUP_REMOVED lines=8> */
.L_x_9138:
[----:B------:R-:W2:Y:S02]  /*6ba0*/  LDG.E.U16 R4, desc[UR36][R4.64] ;  /* 0x0000002404047981 */ /* 0x000ea4000c1e1500 */
[----:B--2---:R-:W-:Y:S01]  /*6bb0*/  HADD2.F32 R22, -RZ, R4.H0_H0 ;  /* 0x20000004ff167230 */ /* 0x004fe20000004100 */
[----:B------:R-:W-:Y:S06]  /*6bc0*/  BRA `(.L_x_9132) ;  /* 0x0000000800b47947 */ /* 0x000fec0003800000 */
.L_x_9137:
        /* <DEDUP_REMOVED lines=11> */
.L_x_9127:
        /* <DEDUP_REMOVED lines=12> */
.L_x_9141:
        /* <DEDUP_REMOVED lines=11> */
.L_x_9140:
        /* <DEDUP_REMOVED lines=25> */
.L_x_9143:
        /* <DEDUP_REMOVED lines=13> */
.L_x_9142:
[----:B------:R-:W2:Y:S02]  /*7050*/  LDG.E.U16 R4, desc[UR36][R4.64] ;  /* 0x0000002404047981 */ /* 0x000ea4000c1e1500 */
[----:B--2---:R-:W-:Y:S01]  /*7060*/  IMAD.U32 R22, R4, 0x10000, RZ ;  /* 0x0001000004167824 */ /* 0x004fe200078e00ff */
[----:B------:R-:W-:Y:S06]  /*7070*/  BRA `(.L_x_9132) ;  /* 0x0000000400887947 */ /* 0x000fec0003800000 */
.L_x_9139:
        /* <DEDUP_REMOVED lines=11> */
.L_x_9146:
        /* <DEDUP_REMOVED lines=20> */
.L_x_9148:
[----:B------:R-:W-:Y:S05]  /*7270*/  BSYNC.RECONVERGENT B0 ;  /* 0x0000000000007941 */ /* 0x000fea0003800200 */
.L_x_9147:
[----:B------:R-:W-:Y:S01]  /*7280*/  IMAD.SHL.U32 R0, R0, 0x100000, RZ ;  /* 0x0010000000007824 */ /* 0x000fe200078e00ff */
[----:B------:R-:W-:-:S04]  /*7290*/  LEA R3, R3, 0x3b800000, 0x17 ;  /* 0x3b80000003037811 */ /* 0x000fc800078eb8ff */
[----:B------:R-:W-:Y:S01]  /*72a0*/  LOP3.LUT R22, R3, R0, R7, 0xfe, !PT ;  /* 0x0000000003167212 */ /* 0x000fe200078efe07 */
[----:B------:R-:W-:Y:S06]  /*72b0*/  BRA `(.L_x_9132) ;  /* 0x0000000000f87947 */ /* 0x000fec0003800000 */
.L_x_9145:
        /* <DEDUP_REMOVED lines=20> */
.L_x_9150:
[----:B------:R-:W-:Y:S05]  /*7400*/  BSYNC.RECONVERGENT B0 ;  /* 0x0000000000007941 */ /* 0x000fea0003800200 */
.L_x_9149:
[----:B------:R-:W-:Y:S01]  /*7410*/  IMAD.SHL.U32 R0, R0, 0x200000, RZ ;  /* 0x0020000000007824 */ /* 0x000fe200078e00ff */
[----:B------:R-:W-:-:S04]  /*7420*/  LEA R3, R3, 0x37800000, 0x17 ;  /* 0x3780000003037811 */ /* 0x000fc800078eb8ff */
[----:B------:R-:W-:Y:S01]  /*7430*/  LOP3.LUT R22, R3, R0, R7, 0xfe, !PT ;  /* 0x0000000003167212 */ /* 0x000fe200078efe07 */
[----:B------:R-:W-:Y:S06]  /*7440*/  BRA `(.L_x_9132) ;  /* 0x0000000000947947 */ /* 0x000fec0003800000 */
.L_x_9144:
        /* <DEDUP_REMOVED lines=14> */
.L_x_9131:
        /* <DEDUP_REMOVED lines=16> */
.L_x_9153:
[----:B------:R-:W-:Y:S01]  /*7630*/  IMAD.MOV.U32 R22, RZ, RZ, RZ ;  /* 0x000000ffff167224 */ /* 0x000fe200078e00ff */
[----:B------:R-:W-:Y:S06]  /*7640*/  BRA `(.L_x_9132) ;  /* 0x0000000000147947 */ /* 0x000fec0003800000 */
.L_x_9152:
[----:B------:R-:W2:Y:S02]  /*7650*/  LDG.E.64 R22, desc[UR36][R4.64] ;  /* 0x0000002404167981 */ /* 0x000ea4000c1e1b00 */
[----:B--2---:R0:W2:Y:S02]  /*7660*/  I2F.U64 R22, R22 ;  /* 0x0000001600167312 */ /* 0x0040a40000301000 */
[----:B0-2---:R-:W-:Y:S05]  /*7670*/  BRA `(.L_x_9132) ;  /* 0x0000000000087947 */ /* 0x005fea0003800000 */
.L_x_9151:
[----:B------:R-:W2:Y:S02]  /*7680*/  LDG.E R4, desc[UR36][R4.64] ;  /* 0x0000002404047981 */ /* 0x000ea4000c1e1900 */
[----:B--2---:R-:W-:-:S07]  /*7690*/  I2FP.F32.U32 R22, R4 ;  /* 0x0000000400167245 */ /* 0x004fce0000201000 */
.L_x_9132:
[----:B------:R-:W-:Y:S05]  /*76a0*/  BSYNC.RECONVERGENT B6 ;  /* 0x0000000000067941 */ /* 0x000fea0003800200 */
.L_x_9126:
        /* <DEDUP_REMOVED lines=20> */
.L_x_9158:
[----:B------:R-:W4:Y:S02]  /*77f0*/  LDG.E.U8 R2, desc[UR36][R2.64] ;  /* 0x0000002402027981 */ /* 0x000f24000c1e1100 */
[----:B----4-:R-:W-:Y:S01]  /*7800*/  I2FP.F32.U32 R23, R2 ;  /* 0x0000000200177245 */ /* 0x010fe20000201000 */
[----:B------:R-:W-:Y:S06]  /*7810*/  BRA `(.L_x_9160) ;  /* 0x0000000c00447947 */ /* 0x000fec0003800000 */
.L_x_9157:
        /* <DEDUP_REMOVED lines=9> */
.L_x_9162:
[----:B------:R-:W4:Y:S02]  /*78b0*/  LDG.E R2, desc[UR36][R2.64] ;  /* 0x0000002402027981 */ /* 0x000f24000c1e1900 */
[----:B----4-:R-:W-:Y:S01]  /*78c0*/  I2FP.F32.S32 R23, R2 ;  /* 0x0000000200177245 */ /* 0x010fe20000201400 */
[----:B------:R-:W-:Y:S06]  /*78d0*/  BRA `(.L_x_9160) ;  /* 0x0000000c00147947 */ /* 0x000fec0003800000 */
.L_x_9161:
[----:B------:R-:W4:Y:S02]  /*78e0*/  LDG.E.U16 R2, desc[UR36][R2.64] ;  /* 0x0000002402027981 */ /* 0x000f24000c1e1500 */
[----:B----4-:R0:W4:Y:S01]  /*78f0*/  I2F.S16 R23, R2 ;  /* 0x0000000200177306 */ /* 0x0101220000101400 */
[----:B------:R-:W-:Y:S05]  /*7900*/  BRA `(.L_x_9160) ;  /* 0x0000000c00087947 */ /* 0x000fea0003800000 */
.L_x_9156:
        /* <DEDUP_REMOVED lines=8> */
.L_x_9164:
[----:B------:R-:W4:Y:S02]  /*7990*/  LDG.E.U16 R2, desc[UR36][R2.64] ;  /* 0x0000002402027981 */ /* 0x000f24000c1e1500 */
[----:B----4-:R-:W-:Y:S01]  /*79a0*/  HADD2.F32 R23, -RZ, R2.H0_H0 ;  /* 0x20000002ff177230 */ /* 0x010fe20000004100 */
[----:B------:R-:W-:Y:S06]  /*79b0*/  BRA `(.L_x_9160) ;  /* 0x0000000800dc7947 */ /* 0x000fec0003800000 */
.L_x_9163:
        /* <DEDUP_REMOVED lines=8> */
.L_x_9166:
[----:B------:R-:W4:Y:S02]  /*7a40*/  LDG.E.U16 R2, desc[UR36][R2.64] ;  /* 0x0000002402027981 */ /* 0x000f24000c1e1500 */
[----:B----4-:R-:W-:Y:S01]  /*7a50*/  HADD2.F32 R23, -RZ, R2.H0_H0 ;  /* 0x20000002ff177230 */ /* 0x010fe20000004100 */
[----:B------:R-:W-:Y:S06]  /*7a60*/  BRA `(.L_x_9160) ;  /* 0x0000000800b07947 */ /* 0x000fec0003800000 */
.L_x_9165:
        /* <DEDUP_REMOVED lines=11> */
.L_x_9155:
        /* <DEDUP_REMOVED lines=12> */
.L_x_9169:
        /* <DEDUP_REMOVED lines=11> */
.L_x_9168:
        /* <DEDUP_REMOVED lines=25> */
.L_x_9171:
[----:B------:R-:W4:Y:S02]  /*7e20*/  LDG.E.U8 R2, desc[UR36][R2.64] ;  /* 0x0000002402027981 */ /* 0x000f24000c1e1100 */
[C---:B----4-:R-:W-:Y:S02]  /*7e30*/  IMAD.SHL.U32 R0, R2.reuse, 0x2000000, RZ ;  /* 0x0200000002007824 */ /* 0x050fe400078e00ff */
        /* <DEDUP_REMOVED lines=10> */
.L_x_9170:
[----:B------:R-:W4:Y:S02]  /*7ee0*/  LDG.E.U16 R2, desc[UR36][R2.64] ;  /* 0x0000002402027981 */ /* 0x000f24000c1e1500 */
[----:B----4-:R-:W-:Y:S01]  /*7ef0*/  IMAD.U32 R23, R2, 0x10000, RZ ;  /* 0x0001000002177824 */ /* 0x010fe200078e00ff */
[----:B------:R-:W-:Y:S06]  /*7f00*/  BRA `(.L_x_9160) ;  /* 0x0000000400887947 */ /* 0x000fec0003800000 */
.L_x_9167:
        /* <DEDUP_REMOVED lines=11> */
.L_x_9174:
        /* <DEDUP_REMOVED lines=20> */
.L_x_9176:
[----:B------:R-:W-:Y:S05]  /*8100*/  BSYNC.RECONVERGENT B0 ;  /* 0x0000000000007941 */ /* 0x000fea0003800200 */
.L_x_9175:
[----:B------:R-:W-:Y:S01]  /*8110*/  IMAD.SHL.U32 R0, R0, 0x100000, RZ ;  /* 0x0010000000007824 */ /* 0x000fe200078e00ff */
[----:B------:R-:W-:-:S04]  /*8120*/  LEA R2, R2, 0x3b800000, 0x17 ;  /* 0x3b80000002027811 */ /* 0x000fc800078eb8ff */
[----:B------:R-:W-:Y:S01]  /*8130*/  LOP3.LUT R23, R2, R0, R23, 0xfe, !PT ;  /* 0x0000000002177212 */ /* 0x000fe200078efe17 */
[----:B------:R-:W-:Y:S06]  /*8140*/  BRA `(.L_x_9160) ;  /* 0x0000000000f87947 */ /* 0x000fec0003800000 */
.L_x_9173:
        /* <DEDUP_REMOVED lines=20> */
.L_x_9178:
[----:B------:R-:W-:Y:S05]  /*8290*/  BSYNC.RECONVERGENT B0 ;  /* 0x0000000000007941 */ /* 0x000fea0003800200 */
.L_x_9177:
[----:B------:R-:W-:Y:S01]  /*82a0*/  IMAD.SHL.U32 R0, R0, 0x200000, RZ ;  /* 0x0020000000007824 */ /* 0x000fe200078e00ff */
[----:B------:R-:W-:-:S04]  /*82b0*/  LEA R2, R2, 0x37800000, 0x17 ;  /* 0x3780000002027811 */ /* 0x000fc800078eb8ff */
[----:B------:R-:W-:Y:S01]  /*82c0*/  LOP3.LUT R23, R2, R0, R23, 0xfe, !PT ;  /* 0x0000000002177212 */ /* 0x000fe200078efe17 */
[----:B------:R-:W-:Y:S06]  /*82d0*/  BRA `(.L_x_9160) ;  /* 0x0000000000947947 */ /* 0x000fec0003800000 */
.L_x_9172:
        /* <DEDUP_REMOVED lines=14> */
.L_x_9159:
        /* <DEDUP_REMOVED lines=16> */
.L_x_9181:
[----:B------:R-:W-:Y:S01]  /*84c0*/  IMAD.MOV.U32 R23, RZ, RZ, RZ ;  /* 0x000000ffff177224 */ /* 0x000fe200078e00ff */
[----:B------:R-:W-:Y:S06]  /*84d0*/  BRA `(.L_x_9160) ;  /* 0x0000000000147947 */ /* 0x000fec0003800000 */
.L_x_9180:
[----:B------:R-:W4:Y:S02]  /*84e0*/  LDG.E.64 R2, desc[UR36][R2.64] ;  /* 0x0000002402027981 */ /* 0x000f24000c1e1b00 */
[----:B----4-:R0:W4:Y:S02]  /*84f0*/  I2F.U64 R23, R2 ;  /* 0x0000000200177312 */ /* 0x0101240000301000 */
[----:B0---4-:R-:W-:Y:S05]  /*8500*/  BRA `(.L_x_9160) ;  /* 0x0000000000087947 */ /* 0x011fea0003800000 */
.L_x_9179:
[----:B------:R-:W4:Y:S02]  /*8510*/  LDG.E R2, desc[UR36][R2.64] ;  /* 0x0000002402027981 */ /* 0x000f24000c1e1900 */
[----:B----4-:R-:W-:-:S07]  /*8520*/  I2FP.F32.U32 R23, R2 ;  /* 0x0000000200177245 */ /* 0x010fce0000201000 */
.L_x_9160:
[----:B------:R-:W-:Y:S05]  /*8530*/  BSYNC.RECONVERGENT B6 ;  /* 0x0000000000067941 */ /* 0x000fea0003800200 */
.L_x_9154:
[----:B------:R-:W-:-:S07]  /*8540*/  VIADD R16, R16, 0x80 ;  /* 0x0000008010107836 */ /* 0x000fce0000000000 */
.L_x_9097:
[----:B------:R-:W-:Y:S05]  /*8550*/  BSYNC.RECONVERGENT B7 ;  /* 0x0000000000077941 */ /* 0x000fea0003800200 */
.L_x_9096:
[----:B------:R-:W-:Y:S01]  /*8560*/  ISETP.GE.AND P0, PT, R16, R19, PT ;  /* 0x000000131000720c */ /* 0x000fe20003f06270 */
[----:B------:R-:W-:Y:S01]  /*8570*/  BSSY.RECONVERGENT B7, `(.L_x_9182) ;  /* 0x00002bd000077945 */ /* 0x000fe20003800200 */
[----:B------:R-:W-:Y:S01]  /*8580*/  CS2R R24, SRZ ;  /* 0x0000000000187805 */ /* 0x000fe2000001ff00 */
[----:B------:R-:W-:-:S10]  /*8590*/  IMAD.MOV.U32 R27, RZ, RZ, RZ ;  /* 0x000000ffff1b7224 */ /* 0x000fd400078e00ff */
        /* <DEDUP_REMOVED lines=22> */
.L_x_9188:
[----:B------:R-:W2:Y:S02]  /*8700*/  LDG.E.U8 R2, desc[UR36][R2.64] ;  /* 0x0000002402027981 */ /* 0x000ea4000c1e1100 */
[----:B--2---:R-:W-:Y:S01]  /*8710*/  I2FP.F32.U32 R25, R2 ;  /* 0x0000000200197245 */ /* 0x004fe20000201000 */
[----:B------:R-:W-:Y:S06]  /*8720*/  BRA `(.L_x_9190) ;  /* 0x0000000c00447947 */ /* 0x000fec0003800000 */
.L_x_9187:
        /* <DEDUP_REMOVED lines=9> */
.L_x_9192:
[----:B------:R-:W2:Y:S02]  /*87c0*/  LDG.E R2, desc[UR36][R2.64] ;  /* 0x0000002402027981 */ /* 0x000ea4000c1e1900 */
[----:B--2---:R-:W-:Y:S01]  /*87d0*/  I2FP.F32.S32 R25, R2 ;  /* 0x0000000200197245 */ /* 0x004fe20000201400 */
[----:B------:R-:W-:Y:S06]  /*87e0*/  BRA `(.L_x_9190) ;  /* 0x0000000c00147947 */ /* 0x000fec0003800000 */
.L_x_9191:
[----:B------:R-:W2:Y:S02]  /*87f0*/  LDG.E.U16 R2, desc[UR36][R2.64] ;  /* 0x0000002402027981 */ /* 0x000ea4000c1e1500 */
[----:B--2---:R4:W0:Y:S01]  /*8800*/  I2F.S16 R25, R2 ;  /* 0x0000000200197306 */ /* 0x0048220000101400 */
[----:B------:R-:W-:Y:S05]  /*8810*/  BRA `(.L_x_9190) ;  /* 0x0000000c00087947 */ /* 0x000fea0003800000 */
.L_x_9186:
        /* <DEDUP_REMOVED lines=8> */
.L_x_9194:
[----:B------:R-:W2:Y:S02]  /*88a0*/  LDG.E.U16 R2, desc[UR36][R2.64] ;  /* 0x0000002402027981 */ /* 0x000ea4000c1e1500 */
[----:B--2---:R-:W-:Y:S01]  /*88b0*/  HADD2.F32 R25, -RZ, R2.H0_H0 ;  /* 0x20000002ff197230 */ /* 0x004fe20000004100 */
[----:B------:R-:W-:Y:S06]  /*88c0*/  BRA `(.L_x_9190) ;  /* 0x0000000800dc7947 */ /* 0x000fec0003800000 */
.L_x_9193:
        /* <DEDUP_REMOVED lines=8> */
.L_x_9196:
[----:B------:R-:W2:Y:S02]  /*8950*/  LDG.E.U16 R2, desc[UR36][R2.64] ;  /* 0x0000002402027981 */ /* 0x000ea4000c1e1500 */
[----:B--2---:R-:W-:Y:S01]  /*8960*/  HADD2.F32 R25, -RZ, R2.H0_H0 ;  /* 0x20000002ff197230 */ /* 0x004fe20000004100 */
[----:B------:R-:W-:Y:S06]  /*8970*/  BRA `(.L_x_9190) ;  /* 0x0000000800b07947 */ /* 0x000fec0003800000 */
.L_x_9195:
        /* <DEDUP_REMOVED lines=11> */
.L_x_9185:
        /* <DEDUP_REMOVED lines=12> */
.L_x_9199:
        /* <DEDUP_REMOVED lines=11> */
.L_x_9198:
        /* <DEDUP_REMOVED lines=25> */
.L_x_9201:
        /* <DEDUP_REMOVED lines=12> */
.L_x_9200:
[----:B------:R-:W2:Y:S02]  /*8df0*/  LDG.E.U16 R2, desc[UR36][R2.64] ;  /* 0x0000002402027981 */ /* 0x000ea4000c1e1500 */
[----:B--2---:R-:W-:Y:S01]  /*8e00*/  IMAD.U32 R25, R2, 0x10000, RZ ;  /* 0x0001000002197824 */ /* 0x004fe200078e00ff */
[----:B------:R-:W-:Y:S06]  /*8e10*/  BRA `(.L_x_9190) ;  /* 0x0000000400887947 */ /* 0x000fec0003800000 */
.L_x_9197:
        /* <DEDUP_REMOVED lines=11> */
.L_x_9204:
        /* <DEDUP_REMOVED lines=20> */
.L_x_9206:
[----:B------:R-:W-:Y:S05]  /*9010*/  BSYNC.RECONVERGENT B0 ;  /* 0x0000000000007941 */ /* 0x000fea0003800200 */
.L_x_9205:
[----:B------:R-:W-:Y:S01]  /*9020*/  IMAD.SHL.U32 R0, R0, 0x100000, RZ ;  /* 0x0010000000007824 */ /* 0x000fe200078e00ff */
[----:B------:R-:W-:-:S04]  /*9030*/  LEA R2, R2, 0x3b800000, 0x17 ;  /* 0x3b80000002027811 */ /* 0x000fc800078eb8ff */
[----:B------:R-:W-:Y:S01]  /*9040*/  LOP3.LUT R25, R2, R0, R25, 0xfe, !PT ;  /* 0x0000000002197212 */ /* 0x000fe200078efe19 */
[----:B------:R-:W-:Y:S06]  /*9050*/  BRA `(.L_x_9190) ;  /* 0x0000000000f87947 */ /* 0x000fec0003800000 */
.L_x_9203:
        /* <DEDUP_REMOVED lines=20> */
.L_x_9208:
[----:B------:R-:W-:Y:S05]  /*91a0*/  BSYNC.RECONVERGENT B0 ;  /* 0x0000000000007941 */ /* 0x000fea0003800200 */
.L_x_9207:
[----:B------:R-:W-:Y:S01]  /*91b0*/  IMAD.SHL.U32 R0, R0, 0x200000, RZ ;  /* 0x0020000000007824 */ /* 0x000fe200078e00ff */
[----:B------:R-:W-:-:S04]  /*91c0*/  LEA R2, R2, 0x37800000, 0x17 ;  /* 0x3780000002027811 */ /* 0x000fc800078eb8ff */
[----:B------:R-:W-:Y:S01]  /*91d0*/  LOP3.LUT R25, R2, R0, R25, 0xfe, !PT ;  /* 0x0000000002197212 */ /* 0x000fe200078efe19 */
[----:B------:R-:W-:Y:S06]  /*91e0*/  BRA `(.L_x_9190) ;  /* 0x0000000000947947 */ /* 0x000fec0003800000 */
.L_x_9202:
        /* <DEDUP_REMOVED lines=14> */
.L_x_9189:
        /* <DEDUP_REMOVED lines=16> */
.L_x_9211:
[----:B------:R-:W-:Y:S01]  /*93d0*/  IMAD.MOV.U32 R25, RZ, RZ, RZ ;  /* 0x000000ffff197224 */ /* 0x000fe200078e00ff */
[----:B------:R-:W-:Y:S06]  /*93e0*/  BRA `(.L_x_9190) ;  /* 0x0000000000147947 */ /* 0x000fec0003800000 */
.L_x_9210:
[----:B------:R-:W2:Y:S02]  /*93f0*/  LDG.E.64 R2, desc[UR36][R2.64] ;  /* 0x0000002402027981 */ /* 0x000ea4000c1e1b00 */
[----:B--2---:R0:W2:Y:S02]  /*9400*/  I2F.U64 R25, R2 ;  /* 0x0000000200197312 */ /* 0x0040a40000301000 */
[----:B0-2---:R-:W-:Y:S05]  /*9410*/  BRA `(.L_x_9190) ;  /* 0x0000000000087947 */ /* 0x005fea0003800000 */
.L_x_9209:
[----:B------:R-:W2:Y:S02]  /*9420*/  LDG.E R2, desc[UR36][R2.64] ;  /* 0x0000002402027981 */ /* 0x000ea4000c1e1900 */
[----:B--2---:R-:W-:-:S07]  /*9430*/  I2FP.F32.U32 R25, R2 ;  /* 0x0000000200197245 */ /* 0x004fce0000201000 */
.L_x_9190:
[----:B------:R-:W-:Y:S05]  /*9440*/  BSYNC.RECONVERGENT B6 ;  /* 0x0000000000067941 */ /* 0x000fea0003800200 */
.L_x_9184:
[----:B------:R-:W1:Y:S01]  /*9450*/  LDCU.U8 UR6, c[0x0][0x3ad] ;  /* 0x000075a0ff0677ac */ /* 0x000e620008000000 */
[----:B0-2-4-:R-:W0:Y:S01]  /*9460*/  LDC.64 R2, c[0x0][0x398] ;  /* 0x0000e600ff027b82 */ /* 0x015e220000000a00 */
[----:B------:R-:W-:Y:S01]  /*9470*/  BSSY.RECONVERGENT B6, `(.L_x_9212) ;  /* 0x00000e7000067945 */ /* 0x000fe20003800200 */
        /* <DEDUP_REMOVED lines=18> */
.L_x_9216:
[----:B------:R-:W2:Y:S02]  /*95a0*/  LDG.E.U8 R2, desc[UR36][R2.64] ;  /* 0x0000002402027981 */ /* 0x000ea4000c1e1100 */
[----:B--2---:R-:W-:Y:S01]  /*95b0*/  I2FP.F32.U32 R27, R2 ;  /* 0x00000002001b7245 */ /* 0x004fe20000201000 */
[----:B------:R-:W-:Y:S06]  /*95c0*/  BRA `(.L_x_9218) ;  /* 0x0000000c00447947 */ /* 0x000fec0003800000 */
.L_x_9215:
        /* <DEDUP_REMOVED lines=9> */
.L_x_9220:
[----:B------:R-:W2:Y:S02]  /*9660*/  LDG.E R2, desc[UR36][R2.64] ;  /* 0x0000002402027981 */ /* 0x000ea4000c1e1900 */
[----:B--2---:R-:W-:Y:S01]  /*9670*/  I2FP.F32.S32 R27, R2 ;  /* 0x00000002001b7245 */ /* 0x004fe20000201400 */
[----:B------:R-:W-:Y:S06]  /*9680*/  BRA `(.L_x_9218) ;  /* 0x0000000c00147947 */ /* 0x000fec0003800000 */
.L_x_9219:
[----:B------:R-:W2:Y:S02]  /*9690*/  LDG.E.U16 R2, desc[UR36][R2.64] ;  /* 0x0000002402027981 */ /* 0x000ea4000c1e1500 */
[----:B--2---:R0:W1:Y:S01]  /*96a0*/  I2F.S16 R27, R2 ;  /* 0x00000002001b7306 */ /* 0x0040620000101400 */
[----:B------:R-:W-:Y:S05]  /*96b0*/  BRA `(.L_x_9218) ;  /* 0x0000000c00087947 */ /* 0x000fea0003800000 */
.L_x_9214:
        /* <DEDUP_REMOVED lines=8> */
.L_x_9222:
[----:B------:R-:W2:Y:S02]  /*9740*/  LDG.E.U16 R2, desc[UR36][R2.64] ;  /* 0x0000002402027981 */ /* 0x000ea4000c1e1500 */
[----:B--2---:R-:W-:Y:S01]  /*9750*/  HADD2.F32 R27, -RZ, R2.H0_H0 ;  /* 0x20000002ff1b7230 */ /* 0x004fe20000004100 */
[----:B------:R-:W-:Y:S06]  /*9760*/  BRA `(.L_x_9218) ;  /* 0x0000000800dc7947 */ /* 0x000fec0003800000 */
.L_x_9221:
        /* <DEDUP_REMOVED lines=8> */
.L_x_9224:
[----:B------:R-:W2:Y:S02]  /*97f0*/  LDG.E.U16 R2, desc[UR36][R2.64] ;  /* 0x0000002402027981 */ /* 0x000ea4000c1e1500 */
[----:B--2---:R-:W-:Y:S01]  /*9800*/  HADD2.F32 R27, -RZ, R2.H0_H0 ;  /* 0x20000002ff1b7230 */ /* 0x004fe20000004100 */
[----:B------:R-:W-:Y:S06]  /*9810*/  BRA `(.L_x_9218) ;  /* 0x0000000800b07947 */ /* 0x000fec0003800000 */
.L_x_9223:
        /* <DEDUP_REMOVED lines=11> */
.L_x_9213:
        /* <DEDUP_REMOVED lines=12> */
.L_x_9227:
        /* <DEDUP_REMOVED lines=11> */
.L_x_9226:
        /* <DEDUP_REMOVED lines=25> */
.L_x_9229:
        /* <DEDUP_REMOVED lines=12> */
.L_x_9228:
[----:B------:R-:W2:Y:S02]  /*9c90*/  LDG.E.U16 R2, desc[UR36][R2.64] ;  /* 0x0000002402027981 */ /* 0x000ea4000c1e1500 */
[----:B--2---:R-:W-:Y:S01]  /*9ca0*/  IMAD.U32 R27, R2, 0x10000, RZ ;  /* 0x00010000021b7824 */ /* 0x004fe200078e00ff */
[----:B------:R-:W-:Y:S06]  /*9cb0*/  BRA `(.L_x_9218) ;  /* 0x0000000400887947 */ /* 0x000fec0003800000 */
.L_x_9225:
        /* <DEDUP_REMOVED lines=11> */
.L_x_9232:
        /* <DEDUP_REMOVED lines=20> */
.L_x_9234:
[----:B------:R-:W-:Y:S05]  /*9eb0*/  BSYNC.RECONVERGENT B0 ;  /* 0x0000000000007941 */ /* 0x000fea0003800200 */
.L_x_9233:
[----:B------:R-:W-:Y:S01]  /*9ec0*/  IMAD.SHL.U32 R0, R0, 0x100000, RZ ;  /* 0x0010000000007824 */ /* 0x000fe200078e00ff */
[----:B------:R-:W-:-:S04]  /*9ed0*/  LEA R2, R2, 0x3b800000, 0x17 ;  /* 0x3b80000002027811 */ /* 0x000fc800078eb8ff */
[----:B------:R-:W-:Y:S01]  /*9ee0*/  LOP3.LUT R27, R2, R0, R27, 0xfe, !PT ;  /* 0x00000000021b7212 */ /* 0x000fe200078efe1b */
[----:B------:R-:W-:Y:S06]  /*9ef0*/  BRA `(.L_x_9218) ;  /* 0x0000000000f87947 */ /* 0x000fec0003800000 */
.L_x_9231:
        /* <DEDUP_REMOVED lines=20> */
.L_x_9236:
[----:B------:R-:W-:Y:S05]  /*a040*/  BSYNC.RECONVERGENT B0 ;  /* 0x0000000000007941 */ /* 0x000fea0003800200 */
.L_x_9235:
[----:B------:R-:W-:Y:S01]  /*a050*/  IMAD.SHL.U32 R0, R0, 0x200000, RZ ;  /* 0x0020000000007824 */ /* 0x000fe200078e00ff */
[----:B------:R-:W-:-:S04]  /*a060*/  LEA R2, R2, 0x37800000, 0x17 ;  /* 0x3780000002027811 */ /* 0x000fc800078eb8ff */
[----:B------:R-:W-:Y:S01]  /*a070*/  LOP3.LUT R27, R2, R0, R27, 0xfe, !PT ;  /* 0x00000000021b7212 */ /* 0x000fe200078efe1b */
[----:B------:R-:W-:Y:S06]  /*a080*/  BRA `(.L_x_9218) ;  /* 0x0000000000947947 */ /* 0x000fec0003800000 */
.L_x_9230:
        /* <DEDUP_REMOVED lines=14> */
.L_x_9217:
        /* <DEDUP_REMOVED lines=15> */
[----:B--23-5:R-:W-:Y:S05]  /*a260*/  CALL.ABS.NOINC R2 ;  /* 0x0000000002007343 */ /* 0x02cfea0003c00000 */
.L_x_9239:
[----:B------:R-:W-:Y:S01]  /*a270*/  IMAD.MOV.U32 R27, RZ, RZ, RZ ;  /* 0x000000ffff1b7224 */ /* 0x000fe200078e00ff */
[----:B------:R-:W-:Y:S06]  /*a280*/  BRA `(.L_x_9218) ;  /* 0x0000000000147947 */ /* 0x000fec0003800000 */
.L_x_9238:
[----:B------:R-:W2:Y:S02]  /*a290*/  LDG.E.64 R2, desc[UR36][R2.64] ;  /* 0x0000002402027981 */ /* 0x000ea4000c1e1b00 */
[----:B--2---:R0:W1:Y:S02]  /*a2a0*/  I2F.U64 R27, R2 ;  /* 0x00000002001b7312 */ /* 0x0040640000301000 */
[----:B01----:R-:W-:Y:S05]  /*a2b0*/  BRA `(.L_x_9218) ;  /* 0x0000000000087947 */ /* 0x003fea0003800000 */
.L_x_9237:
[----:B------:R-:W2:Y:S02]  /*a2c0*/  LDG.E R2, desc[UR36][R2.64] ;  /* 0x0000002402027981 */ /* 0x000ea4000c1e1900 */
[----:B--2---:R-:W-:-:S07]  /*a2d0*/  I2FP.F32.U32 R27, R2 ;  /* 0x00000002001b7245 */ /* 0x004fce0000201000 */
.L_x_9218:
[----:B------:R-:W-:Y:S05]  /*a2e0*/  BSYNC.RECONVERGENT B6 ;  /* 0x0000000000067941 */ /* 0x000fea0003800200 */
.L_x_9212:
[----:B------:R-:W3:Y:S01]  /*a2f0*/  LDCU.U8 UR6, c[0x0][0x3ae] ;  /* 0x000075c0ff0677ac */ /* 0x000ee20008000000 */
[----:B012---:R-:W0:Y:S01]  /*a300*/  LDC.64 R2, c[0x0][0x3a0] ;  /* 0x0000e800ff027b82 */ /* 0x007e220000000a00 */
[----:B------:R-:W1:Y:S01]  /*a310*/  LDCU UR5, c[0x0][0x3b8] ;  /* 0x00007700ff0577ac */ /* 0x000e620008000800 */
[----:B---3--:R-:W-:-:S04]  /*a320*/  UPRMT UR4, UR6, 0x9910, URZ ;  /* 0x0000991006047896 */ /* 0x008fc800080000ff */
        /* <DEDUP_REMOVED lines=16> */
.L_x_9243:
[----:B------:R-:W2:Y:S02]  /*a430*/  LDG.E.U8 R2, desc[UR36][R2.64] ;  /* 0x0000002402027981 */ /* 0x000ea4000c1e1100 */
[----:B--2---:R-:W-:Y:S01]  /*a440*/  I2FP.F32.U32 R24, R2 ;  /* 0x0000000200187245 */ /* 0x004fe20000201000 */
[----:B------:R-:W-:Y:S06]  /*a450*/  BRA `(.L_x_9183) ;  /* 0x0000000c00387947 */ /* 0x000fec0003800000 */
.L_x_9242:
        /* <DEDUP_REMOVED lines=9> */
.L_x_9246:
[----:B------:R-:W2:Y:S02]  /*a4f0*/  LDG.E R2, desc[UR36][R2.64] ;  /* 0x0000002402027981 */ /* 0x000ea4000c1e1900 */
[----:B--2---:R-:W-:Y:S01]  /*a500*/  I2FP.F32.S32 R24, R2 ;  /* 0x0000000200187245 */ /* 0x004fe20000201400 */
[----:B------:R-:W-:Y:S06]  /*a510*/  BRA `(.L_x_9183) ;  /* 0x0000000c00087947 */ /* 0x000fec0003800000 */
.L_x_9245:
[----:B------:R-:W2:Y:S02]  /*a520*/  LDG.E.U16 R2, desc[UR36][R2.64] ;  /* 0x0000002402027981 */ /* 0x000ea4000c1e1500 */
[----:B--2---:R0:W1:Y:S01]  /*a530*/  I2F.S16 R24, R2 ;  /* 0x0000000200187306 */ /* 0x0040620000101400 */
[----:B------:R-:W-:Y:S05]  /*a540*/  BRA `(.L_x_9183) ;  /* 0x0000000800fc7947 */ /* 0x000fea0003800000 */
.L_x_9241:
        /* <DEDUP_REMOVED lines=8> */
.L_x_9248:
[----:B------:R-:W2:Y:S02]  /*a5d0*/  LDG.E.U16 R2, desc[UR36][R2.64] ;  /* 0x0000002402027981 */ /* 0x000ea4000c1e1500 */
[----:B--2---:R-:W-:Y:S01]  /*a5e0*/  HADD2.F32 R24, -RZ, R2.H0_H0 ;  /* 0x20000002ff187230 */ /* 0x004fe20000004100 */
[----:B------:R-:W-:Y:S06]  /*a5f0*/  BRA `(.L_x_9183) ;  /* 0x0000000800d07947 */ /* 0x000fec0003800000 */
.L_x_9247:
        /* <DEDUP_REMOVED lines=8> */
.L_x_9250:
[----:B------:R-:W2:Y:S02]  /*a680*/  LDG.E.U16 R2, desc[UR36][R2.64] ;  /* 0x0000002402027981 */ /* 0x000ea4000c1e1500 */
[----:B--2---:R-:W-:Y:S01]  /*a690*/  HADD2.F32 R24, -RZ, R2.H0_H0 ;  /* 0x20000002ff187230 */ /* 0x004fe20000004100 */
[----:B------:R-:W-:Y:S06]  /*a6a0*/  BRA `(.L_x_9183) ;  /* 0x0000000800a47947 */ /* 0x000fec0003800000 */
.L_x_9249:
        /* <DEDUP_REMOVED lines=11> */
.L_x_9240:
        /* <DEDUP_REMOVED lines=12> */
.L_x_9253:
        /* <DEDUP_REMOVED lines=11> */
.L_x_9252:
        /* <DEDUP_REMOVED lines=25> */
.L_x_9255:
        /* <DEDUP_REMOVED lines=12> */
.L_x_9254:
[----:B------:R-:W2:Y:S02]  /*ab20*/  LDG.E.U16 R2, desc[UR36][R2.64] ;  /* 0x0000002402027981 */ /* 0x000ea4000c1e1500 */
[----:B--2---:R-:W-:Y:S01]  /*ab30*/  IMAD.U32 R24, R2, 0x10000, RZ ;  /* 0x0001000002187824 */ /* 0x004fe200078e00ff */
[----:B------:R-:W-:Y:S06]  /*ab40*/  BRA `(.L_x_9183) ;  /* 0x00000004007c7947 */ /* 0x000fec0003800000 */
.L_x_9251:
        /* <DEDUP_REMOVED lines=11> */
.L_x_9258:
[----:B------:R-:W2:Y:S02]  /*ac00*/  LDG.E.U8 R3, desc[UR36][R2.64] ;  /* 0x0000002402037981 */ /* 0x000ea4000c1e1100 */
        /* <DEDUP_REMOVED lines=18> */
.L_x_9260:
[----:B------:R-:W-:Y:S05]  /*ad30*/  BSYNC.RECONVERGENT B0 ;  /* 0x0000000000007941 */ /* 0x000fea0003800200 */
.L_x_9259:
[----:B------:R-:W-:Y:S01]  /*ad40*/  IMAD.SHL.U32 R0, R0, 0x100000, RZ ;  /* 0x0010000000007824 */ /* 0x000fe200078e00ff */
[----:B------:R-:W-:-:S04]  /*ad50*/  LEA R2, R2, 0x3b800000, 0x17 ;  /* 0x3b80000002027811 */ /* 0x000fc800078eb8ff */
[----:B------:R-:W-:Y:S01]  /*ad60*/  LOP3.LUT R24, R2, R0, R7, 0xfe, !PT ;  /* 0x0000000002187212 */ /* 0x000fe200078efe07 */
[----:B------:R-:W-:Y:S06]  /*ad70*/  BRA `(.L_x_9183) ;  /* 0x0000000000f07947 */ /* 0x000fec0003800000 */
.L_x_9257:
        /* <DEDUP_REMOVED lines=19> */
.L_x_9262:
[----:B------:R-:W-:Y:S05]  /*aeb0*/  BSYNC.RECONVERGENT B0 ;  /* 0x0000000000007941 */ /* 0x000fea0003800200 */
.L_x_9261:
[----:B------:R-:W-:Y:S01]  /*aec0*/  IMAD.SHL.U32 R0, R0, 0x200000, RZ ;  /* 0x0020000000007824 */ /* 0x000fe200078e00ff */
[----:B------:R-:W-:-:S04]  /*aed0*/  LEA R2, R2, 0x37800000, 0x17 ;  /* 0x3780000002027811 */ /* 0x000fc800078eb8ff */
[----:B------:R-:W-:Y:S01]  /*aee0*/  LOP3.LUT R24, R2, R0, R7, 0xfe, !PT ;  /* 0x0000000002187212 */ /* 0x000fe200078efe07 */
[----:B------:R-:W-:Y:S06]  /*aef0*/  BRA `(.L_x_9183) ;  /* 0x0000000000907947 */ /* 0x000fec0003800000 */
.L_x_9256:
        /* <DEDUP_REMOVED lines=14> */
.L_x_9244:
        /* <DEDUP_REMOVED lines=15> */
[----:B--2-45:R-:W-:Y:S05]  /*b0d0*/  CALL.ABS.NOINC R2 ;  /* 0x0000000002007343 */ /* 0x034fea0003c00000 */
.L_x_9265:
[----:B------:R-:W-:Y:S05]  /*b0e0*/  BRA `(.L_x_9183) ;  /* 0x0000000000147947 */ /* 0x000fea0003800000 */
.L_x_9264:
[----:B------:R-:W2:Y:S02]  /*b0f0*/  LDG.E.64 R2, desc[UR36][R2.64] ;  /* 0x0000002402027981 */ /* 0x000ea4000c1e1b00 */
[----:B--2---:R0:W1:Y:S02]  /*b100*/  I2F.U64 R24, R2 ;  /* 0x0000000200187312 */ /* 0x0040640000301000 */
[----:B01----:R-:W-:Y:S05]  /*b110*/  BRA `(.L_x_9183) ;  /* 0x0000000000087947 */ /* 0x003fea0003800000 */
.L_x_9263:
[----:B------:R-:W2:Y:S02]  /*b120*/  LDG.E R2, desc[UR36][R2.64] ;  /* 0x0000002402027981 */ /* 0x000ea4000c1e1900 */
[----:B--2---:R-:W-:-:S07]  /*b130*/  I2FP.F32.U32 R24, R2 ;  /* 0x0000000200187245 */ /* 0x004fce0000201000 */
.L_x_9183:
[----:B------:R-:W-:Y:S05]  /*b140*/  BSYNC.RECONVERGENT B7 ;  /* 0x0000000000077941 */ /* 0x000fea0003800200 */
.L_x_9182:
[----:B0-2-4-:R-:W0:Y:S01]  /*b150*/  LDC R2, c[0x0][0x380] ;  /* 0x0000e000ff027b82 */ /* 0x015e220000000800 */
[C---:B------:R-:W-:Y:S01]  /*b160*/  VIADD R19, R26.reuse, 0x80 ;  /* 0x000000801a137836 */ /* 0x040fe20000000000 */
[----:B------:R-:W-:Y:S01]  /*b170*/  BSSY.RECONVERGENT B6, `(.L_x_9266) ;  /* 0x0000120000067945 */ /* 0x000fe20003800200 */
[C---:B------:R-:W-:Y:S02]  /*b180*/  VIADD R5, R26.reuse, 0x100 ;  /* 0x000001001a057836 */ /* 0x040fe40000000000 */
[----:B------:R-:W-:-:S03]  /*b190*/  VIADD R7, R26, 0x180 ;  /* 0x000001801a077836 */ /* 0x000fc60000000000 */
[----:B------:R-:W2:Y:S01]  /*b1a0*/  LDC.U8 R16, c[0x0][0x3bc] ;  /* 0x0000ef00ff107b82 */ /* 0x000ea20000000000 */
[----:B0-----:R-:W-:-:S05]  /*b1b0*/  IMAD R2, R17, -0x200, R2 ;  /* 0xfffffe0011027824 */ /* 0x001fca00078e0202 */
[-C--:B------:R-:W-:Y:S02]  /*b1c0*/  ISETP.GE.AND P0, PT, R26, R2.reuse, PT ;  /* 0x000000021a00720c */ /* 0x080fe40003f06270 */
[-C--:B------:R-:W-:Y:S02]  /*b1d0*/  ISETP.GE.AND P1, PT, R19, R2.reuse, PT ;  /* 0x000000021300720c */ /* 0x080fe40003f26270 */
[-C--:B------:R-:W-:Y:S02]  /*b1e0*/  ISETP.GE.AND P2, PT, R5, R2.reuse, PT ;  /* 0x000000020500720c */ /* 0x080fe40003f46270 */
[----:B------:R-:W-:-:S07]  /*b1f0*/  ISETP.GE.AND P3, PT, R7, R2, PT ;  /* 0x000000020700720c */ /* 0x000fce0003f66270 */
[----:B-----5:R-:W-:Y:S02]  /*b200*/  @!P0 FADD.FTZ R3, -R32, 1 ;  /* 0x3f80000020038421 */ /* 0x020fe40000010100 */
[----:B------:R-:W-:Y:S02]  /*b210*/  @!P1 FADD.FTZ R6, -R29, 1 ;  /* 0x3f8000001d069421 */ /* 0x000fe40000010100 */
[----:B------:R-:W-:Y:S01]  /*b220*/  @!P2 FADD.FTZ R5, -R22, 1 ;  /* 0x3f8000001605a421 */ /* 0x000fe20000010100 */
[----:B------:R-:W-:Y:S01]  /*b230*/  @!P0 FMUL.FTZ R3, R3, R32 ;  /* 0x0000002003038220 */ /* 0x000fe20000410000 */
[----:B------:R-:W-:Y:S01]  /*b240*/  @!P3 FADD.FTZ R8, -R27, 1 ;  /* 0x3f8000001b08b421 */ /* 0x000fe20000010100 */
[----:B------:R-:W-:Y:S01]  /*b250*/  @!P1 FMUL.FTZ R6, R6, R29 ;  /* 0x0000001d06069220 */ /* 0x000fe20000410000 */
[----:B------:R-:W-:Y:S01]  /*b260*/  @!P2 FMUL.FTZ R5, R5, R22 ;  /* 0x000000160505a220 */ /* 0x000fe20000410000 */
[----:B------:R-:W-:Y:S01]  /*b270*/  @!P0 FADD.FTZ R32, -R31, R32 ;  /* 0x000000201f208221 */ /* 0x000fe20000010100 */
[----:B------:R-:W-:Y:S01]  /*b280*/  @!P3 FMUL.FTZ R8, R8, R27 ;  /* 0x0000001b0808b220 */ /* 0x000fe20000410000 */
[----:B------:R-:W-:Y:S01]  /*b290*/  @!P0 FMNMX.FTZ R0, R3, 9.9999999600419720025e-13, !PT ;  /* 0x2b8cbccc03008809 */ /* 0x000fe20007810000 */
[----:B------:R-:W-:Y:S01]  /*b2a0*/  @!P1 FADD.FTZ R29, -R28, R29 ;  /* 0x0000001d1c1d9221 */ /* 0x000fe20000010100 */
[----:B------:R-:W-:Y:S01]  /*b2b0*/  @!P1 FMNMX.FTZ R3, R6, 9.9999999600419720025e-13, !PT ;  /* 0x2b8cbccc06039809 */ /* 0x000fe20007810000 */
[----:B------:R-:W-:Y:S01]  /*b2c0*/  @!P2 FADD.FTZ R23, -R23, R22 ;  /* 0x000000161717a221 */ /* 0x000fe20000010100 */
[----:B------:R-:W-:Y:S01]  /*b2d0*/  @!P2 FMNMX.FTZ R6, R5, 9.9999999600419720025e-13, !PT ;  /* 0x2b8cbccc0506a809 */ /* 0x000fe20007810000 */
[----:B-1-3--:R-:W-:Y:S01]  /*b2e0*/  @!P0 FMUL.FTZ R33, R32, R33 ;  /* 0x0000002120218220 */ /* 0x00afe20000410000 */
[----:B------:R-:W-:Y:S01]  /*b2f0*/  @!P3 FMNMX.FTZ R5, R8, 9.9999999600419720025e-13, !PT ;  /* 0x2b8cbccc0805b809 */ /* 0x000fe20007810000 */
[----:B------:R-:W0:Y:S01]  /*b300*/  @!P0 MUFU.RCP R0, R0 ;  /* 0x0000000000008308 */ /* 0x000e220000001000 */
[----:B------:R-:W-:Y:S01]  /*b310*/  @!P3 FADD.FTZ R8, R27, -R24 ;  /* 0x800000181b08b221 */ /* 0x000fe20000010000 */
[----:B------:R-:W-:Y:S01]  /*b320*/  @!P1 FMUL.FTZ R30, R29, R30 ;  /* 0x0000001e1d1e9220 */ /* 0x000fe20000410000 */
[----:B------:R-:W-:-:S02]  /*b330*/  @!P2 FMUL.FTZ R23, R23, R18 ;  /* 0x000000121717a220 */ /* 0x000fc40000410000 */
[----:B------:R-:W-:-:S03]  /*b340*/  @!P3 FMUL.FTZ R8, R8, R25 ;  /* 0x000000190808b220 */ /* 0x000fc60000410000 */
[----:B------:R-:W1:Y:S08]  /*b350*/  @!P1 MUFU.RCP R3, R3 ;  /* 0x0000000300039308 */ /* 0x000e700000001000 */
[----:B------:R-:W3:Y:S01]  /*b360*/  @!P2 MUFU.RCP R6, R6 ;  /* 0x000000060006a308 */ /* 0x000ee20000001000 */
[----:B0-----:R-:W-:-:S07]  /*b370*/  @!P0 FMUL.FTZ R4, R33, R0 ;  /* 0x0000000021048220 */ /* 0x001fce0000410000 */
[----:B------:R-:W0:Y:S01]  /*b380*/  @!P3 MUFU.RCP R5, R5 ;  /* 0x000000050005b308 */ /* 0x000e220000001000 */
[----:B-1----:R-:W-:Y:S01]  /*b390*/  @!P1 FMUL.FTZ R22, R30, R3 ;  /* 0x000000031e169220 */ /* 0x002fe20000410000 */
[----:B---3--:R-:W-:Y:S01]  /*b3a0*/  @!P2 FMUL.FTZ R24, R23, R6 ;  /* 0x000000061718a220 */ /* 0x008fe20000410000 */
[----:B0-----:R-:W-:Y:S01]  /*b3b0*/  @!P3 FMUL.FTZ R18, R8, R5 ;  /* 0x000000050812b220 */ /* 0x001fe20000410000 */
[----:B--2---:R-:W-:Y:S06]  /*b3c0*/  @P0 BRA `(.L_x_9267) ;  /* 0x0000000c00e80947 */ /* 0x004fec0003800000 */
[----:B------:R-:W0:Y:S01]  /*b3d0*/  LDCU UR4, c[0x0][0x3c0] ;  /* 0x00007800ff0477ac */ /* 0x000e220008000800 */
[----:B------:R-:W1:Y:S01]  /*b3e0*/  LDC.64 R8, c[0x0][0x388] ;  /* 0x0000e200ff087b82 */ /* 0x000e620000000a00 */
[----:B------:R-:W-:Y:S01]  /*b3f0*/  IMAD R0, R17, 0x200, R26 ;  /* 0x0000020011007824 */ /* 0x000fe200078e021a */
[----:B------:R-:W-:-:S03]  /*b400*/  PRMT R5, R16, 0x9910, RZ ;  /* 0x0000991010057816 */ /* 0x000fc600000000ff */
[----:B0-----:R-:W-:Y:S02]  /*b410*/  IMAD R3, R0, UR4, RZ ;  /* 0x0000000400037c24 */ /* 0x001fe4000f8e02ff */
        /* <DEDUP_REMOVED lines=17> */
.L_x_9271:
[----:B------:R-:W0:Y:S01]  /*b530*/  F2I.S64.TRUNC R4, R4 ;  /* 0x0000000400047311 */ /* 0x000e22000020d900 */
[----:B------:R-:W-:Y:S02]  /*b540*/  IMAD.MOV.U32 R26, RZ, RZ, R19 ;  /* 0x000000ffff1a7224 */ /* 0x000fe400078e0013 */
[----:B0-----:R-:W-:-:S05]  /*b550*/  IMAD.MOV.U32 R3, RZ, RZ, R4 ;  /* 0x000000ffff037224 */ /* 0x001fca00078e0004 */
[----:B------:R0:W-:Y:S01]  /*b560*/  STG.E.U8 desc[UR36][R8.64], R3 ;  /* 0x0000000308007986 */ /* 0x0001e2000c101124 */
[----:B------:R-:W-:Y:S05]  /*b570*/  BRA `(.L_x_9267) ;  /* 0x0000000c007c7947 */ /* 0x000fea0003800000 */
.L_x_9270:
        /* <DEDUP_REMOVED lines=10> */
.L_x_9274:
[----:B------:R-:W0:Y:S01]  /*b620*/  F2I.FTZ.TRUNC.NTZ R3, R4 ;  /* 0x0000000400037305 */ /* 0x000e22000021f100 */
[----:B------:R-:W-:Y:S01]  /*b630*/  IMAD.MOV.U32 R26, RZ, RZ, R19 ;  /* 0x000000ffff1a7224 */ /* 0x000fe200078e0013 */
[----:B0-----:R0:W-:Y:S01]  /*b640*/  STG.E desc[UR36][R8.64], R3 ;  /* 0x0000000308007986 */ /* 0x0011e2000c101924 */
[----:B------:R-:W-:Y:S05]  /*b650*/  BRA `(.L_x_9267) ;  /* 0x0000000c00447947 */ /* 0x000fea0003800000 */
.L_x_9273:
[----:B------:R-:W0:Y:S01]  /*b660*/  F2I.FTZ.TRUNC.NTZ R3, R4 ;  /* 0x0000000400037305 */ /* 0x000e22000021f100 */
[----:B------:R-:W-:Y:S01]  /*b670*/  IMAD.MOV.U32 R26, RZ, RZ, R19 ;  /* 0x000000ffff1a7224 */ /* 0x000fe200078e0013 */
[----:B0-----:R0:W-:Y:S01]  /*b680*/  STG.E.U16 desc[UR36][R8.64], R3 ;  /* 0x0000000308007986 */ /* 0x0011e2000c101524 */
[----:B------:R-:W-:Y:S05]  /*b690*/  BRA `(.L_x_9267) ;  /* 0x0000000c00347947 */ /* 0x000fea0003800000 */
.L_x_9269:
        /* <DEDUP_REMOVED lines=9> */
.L_x_9276:
[----:B------:R-:W-:Y:S01]  /*b730*/  F2FP.F16.F32.PACK_AB R4, RZ, R4 ;  /* 0x00000004ff04723e */ /* 0x000fe200000000ff */
[----:B------:R-:W-:-:S04]  /*b740*/  IMAD.MOV.U32 R26, RZ, RZ, R19 ;  /* 0x000000ffff1a7224 */ /* 0x000fc800078e0013 */
[----:B------:R0:W-:Y:S01]  /*b750*/  STG.E.U16 desc[UR36][R8.64], R4 ;  /* 0x0000000408007986 */ /* 0x0001e2000c101524 */
[----:B------:R-:W-:Y:S05]  /*b760*/  BRA `(.L_x_9267) ;  /* 0x0000000c00007947 */ /* 0x000fea0003800000 */
.L_x_9275:
        /* <DEDUP_REMOVED lines=10> */
.L_x_9278:
[----:B------:R-:W-:Y:S01]  /*b810*/  F2FP.F16.F32.PACK_AB R3, RZ, R4 ;  /* 0x00000004ff03723e */ /* 0x000fe200000000ff */
[----:B------:R-:W-:-:S03]  /*b820*/  IMAD.MOV.U32 R26, RZ, RZ, R19 ;  /* 0x000000ffff1a7224 */ /* 0x000fc600078e0013 */
[----:B------:R-:W-:-:S05]  /*b830*/  PRMT R3, R3, 0x5410, RZ ;  /* 0x0000541003037816 */ /* 0x000fca00000000ff */
[----:B------:R0:W-:Y:S01]  /*b840*/  STG.E desc[UR36][R8.64], R3 ;  /* 0x0000000308007986 */ /* 0x0001e2000c101924 */
[----:B------:R-:W-:Y:S05]  /*b850*/  BRA `(.L_x_9267) ;  /* 0x0000000800c47947 */ /* 0x000fea0003800000 */
.L_x_9277:
[----:B------:R-:W-:Y:S01]  /*b860*/  FMUL.FTZ R4, R4, 1 ;  /* 0x3f80000004047820 */ /* 0x000fe20000410000 */
[----:B------:R-:W-:-:S05]  /*b870*/  IMAD.MOV.U32 R26, RZ, RZ, R19 ;  /* 0x000000ffff1a7224 */ /* 0x000fca00078e0013 */
[----:B------:R-:W0:Y:S02]  /*b880*/  F2F.F64.F32 R4, R4 ;  /* 0x0000000400047310 */ /* 0x000e240000201800 */
[----:B0-----:R0:W-:Y:S01]  /*b890*/  STG.E.64 desc[UR36][R8.64], R4 ;  /* 0x0000000408007986 */ /* 0x0011e2000c101b24 */
[----:B------:R-:W-:Y:S05]  /*b8a0*/  BRA `(.L_x_9267) ;  /* 0x0000000800b07947 */ /* 0x000fea0003800000 */
.L_x_9268:
        /* <DEDUP_REMOVED lines=13> */
.L_x_9281:
[----:B------:R-:W-:Y:S01]  /*b980*/  FMUL.FTZ R4, R4, 1 ;  /* 0x3f80000004047820 */ /* 0x000fe20000410000 */
[----:B------:R-:W-:Y:S01]  /*b990*/  CS2R R6, SRZ ;  /* 0x0000000000067805 */ /* 0x000fe2000001ff00 */
[----:B------:R-:W-:-:S04]  /*b9a0*/  IMAD.MOV.U32 R26, RZ, RZ, R19 ;  /* 0x000000ffff1a7224 */ /* 0x000fc800078e0013 */
[----:B------:R-:W0:Y:S02]  /*b9b0*/  F2F.F64.F32 R4, R4 ;  /* 0x0000000400047310 */ /* 0x000e240000201800 */
[----:B0-----:R0:W-:Y:S01]  /*b9c0*/  STG.E.128 desc[UR36][R8.64], R4 ;  /* 0x0000000408007986 */ /* 0x0011e2000c101d24 */
[----:B------:R-:W-:Y:S05]  /*b9d0*/  BRA `(.L_x_9267) ;  /* 0x0000000800647947 */ /* 0x000fea0003800000 */
.L_x_9280:
        /* <DEDUP_REMOVED lines=18> */
.L_x_9285:
[----:B------:R-:W-:Y:S05]  /*bb00*/  BSYNC.RECONVERGENT B0 ;  /* 0x0000000000007941 */ /* 0x000fea0003800200 */
.L_x_9284:
[----:B------:R-:W-:Y:S01]  /*bb10*/  LOP3.LUT R5, R0, 0x80, R5, 0xf8, !PT ;  /* 0x0000008000057812 */ /* 0x000fe200078ef805 */
[----:B------:R-:W-:-:S04]  /*bb20*/  IMAD.MOV.U32 R26, RZ, RZ, R19 ;  /* 0x000000ffff1a7224 */ /* 0x000fc800078e0013 */
[----:B------:R0:W-:Y:S01]  /*bb30*/  STG.E.U8 desc[UR36][R8.64], R5 ;  /* 0x0000000508007986 */ /* 0x0001e2000c101124 */
[----:B------:R-:W-:Y:S05]  /*bb40*/  BRA `(.L_x_9267) ;  /* 0x0000000800087947 */ /* 0x000fea0003800000 */
.L_x_9283:
        /* <DEDUP_REMOVED lines=14> */
.L_x_9287:
[----:B------:R-:W-:Y:S05]  /*bc30*/  BSYNC.RECONVERGENT B0 ;  /* 0x0000000000007941 */ /* 0x000fea0003800200 */
.L_x_9286:
[----:B------:R-:W-:Y:S01]  /*bc40*/  LOP3.LUT R3, R0, 0x80, R7, 0xf8, !PT ;  /* 0x0000008000037812 */ /* 0x000fe200078ef807 */
[----:B------:R-:W-:-:S04]  /*bc50*/  IMAD.MOV.U32 R26, RZ, RZ, R19 ;  /* 0x000000ffff1a7224 */ /* 0x000fc800078e0013 */
[----:B------:R0:W-:Y:S01]  /*bc60*/  STG.E.U8 desc[UR36][R8.64], R3 ;  /* 0x0000000308007986 */ /* 0x0001e2000c101124 */
[----:B------:R-:W-:Y:S05]  /*bc70*/  BRA `(.L_x_9267) ;  /* 0x0000000400bc7947 */ /* 0x000fea0003800000 */
.L_x_9282:
[----:B------:R-:W-:Y:S01]  /*bc80*/  F2FP.BF16.F32.PACK_AB R4, RZ, R4 ;  /* 0x00000004ff04723e */ /* 0x000fe200000010ff */
[----:B------:R-:W-:-:S04]  /*bc90*/  IMAD.MOV.U32 R26, RZ, RZ, R19 ;  /* 0x000000ffff1a7224 */ /* 0x000fc800078e0013 */
[----:B------:R0:W-:Y:S01]  /*bca0*/  STG.E.U16 desc[UR36][R8.64], R4 ;  /* 0x0000000408007986 */ /* 0x0001e2000c101524 */
[----:B------:R-:W-:Y:S05]  /*bcb0*/  BRA `(.L_x_9267) ;  /* 0x0000000400ac7947 */ /* 0x000fea0003800000 */
.L_x_9279:
        /* <DEDUP_REMOVED lines=12> */
.L_x_9290:
        /* <DEDUP_REMOVED lines=12> */
.L_x_9293:
[----:B------:R-:W-:-:S04]  /*be40*/  SHF.R.U32.HI R0, RZ, 0x14, R4 ;  /* 0x00000014ff007819 */ /* 0x000fc80000011604 */
[----:B------:R-:W-:-:S04]  /*be50*/  LOP3.LUT R3, R0, 0x1, RZ, 0xc0, !PT ;  /* 0x0000000100037812 */ /* 0x000fc800078ec0ff */
[----:B------:R-:W-:-:S04]  /*be60*/  IADD3 R0, PT, PT, R4, 0x487ffff, R3 ;  /* 0x0487ffff04007810 */ /* 0x000fc80007ffe003 */
[----:B------:R-:W-:-:S04]  /*be70*/  SHF.R.U32.HI R0, RZ, 0x14, R0 ;  /* 0x00000014ff007819 */ /* 0x000fc80000011600 */
[----:B------:R-:W-:-:S07]  /*be80*/  LOP3.LUT R3, R0, 0xff, RZ, 0xc0, !PT ;  /* 0x000000ff00037812 */ /* 0x000fce00078ec0ff */
.L_x_9294:
[----:B------:R-:W-:-:S04]  /*be90*/  SHF.R.U32.HI R4, RZ, 0x18, R4 ;  /* 0x00000018ff047819 */ /* 0x000fc80000011604 */
[----:B------:R-:W-:-:S04]  /*bea0*/  LOP3.LUT R3, R3, 0x80, R4, 0xf8, !PT ;  /* 0x0000008003037812 */ /* 0x000fc800078ef804 */
[----:B------:R-:W-:-:S07]  /*beb0*/  PRMT R0, R3, 0x7610, R0 ;  /* 0x0000761003007816 */ /* 0x000fce0000000000 */
.L_x_9292:
[----:B------:R-:W-:Y:S05]  /*bec0*/  BSYNC.RECONVERGENT B0 ;  /* 0x0000000000007941 */ /* 0x000fea0003800200 */
.L_x_9291:
[----:B------:R4:W-:Y:S01]  /*bed0*/  STG.E.U8 desc[UR36][R8.64], R0 ;  /* 0x0000000008007986 */ /* 0x0009e2000c101124 */
[----:B------:R-:W-:Y:S01]  /*bee0*/  IMAD.MOV.U32 R26, RZ, RZ, R19 ;  /* 0x000000ffff1a7224 */ /* 0x000fe200078e0013 */
[----:B------:R-:W-:Y:S06]  /*bef0*/  BRA `(.L_x_9267) ;  /* 0x00000004001c7947 */ /* 0x000fec0003800000 */
.L_x_9289:
        /* <DEDUP_REMOVED lines=12> */
.L_x_9297:
[----:B------:R-:W-:-:S04]  /*bfc0*/  SHF.R.U32.HI R0, RZ, 0x15, R4 ;  /* 0x00000015ff007819 */ /* 0x000fc80000011604 */
[----:B------:R-:W-:-:S04]  /*bfd0*/  LOP3.LUT R3, R0, 0x1, RZ, 0xc0, !PT ;  /* 0x0000000100037812 */ /* 0x000fc800078ec0ff */
[----:B------:R-:W-:-:S04]  /*bfe0*/  IADD3 R0, PT, PT, R4, 0x88fffff, R3 ;  /* 0x088fffff04007810 */ /* 0x000fc80007ffe003 */
[----:B------:R-:W-:-:S04]  /*bff0*/  SHF.R.U32.HI R0, RZ, 0x15, R0 ;  /* 0x00000015ff007819 */ /* 0x000fc80000011600 */
[----:B------:R-:W-:-:S07]  /*c000*/  LOP3.LUT R3, R0, 0xff, RZ, 0xc0, !PT ;  /* 0x000000ff00037812 */ /* 0x000fce00078ec0ff */
.L_x_9298:
[----:B------:R-:W-:-:S04]  /*c010*/  SHF.R.U32.HI R4, RZ, 0x18, R4 ;  /* 0x00000018ff047819 */ /* 0x000fc80000011604 */
[----:B------:R-:W-:-:S04]  /*c020*/  LOP3.LUT R3, R3, 0x80, R4, 0xf8, !PT ;  /* 0x0000008003037812 */ /* 0x000fc800078ef804 */
[----:B------:R-:W-:-:S07]  /*c030*/  PRMT R0, R3, 0x7610, R0 ;  /* 0x0000761003007816 */ /* 0x000fce0000000000 */
.L_x_9296:
[----:B------:R-:W-:Y:S05]  /*c040*/  BSYNC.RECONVERGENT B0 ;  /* 0x0000000000007941 */ /* 0x000fea0003800200 */
.L_x_9295:
[----:B------:R3:W-:Y:S01]  /*c050*/  STG.E.U8 desc[UR36][R8.64], R0 ;  /* 0x0000000008007986 */ /* 0x0007e2000c101124 */
[----:B------:R-:W-:Y:S01]  /*c060*/  IMAD.MOV.U32 R26, RZ, RZ, R19 ;  /* 0x000000ffff1a7224 */ /* 0x000fe200078e0013 */
[----:B------:R-:W-:Y:S06]  /*c070*/  BRA `(.L_x_9267) ;  /* 0x0000000000bc7947 */ /* 0x000fec0003800000 */
.L_x_9288:
[----:B------:R-:W-:-:S13]  /*c080*/  ISETP.NE.AND P0, PT, R0, 0x1c, PT ;  /* 0x0000001c0000780c */ /* 0x000fda0003f05270 */
[----:B------:R-:W-:Y:S05]  /*c090*/  @!P0 BRA `(.L_x_9299) ;  /* 0x0000000000a88947 */ /* 0x000fea0003800000 */
[----:B------:R-:W-:-:S13]  /*c0a0*/  ISETP.NE.AND P0, PT, R0, 0x1d, PT ;  /* 0x0000001d0000780c */ /* 0x000fda0003f05270 */
[----:B------:R-:W-:Y:S05]  /*c0b0*/  @!P0 BRA `(.L_x_9300) ;  /* 0x0000000000908947 */ /* 0x000fea0003800000 */
[----:B------:R-:W-:-:S13]  /*c0c0*/  ISETP.NE.AND P0, PT, R0, 0x2c, PT ;  /* 0x0000002c0000780c */ /* 0x000fda0003f05270 */
[----:B------:R-:W-:Y:S05]  /*c0d0*/  @!P0 BRA `(.L_x_9301) ;  /* 0x0000000000488947 */ /* 0x000fea0003800000 */
.L_x_9272:
        /* <DEDUP_REMOVED lines=16> */
.L_x_9302:
[----:B------:R-:W-:Y:S01]  /*c1e0*/  IMAD.MOV.U32 R26, RZ, RZ, R19 ;  /* 0x000000ffff1a7224 */ /* 0x000fe200078e0013 */
[----:B------:R-:W-:Y:S06]  /*c1f0*/  BRA `(.L_x_9267) ;  /* 0x00000000005c7947 */ /* 0x000fec0003800000 */
.L_x_9301:
        /* <DEDUP_REMOVED lines=16> */
.L_x_9300:
[----:B------:R-:W0:Y:S01]  /*c300*/  F2I.U64.TRUNC R4, R4 ;  /* 0x0000000400047311 */ /* 0x000e22000020d800 */
[----:B------:R-:W-:Y:S01]  /*c310*/  IMAD.MOV.U32 R26, RZ, RZ, R19 ;  /* 0x000000ffff1a7224 */ /* 0x000fe200078e0013 */
[----:B0-----:R1:W-:Y:S01]  /*c320*/  STG.E.64 desc[UR36][R8.64], R4 ;  /* 0x0000000408007986 */ /* 0x0013e2000c101b24 */
[----:B------:R-:W-:Y:S05]  /*c330*/  BRA `(.L_x_9267) ;  /* 0x00000000000c7947 */ /* 0x000fea0003800000 */
.L_x_9299:
[----:B------:R-:W0:Y:S01]  /*c340*/  F2I.FTZ.U32.TRUNC.NTZ R3, R4 ;  /* 0x0000000400037305 */ /* 0x000e22000021f000 */
[----:B------:R-:W-:Y:S01]  /*c350*/  IMAD.MOV.U32 R26, RZ, RZ, R19 ;  /* 0x000000ffff1a7224 */ /* 0x000fe200078e0013 */
[----:B0-----:R0:W-:Y:S06]  /*c360*/  STG.E desc[UR36][R8.64], R3 ;  /* 0x0000000308007986 */ /* 0x0011ec000c101924 */
.L_x_9267:
[----:B------:R-:W-:Y:S05]  /*c370*/  BSYNC.RECONVERGENT B6 ;  /* 0x0000000000067941 */ /* 0x000fea0003800200 */
.L_x_9266:
[----:B------:R-:W-:Y:S01]  /*c380*/  ISETP.GE.AND P0, PT, R26, R2, PT ;  /* 0x000000021a00720c */ /* 0x000fe20003f06270 */
[----:B------:R-:W-:-:S12]  /*c390*/  BSSY.RECONVERGENT B6, `(.L_x_9303) ;  /* 0x00001cc000067945 */ /* 0x000fd80003800200 */
        /* <DEDUP_REMOVED lines=22> */
.L_x_9308:
[----:B------:R-:W0:Y:S02]  /*c500*/  F2I.S64.TRUNC R22, R22 ;  /* 0x0000001600167311 */ /* 0x000e24000020d900 */
[----:B0-----:R-:W-:-:S05]  /*c510*/  IMAD.MOV.U32 R3, RZ, RZ, R22 ;  /* 0x000000ffff037224 */ /* 0x001fca00078e0016 */
[----:B------:R0:W-:Y:S01]  /*c520*/  STG.E.U8 desc[UR36][R8.64], R3 ;  /* 0x0000000308007986 */ /* 0x0001e2000c101124 */
[----:B------:R-:W-:Y:S05]  /*c530*/  BRA `(.L_x_9310) ;  /* 0x0000000c00287947 */ /* 0x000fea0003800000 */
.L_x_9307:
        /* <DEDUP_REMOVED lines=9> */
.L_x_9312:
[----:B------:R-:W0:Y:S02]  /*c5d0*/  F2I.FTZ.TRUNC.NTZ R3, R22 ;  /* 0x0000001600037305 */ /* 0x000e24000021f100 */
[----:B0-----:R0:W-:Y:S01]  /*c5e0*/  STG.E desc[UR36][R8.64], R3 ;  /* 0x0000000308007986 */ /* 0x0011e2000c101924 */
[----:B------:R-:W-:Y:S05]  /*c5f0*/  BRA `(.L_x_9310) ;  /* 0x0000000800f87947 */ /* 0x000fea0003800000 */
.L_x_9311:
[----:B------:R-:W0:Y:S02]  /*c600*/  F2I.FTZ.TRUNC.NTZ R3, R22 ;  /* 0x0000001600037305 */ /* 0x000e24000021f100 */
[----:B0-----:R0:W-:Y:S01]  /*c610*/  STG.E.U16 desc[UR36][R8.64], R3 ;  /* 0x0000000308007986 */ /* 0x0011e2000c101524 */
[----:B------:R-:W-:Y:S05]  /*c620*/  BRA `(.L_x_9310) ;  /* 0x0000000800ec7947 */ /* 0x000fea0003800000 */
.L_x_9306:
        /* <DEDUP_REMOVED lines=8> */
.L_x_9314:
[----:B------:R-:W-:-:S05]  /*c6b0*/  F2FP.F16.F32.PACK_AB R22, RZ, R22 ;  /* 0x00000016ff16723e */ /* 0x000fca00000000ff */
[----:B------:R1:W-:Y:S01]  /*c6c0*/  STG.E.U16 desc[UR36][R8.64], R22 ;  /* 0x0000001608007986 */ /* 0x0003e2000c101524 */
[----:B------:R-:W-:Y:S05]  /*c6d0*/  BRA `(.L_x_9310) ;  /* 0x0000000800c07947 */ /* 0x000fea0003800000 */
.L_x_9313:
        /* <DEDUP_REMOVED lines=9> */
.L_x_9316:
[----:B------:R-:W-:-:S04]  /*c770*/  F2FP.F16.F32.PACK_AB R3, RZ, R22 ;  /* 0x00000016ff03723e */ /* 0x000fc800000000ff */
[----:B------:R-:W-:-:S05]  /*c780*/  PRMT R3, R3, 0x5410, RZ ;  /* 0x0000541003037816 */ /* 0x000fca00000000ff */
[----:B------:R4:W-:Y:S01]  /*c790*/  STG.E desc[UR36][R8.64], R3 ;  /* 0x0000000308007986 */ /* 0x0009e2000c101924 */
[----:B------:R-:W-:Y:S05]  /*c7a0*/  BRA `(.L_x_9310) ;  /* 0x00000008008c7947 */ /* 0x000fea0003800000 */
.L_x_9315:
[----:B------:R-:W-:-:S06]  /*c7b0*/  FMUL.FTZ R4, R22, 1 ;  /* 0x3f80000016047820 */ /* 0x000fcc0000410000 */
[----:B------:R-:W0:Y:S02]  /*c7c0*/  F2F.F64.F32 R4, R4 ;  /* 0x0000000400047310 */ /* 0x000e240000201800 */
[----:B0-----:R2:W-:Y:S01]  /*c7d0*/  STG.E.64 desc[UR36][R8.64], R4 ;  /* 0x0000000408007986 */ /* 0x0015e2000c101b24 */
[----:B------:R-:W-:Y:S05]  /*c7e0*/  BRA `(.L_x_9310) ;  /* 0x00000008007c7947 */ /* 0x000fea0003800000 */
.L_x_9305:
        /* <DEDUP_REMOVED lines=13> */
.L_x_9320:
        /* <DEDUP_REMOVED lines=16> */
.L_x_9323:
[----:B------:R-:W-:-:S04]  /*c9c0*/  SHF.R.U32.HI R22, RZ, 0x18, R22 ;  /* 0x00000018ff167819 */ /* 0x000fc80000011616 */
[----:B------:R-:W-:-:S04]  /*c9d0*/  LOP3.LUT R3, R3, 0x80, R22, 0xf8, !PT ;  /* 0x0000008003037812 */ /* 0x000fc800078ef816 */
[----:B------:R-:W-:-:S07]  /*c9e0*/  PRMT R4, R3, 0x7610, R4 ;  /* 0x0000761003047816 */ /* 0x000fce0000000004 */
.L_x_9322:
[----:B------:R-:W-:Y:S05]  /*c9f0*/  BSYNC.RECONVERGENT B0 ;  /* 0x0000000000007941 */ /* 0x000fea0003800200 */
.L_x_9321:
[----:B------:R0:W-:Y:S01]  /*ca00*/  STG.E.U8 desc[UR36][R8.64], R4 ;  /* 0x0000000408007986 */ /* 0x0001e2000c101124 */
[----:B------:R-:W-:Y:S05]  /*ca10*/  BRA `(.L_x_9310) ;  /* 0x0000000400f07947 */ /* 0x000fea0003800000 */
.L_x_9319:
        /* <DEDUP_REMOVED lines=16> */
.L_x_9326:
[----:B------:R-:W-:-:S04]  /*cb20*/  SHF.R.U32.HI R22, RZ, 0x18, R22 ;  /* 0x00000018ff167819 */ /* 0x000fc80000011616 */
[----:B------:R-:W-:-:S04]  /*cb30*/  LOP3.LUT R3, R3, 0x80, R22, 0xf8, !PT ;  /* 0x0000008003037812 */ /* 0x000fc800078ef816 */
[----:B------:R-:W-:-:S07]  /*cb40*/  PRMT R4, R3, 0x7610, R4 ;  /* 0x0000761003047816 */ /* 0x000fce0000000004 */
.L_x_9325:
[----:B------:R-:W-:Y:S05]  /*cb50*/  BSYNC.RECONVERGENT B0 ;  /* 0x0000000000007941 */ /* 0x000fea0003800200 */
.L_x_9324:
[----:B------:R0:W-:Y:S01]  /*cb60*/  STG.E.U8 desc[UR36][R8.64], R4 ;  /* 0x0000000408007986 */ /* 0x0001e2000c101124 */
[----:B------:R-:W-:Y:S05]  /*cb70*/  BRA `(.L_x_9310) ;  /* 0x0000000400987947 */ /* 0x000fea0003800000 */
.L_x_9318:
        /* <DEDUP_REMOVED lines=21> */
.L_x_9328:
[----:B------:R-:W0:Y:S02]  /*ccd0*/  F2I.U64.TRUNC R22, R22 ;  /* 0x0000001600167311 */ /* 0x000e24000020d800 */
[----:B0-----:R0:W-:Y:S01]  /*cce0*/  STG.E.64 desc[UR36][R8.64], R22 ;  /* 0x0000001608007986 */ /* 0x0011e2000c101b24 */
[----:B------:R-:W-:Y:S05]  /*ccf0*/  BRA `(.L_x_9310) ;  /* 0x0000000400387947 */ /* 0x000fea0003800000 */
.L_x_9327:
[----:B------:R-:W0:Y:S02]  /*cd00*/  F2I.FTZ.U32.TRUNC.NTZ R3, R22 ;  /* 0x0000001600037305 */ /* 0x000e24000021f000 */
[----:B0-----:R0:W-:Y:S01]  /*cd10*/  STG.E desc[UR36][R8.64], R3 ;  /* 0x0000000308007986 */ /* 0x0011e2000c101924 */
[----:B------:R-:W-:Y:S05]  /*cd20*/  BRA `(.L_x_9310) ;  /* 0x00000004002c7947 */ /* 0x000fea0003800000 */
.L_x_9317:
        /* <DEDUP_REMOVED lines=10> */
.L_x_9330:
[----:B------:R-:W-:Y:S01]  /*cdd0*/  FMUL.FTZ R4, R22, 1 ;  /* 0x3f80000016047820 */ /* 0x000fe20000410000 */
[----:B------:R-:W-:-:S05]  /*cde0*/  CS2R R6, SRZ ;  /* 0x0000000000067805 */ /* 0x000fca000001ff00 */
[----:B------:R-:W0:Y:S02]  /*cdf0*/  F2F.F64.F32 R4, R4 ;  /* 0x0000000400047310 */ /* 0x000e240000201800 */
[----:B0-----:R0:W-:Y:S01]  /*ce00*/  STG.E.128 desc[UR36][R8.64], R4 ;  /* 0x0000000408007986 */ /* 0x0011e2000c101d24 */
[----:B------:R-:W-:Y:S05]  /*ce10*/  BRA `(.L_x_9310) ;  /* 0x0000000000f07947 */ /* 0x000fea0003800000 */
.L_x_9329:
[----:B------:R-:W-:-:S13]  /*ce20*/  ISETP.NE.AND P0, PT, R0, 0xf, PT ;  /* 0x0000000f0000780c */ /* 0x000fda0003f05270 */
[----:B------:R-:W-:Y:S05]  /*ce30*/  @!P0 BRA `(.L_x_9331) ;  /* 0x0000000000e08947 */ /* 0x000fea0003800000 */
[----:B------:R-:W-:-:S13]  /*ce40*/  ISETP.NE.AND P0, PT, R0, 0x17, PT ;  /* 0x000000170000780c */ /* 0x000fda0003f05270 */
[----:B------:R-:W-:Y:S05]  /*ce50*/  @!P0 BRA `(.L_x_9332) ;  /* 0x00000000008c8947 */ /* 0x000fea0003800000 */
[----:B------:R-:W-:-:S13]  /*ce60*/  ISETP.NE.AND P0, PT, R0, 0x18, PT ;  /* 0x000000180000780c */ /* 0x000fda0003f05270 */
[----:B------:R-:W-:Y:S05]  /*ce70*/  @!P0 BRA `(.L_x_9333) ;  /* 0x0000000000448947 */ /* 0x000fea0003800000 */
.L_x_9309:
        /* <DEDUP_REMOVED lines=16> */
.L_x_9334:
[----:B------:R-:W-:Y:S05]  /*cf80*/  BRA `(.L_x_9310) ;  /* 0x0000000000947947 */ /* 0x000fea0003800000 */
.L_x_9333:
        /* <DEDUP_REMOVED lines=12> */
.L_x_9336:
[----:B------:R-:W-:Y:S05]  /*d050*/  BSYNC.RECONVERGENT B0 ;  /* 0x0000000000007941 */ /* 0x000fea0003800200 */
.L_x_9335:
[----:B------:R-:W-:-:S05]  /*d060*/  LOP3.LUT R3, R0, 0x80, R5, 0xf8, !PT ;  /* 0x0000008000037812 */ /* 0x000fca00078ef805 */
[----:B------:R0:W-:Y:S01]  /*d070*/  STG.E.U8 desc[UR36][R8.64], R3 ;  /* 0x0000000308007986 */ /* 0x0001e2000c101124 */
[----:B------:R-:W-:Y:S05]  /*d080*/  BRA `(.L_x_9310) ;  /* 0x0000000000547947 */ /* 0x000fea0003800000 */
.L_x_9332:
        /* <DEDUP_REMOVED lines=11> */
.L_x_9338:
[----:B------:R-:W-:Y:S01]  /*d140*/  IMAD.MOV.U32 R0, RZ, RZ, 0x7f ;  /* 0x0000007fff007424 */ /* 0x000fe200078e00ff */
[----:B------:R-:W-:-:S04]  /*d150*/  ISETP.GT.U32.AND P0, PT, R4, 0x7f800000, PT ;  /* 0x7f8000000400780c */ /* 0x000fc80003f04070 */
[----:B------:R-:W-:-:S09]  /*d160*/  SEL R0, R0, 0x7c, P0 ;  /* 0x0000007c00007807 */ /* 0x000fd20000000000 */
.L_x_9339:
[----:B------:R-:W-:Y:S05]  /*d170*/  BSYNC.RECONVERGENT B0 ;  /* 0x0000000000007941 */ /* 0x000fea0003800200 */
.L_x_9337:
[----:B------:R-:W-:-:S04]  /*d180*/  SHF.R.U32.HI R3, RZ, 0x18, R22 ;  /* 0x00000018ff037819 */ /* 0x000fc80000011616 */
[----:B------:R-:W-:-:S05]  /*d190*/  LOP3.LUT R3, R0, 0x80, R3, 0xf8, !PT ;  /* 0x0000008000037812 */ /* 0x000fca00078ef803 */
[----:B------:R0:W-:Y:S01]  /*d1a0*/  STG.E.U8 desc[UR36][R8.64], R3 ;  /* 0x0000000308007986 */ /* 0x0001e2000c101124 */
[----:B------:R-:W-:Y:S05]  /*d1b0*/  BRA `(.L_x_9310) ;  /* 0x0000000000087947 */ /* 0x000fea0003800000 */
.L_x_9331:
[----:B------:R-:W-:-:S05]  /*d1c0*/  F2FP.BF16.F32.PACK_AB R22, RZ, R22 ;  /* 0x00000016ff16723e */ /* 0x000fca00000010ff */
[----:B------:R0:W-:Y:S02]  /*d1d0*/  STG.E.U16 desc[UR36][R8.64], R22 ;  /* 0x0000001608007986 */ /* 0x0001e4000c101524 */
.L_x_9310:
        /* <DEDUP_REMOVED lines=24> */
.L_x_9343:
[----:B------:R-:W0:Y:S02]  /*d360*/  F2I.S64.TRUNC R24, R24 ;  /* 0x0000001800187311 */ /* 0x000e24000020d900 */
[----:B0-----:R-:W-:-:S05]  /*d370*/  IMAD.MOV.U32 R3, RZ, RZ, R24 ;  /* 0x000000ffff037224 */ /* 0x001fca00078e0018 */
[----:B------:R0:W-:Y:S01]  /*d380*/  STG.E.U8 desc[UR36][R8.64], R3 ;  /* 0x0000000308007986 */ /* 0x0001e2000c101124 */
[----:B------:R-:W-:Y:S05]  /*d390*/  BRA `(.L_x_9345) ;  /* 0x0000000c00287947 */ /* 0x000fea0003800000 */
.L_x_9342:
        /* <DEDUP_REMOVED lines=9> */
.L_x_9347:
[----:B------:R-:W0:Y:S02]  /*d430*/  F2I.FTZ.TRUNC.NTZ R3, R24 ;  /* 0x0000001800037305 */ /* 0x000e24000021f100 */
[----:B0-----:R0:W-:Y:S01]  /*d440*/  STG.E desc[UR36][R8.64], R3 ;  /* 0x0000000308007986 */ /* 0x0011e2000c101924 */
[----:B------:R-:W-:Y:S05]  /*d450*/  BRA `(.L_x_9345) ;  /* 0x0000000800f87947 */ /* 0x000fea0003800000 */
.L_x_9346:
[----:B------:R-:W0:Y:S02]  /*d460*/  F2I.FTZ.TRUNC.NTZ R3, R24 ;  /* 0x0000001800037305 */ /* 0x000e24000021f100 */
[----:B0-----:R0:W-:Y:S01]  /*d470*/  STG.E.U16 desc[UR36][R8.64], R3 ;  /* 0x0000000308007986 */ /* 0x0011e2000c101524 */
[----:B------:R-:W-:Y:S05]  /*d480*/  BRA `(.L_x_9345) ;  /* 0x0000000800ec7947 */ /* 0x000fea0003800000 */
.L_x_9341:
        /* <DEDUP_REMOVED lines=8> */
.L_x_9349:
[----:B------:R-:W-:-:S05]  /*d510*/  F2FP.F16.F32.PACK_AB R24, RZ, R24 ;  /* 0x00000018ff18723e */ /* 0x000fca00000000ff */
[----:B------:R0:W-:Y:S01]  /*d520*/  STG.E.U16 desc[UR36][R8.64], R24 ;  /* 0x0000001808007986 */ /* 0x0001e2000c101524 */
[----:B------:R-:W-:Y:S05]  /*d530*/  BRA `(.L_x_9345) ;  /* 0x0000000800c07947 */ /* 0x000fea0003800000 */
.L_x_9348:
        /* <DEDUP_REMOVED lines=9> */
.L_x_9351:
[----:B------:R-:W-:-:S04]  /*d5d0*/  F2FP.F16.F32.PACK_AB R3, RZ, R24 ;  /* 0x00000018ff03723e */ /* 0x000fc800000000ff */
[----:B------:R-:W-:-:S05]  /*d5e0*/  PRMT R3, R3, 0x5410, RZ ;  /* 0x0000541003037816 */ /* 0x000fca00000000ff */
[----:B------:R0:W-:Y:S01]  /*d5f0*/  STG.E desc[UR36][R8.64], R3 ;  /* 0x0000000308007986 */ /* 0x0001e2000c101924 */
[----:B------:R-:W-:Y:S05]  /*d600*/  BRA `(.L_x_9345) ;  /* 0x00000008008c7947 */ /* 0x000fea0003800000 */
.L_x_9350:
[----:B------:R-:W-:-:S06]  /*d610*/  FMUL.FTZ R4, R24, 1 ;  /* 0x3f80000018047820 */ /* 0x000fcc0000410000 */
[----:B------:R-:W0:Y:S02]  /*d620*/  F2F.F64.F32 R4, R4 ;  /* 0x0000000400047310 */ /* 0x000e240000201800 */
[----:B0-----:R0:W-:Y:S01]  /*d630*/  STG.E.64 desc[UR36][R8.64], R4 ;  /* 0x0000000408007986 */ /* 0x0011e2000c101b24 */
[----:B------:R-:W-:Y:S05]  /*d640*/  BRA `(.L_x_9345) ;  /* 0x00000008007c7947 */ /* 0x000fea0003800000 */
.L_x_9340:
        /* <DEDUP_REMOVED lines=13> */
.L_x_9355:
        /* <DEDUP_REMOVED lines=16> */
.L_x_9358:
[----:B------:R-:W-:-:S04]  /*d820*/  SHF.R.U32.HI R24, RZ, 0x18, R24 ;  /* 0x00000018ff187819 */ /* 0x000fc80000011618 */
[----:B------:R-:W-:-:S04]  /*d830*/  LOP3.LUT R3, R3, 0x80, R24, 0xf8, !PT ;  /* 0x0000008003037812 */ /* 0x000fc800078ef818 */
[----:B------:R-:W-:-:S07]  /*d840*/  PRMT R4, R3, 0x7610, R4 ;  /* 0x0000761003047816 */ /* 0x000fce0000000004 */
.L_x_9357:
[----:B------:R-:W-:Y:S05]  /*d850*/  BSYNC.RECONVERGENT B0 ;  /* 0x0000000000007941 */ /* 0x000fea0003800200 */
.L_x_9356:
[----:B------:R0:W-:Y:S01]  /*d860*/  STG.E.U8 desc[UR36][R8.64], R4 ;  /* 0x0000000408007986 */ /* 0x0001e2000c101124 */
[----:B------:R-:W-:Y:S05]  /*d870*/  BRA `(.L_x_9345) ;  /* 0x0000000400f07947 */ /* 0x000fea0003800000 */
.L_x_9354:
        /* <DEDUP_REMOVED lines=16> */
.L_x_9361:
[----:B------:R-:W-:-:S04]  /*d980*/  SHF.R.U32.HI R24, RZ, 0x18, R24 ;  /* 0x00000018ff187819 */ /* 0x000fc80000011618 */
[----:B------:R-:W-:-:S04]  /*d990*/  LOP3.LUT R3, R3, 0x80, R24, 0xf8, !PT ;  /* 0x0000008003037812 */ /* 0x000fc800078ef818 */
[----:B------:R-:W-:-:S07]  /*d9a0*/  PRMT R4, R3, 0x7610, R4 ;  /* 0x0000761003047816 */ /* 0x000fce0000000004 */
.L_x_9360:
[----:B------:R-:W-:Y:S05]  /*d9b0*/  BSYNC.RECONVERGENT B0 ;  /* 0x0000000000007941 */ /* 0x000fea0003800200 */
.L_x_9359:
[----:B------:R0:W-:Y:S01]  /*d9c0*/  STG.E.U8 desc[UR36][R8.64], R4 ;  /* 0x0000000408007986 */ /* 0x0001e2000c101124 */
[----:B------:R-:W-:Y:S05]  /*d9d0*/  BRA `(.L_x_9345) ;  /* 0x0000000400987947 */ /* 0x000fea0003800000 */
.L_x_9353:
        /* <DEDUP_REMOVED lines=21> */
.L_x_9363:
[----:B------:R-:W0:Y:S02]  /*db30*/  F2I.U64.TRUNC R24, R24 ;  /* 0x0000001800187311 */ /* 0x000e24000020d800 */
[----:B0-----:R0:W-:Y:S01]  /*db40*/  STG.E.64 desc[UR36][R8.64], R24 ;  /* 0x0000001808007986 */ /* 0x0011e2000c101b24 */
[----:B------:R-:W-:Y:S05]  /*db50*/  BRA `(.L_x_9345) ;  /* 0x0000000400387947 */ /* 0x000fea0003800000 */
.L_x_9362:
[----:B------:R-:W0:Y:S02]  /*db60*/  F2I.FTZ.U32.TRUNC.NTZ R3, R24 ;  /* 0x0000001800037305 */ /* 0x000e24000021f000 */
[----:B0-----:R0:W-:Y:S01]  /*db70*/  STG.E desc[UR36][R8.64], R3 ;  /* 0x0000000308007986 */ /* 0x0011e2000c101924 */
[----:B------:R-:W-:Y:S05]  /*db80*/  BRA `(.L_x_9345) ;  /* 0x00000004002c7947 */ /* 0x000fea0003800000 */
.L_x_9352:
        /* <DEDUP_REMOVED lines=10> */
.L_x_9365:
[----:B------:R-:W-:Y:S01]  /*dc30*/  FMUL.FTZ R4, R24, 1 ;  /* 0x3f80000018047820 */ /* 0x000fe20000410000 */
[----:B------:R-:W-:-:S05]  /*dc40*/  CS2R R6, SRZ ;  /* 0x0000000000067805 */ /* 0x000fca000001ff00 */
[----:B------:R-:W0:Y:S02]  /*dc50*/  F2F.F64.F32 R4, R4 ;  /* 0x0000000400047310 */ /* 0x000e240000201800 */
[----:B0-----:R4:W-:Y:S01]  /*dc60*/  STG.E.128 desc[UR36][R8.64], R4 ;  /* 0x0000000408007986 */ /* 0x0019e2000c101d24 */
[----:B------:R-:W-:Y:S05]  /*dc70*/  BRA `(.L_x_9345) ;  /* 0x0000000000f07947 */ /* 0x000fea0003800000 */
.L_x_9364:
[----:B------:R-:W-:-:S13]  /*dc80*/  ISETP.NE.AND P0, PT, R0, 0xf, PT ;  /* 0x0000000f0000780c */ /* 0x000fda0003f05270 */
[----:B------:R-:W-:Y:S05]  /*dc90*/  @!P0 BRA `(.L_x_9366) ;  /* 0x0000000000e08947 */ /* 0x000fea0003800000 */
[----:B------:R-:W-:-:S13]  /*dca0*/  ISETP.NE.AND P0, PT, R0, 0x17, PT ;  /* 0x000000170000780c */ /* 0x000fda0003f05270 */
[----:B------:R-:W-:Y:S05]  /*dcb0*/  @!P0 BRA `(.L_x_9367) ;  /* 0x00000000008c8947 */ /* 0x000fea0003800000 */
[----:B------:R-:W-:-:S13]  /*dcc0*/  ISETP.NE.AND P0, PT, R0, 0x18, PT ;  /* 0x000000180000780c */ /* 0x000fda0003f05270 */
[----:B------:R-:W-:Y:S05]  /*dcd0*/  @!P0 BRA `(.L_x_9368) ;  /* 0x0000000000448947 */ /* 0x000fea0003800000 */
.L_x_9344:
        /* <DEDUP_REMOVED lines=16> */
.L_x_9369:
[----:B------:R-:W-:Y:S05]  /*dde0*/  BRA `(.L_x_9345) ;  /* 0x0000000000947947 */ /* 0x000fea0003800000 */
.L_x_9368:
        /* <DEDUP_REMOVED lines=12> */
.L_x_9371:
[----:B------:R-:W-:Y:S05]  /*deb0*/  BSYNC.RECONVERGENT B0 ;  /* 0x0000000000007941 */ /* 0x000fea0003800200 */
.L_x_9370:
[----:B------:R-:W-:-:S05]  /*dec0*/  LOP3.LUT R3, R0, 0x80, R5, 0xf8, !PT ;  /* 0x0000008000037812 */ /* 0x000fca00078ef805 */
[----:B------:R1:W-:Y:S01]  /*ded0*/  STG.E.U8 desc[UR36][R8.64], R3 ;  /* 0x0000000308007986 */ /* 0x0003e2000c101124 */
[----:B------:R-:W-:Y:S05]  /*dee0*/  BRA `(.L_x_9345) ;  /* 0x0000000000547947 */ /* 0x000fea0003800000 */
.L_x_9367:
        /* <DEDUP_REMOVED lines=11> */
.L_x_9373:
[----:B------:R-:W-:Y:S01]  /*dfa0*/  IMAD.MOV.U32 R0, RZ, RZ, 0x7f ;  /* 0x0000007fff007424 */ /* 0x000fe200078e00ff */
[----:B------:R-:W-:-:S04]  /*dfb0*/  ISETP.GT.U32.AND P0, PT, R4, 0x7f800000, PT ;  /* 0x7f8000000400780c */ /* 0x000fc80003f04070 */
[----:B------:R-:W-:-:S09]  /*dfc0*/  SEL R0, R0, 0x7c, P0 ;  /* 0x0000007c00007807 */ /* 0x000fd20000000000 */
.L_x_9374:
[----:B------:R-:W-:Y:S05]  /*dfd0*/  BSYNC.RECONVERGENT B0 ;  /* 0x0000000000007941 */ /* 0x000fea0003800200 */
.L_x_9372:
[----:B------:R-:W-:-:S04]  /*dfe0*/  SHF.R.U32.HI R3, RZ, 0x18, R24 ;  /* 0x00000018ff037819 */ /* 0x000fc80000011618 */
[----:B------:R-:W-:-:S05]  /*dff0*/  LOP3.LUT R3, R0, 0x80, R3, 0xf8, !PT ;  /* 0x0000008000037812 */ /* 0x000fca00078ef803 */
[----:B------:R0:W-:Y:S01]  /*e000*/  STG.E.U8 desc[UR36][R8.64], R3 ;  /* 0x0000000308007986 */ /* 0x0001e2000c101124 */
[----:B------:R-:W-:Y:S05]  /*e010*/  BRA `(.L_x_9345) ;  /* 0x0000000000087947 */ /* 0x000fea0003800000 */
.L_x_9366:
[----:B------:R-:W-:-:S05]  /*e020*/  F2FP.BF16.F32.PACK_AB R24, RZ, R24 ;  /* 0x00000018ff18723e */ /* 0x000fca00000010ff */
[----:B------:R2:W-:Y:S02]  /*e030*/  STG.E.U16 desc[UR36][R8.64], R24 ;  /* 0x0000001808007986 */ /* 0x0005e4000c101524 */
.L_x_9345:
[----:B------:R-:W-:-:S07]  /*e040*/  VIADD R26, R26, 0x80 ;  /* 0x000000801a1a7836 */ /* 0x000fce0000000000 */
.L_x_9304:
[----:B------:R-:W-:Y:S05]  /*e050*/  BSYNC.RECONVERGENT B6 ;  /* 0x0000000000067941 */ /* 0x000fea0003800200 */
.L_x_9303:
        /* <DEDUP_REMOVED lines=22> */
.L_x_9378:
[----:B------:R-:W0:Y:S02]  /*e1c0*/  F2I.S64.TRUNC R18, R18 ;  /* 0x0000001200127311 */ /* 0x000e24000020d900 */
[----:B0-----:R-:W-:-:S05]  /*e1d0*/  IMAD.MOV.U32 R5, RZ, RZ, R18 ;  /* 0x000000ffff057224 */ /* 0x001fca00078e0012 */
[----:B------:R-:W-:Y:S01]  /*e1e0*/  STG.E.U8 desc[UR36][R2.64], R5 ;  /* 0x0000000502007986 */ /* 0x000fe2000c101124 */
[----:B------:R-:W-:Y:S05]  /*e1f0*/  EXIT ;  /* 0x000000000000794d */ /* 0x000fea0003800000 */
.L_x_9377:
        /* <DEDUP_REMOVED lines=9> */
.L_x_9381:
[----:B------:R-:W0:Y:S02]  /*e290*/  F2I.FTZ.TRUNC.NTZ R5, R18 ;  /* 0x0000001200057305 */ /* 0x000e24000021f100 */
[----:B0-----:R-:W-:Y:S01]  /*e2a0*/  STG.E desc[UR36][R2.64], R5 ;  /* 0x0000000502007986 */ /* 0x001fe2000c101924 */
[----:B------:R-:W-:Y:S05]  /*e2b0*/  EXIT ;  /* 0x000000000000794d */ /* 0x000fea0003800000 */
.L_x_9380:
[----:B------:R-:W0:Y:S02]  /*e2c0*/  F2I.FTZ.TRUNC.NTZ R5, R18 ;  /* 0x0000001200057305 */ /* 0x000e24000021f100 */
[----:B0-----:R-:W-:Y:S01]  /*e2d0*/  STG.E.U16 desc[UR36][R2.64], R5 ;  /* 0x0000000502007986 */ /* 0x001fe2000c101524 */
[----:B------:R-:W-:Y:S05]  /*e2e0*/  EXIT ;  /* 0x000000000000794d */ /* 0x000fea0003800000 */
.L_x_9376:
        /* <DEDUP_REMOVED lines=8> */
.L_x_9383:
[----:B------:R-:W-:-:S05]  /*e370*/  F2FP.F16.F32.PACK_AB R18, RZ, R18 ;  /* 0x00000012ff12723e */ /* 0x000fca00000000ff */
[----:B------:R-:W-:Y:S01]  /*e380*/  STG.E.U16 desc[UR36][R2.64], R18 ;  /* 0x0000001202007986 */ /* 0x000fe2000c101524 */
[----:B------:R-:W-:Y:S05]  /*e390*/  EXIT ;  /* 0x000000000000794d */ /* 0x000fea0003800000 */
.L_x_9382:
        /* <DEDUP_REMOVED lines=9> */
.L_x_9385:
[----:B------:R-:W-:-:S04]  /*e430*/  F2FP.F16.F32.PACK_AB R5, RZ, R18 ;  /* 0x00000012ff05723e */ /* 0x000fc800000000ff */
[----:B------:R-:W-:-:S05]  /*e440*/  PRMT R5, R5, 0x5410, RZ ;  /* 0x0000541005057816 */ /* 0x000fca00000000ff */
[----:B------:R-:W-:Y:S01]  /*e450*/  STG.E desc[UR36][R2.64], R5 ;  /* 0x0000000502007986 */ /* 0x000fe2000c101924 */
[----:B------:R-:W-:Y:S05]  /*e460*/  EXIT ;  /* 0x000000000000794d */ /* 0x000fea0003800000 */
.L_x_9384:
[----:B------:R-:W-:-:S06]  /*e470*/  FMUL.FTZ R4, R18, 1 ;  /* 0x3f80000012047820 */ /* 0x000fcc0000410000 */
[----:B------:R-:W0:Y:S02]  /*e480*/  F2F.F64.F32 R4, R4 ;  /* 0x0000000400047310 */ /* 0x000e240000201800 */
[----:B0-----:R-:W-:Y:S01]  /*e490*/  STG.E.64 desc[UR36][R2.64], R4 ;  /* 0x0000000402007986 */ /* 0x001fe2000c101b24 */
[----:B------:R-:W-:Y:S05]  /*e4a0*/  EXIT ;  /* 0x000000000000794d */ /* 0x000fea0003800000 */
.L_x_9375:
        /* <DEDUP_REMOVED lines=13> */
.L_x_9389:
        /* <DEDUP_REMOVED lines=16> */
.L_x_9392:
[----:B------:R-:W-:-:S04]  /*e680*/  SHF.R.U32.HI R18, RZ, 0x18, R18 ;  /* 0x00000018ff127819 */ /* 0x000fc80000011612 */
[----:B------:R-:W-:-:S04]  /*e690*/  LOP3.LUT R5, R5, 0x80, R18, 0xf8, !PT ;  /* 0x0000008005057812 */ /* 0x000fc800078ef812 */
[----:B------:R-:W-:-:S07]  /*e6a0*/  PRMT R0, R5, 0x7610, R0 ;  /* 0x0000761005007816 */ /* 0x000fce0000000000 */
.L_x_9391:
[----:B------:R-:W-:Y:S05]  /*e6b0*/  BSYNC.RECONVERGENT B0 ;  /* 0x0000000000007941 */ /* 0x000fea0003800200 */
.L_x_9390:
[----:B------:R-:W-:Y:S01]  /*e6c0*/  STG.E.U8 desc[UR36][R2.64], R0 ;  /* 0x0000000002007986 */ /* 0x000fe2000c101124 */
[----:B------:R-:W-:Y:S05]  /*e6d0*/  EXIT ;  /* 0x000000000000794d */ /* 0x000fea0003800000 */
.L_x_9388:
        /* <DEDUP_REMOVED lines=16> */
.L_x_9395:
[----:B------:R-:W-:-:S04]  /*e7e0*/  SHF.R.U32.HI R18, RZ, 0x18, R18 ;  /* 0x00000018ff127819 */ /* 0x000fc80000011612 */
[----:B------:R-:W-:-:S04]  /*e7f0*/  LOP3.LUT R5, R5, 0x80, R18, 0xf8, !PT ;  /* 0x0000008005057812 */ /* 0x000fc800078ef812 */
[----:B------:R-:W-:-:S07]  /*e800*/  PRMT R0, R5, 0x7610, R0 ;  /* 0x0000761005007816 */ /* 0x000fce0000000000 */
.L_x_9394:
[----:B------:R-:W-:Y:S05]  /*e810*/  BSYNC.RECONVERGENT B0 ;  /* 0x0000000000007941 */ /* 0x000fea0003800200 */
.L_x_9393:
[----:B------:R-:W-:Y:S01]  /*e820*/  STG.E.U8 desc[UR36][R2.64], R0 ;  /* 0x0000000002007986 */ /* 0x000fe2000c101124 */
[----:B------:R-:W-:Y:S05]  /*e830*/  EXIT ;  /* 0x000000000000794d */ /* 0x000fea0003800000 */
.L_x_9387:
        /* <DEDUP_REMOVED lines=21> */
.L_x_9397:
[----:B------:R-:W0:Y:S02]  /*e990*/  F2I.U64.TRUNC R18, R18 ;  /* 0x0000001200127311 */ /* 0x000e24000020d800 */
[----:B0-----:R-:W-:Y:S01]  /*e9a0*/  STG.E.64 desc[UR36][R2.64], R18 ;  /* 0x0000001202007986 */ /* 0x001fe2000c101b24 */
[----:B------:R-:W-:Y:S05]  /*e9b0*/  EXIT ;  /* 0x000000000000794d */ /* 0x000fea0003800000 */
.L_x_9396:
[----:B------:R-:W0:Y:S02]  /*e9c0*/  F2I.FTZ.U32.TRUNC.NTZ R5, R18 ;  /* 0x0000001200057305 */ /* 0x000e24000021f000 */
[----:B0-----:R-:W-:Y:S01]  /*e9d0*/  STG.E desc[UR36][R2.64], R5 ;  /* 0x0000000502007986 */ /* 0x001fe2000c101924 */
[----:B------:R-:W-:Y:S05]  /*e9e0*/  EXIT ;  /* 0x000000000000794d */ /* 0x000fea0003800000 */
.L_x_9386:
        /* <DEDUP_REMOVED lines=10> */
.L_x_9399:
[----:B------:R-:W-:Y:S01]  /*ea90*/  FMUL.FTZ R4, R18, 1 ;  /* 0x3f80000012047820 */ /* 0x000fe20000410000 */
[----:B------:R-:W-:-:S05]  /*eaa0*/  CS2R R6, SRZ ;  /* 0x0000000000067805 */ /* 0x000fca000001ff00 */
[----:B------:R-:W0:Y:S02]  /*eab0*/  F2F.F64.F32 R4, R4 ;  /* 0x0000000400047310 */ /* 0x000e240000201800 */
[----:B0-----:R-:W-:Y:S01]  /*eac0*/  STG.E.128 desc[UR36][R2.64], R4 ;  /* 0x0000000402007986 */ /* 0x001fe2000c101d24 */
[----:B------:R-:W-:Y:S05]  /*ead0*/  EXIT ;  /* 0x000000000000794d */ /* 0x000fea0003800000 */
.L_x_9398:
[----:B------:R-:W-:-:S13]  /*eae0*/  ISETP.NE.AND P0, PT, R0, 0xf, PT ;  /* 0x0000000f0000780c */ /* 0x000fda0003f05270 */
[----:B------:R-:W-:Y:S05]  /*eaf0*/  @!P0 BRA `(.L_x_9400) ;  /* 0x0000000000e08947 */ /* 0x000fea0003800000 */
[----:B------:R-:W-:-:S13]  /*eb00*/  ISETP.NE.AND P0, PT, R0, 0x17, PT ;  /* 0x000000170000780c */ /* 0x000fda0003f05270 */
[----:B------:R-:W-:Y:S05]  /*eb10*/  @!P0 BRA `(.L_x_9401) ;  /* 0x00000000008c8947 */ /* 0x000fea0003800000 */
[----:B------:R-:W-:-:S13]  /*eb20*/  ISETP.NE.AND P0, PT, R0, 0x18, PT ;  /* 0x000000180000780c */ /* 0x000fda0003f05270 */
[----:B------:R-:W-:Y:S05]  /*eb30*/  @!P0 BRA `(.L_x_9402) ;  /* 0x0000000000448947 */ /* 0x000fea0003800000 */
.L_x_9379:
        /* <DEDUP_REMOVED lines=16> */
.L_x_9403:
[----:B------:R-:W-:Y:S05]  /*ec40*/  EXIT ;  /* 0x000000000000794d */ /* 0x000fea0003800000 */
.L_x_9402:
        /* <DEDUP_REMOVED lines=12> */
.L_x_9405:
[----:B------:R-:W-:Y:S05]  /*ed10*/  BSYNC.RECONVERGENT B0 ;  /* 0x0000000000007941 */ /* 0x000fea0003800200 */
.L_x_9404:
[----:B------:R-:W-:-:S05]  /*ed20*/  LOP3.LUT R5, R0, 0x80, R7, 0xf8, !PT ;  /* 0x0000008000057812 */ /* 0x000fca00078ef807 */
[----:B------:R-:W-:Y:S01]  /*ed30*/  STG.E.U8 desc[UR36][R2.64], R5 ;  /* 0x0000000502007986 */ /* 0x000fe2000c101124 */
[----:B------:R-:W-:Y:S05]  /*ed40*/  EXIT ;  /* 0x000000000000794d */ /* 0x000fea0003800000 */
.L_x_9401:
        /* <DEDUP_REMOVED lines=11> */
.L_x_9407:
[----:B------:R-:W-:Y:S01]  /*ee00*/  IMAD.MOV.U32 R0, RZ, RZ, 0x7f ;  /* 0x0000007fff007424 */ /* 0x000fe200078e00ff */
[----:B------:R-:W-:-:S04]  /*ee10*/  ISETP.GT.U32.AND P0, PT, R4, 0x7f800000, PT ;  /* 0x7f8000000400780c */ /* 0x000fc80003f04070 */
[----:B------:R-:W-:-:S09]  /*ee20*/  SEL R0, R0, 0x7c, P0 ;  /* 0x0000007c00007807 */ /* 0x000fd20000000000 */
.L_x_9408:
[----:B------:R-:W-:Y:S05]  /*ee30*/  BSYNC.RECONVERGENT B0 ;  /* 0x0000000000007941 */ /* 0x000fea0003800200 */
.L_x_9406:
[----:B------:R-:W-:-:S04]  /*ee40*/  SHF.R.U32.HI R5, RZ, 0x18, R18 ;  /* 0x00000018ff057819 */ /* 0x000fc80000011612 */
[----:B------:R-:W-:-:S05]  /*ee50*/  LOP3.LUT R5, R0, 0x80, R5, 0xf8, !PT ;  /* 0x0000008000057812 */ /* 0x000fca00078ef805 */
[----:B------:R-:W-:Y:S01]  /*ee60*/  STG.E.U8 desc[UR36][R2.64], R5 ;  /* 0x0000000502007986 */ /* 0x000fe2000c101124 */
[----:B------:R-:W-:Y:S05]  /*ee70*/  EXIT ;  /* 0x000000000000794d */ /* 0x000fea0003800000 */
.L_x_9400:
[----:B------:R-:W-:-:S05]  /*ee80*/  F2FP.BF16.F32.PACK_AB R18, RZ, R18 ;  /* 0x00000012ff12723e */ /* 0x000fca00000010ff */
[----:B------:R-:W-:Y:S01]  /*ee90*/  STG.E.U16 desc[UR36][R2.64], R18 ;  /* 0x0000001202007986 */ /* 0x000fe2000c101524 */
[----:B------:R-:W-:Y:S05]  /*eea0*/  EXIT ;  /* 0x000000000000794d */ /* 0x000fea0003800000 */
.L_x_9409:
        /* <DEDUP_REMOVED lines=13> */
.L_x_10703:


//--------------------- .text._ZN2at6native18elementwise_kernelILi128ELi2EZNS0_22gpu_kernel_impl_nocastIZZZN37_INTERNAL_cee6930f_7_Loss_cu_5b0651e139_GLOBAL__N__cee6930f_7_Loss_cu_5b0651e140binary_cross_entropy_backward_out_kernelERNS_6TensorERKS5_S8_S8_ENKUlvE_clEvENKUlvE0_clEvEUlfffE_EEvRNS_18TensorIteratorBaseERKT_EUliE_EEviT1_ --------------------------
	.section	.text._ZN2at6native18elementwise_kernelILi128ELi2EZNS0_22gpu_kernel_impl_nocastIZZZN37_INTERNAL_cee6930f_7_Loss_cu_5b0651e139_GLOBAL__N__cee6930f_7_Loss_cu_5b0651e140binary_cross_entropy_backward_out_kernelERNS_6TensorERKS5_S8_S8_ENKUlvE_clEvENKUlvE0_clEvEUlfffE_EEvRNS_18TensorIteratorBaseERKT_EUliE_EEviT1_,"ax",@progbits
	.align	128
        .global         _ZN2at6native18elementwise_kernelILi128ELi2EZNS0_22gpu_kernel_impl_nocastIZZZN37_INTERNAL_cee6930f_7_Loss_cu_5b0651e139_GLOBAL__N__cee6930f_7_Loss_cu_5b0651e140binary_cross_entropy_backward_out_kernelERNS_6TensorERKS5_S8_S8_ENKUlvE_clEvENKUlvE0_clEvEUlfffE_EEvRNS_18TensorIteratorBaseERKT_EUliE_EEviT1_
        .type           _ZN2at6native18elementwise_kernelILi128ELi2EZNS0_22gpu_kernel_impl_nocastIZZZN37_INTERNAL_cee6930f_7_Loss_cu_5b0651e139_GLOBAL__N__cee6930f_7_Loss_cu_5b0651e140binary_cross_entropy_backward_out_kernelERNS_6TensorERKS5_S8_S8_ENKUlvE_clEvENKUlvE0_clEvEUlfffE_EEvRNS_18TensorIteratorBaseERKT_EUliE_EEviT1_,@function
        .size           _ZN2at6native18elementwise_kernelILi128ELi2EZNS0_22gpu_kernel_impl_nocastIZZZN37_INTERNAL_cee6930f_7_Loss_cu_5b0651e139_GLOBAL__N__cee6930f_7_Loss_cu_5b0651e140binary_cross_entropy_backward_out_kernelERNS_6TensorERKS5_S8_S8_ENKUlvE_clEvENKUlvE0_clEvEUlfffE_EEvRNS_18TensorIteratorBaseERKT_EUliE_EEviT1_,(.L_x_10704 - _ZN2at6native18elementwise_kernelILi128ELi2EZNS0_22gpu_kernel_impl_nocastIZZZN37_INTERNAL_cee6930f_7_Loss_cu_5b0651e139_GLOBAL__N__cee6930f_7_Loss_cu_5b0651e140binary_cross_entropy_backward_out_kernelERNS_6TensorERKS5_S8_S8_ENKUlvE_clEvENKUlvE0_clEvEUlfffE_EEvRNS_18TensorIteratorBaseERKT_EUliE_EEviT1_)
        .other          _ZN2at6native18elementwise_kernelILi128ELi2EZNS0_22gpu_kernel_impl_nocastIZZZN37_INTERNAL_cee6930f_7_Loss_cu_5b0651e139_GLOBAL__N__cee6930f_7_Loss_cu_5b0651e140binary_cross_entropy_backward_out_kernelERNS_6TensorERKS5_S8_S8_ENKUlvE_clEvENKUlvE0_clEvEUlfffE_EEvRNS_18TensorIteratorBaseERKT_EUliE_EEviT1_,@"STO_CUDA_ENTRY STV_DEFAULT"
_ZN2at6native18elementwise_kernelILi128ELi2EZNS0_22gpu_kernel_impl_nocastIZZZN37_INTERNAL_cee6930f_7_Loss_cu_5b0651e139_GLOBAL__N__cee6930f_7_Loss_cu_5b0651e140binary_cross_entropy_backward_out_kernelERNS_6TensorERKS5_S8_S8_ENKUlvE_clEvENKUlvE0_clEvEUlfffE_EEvRNS_18TensorIteratorBaseERKT_EUliE_EEviT1_:
.text._ZN2at6native18elementwise_kernelILi128ELi2EZNS0_22gpu_kernel_impl_nocastIZZZN37_INTERNAL_cee6930f_7_Loss_cu_5b0651e139_GLOBAL__N__cee6930f_7_Loss_cu_5b0651e140binary_cross_entropy_backward_out_kernelERNS_6TensorERKS5_S8_S8_ENKUlvE_clEvENKUlvE0_clEvEUlfffE_EEvRNS_18TensorIteratorBaseERKT_EUliE_EEviT1_:
        /* <DEDUP_REMOVED lines=10> */
[----:B------:R-:W-:Y:S01]  /*00a0*/  BSSY.RECONVERGENT B0, `(.L_x_9411) ;  /* 0x0000013000007945 */ /* 0x000fe20003800200 */
[----:B0-----:R-:W-:-:S13]  /*00b0*/  ISETP.GE.AND P0, PT, R3, UR4, PT ;  /* 0x0000000403007c0c */ /* 0x001fda000bf06270 */
[----:B------:R-:W-:Y:S05]  /*00c0*/  @P0 BRA `(.L_x_9412) ;  /* 0x0000000000400947 */ /* 0x000fea0003800000 */
[----:B------:R-:W0:Y:S08]  /*00d0*/  LDC.64 R6, c[0x0][0x658] ;  /* 0x00019600ff067b82 */ /* 0x000e300000000a00 */
[----:B------:R-:W1:Y:S08]  /*00e0*/  LDC.64 R8, c[0x0][0x660] ;  /* 0x00019800ff087b82 */ /* 0x000e700000000a00 */
[----:B------:R-:W2:Y:S01]  /*00f0*/  LDC.64 R4, c[0x0][0x650] ;  /* 0x00019400ff047b82 */ /* 0x000ea20000000a00 */
[----:B0-----:R-:W3:Y:S04]  /*0100*/  LDG.E R6, desc[UR6][R6.64] ;  /* 0x0000000606067981 */ /* 0x001ee8000c1e1900 */
[----:B-1----:R-:W4:Y:S04]  /*0110*/  LDG.E R9, desc[UR6][R8.64] ;  /* 0x0000000608097981 */ /* 0x002f28000c1e1900 */
[----:B--2---:R-:W2:Y:S01]  /*0120*/  LDG.E R4, desc[UR6][R4.64] ;  /* 0x0000000604047981 */ /* 0x004ea2000c1e1900 */
[----:B------:R-:W-:Y:S01]  /*0130*/  IADD3 R3, PT, PT, R3, 0x80, RZ ;  /* 0x0000008003037810 */ /* 0x000fe20007ffe0ff */
[----:B---3--:R-:W-:-:S04]  /*0140*/  FADD.FTZ R11, -R6, 1 ;  /* 0x3f800000060b7421 */ /* 0x008fc80000010100 */
[C---:B------:R-:W-:Y:S01]  /*0150*/  FMUL.FTZ R11, R6.reuse, R11 ;  /* 0x0000000b060b7220 */ /* 0x040fe20000410000 */
[----:B----4-:R-:W-:-:S04]  /*0160*/  FADD.FTZ R13, R6, -R9 ;  /* 0x80000009060d7221 */ /* 0x010fc80000010000 */
[----:B------:R-:W-:Y:S02]  /*0170*/  FMNMX.FTZ R0, R11, 9.9999999600419720025e-13, !PT ;  /* 0x2b8cbccc0b007809 */ /* 0x000fe40007810000 */
[----:B------:R-:W0:Y:S04]  /*0180*/  LDC.64 R10, c[0x0][0x648] ;  /* 0x00019200ff0a7b82 */ /* 0x000e280000000a00 */
[----:B------:R-:W1:Y:S01]  /*0190*/  MUFU.RCP R0, R0 ;  /* 0x0000000000007308 */ /* 0x000e620000001000 */
[----:B--2---:R-:W-:-:S04]  /*01a0*/  FMUL.FTZ R13, R4, R13 ;  /* 0x0000000d040d7220 */ /* 0x004fc80000410000 */
[----:B-1----:R-:W-:-:S05]  /*01b0*/  FMUL.FTZ R13, R13, R0 ;  /* 0x000000000d0d7220 */ /* 0x002fca0000410000 */
[----:B0-----:R0:W-:Y:S02]  /*01c0*/  STG.E desc[UR6][R10.64], R13 ;  /* 0x0000000d0a007986 */ /* 0x0011e4000c101906 */
.L_x_9412:
[----:B------:R-:W-:Y:S05]  /*01d0*/  BSYNC.RECONVERGENT B0 ;  /* 0x0000000000007941 */ /* 0x000fea0003800200 */
.L_x_9411:
[----:B------:R-:W-:-:S13]  /*01e0*/  ISETP.GE.AND P0, PT, R3, UR4, PT ;  /* 0x0000000403007c0c */ /* 0x000fda000bf06270 */
[----:B------:R-:W-:Y:S05]  /*01f0*/  @P0 EXIT ;  /* 0x000000000000094d */ /* 0x000fea0003800000 */
[----:B------:R-:W1:Y:S08]  /*0200*/  LDC.64 R4, c[0x0][0x658] ;  /* 0x00019600ff047b82 */ /* 0x000e700000000a00 */
[----:B------:R-:W2:Y:S08]  /*0210*/  LDC.64 R6, c[0x0][0x660] ;  /* 0x00019800ff067b82 */ /* 0x000eb00000000a00 */
[----:B------:R-:W3:Y:S01]  /*0220*/  LDC.64 R2, c[0x0][0x650] ;  /* 0x00019400ff027b82 */ /* 0x000ee20000000a00 */
[----:B-1----:R-:W4:Y:S04]  /*0230*/  LDG.E R4, desc[UR6][R4.64] ;  /* 0x0000000604047981 */ /* 0x002f28000c1e1900 */
[----:B--2---:R-:W0:Y:S04]  /*0240*/  LDG.E R7, desc[UR6][R6.64] ;  /* 0x0000000606077981 */ /* 0x004e28000c1e1900 */
[----:B---3--:R-:W2:Y:S01]  /*0250*/  LDG.E R2, desc[UR6][R2.64] ;  /* 0x0000000602027981 */ /* 0x008ea2000c1e1900 */
[----:B----4-:R-:W-:-:S04]  /*0260*/  FADD.FTZ R9, -R4, 1 ;  /* 0x3f80000004097421 */ /* 0x010fc80000010100 */
[C---:B------:R-:W-:Y:S01]  /*0270*/  FMUL.FTZ R9, R4.reuse, R9 ;  /* 0x0000000904097220 */ /* 0x040fe20000410000 */
[----:B0-----:R-:W-:-:S04]  /*0280*/  FADD.FTZ R11, R4, -R7 ;  /* 0x80000007040b7221 */ /* 0x001fc80000010000 */
[----:B------:R-:W-:Y:S02]  /*0290*/  FMNMX.FTZ R0, R9, 9.9999999600419720025e-13, !PT ;  /* 0x2b8cbccc09007809 */ /* 0x000fe40007810000 */
[----:B------:R-:W0:Y:S04]  /*02a0*/  LDC.64 R8, c[0x0][0x648] ;  /* 0x00019200ff087b82 */ /* 0x000e280000000a00 */
[----:B------:R-:W1:Y:S01]  /*02b0*/  MUFU.RCP R0, R0 ;  /* 0x0000000000007308 */ /* 0x000e620000001000 */
[----:B--2---:R-:W-:-:S04]  /*02c0*/  FMUL.FTZ R11, R2, R11 ;  /* 0x0000000b020b7220 */ /* 0x004fc80000410000 */
[----:B-1----:R-:W-:-:S05]  /*02d0*/  FMUL.FTZ R11, R11, R0 ;  /* 0x000000000b0b7220 */ /* 0x002fca0000410000 */
[----:B0-----:R-:W-:Y:S01]  /*02e0*/  STG.E desc[UR6][R8.64], R11 ;  /* 0x0000000b08007986 */ /* 0x001fe2000c101906 */
[----:B------:R-:W-:Y:S05]  /*02f0*/  EXIT ;  /* 0x000000000000794d */ /* 0x000fea0003800000 */
.L_x_9410:
        /* <DEDUP_REMOVED lines=380> */
.L_x_9415:
[----:B------:R-:W0:Y:S02]  /*1ac0*/  LDCU.128 UR8, c[0x0][0x650] ;  /* 0x0000ca00ff0877ac */ /* 0x000e240008000c00 */
[----:B0-----:R-:W-:-:S04]  /*1ad0*/  IADD3 R8, P0, PT, R7, UR10, RZ ;  /* 0x0000000a07087c10 */ /* 0x001fc8000ff1e0ff */
[----:B------:R-:W-:Y:S01]  /*1ae0*/  IADD3.X R9, PT, PT, RZ, UR11, RZ, P0, !PT ;  /* 0x0000000bff097c10 */ /* 0x000fe200087fe4ff */
[----:B------:R-:W0:Y:S04]  /*1af0*/  LDCU.64 UR10, c[0x0][0x660] ;  /* 0x0000cc00ff0a77ac */ /* 0x000e280008000a00 */
[----:B------:R-:W2:Y:S01]  /*1b00*/  LDG.E R8, desc[UR6][R8.64] ;  /* 0x0000000608087981 */ /* 0x000ea2000c1e1900 */
[----:B0-----:R-:W-:Y:S02]  /*1b10*/  IADD3 R10, P1, PT, R6, UR10, RZ ;  /* 0x0000000a060a7c10 */ /* 0x001fe4000ff3e0ff */
[----:B------:R-:W-:Y:S02]  /*1b20*/  IADD3 R6, P0, PT, R4, UR8, RZ ;  /* 0x0000000804067c10 */ /* 0x000fe4000ff1e0ff */
[----:B------:R-:W-:-:S02]  /*1b30*/  IADD3.X R11, PT, PT, RZ, UR11, RZ, P1, !PT ;  /* 0x0000000bff0b7c10 */ /* 0x000fc40008ffe4ff */
[----:B------:R-:W-:Y:S01]  /*1b40*/  IADD3.X R7, PT, PT, RZ, UR9, RZ, P0, !PT ;  /* 0x00000009ff077c10 */ /* 0x000fe200087fe4ff */
[----:B------:R-:W0:Y:S03]  /*1b50*/  LDCU.64 UR8, c[0x0][0x648] ;  /* 0x0000c900ff0877ac */ /* 0x000e260008000a00 */
[----:B------:R-:W3:Y:S04]  /*1b60*/  LDG.E R11, desc[UR6][R10.64] ;  /* 0x000000060a0b7981 */ /* 0x000ee8000c1e1900 */
[----:B------:R-:W4:Y:S01]  /*1b70*/  LDG.E R6, desc[UR6][R6.64] ;  /* 0x0000000606067981 */ /* 0x000f22000c1e1900 */
[----:B------:R-:W-:Y:S02]  /*1b80*/  IADD3 R3, PT, PT, R3, 0x80, RZ ;  /* 0x0000008003037810 */ /* 0x000fe40007ffe0ff */
[----:B0-----:R-:W-:-:S04]  /*1b90*/  IADD3 R4, P0, PT, R5, UR8, RZ ;  /* 0x0000000805047c10 */ /* 0x001fc8000ff1e0ff */
[----:B------:R-:W-:Y:S01]  /*1ba0*/  IADD3.X R5, PT, PT, RZ, UR9, RZ, P0, !PT ;  /* 0x00000009ff057c10 */ /* 0x000fe200087fe4ff */
[----:B--2---:R-:W-:-:S04]  /*1bb0*/  FADD.FTZ R13, -R8, 1 ;  /* 0x3f800000080d7421 */ /* 0x004fc80000010100 */
[----:B------:R-:W-:-:S05]  /*1bc0*/  FMUL.FTZ R13, R8, R13 ;  /* 0x0000000d080d7220 */ /* 0x000fca0000410000 */
[----:B------:R-:W-:-:S04]  /*1bd0*/  FMNMX.FTZ R13, R13, 9.9999999600419720025e-13, !PT ;  /* 0x2b8cbccc0d0d7809 */ /* 0x000fc80007810000 */
[----:B------:R-:W0:Y:S01]  /*1be0*/  MUFU.RCP R12, R13 ;  /* 0x0000000d000c7308 */ /* 0x000e220000001000 */
[----:B---3--:R-:W-:-:S04]  /*1bf0*/  FADD.FTZ R9, R8, -R11 ;  /* 0x8000000b08097221 */ /* 0x008fc80000010000 */
[----:B----4-:R-:W-:-:S04]  /*1c00*/  FMUL.FTZ R9, R6, R9 ;  /* 0x0000000906097220 */ /* 0x010fc80000410000 */
[----:B0-----:R-:W-:-:S05]  /*1c10*/  FMUL.FTZ R9, R9, R12 ;  /* 0x0000000c09097220 */ /* 0x001fca0000410000 */
[----:B------:R0:W-:Y:S02]  /*1c20*/  STG.E desc[UR6][R4.64], R9 ;  /* 0x0000000904007986 */ /* 0x0001e4000c101906 */
.L_x_9414:
[----:B------:R-:W-:Y:S05]  /*1c30*/  BSYNC.RECONVERGENT B0 ;  /* 0x0000000000007941 */ /* 0x000fea0003800200 */
.L_x_9413:
[----:B------:R-:W-:-:S13]  /*1c40*/  ISETP.GE.AND P0, PT, R3, UR4, PT ;  /* 0x0000000403007c0c */ /* 0x000fda000bf06270 */
[----:B------:R-:W-:Y:S05]  /*1c50*/  @P0 EXIT ;  /* 0x000000000000094d */ /* 0x000fea0003800000 */
        /* <DEDUP_REMOVED lines=373> */
.L_x_9416:
[----:B------:R-:W0:Y:S01]  /*33b0*/  LDCU.128 UR8, c[0x0][0x650] ;  /* 0x0000ca00ff0877ac */ /* 0x000e220008000c00 */
[----:B------:R-:W1:Y:S01]  /*33c0*/  LDCU.64 UR4, c[0x0][0x660] ;  /* 0x0000cc00ff0477ac */ /* 0x000e620008000a00 */
[----:B0-----:R-:W-:-:S04]  /*33d0*/  IADD3 R6, P0, PT, R5, UR10, RZ ;  /* 0x0000000a05067c10 */ /* 0x001fc8000ff1e0ff */
[----:B------:R-:W-:-:S05]  /*33e0*/  IADD3.X R7, PT, PT, RZ, UR11, RZ, P0, !PT ;  /* 0x0000000bff077c10 */ /* 0x000fca00087fe4ff */
[----:B------:R-:W2:Y:S01]  /*33f0*/  LDG.E R6, desc[UR6][R6.64] ;  /* 0x0000000606067981 */ /* 0x000ea2000c1e1900 */
[----:B-1----:R-:W-:Y:S02]  /*3400*/  IADD3 R8, P1, PT, R4, UR4, RZ ;  /* 0x0000000404087c10 */ /* 0x002fe4000ff3e0ff */
[----:B------:R-:W-:Y:S02]  /*3410*/  IADD3 R4, P0, PT, R2, UR8, RZ ;  /* 0x0000000802047c10 */ /* 0x000fe4000ff1e0ff */
[----:B------:R-:W-:Y:S01]  /*3420*/  IADD3.X R9, PT, PT, RZ, UR5, RZ, P1, !PT ;  /* 0x00000005ff097c10 */ /* 0x000fe20008ffe4ff */
[----:B------:R-:W0:Y:S01]  /*3430*/  LDCU.64 UR4, c[0x0][0x648] ;  /* 0x0000c900ff0477ac */ /* 0x000e220008000a00 */
[----:B------:R-:W-:-:S04]  /*3440*/  IADD3.X R5, PT, PT, RZ, UR9, RZ, P0, !PT ;  /* 0x00000009ff057c10 */ /* 0x000fc800087fe4ff */
[----:B------:R-:W3:Y:S04]  /*3450*/  LDG.E R9, desc[UR6][R8.64] ;  /* 0x0000000608097981 */ /* 0x000ee8000c1e1900 */
[----:B------:R-:W4:Y:S01]  /*3460*/  LDG.E R4, desc[UR6][R4.64] ;  /* 0x0000000604047981 */ /* 0x000f22000c1e1900 */
[----:B0-----:R-:W-:-:S04]  /*3470*/  IADD3 R2, P0, PT, R3, UR4, RZ ;  /* 0x0000000403027c10 */ /* 0x001fc8000ff1e0ff */
[----:B------:R-:W-:Y:S01]  /*3480*/  IADD3.X R3, PT, PT, RZ, UR5, RZ, P0, !PT ;  /* 0x00000005ff037c10 */ /* 0x000fe200087fe4ff */
[----:B--2---:R-:W-:-:S04]  /*3490*/  FADD.FTZ R11, -R6, 1 ;  /* 0x3f800000060b7421 */ /* 0x004fc80000010100 */
[----:B------:R-:W-:-:S05]  /*34a0*/  FMUL.FTZ R11, R6, R11 ;  /* 0x0000000b060b7220 */ /* 0x000fca0000410000 */
[----:B------:R-:W-:Y:S01]  /*34b0*/  FMNMX.FTZ R11, R11, 9.9999999600419720025e-13, !PT ;  /* 0x2b8cbccc0b0b7809 */ /* 0x000fe20007810000 */
[----:B---3--:R-:W-:-:S03]  /*34c0*/  FADD.FTZ R7, R6, -R9 ;  /* 0x8000000906077221 */ /* 0x008fc60000010000 */
[----:B------:R-:W0:Y:S01]  /*34d0*/  MUFU.RCP R0, R11 ;  /* 0x0000000b00007308 */ /* 0x000e220000001000 */
[----:B----4-:R-:W-:-:S04]  /*34e0*/  FMUL.FTZ R7, R4, R7 ;  /* 0x0000000704077220 */ /* 0x010fc80000410000 */
[----:B0-----:R-:W-:-:S05]  /*34f0*/  FMUL.FTZ R7, R7, R0 ;  /* 0x0000000007077220 */ /* 0x001fca0000410000 */
[----:B------:R-:W-:Y:S01]  /*3500*/  STG.E desc[UR6][R2.64], R7 ;  /* 0x0000000702007986 */ /* 0x000fe2000c101906 */
[----:B------:R-:W-:Y:S05]  /*3510*/  EXIT ;  /* 0x000000000000794d */ /* 0x000fea0003800000 */
.L_x_9417:
        /* <DEDUP_REMOVED lines=14> */
.L_x_10704:


//--------------------- .text._ZN2at6native27unrolled_elementwise_kernelIZZZN37_INTERNAL_cee6930f_7_Loss_cu_5b0651e139_GLOBAL__N__cee6930f_7_Loss_cu_5b0651e140binary_cross_entropy_backward_out_kernelERNS_6TensorERKS4_S7_S7_ENKUlvE_clEvENKUlvE0_clEvEUlfffE_St5arrayIPcLm4EELi4E23TrivialOffsetCalculatorILi3EjESE_ILi1EjENS0_6memory15LoadWithoutCastENSH_16StoreWithoutCastEEEviT_T0_T2_T3_T4_T5_ --------------------------
	.section	.text._ZN2at6native27unrolled_elementwise_kernelIZZZN37_INTERNAL_cee6930f_7_Loss_cu_5b0651e139_GLOBAL__N__cee6930f_7_Loss_cu_5b0651e140binary_cross_entropy_backward_out_kernelERNS_6TensorERKS4_S7_S7_ENKUlvE_clEvENKUlvE0_clEvEUlfffE_St5arrayIPcLm4EELi4E23TrivialOffsetCalculatorILi3EjESE_ILi1EjENS0_6memory15LoadWithoutCastENSH_16StoreWithoutCastEEEviT_T0_T2_T3_T4_T5_,"ax",@progbits
	.align	128
        .global         _ZN2at6native27unrolled_elementwise_kernelIZZZN37_INTERNAL_cee6930f_7_Loss_cu_5b0651e139_GLOBAL__N__cee6930f_7_Loss_cu_5b0651e140binary_cross_entropy_backward_out_kernelERNS_6TensorERKS4_S7_S7_ENKUlvE_clEvENKUlvE0_clEvEUlfffE_St5arrayIPcLm4EELi4E23TrivialOffsetCalculatorILi3EjESE_ILi1EjENS0_6memory15LoadWithoutCastENSH_16StoreWithoutCastEEEviT_T0_T2_T3_T4_T5_
        .type           _ZN2at6native27unrolled_elementwise_kernelIZZZN37_INTERNAL_cee6930f_7_Loss_cu_5b0651e139_GLOBAL__N__cee6930f_7_Loss_cu_5b0651e140binary_cross_entropy_backward_out_kernelERNS_6TensorERKS4_S7_S7_ENKUlvE_clEvENKUlvE0_clEvEUlfffE_St5arrayIPcLm4EELi4E23TrivialOffsetCalculatorILi3EjESE_ILi1EjENS0_6memory15LoadWithoutCastENSH_16StoreWithoutCastEEEviT_T0_T2_T3_T4_T5_,@function
        .size           _ZN2at6native27unrolled_elementwise_kernelIZZZN37_INTERNAL_cee6930f_7_Loss_cu_5b0651e139_GLOBAL__N__cee6930f_7_Loss_cu_5b0651e140binary_cross_entropy_backward_out_kernelERNS_6TensorERKS4_S7_S7_ENKUlvE_clEvENKUlvE0_clEvEUlfffE_St5arrayIPcLm4EELi4E23TrivialOffsetCalculatorILi3EjESE_ILi1EjENS0_6memory15LoadWithoutCastENSH_16StoreWithoutCastEEEviT_T0_T2_T3_T4_T5_,(.L_x_10705 - _ZN2at6native27unrolled_elementwise_kernelIZZZN37_INTERNAL_cee6930f_7_Loss_cu_5b0651e139_GLOBAL__N__cee6930f_7_Loss_cu_5b0651e140binary_cross_entropy_backward_out_kernelERNS_6TensorERKS4_S7_S7_ENKUlvE_clEvENKUlvE0_clEvEUlfffE_St5arrayIPcLm4EELi4E23TrivialOffsetCalculatorILi3EjESE_ILi1EjENS0_6memory15LoadWithoutCastENSH_16StoreWithoutCastEEEviT_T0_T2_T3_T4_T5_)
        .other          _ZN2at6native27unrolled_elementwise_kernelIZZZN37_INTERNAL_cee6930f_7_Loss_cu_5b0651e139_GLOBAL__N__cee6930f_7_Loss_cu_5b0651e140binary_cross_entropy_backward_out_kernelERNS_6TensorERKS4_S7_S7_ENKUlvE_clEvENKUlvE0_clEvEUlfffE_St5arrayIPcLm4EELi4E23TrivialOffsetCalculatorILi3EjESE_ILi1EjENS0_6memory15LoadWithoutCastENSH_16StoreWithoutCastEEEviT_T0_T2_T3_T4_T5_,@"STO_CUDA_ENTRY STV_DEFAULT"
_ZN2at6native27unrolled_elementwise_kernelIZZZN37_INTERNAL_cee6930f_7_Loss_cu_5b0651e139_GLOBAL__N__cee6930f_7_Loss_cu_5b0651e140binary_cross_entropy_backward_out_kernelERNS_6TensorERKS4_S7_S7_ENKUlvE_clEvENKUlvE0_clEvEUlfffE_St5arrayIPcLm4EELi4E23TrivialOffsetCalculatorILi3EjESE_ILi1EjENS0_6memory15LoadWithoutCastENSH_16StoreWithoutCastEEEviT_T0_T2_T3_T4_T5_:
.text._ZN2at6native27unrolled_elementwise_kernelIZZZN37_INTERNAL_cee6930f_7_Loss_cu_5b0651e139_GLOBAL__N__cee6930f_7_Loss_cu_5b0651e140binary_cross_entropy_backward_out_kernelERNS_6TensorERKS4_S7_S7_ENKUlvE_clEvENKUlvE0_clEvEUlfffE_St5arrayIPcLm4EELi4E23TrivialOffsetCalculatorILi3EjESE_ILi1EjENS0_6memory15LoadWithoutCastENSH_16StoreWithoutCastEEEviT_T0_T2_T3_T4_T5_:
[----:B------:R-:W-:Y:S01]  /*0000*/  LDC R1, c[0x0][0x37c] ;  /* 0x0000df00ff017b82 */ /* 0x000fe20000000800 */
[----:B------:R-:W0:Y:S07]  /*0010*/  S2R R3, SR_CTAID.X ;  /* 0x0000000000037919 */ /* 0x000e2e0000002500 */
[----:B------:R-:W0:Y:S01]  /*0020*/  LDC R2, c[0x0][0x380] ;  /* 0x0000e000ff027b82 */ /* 0x000e220000000800 */
[----:B------:R-:W1:Y:S01]  /*0030*/  LDCU.64 UR4, c[0x0][0x358] ;  /* 0x00006b00ff0477ac */ /* 0x000e620008000a00 */
[----:B------:R-:W2:Y:S06]  /*0040*/  S2R R0, SR_TID.X ;  /* 0x0000000000007919 */ /* 0x000eac0000002100 */
[----:B------:R-:W3:Y:S08]  /*0050*/  LDC.64 R24, c[0x0][0x398] ;  /* 0x0000e600ff187b82 */ /* 0x000ef00000000a00 */
[----:B------:R-:W4:Y:S08]  /*0060*/  LDC.64 R14, c[0x0][0x398] ;  /* 0x0000e600ff0e7b82 */ /* 0x000f300000000a00 */
[----:B------:R-:W3:Y:S01]  /*0070*/  LDC.64 R22, c[0x0][0x398] ;  /* 0x0000e600ff167b82 */ /* 0x000ee20000000a00 */
[----:B------:R-:W-:Y:S01]  /*0080*/  CS2R R20, SRZ ;  /* 0x0000000000147805 */ /* 0x000fe2000001ff00 */
[----:B0-----:R-:W-:-:S02]  /*0090*/  IMAD R5, R3, -0x200, R2 ;  /* 0xfffffe0003057824 */ /* 0x001fc400078e0202 */
[----:B------:R-:W-:-:S04]  /*00a0*/  HFMA2 R26, -RZ, RZ, 0, 0 ;  /* 0x00000000ff1a7431 */ /* 0x000fc800000001ff */
[----:B------:R-:W0:Y:S01]  /*00b0*/  LDC.64 R18, c[0x0][0x390] ;  /* 0x0000e400ff127b82 */ /* 0x000e220000000a00 */
[----:B--2---:R-:W-:Y:S02]  /*00c0*/  MOV R2, R0 ;  /* 0x0000000000027202 */ /* 0x004fe40000000f00 */
[----:B------:R-:W-:Y:S02]  /*00d0*/  ISETP.GE.AND P0, PT, R0, R5, PT ;  /* 0x000000050000720c */ /* 0x000fe40003f06270 */
[----:B------:R-:W-:-:S03]  /*00e0*/  CS2R R28, SRZ ;  /* 0x00000000001c7805 */ /* 0x000fc6000001ff00 */
[----:B------:R-:W2:Y:S08]  /*00f0*/  LDC.64 R16, c[0x0][0x390] ;  /* 0x0000e400ff107b82 */ /* 0x000eb00000000a00 */
[----:B------:R-:W-:Y:S01]  /*0100*/  @!P0 IADD3 R0, PT, PT, R2, 0x80, RZ ;  /* 0x0000008002008810 */ /* 0x000fe20007ffe0ff */
[----:B------:R-:W2:Y:S01]  /*0110*/  @!P0 LDC.64 R10, c[0x0][0x3a0] ;  /* 0x0000e800ff0a8b82 */ /* 0x000ea20000000a00 */
[----:B------:R-:W-:-:S02]  /*0120*/  @!P0 LEA R9, R3, R2, 0x9 ;  /* 0x0000000203098211 */ /* 0x000fc400078e48ff */
[----:B------:R-:W-:-:S03]  /*0130*/  ISETP.GE.AND P1, PT, R0, R5, PT ;  /* 0x000000050000720c */ /* 0x000fc60003f26270 */
[----:B----4-:R-:W-:-:S04]  /*0140*/  @!P0 IMAD.WIDE.U32 R14, R9, 0x4, R14 ;  /* 0x00000004090e8825 */ /* 0x010fc800078e000e */
[----:B0-----:R-:W-:Y:S01]  /*0150*/  @!P0 IMAD.WIDE.U32 R18, R9, 0x4, R18 ;  /* 0x0000000409128825 */ /* 0x001fe200078e0012 */
[----:B-1----:R-:W4:Y:S04]  /*0160*/  @!P0 LDG.E R21, desc[UR4][R14.64] ;  /* 0x000000040e158981 */ /* 0x002f28000c1e1900 */
[----:B------:R0:W4:Y:S01]  /*0170*/  @!P0 LDG.E R20, desc[UR4][R18.64] ;  /* 0x0000000412148981 */ /* 0x000122000c1e1900 */
[----:B------:R-:W-:Y:S01]  /*0180*/  @!P1 LEA R8, R3, R0, 0x9 ;  /* 0x0000000003089211 */ /* 0x000fe200078e48ff */
[----:B------:R-:W1:Y:S01]  /*0190*/  @!P1 LDC.64 R12, c[0x0][0x3a0] ;  /* 0x0000e800ff0c9b82 */ /* 0x000e620000000a00 */
[----:B------:R-:W-:-:S04]  /*01a0*/  @!P1 IADD3 R0, PT, PT, R0, 0x80, RZ ;  /* 0x0000008000009810 */ /* 0x000fc80007ffe0ff */
[----:B------:R-:W-:Y:S01]  /*01b0*/  ISETP.GE.AND P2, PT, R0, R5, PT ;  /* 0x000000050000720c */ /* 0x000fe20003f46270 */
[----:B---3--:R-:W-:Y:S02]  /*01c0*/  @!P1 IMAD.WIDE.U32 R24, R8, 0x4, R24 ;  /* 0x0000000408189825 */ /* 0x008fe400078e0018 */
[----:B0-----:R-:W0:Y:S03]  /*01d0*/  LDC.64 R18, c[0x0][0x390] ;  /* 0x0000e400ff127b82 */ /* 0x001e260000000a00 */
[----:B------:R3:W4:Y:S07]  /*01e0*/  @!P1 LDG.E R26, desc[UR4][R24.64] ;  /* 0x00000004181a9981 */ /* 0x00072e000c1e1900 */
[----:B------:R-:W-:Y:S01]  /*01f0*/  @!P2 LEA R27, R3, R0, 0x9 ;  /* 0x00000000031ba211 */ /* 0x000fe200078e48ff */
[----:B--2---:R-:W-:Y:S01]  /*0200*/  @!P0 IMAD.WIDE.U32 R10, R9, 0x4, R10 ;  /* 0x00000004090a8825 */ /* 0x004fe200078e000a */
[----:B------:R-:W2:Y:S03]  /*0210*/  @!P2 LDC.64 R14, c[0x0][0x3a0] ;  /* 0x0000e800ff0eab82 */ /* 0x000ea60000000a00 */
[----:B------:R-:W-:-:S05]  /*0220*/  @!P2 IMAD.WIDE.U32 R22, R27, 0x4, R22 ;  /* 0x000000041b16a825 */ /* 0x000fca00078e0016 */
[----:B------:R3:W4:Y:S01]  /*0230*/  @!P2 LDG.E R28, desc[UR4][R22.64] ;  /* 0x00000004161ca981 */ /* 0x000722000c1e1900 */
[----:B------:R-:W-:Y:S01]  /*0240*/  MOV R9, RZ ;  /* 0x000000ff00097202 */ /* 0x000fe20000000f00 */
[C---:B-1----:R-:W-:Y:S01]  /*0250*/  @!P1 IMAD.WIDE.U32 R12, R8.reuse, 0x4, R12 ;  /* 0x00000004080c9825 */ /* 0x042fe200078e000c */
[----:B---3--:R-:W1:Y:S04]  /*0260*/  LDC.64 R24, c[0x0][0x398] ;  /* 0x0000e600ff187b82 */ /* 0x008e680000000a00 */
[----:B------:R-:W3:Y:S01]  /*0270*/  @!P0 LDG.E R9, desc[UR4][R10.64] ;  /* 0x000000040a098981 */ /* 0x000ee2000c1e1900 */
[----:B------:R-:W-:Y:S01]  /*0280*/  CS2R R22, SRZ ;  /* 0x0000000000167805 */ /* 0x000fe2000001ff00 */
[----:B------:R-:W-:-:S04]  /*0290*/  @!P1 IMAD.WIDE.U32 R16, R8, 0x4, R16 ;  /* 0x0000000408109825 */ /* 0x000fc800078e0010 */
[----:B------:R-:W-:Y:S01]  /*02a0*/  HFMA2 R8, -RZ, RZ, 0, 0 ;  /* 0x00000000ff087431 */ /* 0x000fe200000001ff */
[----:B------:R0:W3:Y:S01]  /*02b0*/  @!P1 LDG.E R29, desc[UR4][R12.64] ;  /* 0x000000040c1d9981 */ /* 0x0000e2000c1e1900 */
[----:B--2---:R-:W-:-:S03]  /*02c0*/  @!P2 IMAD.WIDE.U32 R14, R27, 0x4, R14 ;  /* 0x000000041b0ea825 */ /* 0x004fc600078e000e */
[----:B------:R2:W3:Y:S01]  /*02d0*/  @!P1 LDG.E R22, desc[UR4][R16.64] ;  /* 0x0000000410169981 */ /* 0x0004e2000c1e1900 */
[----:B0-----:R-:W-:-:S03]  /*02e0*/  @!P2 IMAD.WIDE.U32 R18, R27, 0x4, R18 ;  /* 0x000000041b12a825 */ /* 0x001fc600078e0012 */
[----:B------:R-:W3:Y:S01]  /*02f0*/  @!P2 LDG.E R23, desc[UR4][R14.64] ;  /* 0x000000040e17a981 */ /* 0x000ee2000c1e1900 */
[----:B------:R-:W-:Y:S01]  /*0300*/  @!P2 IADD3 R0, PT, PT, R0, 0x80, RZ ;  /* 0x000000800000a810 */ /* 0x000fe20007ffe0ff */
[----:B------:R-:W0:Y:S02]  /*0310*/  LDC.64 R12, c[0x0][0x390] ;  /* 0x0000e400ff0c7b82 */ /* 0x000e240000000a00 */
[----:B------:R1:W3:Y:S01]  /*0320*/  @!P2 LDG.E R8, desc[UR4][R18.64] ;  /* 0x000000041208a981 */ /* 0x0002e2000c1e1900 */
[----:B------:R-:W-:Y:S02]  /*0330*/  ISETP.GE.AND P0, PT, R0, R5, PT ;  /* 0x000000050000720c */ /* 0x000fe40003f06270 */
[----:B--2---:R-:W-:-:S11]  /*0340*/  IADD3 R16, PT, PT, R2, 0x80, RZ ;  /* 0x0000008002107810 */ /* 0x004fd60007ffe0ff */
[----:B------:R-:W2:Y:S01]  /*0350*/  @!P0 LDC.64 R10, c[0x0][0x3a0] ;  /* 0x0000e800ff0a8b82 */ /* 0x000ea20000000a00 */
[-C--:B------:R-:W-:Y:S02]  /*0360*/  ISETP.GE.AND P2, PT, R16, R5.reuse, PT ;  /* 0x000000051000720c */ /* 0x080fe40003f46270 */
[C---:B-1----:R-:W-:Y:S02]  /*0370*/  IADD3 R18, PT, PT, R2.reuse, 0x100, RZ ;  /* 0x0000010002127810 */ /* 0x042fe40007ffe0ff */
[-C--:B------:R-:W-:Y:S02]  /*0380*/  ISETP.GE.AND P1, PT, R2, R5.reuse, PT ;  /* 0x000000050200720c */ /* 0x080fe40003f26270 */
[----:B------:R-:W-:Y:S01]  /*0390*/  ISETP.GE.AND P3, PT, R18, R5, PT ;  /* 0x000000051200720c */ /* 0x000fe20003f66270 */
[----:B------:R-:W-:Y:S01]  /*03a0*/  @!P0 IMAD R27, R3, 0x200, R0 ;  /* 0x00000200031b8824 */ /* 0x000fe200078e0200 */
[----:B------:R-:W-:-:S03]  /*03b0*/  CS2R R14, SRZ ;  /* 0x00000000000e7805 */ /* 0x000fc6000001ff00 */
[----:B0-----:R-:W-:-:S05]  /*03c0*/  @!P0 IMAD.WIDE.U32 R12, R27, 0x4, R12 ;  /* 0x000000041b0c8825 */ /* 0x001fca00078e000c */
[----:B------:R-:W5:Y:S01]  /*03d0*/  @!P0 LDG.E R14, desc[UR4][R12.64] ;  /* 0x000000040c0e8981 */ /* 0x000f62000c1e1900 */
[----:B--2---:R-:W-:-:S05]  /*03e0*/  @!P0 IMAD.WIDE.U32 R10, R27, 0x4, R10 ;  /* 0x000000041b0a8825 */ /* 0x004fca00078e000a */
[----:B------:R-:W5:Y:S01]  /*03f0*/  @!P0 LDG.E R15, desc[UR4][R10.64] ;  /* 0x000000040a0f8981 */ /* 0x000f62000c1e1900 */
[----:B------:R-:W-:Y:S01]  /*0400*/  @!P1 LEA R19, R3, R2, 0x9 ;  /* 0x0000000203139211 */ /* 0x000fe200078e48ff */
[----:B------:R-:W-:Y:S01]  /*0410*/  @!P0 IMAD.WIDE.U32 R24, R27, 0x4, R24 ;  /* 0x000000041b188825 */ /* 0x000fe200078e0018 */
[----:B------:R-:W-:-:S06]  /*0420*/  MOV R0, RZ ;  /* 0x000000ff00007202 */ /* 0x000fcc0000000f00 */
[----:B------:R0:W5:Y:S02]  /*0430*/  @!P0 LDG.E R0, desc[UR4][R24.64] ;  /* 0x0000000418008981 */ /* 0x000164000c1e1900 */
[----:B0-----:R-:W-:Y:S01]  /*0440*/  IADD3 R24, PT, PT, R2, 0x180, RZ ;  /* 0x0000018002187810 */ /* 0x001fe20007ffe0ff */
[----:B------:R-:W-:-:S05]  /*0450*/  @!P1 IMAD.MOV.U32 R2, RZ, RZ, R16 ;  /* 0x000000ffff029224 */ /* 0x000fca00078e0010 */
[-C--:B------:R-:W-:Y:S01]  /*0460*/  ISETP.GE.AND P4, PT, R2, R5.reuse, PT ;  /* 0x000000050200720c */ /* 0x080fe20003f86270 */
[----:B------:R-:W-:Y:S01]  /*0470*/  BSSY.RECONVERGENT B0, `(.L_x_9418) ;  /* 0x0000025000007945 */ /* 0x000fe20003800200 */
[----:B------:R-:W-:Y:S01]  /*0480*/  ISETP.GE.AND P0, PT, R24, R5, PT ;  /* 0x000000051800720c */ /* 0x000fe20003f06270 */
[----:B----4-:R-:W-:-:S04]  /*0490*/  @!P1 FADD.FTZ R18, -R21, 1 ;  /* 0x3f80000015129421 */ /* 0x010fc80000010100 */
[----:B------:R-:W-:Y:S01]  /*04a0*/  @!P1 FMUL.FTZ R18, R18, R21 ;  /* 0x0000001512129220 */ /* 0x000fe20000410000 */
[----:B------:R-:W-:-:S04]  /*04b0*/  @!P2 FADD.FTZ R17, -R26, 1 ;  /* 0x3f8000001a11a421 */ /* 0x000fc80000010100 */
[----:B------:R-:W-:Y:S01]  /*04c0*/  @!P2 FMUL.FTZ R17, R17, R26 ;  /* 0x0000001a1111a220 */ /* 0x000fe20000410000 */
[----:B------:R-:W-:-:S04]  /*04d0*/  @!P1 FMNMX.FTZ R18, R18, 9.9999999600419720025e-13, !PT ;  /* 0x2b8cbccc12129809 */ /* 0x000fc80007810000 */
[----:B------:R-:W-:Y:S01]  /*04e0*/  @!P2 FMNMX.FTZ R12, R17, 9.9999999600419720025e-13, !PT ;  /* 0x2b8cbccc110ca809 */ /* 0x000fe20007810000 */
[----:B------:R-:W-:-:S04]  /*04f0*/  @!P3 FADD.FTZ R11, -R28, 1 ;  /* 0x3f8000001c0bb421 */ /* 0x000fc80000010100 */
[----:B------:R-:W-:Y:S02]  /*0500*/  @!P3 FMUL.FTZ R17, R11, R28 ;  /* 0x0000001c0b11b220 */ /* 0x000fe40000410000 */
[----:B------:R-:W0:Y:S01]  /*0510*/  @!P1 LDC.64 R10, c[0x0][0x388] ;  /* 0x0000e200ff0a9b82 */ /* 0x000e220000000a00 */
[----:B------:R-:W1:Y:S01]  /*0520*/  @!P1 MUFU.RCP R13, R18 ;  /* 0x00000012000d9308 */ /* 0x000e620000001000 */
[----:B---3--:R-:W-:-:S04]  /*0530*/  @!P1 FADD.FTZ R21, -R9, R21 ;  /* 0x0000001509159221 */ /* 0x008fc80000010100 */
[----:B------:R-:W-:Y:S01]  /*0540*/  @!P1 FMUL.FTZ R20, R21, R20 ;  /* 0x0000001415149220 */ /* 0x000fe20000410000 */
[----:B------:R-:W-:Y:S02]  /*0550*/  @!P3 FMNMX.FTZ R17, R17, 9.9999999600419720025e-13, !PT ;  /* 0x2b8cbccc1111b809 */ /* 0x000fe40007810000 */
[----:B------:R-:W2:Y:S01]  /*0560*/  @!P2 MUFU.RCP R12, R12 ;  /* 0x0000000c000ca308 */ /* 0x000ea20000001000 */
[----:B-1----:R-:W-:Y:S01]  /*0570*/  @!P1 FMUL.FTZ R7, R20, R13 ;  /* 0x0000000d14079220 */ /* 0x002fe20000410000 */
[----:B0-----:R-:W-:-:S06]  /*0580*/  @!P1 IMAD.WIDE.U32 R10, R19, 0x4, R10 ;  /* 0x00000004130a9825 */ /* 0x001fcc00078e000a */
[----:B------:R-:W0:Y:S01]  /*0590*/  @!P3 MUFU.RCP R9, R17 ;  /* 0x000000110009b308 */ /* 0x000e220000001000 */
[----:B------:R1:W-:Y:S01]  /*05a0*/  @!P1 STG.E desc[UR4][R10.64], R7 ;  /* 0x000000070a009986 */ /* 0x0003e2000c101904 */
[----:B------:R-:W-:Y:S01]  /*05b0*/  @!P2 FADD.FTZ R29, -R29, R26 ;  /* 0x0000001a1d1da221 */ /* 0x000fe20000010100 */
[----:B------:R-:W-:-:S03]  /*05c0*/  @!P3 FADD.FTZ R23, -R23, R28 ;  /* 0x0000001c1717b221 */ /* 0x000fc60000010100 */
[----:B------:R-:W-:Y:S01]  /*05d0*/  @!P2 FMUL.FTZ R29, R29, R22 ;  /* 0x000000161d1da220 */ /* 0x000fe20000410000 */
[----:B------:R-:W-:-:S03]  /*05e0*/  @!P3 FMUL.FTZ R8, R23, R8 ;  /* 0x000000081708b220 */ /* 0x000fc60000410000 */
[----:B--2---:R-:W-:Y:S01]  /*05f0*/  @!P2 FMUL.FTZ R4, R29, R12 ;  /* 0x0000000c1d04a220 */ /* 0x004fe20000410000 */
[----:B0-----:R-:W-:Y:S01]  /*0600*/  @!P3 FMUL.FTZ R6, R8, R9 ;  /* 0x000000090806b220 */ /* 0x001fe20000410000 */
[----:B-1----:R-:W-:Y:S06]  /*0610*/  @P4 BRA `(.L_x_9419) ;  /* 0x0000000000284947 */ /* 0x002fec0003800000 */
[----:B------:R-:W0:Y:S01]  /*0620*/  LDC.64 R8, c[0x0][0x388] ;  /* 0x0000e200ff087b82 */ /* 0x000e220000000a00 */
[----:B------:R-:W-:Y:S02]  /*0630*/  LEA R11, R3, R2, 0x9 ;  /* 0x00000002030b7211 */ /* 0x000fe400078e48ff */
[----:B------:R-:W-:-:S04]  /*0640*/  IADD3 R2, PT, PT, R2, 0x80, RZ ;  /* 0x0000008002027810 */ /* 0x000fc80007ffe0ff */
[----:B------:R-:W-:-:S13]  /*0650*/  ISETP.GE.AND P1, PT, R2, R5, PT ;  /* 0x000000050200720c */ /* 0x000fda0003f26270 */
[----:B------:R-:W-:Y:S02]  /*0660*/  @!P1 LEA R7, R3, R2, 0x9 ;  /* 0x0000000203079211 */ /* 0x000fe400078e48ff */
[----:B------:R-:W-:Y:S01]  /*0670*/  @!P1 IADD3 R2, PT, PT, R2, 0x80, RZ ;  /* 0x0000008002029810 */ /* 0x000fe20007ffe0ff */
[----:B0-----:R-:W-:-:S04]  /*0680*/  IMAD.WIDE.U32 R10, R11, 0x4, R8 ;  /* 0x000000040b0a7825 */ /* 0x001fc800078e0008 */
[----:B------:R-:W-:Y:S01]  /*0690*/  @!P1 IMAD.WIDE.U32 R8, R7, 0x4, R8 ;  /* 0x0000000407089825 */ /* 0x000fe200078e0008 */
[----:B------:R0:W-:Y:S04]  /*06a0*/  STG.E desc[UR4][R10.64], R4 ;  /* 0x000000040a007986 */ /* 0x0001e8000c101904 */
[----:B------:R0:W-:Y:S02]  /*06b0*/  @!P1 STG.E desc[UR4][R8.64], R6 ;  /* 0x0000000608009986 */ /* 0x0001e4000c101904 */
.L_x_9419:
[----:B------:R-:W-:Y:S05]  /*06c0*/  BSYNC.RECONVERGENT B0 ;  /* 0x0000000000007941 */ /* 0x000fea0003800200 */
.L_x_9418:
[----:B------:R-:W-:Y:S01]  /*06d0*/  ISETP.GE.AND P1, PT, R2, R5, PT ;  /* 0x000000050200720c */ /* 0x000fe20003f26270 */
[----:B-----5:R-:W-:-:S04]  /*06e0*/  @!P0 FADD.FTZ R5, -R0, 1 ;  /* 0x3f80000000058421 */ /* 0x020fc80000010100 */
[----:B0-----:R-:W-:-:S08]  /*06f0*/  @!P0 FMUL.FTZ R6, R5, R0 ;  /* 0x0000000005068220 */ /* 0x001fd00000410000 */
[----:B------:R-:W-:Y:S05]  /*0700*/  @P1 EXIT ;  /* 0x000000000000194d */ /* 0x000fea0003800000 */
[----:B------:R-:W0:Y:S01]  /*0710*/  LDC.64 R4, c[0x0][0x388] ;  /* 0x0000e200ff047b82 */ /* 0x000e220000000a00 */
[----:B------:R-:W-:Y:S01]  /*0720*/  @!P0 FMNMX.FTZ R6, R6, 9.9999999600419720025e-13, !PT ;  /* 0x2b8cbccc06068809 */ /* 0x000fe20007810000 */
[----:B------:R-:W-:Y:S01]  /*0730*/  @!P0 FADD.FTZ R15, -R15, R0 ;  /* 0x000000000f0f8221 */ /* 0x000fe20000010100 */
[----:B------:R-:W-:Y:S02]  /*0740*/  LEA R3, R3, R2, 0x9 ;  /* 0x0000000203037211 */ /* 0x000fe400078e48ff */
[----:B------:R-:W1:Y:S01]  /*0750*/  @!P0 MUFU.RCP R9, R6 ;  /* 0x0000000600098308 */ /* 0x000e620000001000 */
[----:B------:R-:W-:-:S04]  /*0760*/  @!P0 FMUL.FTZ R14, R15, R14 ;  /* 0x0000000e0f0e8220 */ /* 0x000fc80000410000 */
[----:B-1----:R-:W-:Y:S01]  /*0770*/  @!P0 FMUL.FTZ R7, R14, R9 ;  /* 0x000000090e078220 */ /* 0x002fe20000410000 */
[----:B0-----:R-:W-:-:S05]  /*0780*/  IMAD.WIDE.U32 R2, R3, 0x4, R4 ;  /* 0x0000000403027825 */ /* 0x001fca00078e0004 */
[----:B------:R-:W-:Y:S01]  /*0790*/  STG.E desc[UR4][R2.64], R7 ;  /* 0x0000000702007986 */ /* 0x000fe2000c101904 */
[----:B------:R-:W-:Y:S05]  /*07a0*/  EXIT ;  /* 0x000000000000794d */ /* 0x000fea0003800000 */
.L_x_9420:
        /* <DEDUP_REMOVED lines=13> */
.L_x_10705:


//--------------------- .text._ZN2at6native29vectorized_elementwise_kernelILi2EZZZN37_INTERNAL_cee6930f_7_Loss_cu_5b0651e139_GLOBAL__N__cee6930f_7_Loss_cu_5b0651e140binary_cross_entropy_backward_out_kernelERNS_6TensorERKS4_S7_S7_ENKUlvE_clEvENKUlvE0_clEvEUlfffE_St5arrayIPcLm4EEEEviT0_T1_ --------------------------
	.section	.text._ZN2at6native29vectorized_elementwise_kernelILi2EZZZN37_INTERNAL_cee6930f_7_Loss_cu_5b0651e139_GLOBAL__N__cee6930f_7_Loss_cu_5b0651e140binary_cross_entropy_backward_out_kernelERNS_6TensorERKS4_S7_S7_ENKUlvE_clEvENKUlvE0_clEvEUlfffE_St5arrayIPcLm4EEEEviT0_T1_,"ax",@progbits
	.align	128
        .global         _ZN2at6native29vectorized_elementwise_kernelILi2EZZZN37_INTERNAL_cee6930f_7_Loss_cu_5b0651e139_GLOBAL__N__cee6930f_7_Loss_cu_5b0651e140binary_cross_entropy_backward_out_kernelERNS_6TensorERKS4_S7_S7_ENKUlvE_clEvENKUlvE0_clEvEUlfffE_St5arrayIPcLm4EEEEviT0_T1_
        .type           _ZN2at6native29vectorized_elementwise_kernelILi2EZZZN37_INTERNAL_cee6930f_7_Loss_cu_5b0651e139_GLOBAL__N__cee6930f_7_Loss_cu_5b0651e140binary_cross_entropy_backward_out_kernelERNS_6TensorERKS4_S7_S7_ENKUlvE_clEvENKUlvE0_clEvEUlfffE_St5arrayIPcLm4EEEEviT0_T1_,@function
        .size           _ZN2at6native29vectorized_elementwise_kernelILi2EZZZN37_INTERNAL_cee6930f_7_Loss_cu_5b0651e139_GLOBAL__N__cee6930f_7_Loss_cu_5b0651e140binary_cross_entropy_backward_out_kernelERNS_6TensorERKS4_S7_S7_ENKUlvE_clEvENKUlvE0_clEvEUlfffE_St5arrayIPcLm4EEEEviT0_T1_,(.L_x_10706 - _ZN2at6native29vectorized_elementwise_kernelILi2EZZZN37_INTERNAL_cee6930f_7_Loss_cu_5b0651e139_GLOBAL__N__cee6930f_7_Loss_cu_5b0651e140binary_cross_entropy_backward_out_kernelERNS_6TensorERKS4_S7_S7_ENKUlvE_clEvENKUlvE0_clEvEUlfffE_St5arrayIPcLm4EEEEviT0_T1_)
        .other          _ZN2at6native29vectorized_elementwise_kernelILi2EZZZN37_INTERNAL_cee6930f_7_Loss_cu_5b0651e139_GLOBAL__N__cee6930f_7_Loss_cu_5b0651e140binary_cross_entropy_backward_out_kernelERNS_6TensorERKS4_S7_S7_ENKUlvE_clEvENKUlvE0_clEvEUlfffE_St5arrayIPcLm4EEEEviT0_T1_,@"STO_CUDA_ENTRY STV_DEFAULT"
_ZN2at6native29vectorized_elementwise_kernelILi2EZZZN37_INTERNAL_cee6930f_7_Loss_cu_5b0651e139_GLOBAL__N__cee6930f_7_Loss_cu_5b0651e140binary_cross_entropy_backward_out_kernelERNS_6TensorERKS4_S7_S7_ENKUlvE_clEvENKUlvE0_clEvEUlfffE_St5arrayIPcLm4EEEEviT0_T1_:
.text._ZN2at6native29vectorized_elementwise_kernelILi2EZZZN37_INTERNAL_cee6930f_7_Loss_cu_5b0651e139_GLOBAL__N__cee6930f_7_Loss_cu_5b0651e140binary_cross_entropy_backward_out_kernelERNS_6TensorERKS4_S7_S7_ENKUlvE_clEvENKUlvE0_clEvEUlfffE_St5arrayIPcLm4EEEEviT0_T1_:
        /* <DEDUP_REMOVED lines=9> */
[----:B------:R-:W1:Y:S01]  /*0090*/  LDC.64 R26, c[0x0][0x398] ;  /* 0x0000e600ff1a7b82 */ /* 0x000e620000000a00 */
[----:B------:R-:W-:-:S07]  /*00a0*/  HFMA2 R32, -RZ, RZ, 0, 0 ;  /* 0x00000000ff207431 */ /* 0x000fce00000001ff */
[----:B------:R-:W2:Y:S01]  /*00b0*/  LDC.64 R12, c[0x0][0x390] ;  /* 0x0000e400ff0c7b82 */ /* 0x000ea20000000a00 */
[----:B------:R-:W-:Y:S02]  /*00c0*/  CS2R R22, SRZ ;  /* 0x0000000000167805 */ /* 0x000fe4000001ff00 */
[----:B------:R-:W-:-:S05]  /*00d0*/  CS2R R20, SRZ ;  /* 0x0000000000147805 */ /* 0x000fca000001ff00 */
[----:B------:R-:W3:Y:S08]  /*00e0*/  LDC.64 R24, c[0x0][0x398] ;  /* 0x0000e600ff187b82 */ /* 0x000ef00000000a00 */
[----:B------:R-:W4:Y:S01]  /*00f0*/  LDC.64 R34, c[0x0][0x390] ;  /* 0x0000e400ff227b82 */ /* 0x000f220000000a00 */
[----:B0-----:R-:W-:-:S07]  /*0100*/  ISETP.GE.U32.AND P0, PT, R33, R2, PT ;  /* 0x000000022100720c */ /* 0x001fce0003f06070 */
[----:B------:R-:W0:Y:S01]  /*0110*/  LDC.64 R28, c[0x0][0x398] ;  /* 0x0000e600ff1c7b82 */ /* 0x000e220000000a00 */
[----:B------:R-:W-:-:S07]  /*0120*/  MOV R3, R33 ;  /* 0x0000002100037202 */ /* 0x000fce0000000f00 */
[----:B------:R-:W5:Y:S01]  /*0130*/  LDC.64 R36, c[0x0][0x398] ;  /* 0x0000e600ff247b82 */ /* 0x000f620000000a00 */
[----:B------:R-:W-:-:S07]  /*0140*/  @!P0 IADD3 R19, PT, PT, R0, R3, RZ ;  /* 0x0000000300138210 */ /* 0x000fce0007ffe0ff */
[----:B------:R-:W2:Y:S01]  /*0150*/  @!P0 LDC.64 R14, c[0x0][0x3a0] ;  /* 0x0000e800ff0e8b82 */ /* 0x000ea20000000a00 */
[----:B-1----:R-:W-:Y:S01]  /*0160*/  @!P0 IMAD.WIDE.U32 R26, R19, 0x4, R26 ;  /* 0x00000004131a8825 */ /* 0x002fe200078e001a */
[----:B------:R-:W-:-:S04]  /*0170*/  @!P0 IADD3 R33, PT, PT, R3, 0x80, RZ ;  /* 0x0000008003218810 */ /* 0x000fc80007ffe0ff */
[----:B------:R1:W5:Y:S02]  /*0180*/  @!P0 LDG.E R32, desc[UR4][R26.64] ;  /* 0x000000041a208981 */ /* 0x000364000c1e1900 */
[----:B-1----:R-:W1:Y:S01]  /*0190*/  LDC.64 R26, c[0x0][0x390] ;  /* 0x0000e400ff1a7b82 */ /* 0x002e620000000a00 */
[----:B--2---:R-:W-:-:S04]  /*01a0*/  @!P0 IMAD.WIDE.U32 R14, R19, 0x4, R14 ;  /* 0x00000004130e8825 */ /* 0x004fc800078e000e */
[----:B------:R-:W-:Y:S01]  /*01b0*/  @!P0 IMAD.WIDE.U32 R18, R19, 0x4, R12 ;  /* 0x0000000413128825 */ /* 0x000fe200078e000c */
[----:B------:R2:W5:Y:S04]  /*01c0*/  @!P0 LDG.E R23, desc[UR4][R14.64] ;  /* 0x000000040e178981 */ /* 0x000568000c1e1900 */
[----:B------:R4:W5:Y:S01]  /*01d0*/  @!P0 LDG.E R20, desc[UR4][R18.64] ;  /* 0x0000000412148981 */ /* 0x000962000c1e1900 */
[----:B------:R-:W-:Y:S02]  /*01e0*/  ISETP.GE.U32.AND P0, PT, R33, R2, PT ;  /* 0x000000022100720c */ /* 0x000fe40003f06070 */
[----:B------:R-:W-:Y:S01]  /*01f0*/  CS2R R12, SRZ ;  /* 0x00000000000c7805 */ /* 0x000fe2000001ff00 */
[----:B------:R-:W-:Y:S01]  /*0200*/  HFMA2 R31, -RZ, RZ, 0, 0 ;  /* 0x00000000ff1f7431 */ /* 0x000fe200000001ff */
[----:B--2---:R-:W2:Y:S09]  /*0210*/  LDC.64 R14, c[0x0][0x390] ;  /* 0x0000e400ff0e7b82 */ /* 0x004eb20000000a00 */
[----:B------:R-:W0:Y:S01]  /*0220*/  @!P0 LDC.64 R16, c[0x0][0x3a0] ;  /* 0x0000e800ff108b82 */ /* 0x000e220000000a00 */
[----:B------:R-:W-:-:S05]  /*0230*/  @!P0 IADD3 R11, PT, PT, R0, R33, RZ ;  /* 0x00000021000b8210 */ /* 0x000fca0007ffe0ff */
[----:B---3--:R-:W-:-:S04]  /*0240*/  @!P0 IMAD.WIDE.U32 R24, R11, 0x4, R24 ;  /* 0x000000040b188825 */ /* 0x008fc800078e0018 */
[C---:B-1----:R-:W-:Y:S01]  /*0250*/  @!P0 IMAD.WIDE.U32 R26, R11.reuse, 0x4, R26 ;  /* 0x000000040b1a8825 */ /* 0x042fe200078e001a */
[----:B------:R1:W3:Y:S04]  /*0260*/  @!P0 LDG.E R13, desc[UR4][R24.64] ;  /* 0x00000004180d8981 */ /* 0x0002e8000c1e1900 */
[----:B------:R-:W3:Y:S01]  /*0270*/  @!P0 LDG.E R12, desc[UR4][R26.64] ;  /* 0x000000041a0c8981 */ /* 0x000ee2000c1e1900 */
[----:B0-----:R-:W-:-:S05]  /*0280*/  @!P0 IMAD.WIDE.U32 R16, R11, 0x4, R16 ;  /* 0x000000040b108825 */ /* 0x001fca00078e0010 */
[----:B------:R0:W3:Y:S01]  /*0290*/  @!P0 LDG.E R22, desc[UR4][R16.64] ;  /* 0x0000000410168981 */ /* 0x0000e2000c1e1900 */
[----:B------:R-:W-:-:S04]  /*02a0*/  @!P0 IADD3 R33, PT, PT, R33, 0x80, RZ ;  /* 0x0000008021218810 */ /* 0x000fc80007ffe0ff */
[----:B------:R-:W-:-:S13]  /*02b0*/  ISETP.GE.U32.AND P0, PT, R33, R2, PT ;  /* 0x000000022100720c */ /* 0x000fda0003f06070 */
[----:B----4-:R-:W4:Y:S01]  /*02c0*/  @!P0 LDC.64 R18, c[0x0][0x3a0] ;  /* 0x0000e800ff128b82 */ /* 0x010f220000000a00 */
[----:B------:R-:W-:Y:S02]  /*02d0*/  @!P0 IADD3 R11, PT, PT, R0, R33, RZ ;  /* 0x00000021000b8210 */ /* 0x000fe40007ffe0ff */
[----:B------:R-:W-:-:S04]  /*02e0*/  @!P0 IADD3 R33, PT, PT, R33, 0x80, RZ ;  /* 0x0000008021218810 */ /* 0x000fc80007ffe0ff */
[----:B------:R-:W-:Y:S02]  /*02f0*/  ISETP.GE.U32.AND P1, PT, R33, R2, PT ;  /* 0x000000022100720c */ /* 0x000fe40003f26070 */
[----:B-1----:R-:W-:Y:S02]  /*0300*/  CS2R R24, SRZ ;  /* 0x0000000000187805 */ /* 0x002fe4000001ff00 */
[----:B0-----:R-:W-:Y:S01]  /*0310*/  MOV R16, RZ ;  /* 0x000000ff00107202 */ /* 0x001fe20000000f00 */
[----:B------:R-:W-:-:S04]  /*0320*/  @!P0 IMAD.WIDE.U32 R34, R11, 0x4, R34 ;  /* 0x000000040b228825 */ /* 0x000fc800078e0022 */
[----:B------:R-:W-:Y:S01]  /*0330*/  @!P0 IMAD.WIDE.U32 R28, R11, 0x4, R28 ;  /* 0x000000040b1c8825 */ /* 0x000fe200078e001c */
[----:B------:R-:W3:Y:S04]  /*0340*/  @!P0 LDG.E R16, desc[UR4][R34.64] ;  /* 0x0000000422108981 */ /* 0x000ee8000c1e1900 */
[----:B------:R0:W3:Y:S01]  /*0350*/  @!P0 LDG.E R24, desc[UR4][R28.64] ;  /* 0x000000041c188981 */ /* 0x0000e2000c1e1900 */
[----:B------:R-:W-:Y:S01]  /*0360*/  @!P1 IADD3 R17, PT, PT, R0, R33, RZ ;  /* 0x0000002100119210 */ /* 0x000fe20007ffe0ff */
[----:B------:R-:W1:Y:S01]  /*0370*/  @!P1 LDC.64 R26, c[0x0][0x3a0] ;  /* 0x0000e800ff1a9b82 */ /* 0x000e620000000a00 */
[----:B------:R-:W-:Y:S01]  /*0380*/  @!P1 IADD3 R33, PT, PT, R33, 0x80, RZ ;  /* 0x0000008021219810 */ /* 0x000fe20007ffe0ff */
[----:B----4-:R-:W-:-:S05]  /*0390*/  @!P0 IMAD.WIDE.U32 R18, R11, 0x4, R18 ;  /* 0x000000040b128825 */ /* 0x010fca00078e0012 */
[----:B------:R4:W3:Y:S01]  /*03a0*/  @!P0 LDG.E R31, desc[UR4][R18.64] ;  /* 0x00000004121f8981 */ /* 0x0008e2000c1e1900 */
[----:B------:R-:W-:Y:S02]  /*03b0*/  ISETP.GE.U32.AND P0, PT, R33, R2, PT ;  /* 0x000000022100720c */ /* 0x000fe40003f06070 */
[----:B0-----:R-:W-:Y:S01]  /*03c0*/  CS2R R28, SRZ ;  /* 0x00000000001c7805 */ /* 0x001fe2000001ff00 */
[C---:B-----5:R-:W-:Y:S01]  /*03d0*/  @!P1 IMAD.WIDE.U32 R36, R17.reuse, 0x4, R36 ;  /* 0x0000000411249825 */ /* 0x060fe200078e0024 */
[----:B------:R-:W0:Y:S04]  /*03e0*/  LDC.64 R34, c[0x0][0x398] ;  /* 0x0000e600ff227b82 */ /* 0x000e280000000a00 */
[----:B------:R5:W3:Y:S04]  /*03f0*/  @!P1 LDG.E R28, desc[UR4][R36.64] ;  /* 0x00000004241c9981 */ /* 0x000ae8000c1e1900 */
[----:B----4-:R-:W4:Y:S01]  /*0400*/  LDC.64 R18, c[0x0][0x390] ;  /* 0x0000e400ff127b82 */ /* 0x010f220000000a00 */
[----:B------:R-:W-:Y:S01]  /*0410*/  MOV R11, RZ ;  /* 0x000000ff000b7202 */ /* 0x000fe20000000f00 */
[----:B--2---:R-:W-:-:S04]  /*0420*/  @!P1 IMAD.WIDE.U32 R14, R17, 0x4, R14 ;  /* 0x00000004110e9825 */ /* 0x004fc800078e000e */
[----:B-1----:R-:W-:Y:S01]  /*0430*/  @!P1 IMAD.WIDE.U32 R26, R17, 0x4, R26 ;  /* 0x00000004111a9825 */ /* 0x002fe200078e001a */
[----:B------:R1:W2:Y:S01]  /*0440*/  @!P1 LDG.E R11, desc[UR4][R14.64] ;  /* 0x000000040e0b9981 */ /* 0x0002a2000c1e1900 */
[----:B-----5:R-:W5:Y:S03]  /*0450*/  @!P0 LDC.64 R36, c[0x0][0x3a0] ;  /* 0x0000e800ff248b82 */ /* 0x020f660000000a00 */
[----:B------:R1:W2:Y:S02]  /*0460*/  @!P1 LDG.E R29, desc[UR4][R26.64] ;  /* 0x000000041a1d9981 */ /* 0x0002a4000c1e1900 */
[----:B-1----:R-:W-:Y:S02]  /*0470*/  @!P0 IADD3 R15, PT, PT, R0, R33, RZ ;  /* 0x00000021000f8210 */ /* 0x002fe40007ffe0ff */
[----:B------:R-:W-:-:S04]  /*0480*/  @!P0 IADD3 R33, PT, PT, R33, 0x80, RZ ;  /* 0x0000008021218810 */ /* 0x000fc80007ffe0ff */
[----:B------:R-:W-:Y:S02]  /*0490*/  ISETP.GE.U32.AND P1, PT, R33, R2, PT ;  /* 0x000000022100720c */ /* 0x000fe40003f26070 */
[----:B------:R-:W-:Y:S01]  /*04a0*/  CS2R R26, SRZ ;  /* 0x00000000001a7805 */ /* 0x000fe2000001ff00 */
[----:B----4-:R-:W-:-:S05]  /*04b0*/  @!P0 IMAD.WIDE.U32 R18, R15, 0x4, R18 ;  /* 0x000000040f128825 */ /* 0x010fca00078e0012 */
[----:B------:R1:W4:Y:S01]  /*04c0*/  @!P0 LDG.E R21, desc[UR4][R18.64] ;  /* 0x0000000412158981 */ /* 0x000322000c1e1900 */
[----:B-----5:R-:W-:-:S05]  /*04d0*/  @!P0 IMAD.WIDE.U32 R36, R15, 0x4, R36 ;  /* 0x000000040f248825 */ /* 0x020fca00078e0024 */
[----:B------:R5:W4:Y:S01]  /*04e0*/  @!P0 LDG.E R27, desc[UR4][R36.64] ;  /* 0x00000004241b8981 */ /* 0x000b22000c1e1900 */
[----:B-1----:R-:W1:Y:S08]  /*04f0*/  LDC.64 R18, c[0x0][0x390] ;  /* 0x0000e400ff127b82 */ /* 0x002e700000000a00 */
[----:B-----5:R-:W5:Y:S01]  /*0500*/  @!P1 LDC.64 R36, c[0x0][0x3a0] ;  /* 0x0000e800ff249b82 */ /* 0x020f620000000a00 */
[----:B------:R-:W-:-:S02]  /*0510*/  HFMA2 R14, -RZ, RZ, 0, 0 ;  /* 0x00000000ff0e7431 */ /* 0x000fc400000001ff */
[----:B0-----:R-:W-:Y:S01]  /*0520*/  @!P0 IMAD.WIDE.U32 R34, R15, 0x4, R34 ;  /* 0x000000040f228825 */ /* 0x001fe200078e0022 */
[----:B------:R-:W-:-:S04]  /*0530*/  @!P1 IADD3 R15, PT, PT, R0, R33, RZ ;  /* 0x00000021000f9210 */ /* 0x000fc80007ffe0ff */
[----:B------:R0:W4:Y:S01]  /*0540*/  @!P0 LDG.E R14, desc[UR4][R34.64] ;  /* 0x00000004220e8981 */ /* 0x000122000c1e1900 */
[----:B------:R-:W-:Y:S01]  /*0550*/  MOV R17, RZ ;  /* 0x000000ff00117202 */ /* 0x000fe20000000f00 */
[----:B0-----:R-:W0:Y:S01]  /*0560*/  LDC.64 R34, c[0x0][0x398] ;  /* 0x0000e600ff227b82 */ /* 0x001e220000000a00 */
[----:B-1----:R-:W-:Y:S01]  /*0570*/  @!P1 IMAD.WIDE.U32 R18, R15, 0x4, R18 ;  /* 0x000000040f129825 */ /* 0x002fe200078e0012 */
[----:B------:R-:W-:-:S04]  /*0580*/  @!P1 IADD3 R33, PT, PT, R33, 0x80, RZ ;  /* 0x0000008021219810 */ /* 0x000fc80007ffe0ff */
[----:B------:R1:W4:Y:S01]  /*0590*/  @!P1 LDG.E R17, desc[UR4][R18.64] ;  /* 0x0000000412119981 */ /* 0x000322000c1e1900 */
[----:B-----5:R-:W-:-:S05]  /*05a0*/  @!P1 IMAD.WIDE.U32 R36, R15, 0x4, R36 ;  /* 0x000000040f249825 */ /* 0x020fca00078e0024 */
[----:B------:R5:W4:Y:S01]  /*05b0*/  @!P1 LDG.E R25, desc[UR4][R36.64] ;  /* 0x0000000424199981 */ /* 0x000b22000c1e1900 */
[----:B-1----:R-:W1:Y:S01]  /*05c0*/  LDC.64 R18, c[0x0][0x390] ;  /* 0x0000e400ff127b82 */ /* 0x002e620000000a00 */
[----:B------:R-:W-:-:S07]  /*05d0*/  ISETP.GE.U32.AND P2, PT, R33, R2, PT ;  /* 0x000000022100720c */ /* 0x000fce0003f46070 */
[----:B-----5:R-:W5:Y:S01]  /*05e0*/  LDC.64 R36, c[0x0][0x398] ;  /* 0x0000e600ff247b82 */ /* 0x020f620000000a00 */
[----:B0-----:R-:W-:Y:S01]  /*05f0*/  @!P1 IMAD.WIDE.U32 R34, R15, 0x4, R34 ;  /* 0x000000040f229825 */ /* 0x001fe200078e0022 */
[----:B------:R-:W-:-:S04]  /*0600*/  ISETP.GE.U32.AND P0, PT, R3, R2, PT ;  /* 0x000000020300720c */ /* 0x000fc80003f06070 */
[----:B------:R0:W4:Y:S01]  /*0610*/  @!P1 LDG.E R26, desc[UR4][R34.64] ;  /* 0x00000004221a9981 */ /* 0x000122000c1e1900 */
[----:B------:R-:W-:Y:S01]  /*0620*/  HFMA2 R15, -RZ, RZ, 0, 0 ;  /* 0x00000000ff0f7431 */ /* 0x000fe200000001ff */
[----:B0-----:R-:W-:Y:S02]  /*0630*/  @!P2 IADD3 R35, PT, PT, R0, R33, RZ ;  /* 0x000000210023a210 */ /* 0x001fe40007ffe0ff */
[----:B------:R-:W-:-:S03]  /*0640*/  MOV R34, RZ ;  /* 0x000000ff00227202 */ /* 0x000fc60000000f00 */
[----:B-1----:R-:W-:-:S04]  /*0650*/  @!P2 IMAD.WIDE.U32 R18, R35, 0x4, R18 ;  /* 0x000000042312a825 */ /* 0x002fc800078e0012 */
[----:B-----5:R-:W-:Y:S01]  /*0660*/  @!P2 IMAD.WIDE.U32 R36, R35, 0x4, R36 ;  /* 0x000000042324a825 */ /* 0x020fe200078e0024 */
[----:B------:R0:W5:Y:S04]  /*0670*/  @!P2 LDG.E R15, desc[UR4][R18.64] ;  /* 0x00000004120fa981 */ /* 0x000168000c1e1900 */
[----:B------:R1:W5:Y:S01]  /*0680*/  @!P2 LDG.E R34, desc[UR4][R36.64] ;  /* 0x000000042422a981 */ /* 0x000362000c1e1900 */
[----:B0-----:R-:W0:Y:S01]  /*0690*/  @!P2 LDC.64 R18, c[0x0][0x3a0] ;  /* 0x0000e800ff12ab82 */ /* 0x001e220000000a00 */
[----:B------:R-:W-:-:S04]  /*06a0*/  @!P2 IADD3 R33, PT, PT, R33, 0x80, RZ ;  /* 0x000000802121a810 */ /* 0x000fc80007ffe0ff */
[----:B------:R-:W-:Y:S01]  /*06b0*/  ISETP.GE.U32.AND P1, PT, R33, R2, PT ;  /* 0x000000022100720c */ /* 0x000fe20003f26070 */
[----:B-1----:R-:W-:-:S04]  /*06c0*/  @!P0 FADD.FTZ R37, -R32, 1 ;  /* 0x3f80000020258421 */ /* 0x002fc80000010100 */
[----:B------:R-:W-:Y:S01]  /*06d0*/  @!P0 FMUL.FTZ R37, R37, R32 ;  /* 0x0000002025258220 */ /* 0x000fe20000410000 */
[----:B0-----:R-:W-:-:S04]  /*06e0*/  @!P2 IMAD.WIDE.U32 R18, R35, 0x4, R18 ;  /* 0x000000042312a825 */ /* 0x001fc800078e0012 */
[----:B------:R-:W-:Y:S01]  /*06f0*/  @!P0 FADD.FTZ R23, -R23, R32 ;  /* 0x0000002017178221 */ /* 0x000fe20000010100 */
[----:B------:R-:W-:Y:S01]  /*0700*/  @!P0 FMNMX.FTZ R32, R37, 9.9999999600419720025e-13, !PT ;  /* 0x2b8cbccc25208809 */ /* 0x000fe20007810000 */
[----:B------:R-:W-:Y:S01]  /*0710*/  HFMA2 R35, -RZ, RZ, 0, 0 ;  /* 0x00000000ff237431 */ /* 0x000fe200000001ff */
[----:B------:R-:W0:Y:S01]  /*0720*/  LDC.64 R36, c[0x0][0x390] ;  /* 0x0000e400ff247b82 */ /* 0x000e220000000a00 */
[----:B------:R-:W-:Y:S02]  /*0730*/  @!P0 FMUL.FTZ R20, R23, R20 ;  /* 0x0000001417148220 */ /* 0x000fe40000410000 */
[----:B------:R-:W1:Y:S02]  /*0740*/  @!P0 MUFU.RCP R23, R32 ;  /* 0x0000002000178308 */ /* 0x000e640000001000 */
[----:B------:R1:W5:Y:S03]  /*0750*/  @!P2 LDG.E R35, desc[UR4][R18.64] ;  /* 0x000000041223a981 */ /* 0x000366000c1e1900 */
[----:B-1----:R-:W1:Y:S01]  /*0760*/  LDC.64 R18, c[0x0][0x398] ;  /* 0x0000e600ff127b82 */ /* 0x002e620000000a00 */
[----:B------:R-:W-:Y:S01]  /*0770*/  @!P0 FMUL.FTZ R30, R20, R23 ;  /* 0x00000017141e8220 */ /* 0x000fe20000410000 */
[----:B------:R-:W-:-:S02]  /*0780*/  @!P1 IADD3 R23, PT, PT, R0, R33, RZ ;  /* 0x0000002100179210 */ /* 0x000fc40007ffe0ff */
[----:B------:R-:W-:-:S04]  /*0790*/  IADD3 R33, PT, PT, R3, 0x80, RZ ;  /* 0x0000008003217810 */ /* 0x000fc80007ffe0ff */
[----:B------:R-:W-:Y:S01]  /*07a0*/  ISETP.GE.U32.AND P2, PT, R33, R2, PT ;  /* 0x000000022100720c */ /* 0x000fe20003f46070 */
[----:B0-----:R-:W-:Y:S01]  /*07b0*/  @!P1 IMAD.WIDE.U32 R36, R23, 0x4, R36 ;  /* 0x0000000417249825 */ /* 0x001fe200078e0024 */
[----:B------:R-:W-:-:S06]  /*07c0*/  MOV R20, RZ ;  /* 0x000000ff00147202 */ /* 0x000fcc0000000f00 */
[----:B------:R0:W5:Y:S05]  /*07d0*/  @!P1 LDG.E R20, desc[UR4][R36.64] ;  /* 0x0000000424149981 */ /* 0x00016a000c1e1900 */
[----:B---3--:R-:W-:Y:S01]  /*07e0*/  @!P2 FADD.FTZ R32, -R13, 1 ;  /* 0x3f8000000d20a421 */ /* 0x008fe20000010100 */
[----:B------:R-:W-:-:S03]  /*07f0*/  @!P2 FADD.FTZ R22, -R22, R13 ;  /* 0x0000000d1616a221 */ /* 0x000fc60000010100 */
[----:B------:R-:W-:Y:S01]  /*0800*/  @!P2 FMUL.FTZ R32, R32, R13 ;  /* 0x0000000d2020a220 */ /* 0x000fe20000410000 */
[----:B0-----:R-:W-:Y:S02]  /*0810*/  HFMA2 R36, -RZ, RZ, 0, 0 ;  /* 0x00000000ff247431 */ /* 0x001fe400000001ff */
[----:B------:R-:W-:Y:S01]  /*0820*/  @!P2 FMUL.FTZ R22, R22, R12 ;  /* 0x0000000c1616a220 */ /* 0x000fe20000410000 */
[C---:B-1----:R-:W-:Y:S01]  /*0830*/  @!P1 IMAD.WIDE.U32 R18, R23.reuse, 0x4, R18 ;  /* 0x0000000417129825 */ /* 0x042fe200078e0012 */
[----:B------:R-:W0:Y:S04]  /*0840*/  @!P1 LDC.64 R12, c[0x0][0x3a0] ;  /* 0x0000e800ff0c9b82 */ /* 0x000e280000000a00 */
[----:B------:R-:W3:Y:S01]  /*0850*/  @!P1 LDG.E R36, desc[UR4][R18.64] ;  /* 0x0000000412249981 */ /* 0x000ee2000c1e1900 */
[----:B0-----:R-:W-:Y:S01]  /*0860*/  @!P1 IMAD.WIDE.U32 R12, R23, 0x4, R12 ;  /* 0x00000004170c9825 */ /* 0x001fe200078e000c */
[----:B------:R-:W-:-:S06]  /*0870*/  MOV R23, RZ ;  /* 0x000000ff00177202 */ /* 0x000fcc0000000f00 */
[----:B------:R0:W3:Y:S01]  /*0880*/  @!P1 LDG.E R23, desc[UR4][R12.64] ;  /* 0x000000040c179981 */ /* 0x0000e2000c1e1900 */
[----:B------:R-:W-:-:S04]  /*0890*/  @!P2 FMNMX.FTZ R32, R32, 9.9999999600419720025e-13, !PT ;  /* 0x2b8cbccc2020a809 */ /* 0x000fc80007810000 */
[----:B------:R-:W1:Y:S01]  /*08a0*/  @!P2 MUFU.RCP R37, R32 ;  /* 0x000000200025a308 */ /* 0x000e620000001000 */
[----:B0-----:R-:W0:Y:S01]  /*08b0*/  @!P0 LDC.64 R12, c[0x0][0x388] ;  /* 0x0000e200ff0c8b82 */ /* 0x001e220000000a00 */
[----:B------:R-:W-:-:S04]  /*08c0*/  IADD3 R19, PT, PT, R3, 0x100, RZ ;  /* 0x0000010003137810 */ /* 0x000fc80007ffe0ff */
[-C--:B------:R-:W-:Y:S02]  /*08d0*/  ISETP.GE.U32.AND P5, PT, R19, R2.reuse, PT ;  /* 0x000000021300720c */ /* 0x080fe40003fa6070 */
[----:B------:R-:W-:Y:S01]  /*08e0*/  IADD3 R19, PT, PT, R3, 0x180, RZ ;  /* 0x0000018003137810 */ /* 0x000fe20007ffe0ff */
[----:B-1----:R-:W-:Y:S01]  /*08f0*/  @!P2 FMUL.FTZ R4, R22, R37 ;  /* 0x000000251604a220 */ /* 0x002fe20000410000 */
[----:B------:R-:W-:Y:S02]  /*0900*/  @!P0 IADD3 R37, PT, PT, R0, R3, RZ ;  /* 0x0000000300258210 */ /* 0x000fe40007ffe0ff */
[----:B------:R-:W-:Y:S02]  /*0910*/  ISETP.GE.U32.AND P6, PT, R19, R2, PT ;  /* 0x000000021300720c */ /* 0x000fe40003fc6070 */
[----:B------:R-:W-:-:S04]  /*0920*/  IADD3 R19, PT, PT, R3, 0x200, RZ ;  /* 0x0000020003137810 */ /* 0x000fc80007ffe0ff */
[----:B------:R-:W-:Y:S01]  /*0930*/  ISETP.GE.U32.AND P4, PT, R19, R2, PT ;  /* 0x000000021300720c */ /* 0x000fe20003f86070 */
[----:B0-----:R-:W-:Y:S01]  /*0940*/  @!P0 IMAD.WIDE.U32 R12, R37, 0x4, R12 ;  /* 0x00000004250c8825 */ /* 0x001fe200078e000c */
[----:B------:R-:W-:-:S04]  /*0950*/  IADD3 R19, PT, PT, R3, 0x280, RZ ;  /* 0x0000028003137810 */ /* 0x000fc80007ffe0ff */
[----:B------:R0:W-:Y:S01]  /*0960*/  @!P0 STG.E desc[UR4][R12.64], R30 ;  /* 0x0000001e0c008986 */ /* 0x0001e2000c101904 */
[-C--:B------:R-:W-:Y:S02]  /*0970*/  ISETP.GE.U32.AND P3, PT, R19, R2.reuse, PT ;  /* 0x000000021300720c */ /* 0x080fe40003f66070 */
[C---:B------:R-:W-:Y:S02]  /*0980*/  IADD3 R19, PT, PT, R3.reuse, 0x300, RZ ;  /* 0x0000030003137810 */ /* 0x040fe40007ffe0ff */
[----:B0-----:R-:W-:Y:S02]  /*0990*/  IADD3 R13, PT, PT, R3, 0x380, RZ ;  /* 0x00000380030d7810 */ /* 0x001fe40007ffe0ff */
[-C--:B------:R-:W-:Y:S02]  /*09a0*/  ISETP.GE.U32.AND P2, PT, R19, R2.reuse, PT ;  /* 0x000000021300720c */ /* 0x080fe40003f46070 */
[----:B------:R-:W-:Y:S01]  /*09b0*/  ISETP.GE.U32.AND P1, PT, R13, R2, PT ;  /* 0x000000020d00720c */ /* 0x000fe20003f26070 */
[----:B------:R-:W-:Y:S01]  /*09c0*/  @!P5 FADD.FTZ R13, -R24, 1 ;  /* 0x3f800000180dd421 */ /* 0x000fe20000010100 */
[----:B------:R-:W-:Y:S01]  /*09d0*/  @!P6 FADD.FTZ R19, -R28, 1 ;  /* 0x3f8000001c13e421 */ /* 0x000fe20000010100 */
[----:B------:R-:W-:-:S02]  /*09e0*/  @!P5 FADD.FTZ R31, -R31, R24 ;  /* 0x000000181f1fd221 */ /* 0x000fc40000010100 */
[----:B------:R-:W-:Y:S01]  /*09f0*/  @!P5 FMUL.FTZ R13, R13, R24 ;  /* 0x000000180d0dd220 */ /* 0x000fe20000410000 */
[----:B------:R-:W-:-:S04]  /*0a00*/  @!P6 FMUL.FTZ R19, R19, R28 ;  /* 0x0000001c1313e220 */ /* 0x000fc80000410000 */
[----:B------:R-:W-:Y:S01]  /*0a10*/  @!P5 FMNMX.FTZ R12, R13, 9.9999999600419720025e-13, !PT ;  /* 0x2b8cbccc0d0cd809 */ /* 0x000fe20007810000 */
[----:B------:R-:W-:Y:S01]  /*0a20*/  @!P5 FMUL.FTZ R13, R31, R16 ;  /* 0x000000101f0dd220 */ /* 0x000fe20000410000 */
[----:B------:R-:W-:Y:S01]  /*0a30*/  @!P6 FMNMX.FTZ R16, R19, 9.9999999600419720025e-13, !PT ;  /* 0x2b8cbccc1310e809 */ /* 0x000fe20007810000 */
[----:B--2---:R-:W-:Y:S01]  /*0a40*/  @!P6 FADD.FTZ R28, -R29, R28 ;  /* 0x0000001c1d1ce221 */ /* 0x004fe20000010100 */
[----:B----4-:R-:W-:-:S04]  /*0a50*/  @!P4 FADD.FTZ R31, -R14, 1 ;  /* 0x3f8000000e1fc421 */ /* 0x010fc80000010100 */
[----:B------:R-:W-:-:S05]  /*0a60*/  @!P4 FMUL.FTZ R31, R31, R14 ;  /* 0x0000000e1f1fc220 */ /* 0x000fca0000410000 */
[----:B------:R-:W-:Y:S01]  /*0a70*/  @!P4 FMNMX.FTZ R18, R31, 9.9999999600419720025e-13, !PT ;  /* 0x2b8cbccc1f12c809 */ /* 0x000fe20007810000 */
[----:B------:R-:W0:Y:S01]  /*0a80*/  @!P5 MUFU.RCP R12, R12 ;  /* 0x0000000c000cd308 */ /* 0x000e220000001000 */
[----:B------:R-:W-:Y:S01]  /*0a90*/  @!P0 MOV R3, R33 ;  /* 0x0000002100038202 */ /* 0x000fe20000000f00 */
[----:B------:R-:W-:-:S04]  /*0aa0*/  @!P3 FADD.FTZ R19, -R26, 1 ;  /* 0x3f8000001a13b421 */ /* 0x000fc80000010100 */
[----:B------:R-:W-:Y:S01]  /*0ab0*/  @!P3 FMUL.FTZ R22, R19, R26 ;  /* 0x0000001a1316b220 */ /* 0x000fe20000410000 */
[----:B------:R-:W-:-:S04]  /*0ac0*/  @!P6 FMUL.FTZ R19, R28, R11 ;  /* 0x0000000b1c13e220 */ /* 0x000fc80000410000 */
[----:B------:R-:W-:Y:S01]  /*0ad0*/  @!P3 FMNMX.FTZ R11, R22, 9.9999999600419720025e-13, !PT ;  /* 0x2b8cbccc160bb809 */ /* 0x000fe20007810000 */
[----:B------:R-:W-:Y:S01]  /*0ae0*/  @!P4 FADD.FTZ R22, -R27, R14 ;  /* 0x0000000e1b16c221 */ /* 0x000fe20000010100 */
[----:B-----5:R-:W-:-:S04]  /*0af0*/  @!P2 FADD.FTZ R29, -R34, 1 ;  /* 0x3f800000221da421 */ /* 0x020fc80000010100 */
[----:B------:R-:W-:-:S05]  /*0b00*/  @!P2 FMUL.FTZ R29, R29, R34 ;  /* 0x000000221d1da220 */ /* 0x000fca0000410000 */
[----:B------:R-:W-:Y:S01]  /*0b10*/  @!P2 FMNMX.FTZ R14, R29, 9.9999999600419720025e-13, !PT ;  /* 0x2b8cbccc1d0ea809 */ /* 0x000fe20007810000 */
[----:B------:R-:W1:Y:S01]  /*0b20*/  @!P6 MUFU.RCP R16, R16 ;  /* 0x000000100010e308 */ /* 0x000e620000001000 */
[----:B------:R-:W-:-:S07]  /*0b30*/  ISETP.GE.U32.AND P0, PT, R3, R2, PT ;  /* 0x000000020300720c */ /* 0x000fce0003f06070 */
[----:B------:R-:W2:Y:S08]  /*0b40*/  @!P4 MUFU.RCP R18, R18 ;  /* 0x000000120012c308 */ /* 0x000eb00000001000 */
[----:B------:R-:W4:Y:S08]  /*0b50*/  @!P3 MUFU.RCP R11, R11 ;  /* 0x0000000b000bb308 */ /* 0x000f300000001000 */
[----:B------:R-:W5:Y:S01]  /*0b60*/  @!P2 MUFU.RCP R14, R14 ;  /* 0x0000000e000ea308 */ /* 0x000f620000001000 */
[----:B------:R-:W-:Y:S01]  /*0b70*/  @!P3 FADD.FTZ R26, -R25, R26 ;  /* 0x0000001a191ab221 */ /* 0x000fe20000010100 */
[----:B------:R-:W-:Y:S01]  /*0b80*/  @!P4 FMUL.FTZ R21, R22, R21 ;  /* 0x000000151615c220 */ /* 0x000fe20000410000 */
[----:B------:R-:W-:Y:S04]  /*0b90*/  BSSY.RECONVERGENT B0, `(.L_x_9422) ;  /* 0x000003b000007945 */ /* 0x000fe80003800200 */
[----:B------:R-:W-:Y:S01]  /*0ba0*/  BSSY.RELIABLE B1, `(.L_x_9423) ;  /* 0x0000033000017945 */ /* 0x000fe20003800100 */
[----:B------:R-:W-:Y:S01]  /*0bb0*/  @!P3 FMUL.FTZ R26, R26, R17 ;  /* 0x000000111a1ab220 */ /* 0x000fe20000410000 */
[----:B0-----:R-:W-:Y:S01]  /*0bc0*/  @!P5 FMUL.FTZ R5, R13, R12 ;  /* 0x0000000c0d05d220 */ /* 0x001fe20000410000 */
[----:B-1----:R-:W-:Y:S01]  /*0bd0*/  @!P6 FMUL.FTZ R6, R19, R16 ;  /* 0x000000101306e220 */ /* 0x002fe20000410000 */
[----:B--2---:R-:W-:Y:S01]  /*0be0*/  @!P4 FMUL.FTZ R7, R21, R18 ;  /* 0x000000121507c220 */ /* 0x004fe20000410000 */
[----:B----4-:R-:W-:Y:S01]  /*0bf0*/  @!P3 FMUL.FTZ R8, R26, R11 ;  /* 0x0000000b1a08b220 */ /* 0x010fe20000410000 */
[----:B------:R-:W-:-:S04]  /*0c00*/  @!P2 FADD.FTZ R34, -R35, R34 ;  /* 0x000000222322a221 */ /* 0x000fc80000010100 */
[----:B------:R-:W-:-:S04]  /*0c10*/  @!P2 FMUL.FTZ R15, R34, R15 ;  /* 0x0000000f220fa220 */ /* 0x000fc80000410000 */
[----:B-----5:R-:W-:Y:S01]  /*0c20*/  @!P2 FMUL.FTZ R9, R15, R14 ;  /* 0x0000000e0f09a220 */ /* 0x020fe20000410000 */
[----:B---3--:R-:W-:-:S04]  /*0c30*/  @!P1 FADD.FTZ R27, -R36, 1 ;  /* 0x3f800000241b9421 */ /* 0x008fc80000010100 */
[----:B------:R-:W-:-:S05]  /*0c40*/  @!P1 FMUL.FTZ R27, R27, R36 ;  /* 0x000000241b1b9220 */ /* 0x000fca0000410000 */
[----:B------:R-:W-:-:S06]  /*0c50*/  @!P1 FMNMX.FTZ R27, R27, 9.9999999600419720025e-13, !PT ;  /* 0x2b8cbccc1b1b9809 */ /* 0x000fcc0007810000 */
[----:B------:R-:W0:Y:S01]  /*0c60*/  @!P1 MUFU.RCP R27, R27 ;  /* 0x0000001b001b9308 */ /* 0x000e220000001000 */
[----:B------:R-:W-:-:S04]  /*0c70*/  @!P1 FADD.FTZ R23, -R23, R36 ;  /* 0x0000002417179221 */ /* 0x000fc80000010100 */
[----:B------:R-:W-:-:S04]  /*0c80*/  @!P1 FMUL.FTZ R20, R23, R20 ;  /* 0x0000001417149220 */ /* 0x000fc80000410000 */
[----:B0-----:R-:W-:Y:S01]  /*0c90*/  @!P1 FMUL.FTZ R10, R20, R27 ;  /* 0x0000001b140a9220 */ /* 0x001fe20000410000 */
[----:B------:R-:W-:Y:S06]  /*0ca0*/  @P0 BRA `(.L_x_9424) ;  /* 0x0000000000300947 */ /* 0x000fec0003800000 */
[----:B------:R-:W0:Y:S01]  /*0cb0*/  LDC.64 R12, c[0x0][0x388] ;  /* 0x0000e200ff0c7b82 */ /* 0x000e220000000a00 */
[----:B------:R-:W-:Y:S02]  /*0cc0*/  IADD3 R11, PT, PT, R0, R3, RZ ;  /* 0x00000003000b7210 */ /* 0x000fe40007ffe0ff */
[----:B------:R-:W-:-:S04]  /*0cd0*/  IADD3 R3, PT, PT, R3, 0x80, RZ ;  /* 0x0000008003037810 */ /* 0x000fc80007ffe0ff */
[----:B------:R-:W-:Y:S01]  /*0ce0*/  ISETP.GE.U32.AND P0, PT, R3, R2, PT ;  /* 0x000000020300720c */ /* 0x000fe20003f06070 */
[----:B0-----:R-:W-:-:S05]  /*0cf0*/  IMAD.WIDE.U32 R12, R11, 0x4, R12 ;  /* 0x000000040b0c7825 */ /* 0x001fca00078e000c */
[----:B------:R0:W-:Y:S07]  /*0d00*/  STG.E desc[UR4][R12.64], R4 ;  /* 0x000000040c007986 */ /* 0x0001ee000c101904 */
[----:B------:R-:W-:Y:S05]  /*0d10*/  @P0 BRA `(.L_x_9425) ;  /* 0x0000000000300947 */ /* 0x000fea0003800000 */
[----:B0-----:R-:W0:Y:S01]  /*0d20*/  LDC.64 R12, c[0x0][0x388] ;  /* 0x0000e200ff0c7b82 */ /* 0x001e220000000a00 */
[----:B------:R-:W-:Y:S02]  /*0d30*/  IADD3 R11, PT, PT, R0, R3, RZ ;  /* 0x00000003000b7210 */ /* 0x000fe40007ffe0ff */
[----:B------:R-:W-:-:S03]  /*0d40*/  IADD3 R3, PT, PT, R3, 0x80, RZ ;  /* 0x0000008003037810 */ /* 0x000fc60007ffe0ff */
[----:B0-----:R-:W-:-:S05]  /*0d50*/  IMAD.WIDE.U32 R12, R11, 0x4, R12 ;  /* 0x000000040b0c7825 */ /* 0x001fca00078e000c */
[----:B------:R0:W-:Y:S02]  /*0d60*/  STG.E desc[UR4][R12.64], R5 ;  /* 0x000000050c007986 */ /* 0x0001e4000c101904 */
.L_x_9424:
[----:B------:R-:W-:-:S13]  /*0d70*/  ISETP.GE.U32.AND P0, PT, R3, R2, PT ;  /* 0x000000020300720c */ /* 0x000fda0003f06070 */
[----:B------:R-:W-:Y:S05]  /*0d80*/  @P0 BRA `(.L_x_9426) ;  /* 0x0000000000300947 */ /* 0x000fea0003800000 */
[----:B0-----:R-:W0:Y:S01]  /*0d90*/  LDC.64 R4, c[0x0][0x388] ;  /* 0x0000e200ff047b82 */ /* 0x001e220000000a00 */
[----:B------:R-:W-:Y:S02]  /*0da0*/  IADD3 R11, PT, PT, R0, R3, RZ ;  /* 0x00000003000b7210 */ /* 0x000fe40007ffe0ff */
[----:B------:R-:W-:-:S03]  /*0db0*/  IADD3 R3, PT, PT, R3, 0x80, RZ ;  /* 0x0000008003037810 */ /* 0x000fc60007ffe0ff */
[----:B0-----:R-:W-:-:S05]  /*0dc0*/  IMAD.WIDE.U32 R4, R11, 0x4, R4 ;  /* 0x000000040b047825 */ /* 0x001fca00078e0004 */
[----:B------:R1:W-:Y:S02]  /*0dd0*/  STG.E desc[UR4][R4.64], R6 ;  /* 0x0000000604007986 */ /* 0x0003e4000c101904 */
.L_x_9425:
[----:B------:R-:W-:-:S13]  /*0de0*/  ISETP.GE.U32.AND P0, PT, R3, R2, PT ;  /* 0x000000020300720c */ /* 0x000fda0003f06070 */
[----:B------:R-:W-:Y:S05]  /*0df0*/  @P0 BRA `(.L_x_9427) ;  /* 0x0000000000340947 */ /* 0x000fea0003800000 */
[----:B01----:R-:W0:Y:S01]  /*0e00*/  LDC.64 R4, c[0x0][0x388] ;  /* 0x0000e200ff047b82 */ /* 0x003e220000000a00 */
[----:B------:R-:W-:Y:S02]  /*0e10*/  IADD3 R11, PT, PT, R0, R3, RZ ;  /* 0x00000003000b7210 */ /* 0x000fe40007ffe0ff */
[----:B------:R-:W-:-:S03]  /*0e20*/  IADD3 R3, PT, PT, R3, 0x80, RZ ;  /* 0x0000008003037810 */ /* 0x000fc60007ffe0ff */
[----:B0-----:R-:W-:-:S05]  /*0e30*/  IMAD.WIDE.U32 R4, R11, 0x4, R4 ;  /* 0x000000040b047825 */ /* 0x001fca00078e0004 */
[----:B------:R1:W-:Y:S02]  /*0e40*/  STG.E desc[UR4][R4.64], R7 ;  /* 0x0000000704007986 */ /* 0x0003e4000c101904 */
.L_x_9426:
[----:B------:R-:W-:-:S13]  /*0e50*/  ISETP.GE.U32.AND P0, PT, R3, R2, PT ;  /* 0x000000020300720c */ /* 0x000fda0003f06070 */
[----:B------:R-:W-:Y:S05]  /*0e60*/  @P0 BREAK.RELIABLE B1 ;  /* 0x0000000000010942 */ /* 0x000fea0003800100 */
[----:B------:R-:W-:Y:S05]  /*0e70*/  @P0 BRA `(.L_x_9428) ;  /* 0x0000000000300947 */ /* 0x000fea0003800000 */
[----:B01----:R-:W0:Y:S01]  /*0e80*/  LDC.64 R4, c[0x0][0x388] ;  /* 0x0000e200ff047b82 */ /* 0x003e220000000a00 */
[----:B------:R-:W-:Y:S02]  /*0e90*/  IADD3 R7, PT, PT, R0, R3, RZ ;  /* 0x0000000300077210 */ /* 0x000fe40007ffe0ff */
[----:B------:R-:W-:-:S03]  /*0ea0*/  IADD3 R3, PT, PT, R3, 0x80, RZ ;  /* 0x0000008003037810 */ /* 0x000fc60007ffe0ff */
[----:B0-----:R-:W-:-:S05]  /*0eb0*/  IMAD.WIDE.U32 R4, R7, 0x4, R4 ;  /* 0x0000000407047825 */ /* 0x001fca00078e0004 */
[----:B------:R2:W-:Y:S02]  /*0ec0*/  STG.E desc[UR4][R4.64], R8 ;  /* 0x0000000804007986 */ /* 0x0005e4000c101904 */
.L_x_9427:
[----:B------:R-:W-:Y:S05]  /*0ed0*/  BSYNC.RELIABLE B1 ;  /* 0x0000000000017941 */ /* 0x000fea0003800100 */
.L_x_9423:
[----:B------:R-:W-:-:S13]  /*0ee0*/  ISETP.GE.U32.AND P0, PT, R3, R2, PT ;  /* 0x000000020300720c */ /* 0x000fda0003f06070 */
[----:B012---:R-:W0:Y:S01]  /*0ef0*/  @!P0 LDC.64 R4, c[0x0][0x388] ;  /* 0x0000e200ff048b82 */ /* 0x007e220000000a00 */
[----:B------:R-:W-:Y:S02]  /*0f00*/  @!P0 IADD3 R7, PT, PT, R0, R3, RZ ;  /* 0x0000000300078210 */ /* 0x000fe40007ffe0ff */
[----:B------:R-:W-:-:S03]  /*0f10*/  @!P0 IADD3 R3, PT, PT, R3, 0x80, RZ ;  /* 0x0000008003038810 */ /* 0x000fc60007ffe0ff */
[----:B0-----:R-:W-:-:S05]  /*0f20*/  @!P0 IMAD.WIDE.U32 R4, R7, 0x4, R4 ;  /* 0x0000000407048825 */ /* 0x001fca00078e0004 */
[----:B------:R2:W-:Y:S02]  /*0f30*/  @!P0 STG.E desc[UR4][R4.64], R9 ;  /* 0x0000000904008986 */ /* 0x0005e4000c101904 */
.L_x_9428:
[----:B------:R-:W-:Y:S05]  /*0f40*/  BSYNC.RECONVERGENT B0 ;  /* 0x0000000000007941 */ /* 0x000fea0003800200 */
.L_x_9422:
[----:B------:R-:W-:Y:S05]  /*0f50*/  WARPSYNC.ALL ;  /* 0x0000000000007948 */ /* 0x000fea0003800000 */
[----:B------:R-:W-:-:S13]  /*0f60*/  ISETP.GE.U32.AND P0, PT, R3, R2, PT ;  /* 0x000000020300720c */ /* 0x000fda0003f06070 */
[----:B------:R-:W-:Y:S05]  /*0f70*/  @P0 EXIT ;  /* 0x000000000000094d */ /* 0x000fea0003800000 */
[----:B012---:R-:W0:Y:S01]  /*0f80*/  LDC.64 R4, c[0x0][0x388] ;  /* 0x0000e200ff047b82 */ /* 0x007e220000000a00 */
[----:B------:R-:W-:-:S05]  /*0f90*/  IADD3 R3, PT, PT, R0, R3, RZ ;  /* 0x0000000300037210 */ /* 0x000fca0007ffe0ff */
[----:B0-----:R-:W-:-:S05]  /*0fa0*/  IMAD.WIDE.U32 R2, R3, 0x4, R4 ;  /* 0x0000000403027825 */ /* 0x001fca00078e0004 */
[----:B------:R-:W-:Y:S01]  /*0fb0*/  STG.E desc[UR4][R2.64], R10 ;  /* 0x0000000a02007986 */ /* 0x000fe2000c101904 */
[----:B------:R-:W-:Y:S05]  /*0fc0*/  EXIT ;  /* 0x000000000000794d */ /* 0x000fea0003800000 */
.L_x_9421:
[----:B------:R-:W0:Y:S01]  /*0fd0*/  S2R R27, SR_TID.X ;  /* 0x00000000001b7919 */ /* 0x000e220000002100 */
[----:B------:R-:W1:Y:S08]  /*0fe0*/  LDC.64 R2, c[0x0][0x398] ;  /* 0x0000e600ff027b82 */ /* 0x000e700000000a00 */
[----:B------:R-:W2:Y:S08]  /*0ff0*/  LDC.64 R6, c[0x0][0x3a0] ;  /* 0x0000e800ff067b82 */ /* 0x000eb00000000a00 */
[----:B------:R-:W3:Y:S01]  /*1000*/  LDC.64 R4, c[0x0][0x390] ;  /* 0x0000e400ff047b82 */ /* 0x000ee20000000a00 */
[----:B-1----:R-:W-:-:S04]  /*1010*/  IMAD.WIDE.U32 R2, R0, 0x4, R2 ;  /* 0x0000000400027825 */ /* 0x002fc800078e0002 */
[----:B0-----:R-:W-:-:S04]  /*1020*/  IMAD.WIDE.U32 R24, R27, 0x8, R2 ;  /* 0x000000081b187825 */ /* 0x001fc800078e0002 */
[----:B--2---:R-:W-:Y:S01]  /*1030*/  IMAD.WIDE.U32 R2, R0, 0x4, R6 ;  /* 0x0000000400027825 */ /* 0x004fe200078e0006 */
[----:B------:R-:W2:Y:S04]  /*1040*/  LDG.E.64 R18, desc[UR4][R24.64+0x400] ;  /* 0x0004000418127981 */ /* 0x000ea8000c1e1b00 */
[----:B------:R-:W4:Y:S01]  /*1050*/  LDG.E.64 R28, desc[UR4][R24.64] ;  /* 0x00000004181c7981 */ /* 0x000f22000c1e1b00 */
[----:B------:R-:W-:-:S03]  /*1060*/  IMAD.WIDE.U32 R32, R27, 0x8, R2 ;  /* 0x000000081b207825 */ /* 0x000fc600078e0002 */
[----:B------:R-:W5:Y:S04]  /*1070*/  LDG.E.64 R14, desc[UR4][R24.64+0x800] ;  /* 0x00080004180e7981 */ /* 0x000f68000c1e1b00 */
[----:B------:R-:W5:Y:S01]  /*1080*/  LDG.E.64 R22, desc[UR4][R32.64] ;  /* 0x0000000420167981 */ /* 0x000f62000c1e1b00 */
[----:B---3--:R-:W-:-:S03]  /*1090*/  IMAD.WIDE.U32 R2, R0, 0x4, R4 ;  /* 0x0000000400027825 */ /* 0x008fc600078e0004 */
[----:B------:R-:W3:Y:S01]  /*10a0*/  LDG.E.64 R12, desc[UR4][R24.64+0xc00] ;  /* 0x000c0004180c7981 */ /* 0x000ee2000c1e1b00 */
[----:B------:R-:W-:-:S03]  /*10b0*/  IMAD.WIDE.U32 R30, R27, 0x8, R2 ;  /* 0x000000081b1e7825 */ /* 0x000fc600078e0002 */
[----:B------:R-:W3:Y:S04]  /*10c0*/  LDG.E.64 R6, desc[UR4][R32.64+0x400] ;  /* 0x0004000420067981 */ /* 0x000ee8000c1e1b00 */
[----:B------:R-:W3:Y:S04]  /*10d0*/  LDG.E.64 R20, desc[UR4][R30.64] ;  /* 0x000000041e147981 */ /* 0x000ee8000c1e1b00 */
[----:B------:R-:W3:Y:S04]  /*10e0*/  LDG.E.64 R2, desc[UR4][R32.64+0x800] ;  /* 0x0008000420027981 */ /* 0x000ee8000c1e1b00 */
[----:B------:R-:W3:Y:S04]  /*10f0*/  LDG.E.64 R4, desc[UR4][R32.64+0xc00] ;  /* 0x000c000420047981 */ /* 0x000ee8000c1e1b00 */
[----:B------:R-:W3:Y:S04]  /*1100*/  LDG.E.64 R16, desc[UR4][R30.64+0x400] ;  /* 0x000400041e107981 */ /* 0x000ee8000c1e1b00 */
[----:B------:R-:W3:Y:S04]  /*1110*/  LDG.E.64 R10, desc[UR4][R30.64+0x800] ;  /* 0x000800041e0a7981 */ /* 0x000ee8000c1e1b00 */
[----:B------:R2:W3:Y:S02]  /*1120*/  LDG.E.64 R8, desc[UR4][R30.64+0xc00] ;  /* 0x000c00041e087981 */ /* 0x0004e4000c1e1b00 */
[----:B--2---:R-:W-:Y:S01]  /*1130*/  FADD.FTZ R30, -R19, 1 ;  /* 0x3f800000131e7421 */ /* 0x004fe20000010100 */
[----:B----4-:R-:W-:-:S03]  /*1140*/  FADD.FTZ R35, -R28, 1 ;  /* 0x3f8000001c237421 */ /* 0x010fc60000010100 */
[----:B------:R-:W-:Y:S01]  /*1150*/  FMUL.FTZ R30, R19, R30 ;  /* 0x0000001e131e7220 */ /* 0x000fe20000410000 */
[C---:B------:R-:W-:Y:S01]  /*1160*/  FMUL.FTZ R35, R28.reuse, R35 ;  /* 0x000000231c237220 */ /* 0x040fe20000410000 */
[----:B-----5:R-:W-:-:S03]  /*1170*/  FADD.FTZ R31, R28, -R22 ;  /* 0x800000161c1f7221 */ /* 0x020fc60000010000 */
[----:B------:R-:W-:Y:S01]  /*1180*/  FMNMX.FTZ R28, R30, 9.9999999600419720025e-13, !PT ;  /* 0x2b8cbccc1e1c7809 */ /* 0x000fe20007810000 */
[----:B------:R-:W-:Y:S02]  /*1190*/  FADD.FTZ R30, R29, -R23 ;  /* 0x800000171d1e7221 */ /* 0x000fe40000010000 */
[----:B------:R-:W0:Y:S01]  /*11a0*/  LDC.64 R22, c[0x0][0x388] ;  /* 0x0000e200ff167b82 */ /* 0x000e220000000a00 */
[----:B------:R-:W-:Y:S01]  /*11b0*/  FMNMX.FTZ R35, R35, 9.9999999600419720025e-13, !PT ;  /* 0x2b8cbccc23237809 */ /* 0x000fe20007810000 */
[----:B------:R-:W-:Y:S01]  /*11c0*/  FADD.FTZ R33, -R14, 1 ;  /* 0x3f8000000e217421 */ /* 0x000fe20000010100 */
[----:B------:R-:W-:Y:S01]  /*11d0*/  FADD.FTZ R26, -R29, 1 ;  /* 0x3f8000001d1a7421 */ /* 0x000fe20000010100 */
[----:B------:R-:W-:Y:S01]  /*11e0*/  FADD.FTZ R37, -R18, 1 ;  /* 0x3f80000012257421 */ /* 0x000fe20000010100 */
[----:B------:R1:W2:Y:S01]  /*11f0*/  MUFU.RCP R24, R35 ;  /* 0x0000002300187308 */ /* 0x0002a20000001000 */
[----:B---3--:R-:W-:Y:S01]  /*1200*/  FMUL.FTZ R31, R20, R31 ;  /* 0x0000001f141f7220 */ /* 0x008fe20000410000 */
[----:B------:R-:W-:Y:S01]  /*1210*/  FADD.FTZ R20, -R13, 1 ;  /* 0x3f8000000d147421 */ /* 0x000fe20000010100 */
[----:B------:R-:W-:Y:S01]  /*1220*/  FMUL.FTZ R33, R14, R33 ;  /* 0x000000210e217220 */ /* 0x000fe20000410000 */
[----:B------:R-:W-:Y:S01]  /*1230*/  FADD.FTZ R32, -R15, 1 ;  /* 0x3f8000000f207421 */ /* 0x000fe20000010100 */
[----:B-1----:R-:W-:Y:S01]  /*1240*/  FADD.FTZ R35, -R12, 1 ;  /* 0x3f8000000c237421 */ /* 0x002fe20000010100 */
[----:B------:R-:W-:Y:S01]  /*1250*/  FMUL.FTZ R26, R29, R26 ;  /* 0x0000001a1d1a7220 */ /* 0x000fe20000410000 */
[----:B------:R-:W-:Y:S01]  /*1260*/  FMUL.FTZ R37, R18, R37 ;  /* 0x0000002512257220 */ /* 0x000fe20000410000 */
[----:B------:R-:W-:Y:S01]  /*1270*/  FMUL.FTZ R20, R13, R20 ;  /* 0x000000140d147220 */ /* 0x000fe20000410000 */
[----:B------:R-:W-:Y:S01]  /*1280*/  FMUL.FTZ R35, R12, R35 ;  /* 0x000000230c237220 */ /* 0x000fe20000410000 */
[----:B------:R-:W-:Y:S01]  /*1290*/  FMUL.FTZ R32, R15, R32 ;  /* 0x000000200f207220 */ /* 0x000fe20000410000 */
[----:B------:R-:W-:Y:S01]  /*12a0*/  FMNMX.FTZ R29, R33, 9.9999999600419720025e-13, !PT ;  /* 0x2b8cbccc211d7809 */ /* 0x000fe20007810000 */
[----:B------:R-:W-:Y:S01]  /*12b0*/  FADD.FTZ R33, R18, -R6 ;  /* 0x8000000612217221 */ /* 0x000fe20000010000 */
[----:B------:R-:W-:Y:S01]  /*12c0*/  FMNMX.FTZ R25, R26, 9.9999999600419720025e-13, !PT ;  /* 0x2b8cbccc1a197809 */ /* 0x000fe20007810000 */
[----:B0-----:R-:W-:Y:S01]  /*12d0*/  IMAD.WIDE.U32 R22, R0, 0x4, R22 ;  /* 0x0000000400167825 */ /* 0x001fe200078e0016 */
[----:B------:R-:W-:-:S02]  /*12e0*/  FMNMX.FTZ R26, R37, 9.9999999600419720025e-13, !PT ;  /* 0x2b8cbccc251a7809 */ /* 0x000fc40007810000 */
[----:B------:R-:W-:Y:S02]  /*12f0*/  FMNMX.FTZ R18, R35, 9.9999999600419720025e-13, !PT ;  /* 0x2b8cbccc23127809 */ /* 0x000fe40007810000 */
[----:B------:R-:W-:Y:S02]  /*1300*/  FMNMX.FTZ R0, R20, 9.9999999600419720025e-13, !PT ;  /* 0x2b8cbccc14007809 */ /* 0x000fe40007810000 */
[----:B------:R-:W-:Y:S01]  /*1310*/  FMNMX.FTZ R32, R32, 9.9999999600419720025e-13, !PT ;  /* 0x2b8cbccc20207809 */ /* 0x000fe20007810000 */
[----:B------:R-:W0:Y:S01]  /*1320*/  MUFU.RCP R25, R25 ;  /* 0x0000001900197308 */ /* 0x000e220000001000 */
[----:B------:R-:W-:-:S07]  /*1330*/  FADD.FTZ R20, R19, -R7 ;  /* 0x8000000713147221 */ /* 0x000fce0000010000 */
[----:B------:R-:W1:Y:S01]  /*1340*/  MUFU.RCP R26, R26 ;  /* 0x0000001a001a7308 */ /* 0x000e620000001000 */
[----:B------:R-:W-:-:S07]  /*1350*/  FADD.FTZ R7, R14, -R2 ;  /* 0x800000020e077221 */ /* 0x000fce0000010000 */
[----:B------:R-:W3:Y:S08]  /*1360*/  MUFU.RCP R28, R28 ;  /* 0x0000001c001c7308 */ /* 0x000ef00000001000 */
[----:B------:R-:W4:Y:S08]  /*1370*/  MUFU.RCP R29, R29 ;  /* 0x0000001d001d7308 */ /* 0x000f300000001000 */
[----:B------:R-:W5:Y:S08]  /*1380*/  MUFU.RCP R6, R32 ;  /* 0x0000002000067308 */ /* 0x000f700000001000 */
[----:B------:R-:W5:Y:S08]  /*1390*/  MUFU.RCP R18, R18 ;  /* 0x0000001200127308 */ /* 0x000f700000001000 */
[----:B------:R-:W5:Y:S01]  /*13a0*/  MUFU.RCP R0, R0 ;  /* 0x0000000000007308 */ /* 0x000f620000001000 */
[----:B------:R-:W-:Y:S01]  /*13b0*/  FADD.FTZ R2, R15, -R3 ;  /* 0x800000030f027221 */ /* 0x000fe20000010000 */
[----:B------:R-:W-:Y:S01]  /*13c0*/  FADD.FTZ R3, R12, -R4 ;  /* 0x800000040c037221 */ /* 0x000fe20000010000 */
[----:B------:R-:W-:Y:S01]  /*13d0*/  FADD.FTZ R4, R13, -R5 ;  /* 0x800000050d047221 */ /* 0x000fe20000010000 */
[----:B------:R-:W-:Y:S01]  /*13e0*/  FMUL.FTZ R30, R21, R30 ;  /* 0x0000001e151e7220 */ /* 0x000fe20000410000 */
[----:B------:R-:W-:Y:S01]  /*13f0*/  FMUL.FTZ R33, R16, R33 ;  /* 0x0000002110217220 */ /* 0x000fe20000410000 */
[----:B------:R-:W-:Y:S01]  /*1400*/  FMUL.FTZ R17, R17, R20 ;  /* 0x0000001411117220 */ /* 0x000fe20000410000 */
[----:B------:R-:W-:Y:S01]  /*1410*/  FMUL.FTZ R10, R10, R7 ;  /* 0x000000070a0a7220 */ /* 0x000fe20000410000 */
[----:B------:R-:W-:Y:S01]  /*1420*/  FMUL.FTZ R11, R11, R2 ;  /* 0x000000020b0b7220 */ /* 0x000fe20000410000 */
[----:B------:R-:W-:Y:S01]  /*1430*/  FMUL.FTZ R3, R8, R3 ;  /* 0x0000000308037220 */ /* 0x000fe20000410000 */
[----:B------:R-:W-:Y:S01]  /*1440*/  FMUL.FTZ R9, R9, R4 ;  /* 0x0000000409097220 */ /* 0x000fe20000410000 */
[----:B------:R-:W-:-:S04]  /*1450*/  IMAD.WIDE.U32 R22, R27, 0x8, R22 ;  /* 0x000000081b167825 */ /* 0x000fc800078e0016 */
[----:B--2---:R-:W-:Y:S01]  /*1460*/  FMUL.FTZ R24, R31, R24 ;  /* 0x000000181f187220 */ /* 0x004fe20000410000 */
[----:B0-----:R-:W-:Y:S01]  /*1470*/  FMUL.FTZ R25, R30, R25 ;  /* 0x000000191e197220 */ /* 0x001fe20000410000 */
[----:B-1----:R-:W-:Y:S01]  /*1480*/  FMUL.FTZ R16, R33, R26 ;  /* 0x0000001a21107220 */ /* 0x002fe20000410000 */
[----:B---3--:R-:W-:Y:S01]  /*1490*/  FMUL.FTZ R17, R17, R28 ;  /* 0x0000001c11117220 */ /* 0x008fe20000410000 */
[----:B----4-:R-:W-:Y:S01]  /*14a0*/  FMUL.FTZ R10, R10, R29 ;  /* 0x0000001d0a0a7220 */ /* 0x010fe20000410000 */
[----:B-----5:R-:W-:Y:S01]  /*14b0*/  FMUL.FTZ R11, R11, R6 ;  /* 0x000000060b0b7220 */ /* 0x020fe20000410000 */
[----:B------:R-:W-:Y:S01]  /*14c0*/  FMUL.FTZ R18, R3, R18 ;  /* 0x0000001203127220 */ /* 0x000fe20000410000 */
[----:B------:R-:W-:Y:S01]  /*14d0*/  FMUL.FTZ R19, R9, R0 ;  /* 0x0000000009137220 */ /* 0x000fe20000410000 */
[----:B------:R-:W-:Y:S04]  /*14e0*/  STG.E.64 desc[UR4][R22.64], R24 ;  /* 0x0000001816007986 */ /* 0x000fe8000c101b04 */
[----:B------:R-:W-:Y:S04]  /*14f0*/  STG.E.64 desc[UR4][R22.64+0x400], R16 ;  /* 0x0004001016007986 */ /* 0x000fe8000c101b04 */
[----:B------:R-:W-:Y:S04]  /*1500*/  STG.E.64 desc[UR4][R22.64+0x800], R10 ;  /* 0x0008000a16007986 */ /* 0x000fe8000c101b04 */
[----:B------:R-:W-:Y:S01]  /*1510*/  STG.E.64 desc[UR4][R22.64+0xc00], R18 ;  /* 0x000c001216007986 */ /* 0x000fe2000c101b04 */
[----:B------:R-:W-:Y:S05]  /*1520*/  EXIT ;  /* 0x000000000000794d */ /* 0x000fea0003800000 */
.L_x_9429:
        /* <DEDUP_REMOVED lines=13> */
.L_x_10706:


//--------------------- .text._ZN2at6native29vectorized_elementwise_kernelILi4EZZZN37_INTERNAL_cee6930f_7_Loss_cu_5b0651e139_GLOBAL__N__cee6930f_7_Loss_cu_5b0651e140binary_cross_entropy_backward_out_kernelERNS_6TensorERKS4_S7_S7_ENKUlvE_clEvENKUlvE0_clEvEUlfffE_St5arrayIPcLm4EEEEviT0_T1_ --------------------------
	.section	.text._ZN2at6native29vectorized_elementwise_kernelILi4EZZZN37_INTERNAL_cee6930f_7_Loss_cu_5b0651e139_GLOBAL__N__cee6930f_7_Loss_cu_5b0651e140binary_cross_entropy_backward_out_kernelERNS_6TensorERKS4_S7_S7_ENKUlvE_clEvENKUlvE0_clEvEUlfffE_St5arrayIPcLm4EEEEviT0_T1_,"ax",@progbits
	.align	128
        .global         _ZN2at6native29vectorized_elementwise_kernelILi4EZZZN37_INTERNAL_cee6930f_7_Loss_cu_5b0651e139_GLOBAL__N__cee6930f_7_Loss_cu_5b0651e140binary_cross_entropy_backward_out_kernelERNS_6TensorERKS4_S7_S7_ENKUlvE_clEvENKUlvE0_clEvEUlfffE_St5arrayIPcLm4EEEEviT0_T1_
        .type           _ZN2at6native29vectorized_elementwise_kernelILi4EZZZN37_INTERNAL_cee6930f_7_Loss_cu_5b0651e139_GLOBAL__N__cee6930f_7_Loss_cu_5b0651e140binary_cross_entropy_backward_out_kernelERNS_6TensorERKS4_S7_S7_ENKUlvE_clEvENKUlvE0_clEvEUlfffE_St5arrayIPcLm4EEEEviT0_T1_,@function
        .size           _ZN2at6native29vectorized_elementwise_kernelILi4EZZZN37_INTERNAL_cee6930f_7_Loss_cu_5b0651e139_GLOBAL__N__cee6930f_7_Loss_cu_5b0651e140binary_cross_entropy_backward_out_kernelERNS_6TensorERKS4_S7_S7_ENKUlvE_clEvENKUlvE0_clEvEUlfffE_St5arrayIPcLm4EEEEviT0_T1_,(.L_x_10707 - _ZN2at6native29vectorized_elementwise_kernelILi4EZZZN37_INTERNAL_cee6930f_7_Loss_cu_5b0651e139_GLOBAL__N__cee6930f_7_Loss_cu_5b0651e140binary_cross_entropy_backward_out_kernelERNS_6TensorERKS4_S7_S7_ENKUlvE_clEvENKUlvE0_clEvEUlfffE_St5arrayIPcLm4EEEEviT0_T1_)
        .other          _ZN2at6native29vectorized_elementwise_kernelILi4EZZZN37_INTERNAL_cee6930f_7_Loss_cu_5b0651e139_GLOBAL__N__cee6930f_7_Loss_cu_5b0651e140binary_cross_entropy_backward_out_kernelERNS_6TensorERKS4_S7_S7_ENKUlvE_clEvENKUlvE0_clEvEUlfffE_St5arrayIPcLm4EEEEviT0_T1_,@"STO_CUDA_ENTRY STV_DEFAULT"
_ZN2at6native29vectorized_elementwise_kernelILi4EZZZN37_INTERNAL_cee6930f_7_Loss_cu_5b0651e139_GLOBAL__N__cee6930f_7_Loss_cu_5b0651e140binary_cross_entropy_backward_out_kernelERNS_6TensorERKS4_S7_S7_ENKUlvE_clEvENKUlvE0_clEvEUlfffE_St5arrayIPcLm4EEEEviT0_T1_:
.text._ZN2at6native29vectorized_elementwise_kernelILi4EZZZN37_INTERNAL_cee6930f_7_Loss_cu_5b0651e139_GLOBAL__N__cee6930f_7_Loss_cu_5b0651e140binary_cross_entropy_backward_out_kernelERNS_6TensorERKS4_S7_S7_ENKUlvE_clEvENKUlvE0_clEvEUlfffE_St5arrayIPcLm4EEEEviT0_T1_:
        /* <DEDUP_REMOVED lines=215> */
.L_x_9433:
[----:B------:R-:W-:-:S13]  /*0d70*/  ISETP.GE.U32.AND P0, PT, R3, R2, PT ;  /* 0x000000020300720c */ /* 0x000fda0003f06070 */
[----:B------:R-:W-:Y:S05]  /*0d80*/  @P0 BRA `(.L_x_9435) ;  /* 0x0000000000300947 */ /* 0x000fea0003800000 */
[----:B0-----:R-:W0:Y:S01]  /*0d90*/  LDC.64 R4, c[0x0][0x388] ;  /* 0x0000e200ff047b82 */ /* 0x001e220000000a00 */
[----:B------:R-:W-:Y:S02]  /*0da0*/  IADD3 R11, PT, PT, R0, R3, RZ ;  /* 0x00000003000b7210 */ /* 0x000fe40007ffe0ff */
[----:B------:R-:W-:-:S03]  /*0db0*/  IADD3 R3, PT, PT, R3, 0x80, RZ ;  /* 0x0000008003037810 */ /* 0x000fc60007ffe0ff */
[----:B0-----:R-:W-:-:S05]  /*0dc0*/  IMAD.WIDE.U32 R4, R11, 0x4, R4 ;  /* 0x000000040b047825 */ /* 0x001fca00078e0004 */
[----:B------:R1:W-:Y:S02]  /*0dd0*/  STG.E desc[UR4][R4.64], R6 ;  /* 0x0000000604007986 */ /* 0x0003e4000c101904 */
.L_x_9434:
[----:B------:R-:W-:-:S13]  /*0de0*/  ISETP.GE.U32.AND P0, PT, R3, R2, PT ;  /* 0x000000020300720c */ /* 0x000fda0003f06070 */
[----:B------:R-:W-:Y:S05]  /*0df0*/  @P0 BRA `(.L_x_9436) ;  /* 0x0000000000340947 */ /* 0x000fea0003800000 */
[----:B01----:R-:W0:Y:S01]  /*0e00*/  LDC.64 R4, c[0x0][0x388] ;  /* 0x0000e200ff047b82 */ /* 0x003e220000000a00 */
[----:B------:R-:W-:Y:S02]  /*0e10*/  IADD3 R11, PT, PT, R0, R3, RZ ;  /* 0x00000003000b7210 */ /* 0x000fe40007ffe0ff */
[----:B------:R-:W-:-:S03]  /*0e20*/  IADD3 R3, PT, PT, R3, 0x80, RZ ;  /* 0x0000008003037810 */ /* 0x000fc60007ffe0ff */
[----:B0-----:R-:W-:-:S05]  /*0e30*/  IMAD.WIDE.U32 R4, R11, 0x4, R4 ;  /* 0x000000040b047825 */ /* 0x001fca00078e0004 */
[----:B------:R1:W-:Y:S02]  /*0e40*/  STG.E desc[UR4][R4.64], R7 ;  /* 0x0000000704007986 */ /* 0x0003e4000c101904 */
.L_x_9435:
        /* <DEDUP_REMOVED lines=8> */
.L_x_9436:
[----:B------:R-:W-:Y:S05]  /*0ed0*/  BSYNC.RELIABLE B1 ;  /* 0x0000000000017941 */ /* 0x000fea0003800100 */
.L_x_9432:
[----:B------:R-:W-:-:S13]  /*0ee0*/  ISETP.GE.U32.AND P0, PT, R3, R2, PT ;  /* 0x000000020300720c */ /* 0x000fda0003f06070 */
[----:B012---:R-:W0:Y:S01]  /*0ef0*/  @!P0 LDC.64 R4, c[0x0][0x388] ;  /* 0x0000e200ff048b82 */ /* 0x007e220000000a00 */
[----:B------:R-:W-:Y:S02]  /*0f00*/  @!P0 IADD3 R7, PT, PT, R0, R3, RZ ;  /* 0x0000000300078210 */ /* 0x000fe40007ffe0ff */
[----:B------:R-:W-:-:S03]  /*0f10*/  @!P0 IADD3 R3, PT, PT, R3, 0x80, RZ ;  /* 0x0000008003038810 */ /* 0x000fc60007ffe0ff */
[----:B0-----:R-:W-:-:S05]  /*0f20*/  @!P0 IMAD.WIDE.U32 R4, R7, 0x4, R4 ;  /* 0x0000000407048825 */ /* 0x001fca00078e0004 */
[----:B------:R2:W-:Y:S02]  /*0f30*/  @!P0 STG.E desc[UR4][R4.64], R9 ;  /* 0x0000000904008986 */ /* 0x0005e4000c101904 */
.L_x_9437:
[----:B------:R-:W-:Y:S05]  /*0f40*/  BSYNC.RECONVERGENT B0 ;  /* 0x0000000000007941 */ /* 0x000fea0003800200 */
.L_x_9431:
        /* <DEDUP_REMOVED lines=8> */
.L_x_9430:
[----:B------:R-:W0:Y:S01]  /*0fd0*/  S2R R31, SR_TID.X ;  /* 0x00000000001f7919 */ /* 0x000e220000002100 */
[----:B------:R-:W1:Y:S08]  /*0fe0*/  LDC.64 R2, c[0x0][0x398] ;  /* 0x0000e600ff027b82 */ /* 0x000e700000000a00 */
[----:B------:R-:W2:Y:S01]  /*0ff0*/  LDC.64 R4, c[0x0][0x3a0] ;  /* 0x0000e800ff047b82 */ /* 0x000ea20000000a00 */
[----:B-1----:R-:W-:-:S04]  /*1000*/  IMAD.WIDE.U32 R2, R0, 0x4, R2 ;  /* 0x0000000400027825 */ /* 0x002fc800078e0002 */
[----:B0-----:R-:W-:-:S04]  /*1010*/  IMAD.WIDE.U32 R28, R31, 0x10, R2 ;  /* 0x000000101f1c7825 */ /* 0x001fc800078e0002 */
[----:B--2---:R-:W-:Y:S01]  /*1020*/  IMAD.WIDE.U32 R2, R0, 0x4, R4 ;  /* 0x0000000400027825 */ /* 0x004fe200078e0004 */
[----:B------:R-:W2:Y:S01]  /*1030*/  LDG.E.128 R24, desc[UR4][R28.64] ;  /* 0x000000041c187981 */ /* 0x000ea2000c1e1d00 */
[----:B------:R-:W0:Y:S03]  /*1040*/  LDC.64 R4, c[0x0][0x390] ;  /* 0x0000e400ff047b82 */ /* 0x000e260000000a00 */
[----:B------:R-:W3:Y:S01]  /*1050*/  LDG.E.128 R16, desc[UR4][R28.64+0x800] ;  /* 0x000800041c107981 */ /* 0x000ee2000c1e1d00 */
[----:B------:R-:W-:-:S05]  /*1060*/  IMAD.WIDE.U32 R32, R31, 0x10, R2 ;  /* 0x000000101f207825 */ /* 0x000fca00078e0002 */
[----:B------:R-:W4:Y:S01]  /*1070*/  LDG.E.128 R8, desc[UR4][R32.64] ;  /* 0x0000000420087981 */ /* 0x000f22000c1e1d00 */
[----:B0-----:R-:W-:-:S03]  /*1080*/  IMAD.WIDE.U32 R2, R0, 0x4, R4 ;  /* 0x0000000400027825 */ /* 0x001fc600078e0004 */
[----:B------:R-:W5:Y:S01]  /*1090*/  LDG.E.128 R4, desc[UR4][R32.64+0x800] ;  /* 0x0008000420047981 */ /* 0x000f62000c1e1d00 */
[----:B------:R-:W-:-:S05]  /*10a0*/  IMAD.WIDE.U32 R2, R31, 0x10, R2 ;  /* 0x000000101f027825 */ /* 0x000fca00078e0002 */
[----:B------:R-:W5:Y:S04]  /*10b0*/  LDG.E.128 R20, desc[UR4][R2.64] ;  /* 0x0000000402147981 */ /* 0x000f68000c1e1d00 */
[----:B------:R2:W5:Y:S02]  /*10c0*/  LDG.E.128 R12, desc[UR4][R2.64+0x800] ;  /* 0x00080004020c7981 */ /* 0x000564000c1e1d00 */
[----:B--2---:R-:W-:Y:S01]  /*10d0*/  FADD.FTZ R2, -R27, 1 ;  /* 0x3f8000001b027421 */ /* 0x004fe20000010100 */
[----:B------:R-:W-:-:S03]  /*10e0*/  FADD.FTZ R35, -R24, 1 ;  /* 0x3f80000018237421 */ /* 0x000fc60000010100 */
[----:B------:R-:W-:Y:S01]  /*10f0*/  FMUL.FTZ R2, R27, R2 ;  /* 0x000000021b027220 */ /* 0x000fe20000410000 */
[----:B---3--:R-:W-:Y:S01]  /*1100*/  FADD.FTZ R3, -R16, 1 ;  /* 0x3f80000010037421 */ /* 0x008fe20000010100 */
[----:B------:R-:W-:-:S03]  /*1110*/  FMUL.FTZ R35, R24, R35 ;  /* 0x0000002318237220 */ /* 0x000fc60000410000 */
[----:B------:R-:W-:Y:S01]  /*1120*/  FMNMX.FTZ R32, R2, 9.9999999600419720025e-13, !PT ;  /* 0x2b8cbccc02207809 */ /* 0x000fe20007810000 */
[----:B----4-:R-:W-:Y:S01]  /*1130*/  FADD.FTZ R33, R24, -R8 ;  /* 0x8000000818217221 */ /* 0x010fe20000010000 */
[----:B------:R-:W-:Y:S02]  /*1140*/  FMUL.FTZ R8, R16, R3 ;  /* 0x0000000310087220 */ /* 0x000fe40000410000 */
[----:B------:R-:W0:Y:S01]  /*1150*/  LDC.64 R2, c[0x0][0x388] ;  /* 0x0000e200ff027b82 */ /* 0x000e220000000a00 */
[----:B------:R-:W-:Y:S01]  /*1160*/  FADD.FTZ R34, -R25, 1 ;  /* 0x3f80000019227421 */ /* 0x000fe20000010100 */
[----:B------:R-:W-:Y:S01]  /*1170*/  FMNMX.FTZ R30, R35, 9.9999999600419720025e-13, !PT ;  /* 0x2b8cbccc231e7809 */ /* 0x000fe20007810000 */
[C---:B------:R-:W-:Y:S02]  /*1180*/  FADD.FTZ R35, -R26.reuse, 1 ;  /* 0x3f8000001a237421 */ /* 0x040fe40000010100 */
[C---:B------:R-:W-:Y:S02]  /*1190*/  FMUL.FTZ R34, R25.reuse, R34 ;  /* 0x0000002219227220 */ /* 0x040fe40000410000 */
[----:B------:R-:W-:Y:S01]  /*11a0*/  FMUL.FTZ R35, R26, R35 ;  /* 0x000000231a237220 */ /* 0x000fe20000410000 */
[----:B------:R-:W-:-:S02]  /*11b0*/  FADD.FTZ R24, R25, -R9 ;  /* 0x8000000919187221 */ /* 0x000fc40000010000 */
[----:B------:R-:W-:Y:S01]  /*11c0*/  FMNMX.FTZ R29, R34, 9.9999999600419720025e-13, !PT ;  /* 0x2b8cbccc221d7809 */ /* 0x000fe20007810000 */
[----:B------:R-:W-:Y:S01]  /*11d0*/  FADD.FTZ R34, -R17, 1 ;  /* 0x3f80000011227421 */ /* 0x000fe20000010100 */
[----:B------:R-:W-:Y:S01]  /*11e0*/  FMNMX.FTZ R28, R35, 9.9999999600419720025e-13, !PT ;  /* 0x2b8cbccc231c7809 */ /* 0x000fe20007810000 */
[----:B------:R1:W2:Y:S01]  /*11f0*/  MUFU.RCP R9, R32 ;  /* 0x0000002000097308 */ /* 0x0002a20000001000 */
[----:B------:R-:W-:Y:S01]  /*1200*/  FADD.FTZ R35, -R18, 1 ;  /* 0x3f80000012237421 */ /* 0x000fe20000010100 */
[----:B------:R-:W-:-:S03]  /*1210*/  FMUL.FTZ R34, R17, R34 ;  /* 0x0000002211227220 */ /* 0x000fc60000410000 */
[----:B------:R-:W-:Y:S01]  /*1220*/  FMUL.FTZ R35, R18, R35 ;  /* 0x0000002312237220 */ /* 0x000fe20000410000 */
[----:B-1----:R-:W-:Y:S01]  /*1230*/  FADD.FTZ R32, -R19, 1 ;  /* 0x3f80000013207421 */ /* 0x002fe20000010100 */
[----:B------:R-:W-:-:S03]  /*1240*/  FADD.FTZ R25, R26, -R10 ;  /* 0x8000000a1a197221 */ /* 0x000fc60000010000 */
[----:B------:R-:W-:Y:S01]  /*1250*/  FMUL.FTZ R32, R19, R32 ;  /* 0x0000002013207220 */ /* 0x000fe20000410000 */
[----:B------:R-:W-:Y:S01]  /*1260*/  FMNMX.FTZ R10, R34, 9.9999999600419720025e-13, !PT ;  /* 0x2b8cbccc220a7809 */ /* 0x000fe20007810000 */
[----:B------:R-:W-:Y:S01]  /*1270*/  FADD.FTZ R26, R27, -R11 ;  /* 0x8000000b1b1a7221 */ /* 0x000fe20000010000 */
[----:B------:R-:W-:Y:S01]  /*1280*/  FMNMX.FTZ R11, R35, 9.9999999600419720025e-13, !PT ;  /* 0x2b8cbccc230b7809 */ /* 0x000fe20007810000 */
[----:B0-----:R-:W-:Y:S01]  /*1290*/  IMAD.WIDE.U32 R2, R0, 0x4, R2 ;  /* 0x0000000400027825 */ /* 0x001fe200078e0002 */
[----:B------:R-:W-:Y:S02]  /*12a0*/  FMNMX.FTZ R8, R8, 9.9999999600419720025e-13, !PT ;  /* 0x2b8cbccc08087809 */ /* 0x000fe40007810000 */
[----:B------:R-:W-:Y:S01]  /*12b0*/  FMNMX.FTZ R0, R32, 9.9999999600419720025e-13, !PT ;  /* 0x2b8cbccc20007809 */ /* 0x000fe20007810000 */
[----:B------:R-:W0:Y:S01]  /*12c0*/  MUFU.RCP R10, R10 ;  /* 0x0000000a000a7308 */ /* 0x000e220000001000 */
[----:B-----5:R-:W-:-:S07]  /*12d0*/  FMUL.FTZ R24, R21, R24 ;  /* 0x0000001815187220 */ /* 0x020fce0000410000 */
        /* <DEDUP_REMOVED lines=17> */
[----:B--2---:R-:W-:Y:S01]  /*13f0*/  FMUL.FTZ R7, R26, R9 ;  /* 0x000000091a077220 */ /* 0x004fe20000410000 */
[----:B0-----:R-:W-:Y:S01]  /*1400*/  FMUL.FTZ R9, R13, R10 ;  /* 0x0000000a0d097220 */ /* 0x001fe20000410000 */
[----:B-1----:R-:W-:Y:S01]  /*1410*/  FMUL.FTZ R10, R14, R11 ;  /* 0x0000000b0e0a7220 */ /* 0x002fe20000410000 */
[----:B------:R-:W-:-:S04]  /*1420*/  IMAD.WIDE.U32 R2, R31, 0x10, R2 ;  /* 0x000000101f027825 */ /* 0x000fc800078e0002 */
[----:B---3--:R-:W-:Y:S01]  /*1430*/  FMUL.FTZ R4, R33, R30 ;  /* 0x0000001e21047220 */ /* 0x008fe20000410000 */
[----:B----4-:R-:W-:Y:S01]  /*1440*/  FMUL.FTZ R5, R24, R29 ;  /* 0x0000001d18057220 */ /* 0x010fe20000410000 */
[----:B-----5:R-:W-:Y:S01]  /*1450*/  FMUL.FTZ R6, R25, R28 ;  /* 0x0000001c19067220 */ /* 0x020fe20000410000 */
[----:B------:R-:W-:Y:S01]  /*1460*/  FMUL.FTZ R8, R21, R8 ;  /* 0x0000000815087220 */ /* 0x000fe20000410000 */
[----:B------:R-:W-:-:S03]  /*1470*/  FMUL.FTZ R11, R15, R0 ;  /* 0x000000000f0b7220 */ /* 0x000fc60000410000 */
[----:B------:R-:W-:Y:S04]  /*1480*/  STG.E.128 desc[UR4][R2.64], R4 ;  /* 0x0000000402007986 */ /* 0x000fe8000c101d04 */
[----:B------:R-:W-:Y:S01]  /*1490*/  STG.E.128 desc[UR4][R2.64+0x800], R8 ;  /* 0x0008000802007986 */ /* 0x000fe2000c101d04 */
[----:B------:R-:W-:Y:S05]  /*14a0*/  EXIT ;  /* 0x000000000000794d */ /* 0x000fea0003800000 */
.L_x_9438:
        /* <DEDUP_REMOVED lines=13> */
.L_x_10707:


//--------------------- .text._ZN2at6native29vectorized_elementwise_kernelILi8EZZZN37_INTERNAL_cee6930f_7_Loss_cu_5b0651e139_GLOBAL__N__cee6930f_7_Loss_cu_5b0651e140binary_cross_entropy_backward_out_kernelERNS_6TensorERKS4_S7_S7_ENKUlvE_clEvENKUlvE0_clEvEUlfffE_St5arrayIPcLm4EEEEviT0_T1_ --------------------------
	.section	.text._ZN2at6native29vectorized_elementwise_kernelILi8EZZZN37_INTERNAL_cee6930f_7_Loss_cu_5b0651e139_GLOBAL__N__cee6930f_7_Loss_cu_5b0651e140binary_cross_entropy_backward_out_kernelERNS_6TensorERKS4_S7_S7_ENKUlvE_clEvENKUlvE0_clEvEUlfffE_St5arrayIPcLm4EEEEviT0_T1_,"ax",@progbits
	.align	128
        .global         _ZN2at6native29vectorized_elementwise_kernelILi8EZZZN37_INTERNAL_cee6930f_7_Loss_cu_5b0651e139_GLOBAL__N__cee6930f_7_Loss_cu_5b0651e140binary_cross_entropy_backward_out_kernelERNS_6TensorERKS4_S7_S7_ENKUlvE_clEvENKUlvE0_clEvEUlfffE_St5arrayIPcLm4EEEEviT0_T1_
        .type           _ZN2at6native29vectorized_elementwise_kernelILi8EZZZN37_INTERNAL_cee6930f_7_Loss_cu_5b0651e139_GLOBAL__N__cee6930f_7_Loss_cu_5b0651e140binary_cross_entropy_backward_out_kernelERNS_6TensorERKS4_S7_S7_ENKUlvE_clEvENKUlvE0_clEvEUlfffE_St5arrayIPcLm4EEEEviT0_T1_,@function
        .size           _ZN2at6native29vectorized_elementwise_kernelILi8EZZZN37_INTERNAL_cee6930f_7_Loss_cu_5b0651e139_GLOBAL__N__cee6930f_7_Loss_cu_5b0651e140binary_cross_entropy_backward_out_kernelERNS_6TensorERKS4_S7_S7_ENKUlvE_clEvENKUlvE0_clEvEUlfffE_St5arrayIPcLm4EEEEviT0_T1_,(.L_x_10708 - _ZN2at6native29vectorized_elementwise_kernelILi8EZZZN37_INTERNAL_cee6930f_7_Loss_cu_5b0651e139_GLOBAL__N__cee6930f_7_Loss_cu_5b0651e140binary_cross_entropy_backward_out_kernelERNS_6TensorERKS4_S7_S7_ENKUlvE_clEvENKUlvE0_clEvEUlfffE_St5arrayIPcLm4EEEEviT0_T1_)
        .other          _ZN2at6native29vectorized_elementwise_kernelILi8EZZZN37_INTERNAL_cee6930f_7_Loss_cu_5b0651e139_GLOBAL__N__cee6930f_7_Loss_cu_5b0651e140binary_cross_entropy_backward_out_kernelERNS_6TensorERKS4_S7_S7_ENKUlvE_clEvENKUlvE0_clEvEUlfffE_St5arrayIPcLm4EEEEviT0_T1_,@"STO_CUDA_ENTRY STV_DEFAULT"
_ZN2at6native29vectorized_elementwise_kernelILi8EZZZN37_INTERNAL_cee6930f_7_Loss_cu_5b0651e139_GLOBAL__N__cee6930f_7_Loss_cu_5b0651e140binary_cross_entropy_backward_out_kernelERNS_6TensorERKS4_S7_S7_ENKUlvE_clEvENKUlvE0_clEvEUlfffE_St5arrayIPcLm4EEEEviT0_T1_:
.text._ZN2at6native29vectorized_elementwise_kernelILi8EZZZN37_INTERNAL_cee6930f_7_Loss_cu_5b0651e139_GLOBAL__N__cee6930f_7_Loss_cu_5b0651e140binary_cross_entropy_backward_out_kernelERNS_6TensorERKS4_S7_S7_ENKUlvE_clEvENKUlvE0_clEvEUlfffE_St5arrayIPcLm4EEEEviT0_T1_:
[----:B------:R-:W-:Y:S01]  /*0000*/  LDC R1, c[0x0][0x37c] ;  /* 0x0000df00ff017b82 */ /* 0x000fe20000000800 */
[----:B------:R-:W-:Y:S05]  /*0010*/  EXIT ;  /* 0x000000000000794d */ /* 0x000fea0003800000 */
.L_x_9439:
        /* <DEDUP_REMOVED lines=14> */
.L_x_10708:


//--------------------- .text._ZN2at6native18elementwise_kernelILi128ELi4EZNS0_15gpu_kernel_implIZZZN37_INTERNAL_cee6930f_7_Loss_cu_5b0651e139_GLOBAL__N__cee6930f_7_Loss_cu_5b0651e140binary_cross_entropy_backward_out_kernelERNS_6TensorERKS5_S8_S8_ENKUlvE_clEvENKUlvE_clEvEUldddE_EEvRNS_18TensorIteratorBaseERKT_EUliE_EEviT1_ --------------------------
	.section	.text._ZN2at6native18elementwise_kernelILi128ELi4EZNS0_15gpu_kernel_implIZZZN37_INTERNAL_cee6930f_7_Loss_cu_5b0651e139_GLOBAL__N__cee6930f_7_Loss_cu_5b0651e140binary_cross_entropy_backward_out_kernelERNS_6TensorERKS5_S8_S8_ENKUlvE_clEvENKUlvE_clEvEUldddE_EEvRNS_18TensorIteratorBaseERKT_EUliE_EEviT1_,"ax",@progbits
	.align	128
        .global         _ZN2at6native18elementwise_kernelILi128ELi4EZNS0_15gpu_kernel_implIZZZN37_INTERNAL_cee6930f_7_Loss_cu_5b0651e139_GLOBAL__N__cee6930f_7_Loss_cu_5b0651e140binary_cross_entropy_backward_out_kernelERNS_6TensorERKS5_S8_S8_ENKUlvE_clEvENKUlvE_clEvEUldddE_EEvRNS_18TensorIteratorBaseERKT_EUliE_EEviT1_
        .type           _ZN2at6native18elementwise_kernelILi128ELi4EZNS0_15gpu_kernel_implIZZZN37_INTERNAL_cee6930f_7_Loss_cu_5b0651e139_GLOBAL__N__cee6930f_7_Loss_cu_5b0651e140binary_cross_entropy_backward_out_kernelERNS_6TensorERKS5_S8_S8_ENKUlvE_clEvENKUlvE_clEvEUldddE_EEvRNS_18TensorIteratorBaseERKT_EUliE_EEviT1_,@function
        .size           _ZN2at6native18elementwise_kernelILi128ELi4EZNS0_15gpu_kernel_implIZZZN37_INTERNAL_cee6930f_7_Loss_cu_5b0651e139_GLOBAL__N__cee6930f_7_Loss_cu_5b0651e140binary_cross_entropy_backward_out_kernelERNS_6TensorERKS5_S8_S8_ENKUlvE_clEvENKUlvE_clEvEUldddE_EEvRNS_18TensorIteratorBaseERKT_EUliE_EEviT1_,(.L_x_10654 - _ZN2at6native18elementwise_kernelILi128ELi4EZNS0_15gpu_kernel_implIZZZN37_INTERNAL_cee6930f_7_Loss_cu_5b0651e139_GLOBAL__N__cee6930f_7_Loss_cu_5b0651e140binary_cross_entropy_backward_out_kernelERNS_6TensorERKS5_S8_S8_ENKUlvE_clEvENKUlvE_clEvEUldddE_EEvRNS_18TensorIteratorBaseERKT_EUliE_EEviT1_)
        .other          _ZN2at6native18elementwise_kernelILi128ELi4EZNS0_15gpu_kernel_implIZZZN37_INTERNAL_cee6930f_7_Loss_cu_5b0651e139_GLOBAL__N__cee6930f_7_Loss_cu_5b0651e140binary_cross_entropy_backward_out_kernelERNS_6TensorERKS5_S8_S8_ENKUlvE_clEvENKUlvE_clEvEUldddE_EEvRNS_18TensorIteratorBaseERKT_EUliE_EEviT1_,@"STO_CUDA_ENTRY STV_DEFAULT"
_ZN2at6native18elementwise_kernelILi128ELi4EZNS0_15gpu_kernel_implIZZZN37_INTERNAL_cee6930f_7_Loss_cu_5b0651e139_GLOBAL__N__cee6930f_7_Loss_cu_5b0651e140binary_cross_entropy_backward_out_kernelERNS_6TensorERKS5_S8_S8_ENKUlvE_clEvENKUlvE_clEvEUldddE_EEvRNS_18TensorIteratorBaseERKT_EUliE_EEviT1_:
.text._ZN2at6native18elementwise_kernelILi128ELi4EZNS0_15gpu_kernel_implIZZZN37_INTERNAL_cee6930f_7_Loss_cu_5b0651e139_GLOBAL__N__cee6930f_7_Loss_cu_5b0651e140binary_cross_entropy_backward_out_kernelERNS_6TensorERKS5_S8_S8_ENKUlvE_clEvENKUlvE_clEvEUldddE_EEvRNS_18TensorIteratorBaseERKT_EUliE_EEviT1_:
        /* <DEDUP_REMOVED lines=397> */
[----:B------:R-:W-:-:S07]  /*18d0*/  IMAD R24, R5, UR11, R24 ;  /* 0x0000000b05187c24 */ /* 0x000fce000f8e0218 */
.L_x_9442:
        /* <DEDUP_REMOVED lines=18> */
.L_x_9447:
[----:B------:R-:W2:Y:S02]  /*1a00*/  LDG.E.U8 R2, desc[UR36][R2.64] ;  /* 0x0000002402027981 */ /* 0x000ea4000c1e1100 */
[----:B--2---:R4:W0:Y:S02]  /*1a10*/  I2F.F64.U16 R18, R2 ;  /* 0x0000000200127312 */ /* 0x0048240000101800 */
[----:B0---4-:R-:W-:Y:S05]  /*1a20*/  BRA `(.L_x_9449) ;  /* 0x0000000c00607947 */ /* 0x011fea0003800000 */
.L_x_9446:
        /* <DEDUP_REMOVED lines=9> */
.L_x_9451:
[----:B------:R-:W2:Y:S02]  /*1ac0*/  LDG.E R2, desc[UR36][R2.64] ;  /* 0x0000002402027981 */ /* 0x000ea4000c1e1900 */
[----:B--2---:R4:W0:Y:S02]  /*1ad0*/  I2F.F64 R18, R2 ;  /* 0x0000000200127312 */ /* 0x0048240000201c00 */
[----:B0---4-:R-:W-:Y:S05]  /*1ae0*/  BRA `(.L_x_9449) ;  /* 0x0000000c00307947 */ /* 0x011fea0003800000 */
.L_x_9450:
[----:B------:R-:W2:Y:S02]  /*1af0*/  LDG.E.U16 R2, desc[UR36][R2.64] ;  /* 0x0000002402027981 */ /* 0x000ea4000c1e1500 */
[----:B--2---:R4:W0:Y:S02]  /*1b00*/  I2F.F64.S16 R18, R2 ;  /* 0x0000000200127312 */ /* 0x0048240000101c00 */
[----:B0---4-:R-:W-:Y:S05]  /*1b10*/  BRA `(.L_x_9449) ;  /* 0x0000000c00247947 */ /* 0x011fea0003800000 */
.L_x_9445:
        /* <DEDUP_REMOVED lines=10> */
.L_x_9453:
[----:B------:R-:W2:Y:S02]  /*1bc0*/  LDG.E.U16 R0, desc[UR36][R2.64] ;  /* 0x0000002402007981 */ /* 0x000ea4000c1e1500 */
[----:B--2---:R-:W-:-:S05]  /*1bd0*/  HADD2.F32 R0, -RZ, R0.H0_H0 ;  /* 0x20000000ff007230 */ /* 0x004fca0000004100 */
[----:B------:R-:W-:-:S04]  /*1be0*/  FMUL.FTZ R0, R0, 1 ;  /* 0x3f80000000007820 */ /* 0x000fc80000410000 */
[----:B------:R3:W4:Y:S02]  /*1bf0*/  F2F.F64.F32 R18, R0 ;  /* 0x0000000000127310 */ /* 0x0007240000201800 */
[----:B---34-:R-:W-:Y:S05]  /*1c00*/  BRA `(.L_x_9449) ;  /* 0x0000000800e87947 */ /* 0x018fea0003800000 */
.L_x_9452:
        /* <DEDUP_REMOVED lines=10> */
.L_x_9455:
[----:B------:R-:W2:Y:S02]  /*1cb0*/  LDG.E.U16 R2, desc[UR36][R2.64] ;  /* 0x0000002402027981 */ /* 0x000ea4000c1e1500 */
[----:B--2---:R-:W-:-:S05]  /*1cc0*/  HADD2.F32 R0, -RZ, R2.H0_H0 ;  /* 0x20000002ff007230 */ /* 0x004fca0000004100 */
[----:B------:R-:W-:-:S04]  /*1cd0*/  FMUL.FTZ R0, R0, 1 ;  /* 0x3f80000000007820 */ /* 0x000fc80000410000 */
[----:B------:R4:W0:Y:S02]  /*1ce0*/  F2F.F64.F32 R18, R0 ;  /* 0x0000000000127310 */ /* 0x0008240000201800 */
[----:B0---4-:R-:W-:Y:S05]  /*1cf0*/  BRA `(.L_x_9449) ;  /* 0x0000000800ac7947 */ /* 0x011fea0003800000 */
.L_x_9454:
[----:B------:R3:W5:Y:S01]  /*1d00*/  LDG.E.64 R18, desc[UR36][R2.64] ;  /* 0x0000002402127981 */ /* 0x000762000c1e1b00 */
[----:B------:R-:W-:Y:S05]  /*1d10*/  BRA `(.L_x_9449) ;  /* 0x0000000800a47947 */ /* 0x000fea0003800000 */
.L_x_9444:
        /* <DEDUP_REMOVED lines=13> */
.L_x_9458:
[----:B------:R2:W5:Y:S01]  /*1df0*/  LDG.E.64 R18, desc[UR36][R2.64] ;  /* 0x0000002402127981 */ /* 0x000562000c1e1b00 */
[----:B------:R-:W-:Y:S05]  /*1e00*/  BRA `(.L_x_9449) ;  /* 0x0000000800687947 */ /* 0x000fea0003800000 */
.L_x_9457:
        /* <DEDUP_REMOVED lines=27> */
.L_x_9460:
        /* <DEDUP_REMOVED lines=10> */
[----:B------:R-:W-:-:S05]  /*2060*/  LOP3.LUT R0, R0, 0x80000000, R5, 0xf8, !PT ;  /* 0x8000000000007812 */ /* 0x000fca00078ef805 */
[----:B------:R-:W-:-:S04]  /*2070*/  FMUL.FTZ R0, R0, 1 ;  /* 0x3f80000000007820 */ /* 0x000fc80000410000 */
[----:B------:R2:W3:Y:S02]  /*2080*/  F2F.F64.F32 R18, R0 ;  /* 0x0000000000127310 */ /* 0x0004e40000201800 */
[----:B--23--:R-:W-:Y:S05]  /*2090*/  BRA `(.L_x_9449) ;  /* 0x0000000400c47947 */ /* 0x00cfea0003800000 */
.L_x_9459:
[----:B------:R-:W2:Y:S02]  /*20a0*/  LDG.E.U16 R0, desc[UR36][R2.64] ;  /* 0x0000002402007981 */ /* 0x000ea4000c1e1500 */
[----:B--2---:R-:W-:-:S05]  /*20b0*/  SHF.L.U32 R0, R0, 0x10, RZ ;  /* 0x0000001000007819 */ /* 0x004fca00000006ff */
[----:B------:R-:W-:-:S04]  /*20c0*/  FMUL.FTZ R0, R0, 1 ;  /* 0x3f80000000007820 */ /* 0x000fc80000410000 */
[----:B------:R2:W3:Y:S02]  /*20d0*/  F2F.F64.F32 R18, R0 ;  /* 0x0000000000127310 */ /* 0x0004e40000201800 */
[----:B--23--:R-:W-:Y:S05]  /*20e0*/  BRA `(.L_x_9449) ;  /* 0x0000000400b07947 */ /* 0x00cfea0003800000 */
.L_x_9456:
        /* <DEDUP_REMOVED lines=11> */
.L_x_9463:
        /* <DEDUP_REMOVED lines=21> */
.L_x_9465:
[----:B------:R-:W-:Y:S05]  /*22f0*/  BSYNC.RECONVERGENT B0 ;  /* 0x0000000000007941 */ /* 0x000fea0003800200 */
.L_x_9464:
[----:B------:R-:W-:Y:S01]  /*2300*/  IMAD.SHL.U32 R0, R0, 0x100000, RZ ;  /* 0x0010000000007824 */ /* 0x000fe200078e00ff */
[----:B------:R-:W-:-:S04]  /*2310*/  LEA R2, R2, 0x3b800000, 0x17 ;  /* 0x3b80000002027811 */ /* 0x000fc800078eb8ff */
[----:B------:R-:W-:-:S05]  /*2320*/  LOP3.LUT R0, R2, R0, R7, 0xfe, !PT ;  /* 0x0000000002007212 */ /* 0x000fca00078efe07 */
[----:B------:R-:W-:-:S04]  /*2330*/  FMUL.FTZ R0, R0, 1 ;  /* 0x3f80000000007820 */ /* 0x000fc80000410000 */
[----:B------:R2:W3:Y:S02]  /*2340*/  F2F.F64.F32 R18, R0 ;  /* 0x0000000000127310 */ /* 0x0004e40000201800 */
[----:B--23--:R-:W-:Y:S05]  /*2350*/  BRA `(.L_x_9449) ;  /* 0x0000000400147947 */ /* 0x00cfea0003800000 */
.L_x_9462:
        /* <DEDUP_REMOVED lines=21> */
.L_x_9467:
[----:B------:R-:W-:Y:S05]  /*24b0*/  BSYNC.RECONVERGENT B0 ;  /* 0x0000000000007941 */ /* 0x000fea0003800200 */
.L_x_9466:
[----:B------:R-:W-:Y:S01]  /*24c0*/  IMAD.SHL.U32 R0, R0, 0x200000, RZ ;  /* 0x0020000000007824 */ /* 0x000fe200078e00ff */
[----:B------:R-:W-:-:S04]  /*24d0*/  LEA R2, R2, 0x37800000, 0x17 ;  /* 0x3780000002027811 */ /* 0x000fc800078eb8ff */
[----:B------:R-:W-:-:S05]  /*24e0*/  LOP3.LUT R0, R2, R0, R7, 0xfe, !PT ;  /* 0x0000000002007212 */ /* 0x000fca00078efe07 */
[----:B------:R-:W-:-:S04]  /*24f0*/  FMUL.FTZ R0, R0, 1 ;  /* 0x3f80000000007820 */ /* 0x000fc80000410000 */
[----:B------:R2:W3:Y:S02]  /*2500*/  F2F.F64.F32 R18, R0 ;  /* 0x0000000000127310 */ /* 0x0004e40000201800 */
[----:B--23--:R-:W-:Y:S05]  /*2510*/  BRA `(.L_x_9449) ;  /* 0x0000000000a47947 */ /* 0x00cfea0003800000 */
.L_x_9461:
[----:B------:R-:W-:-:S09]  /*2520*/  UISETP.NE.AND UP0, UPT, UR4, 0x1c, UPT ;  /* 0x0000001c0400788c */ /* 0x000fd2000bf05270 */
[----:B------:R-:W-:Y:S05]  /*2530*/  BRA.U !UP0, `(.L_x_9468) ;  /* 0x0000000108947547 */ /* 0x000fea000b800000 */
[----:B------:R-:W-:-:S09]  /*2540*/  UISETP.NE.AND UP0, UPT, UR4, 0x1d, UPT ;  /* 0x0000001d0400788c */ /* 0x000fd2000bf05270 */
[----:B------:R-:W-:Y:S05]  /*2550*/  BRA.U !UP0, `(.L_x_9469) ;  /* 0x0000000108807547 */ /* 0x000fea000b800000 */
[----:B------:R-:W-:-:S09]  /*2560*/  UISETP.NE.AND UP0, UPT, UR4, 0x2c, UPT ;  /* 0x0000002c0400788c */ /* 0x000fd2000bf05270 */
[----:B------:R-:W-:Y:S05]  /*2570*/  BRA.U !UP0, `(.L_x_9470) ;  /* 0x0000000108487547 */ /* 0x000fea000b800000 */
.L_x_9448:
        /* <DEDUP_REMOVED lines=16> */
.L_x_9471:
[----:B------:R-:W-:Y:S01]  /*2680*/  CS2R R18, SRZ ;  /* 0x0000000000127805 */ /* 0x000fe2000001ff00 */
[----:B------:R-:W-:Y:S06]  /*2690*/  BRA `(.L_x_9449) ;  /* 0x0000000000447947 */ /* 0x000fec0003800000 */
.L_x_9470:
[----:B------:R-:W2:Y:S01]  /*26a0*/  LDG.E.U8 R0, desc[UR36][R2.64] ;  /* 0x0000002402007981 */ /* 0x000ea2000c1e1100 */
[----:B------:R-:W-:Y:S01]  /*26b0*/  IMAD.MOV.U32 R18, RZ, RZ, 0x0 ;  /* 0x00000000ff127424 */ /* 0x000fe200078e00ff */
[----:B------:R-:W-:Y:S02]  /*26c0*/  MOV R19, 0x38000000 ;  /* 0x3800000000137802 */ /* 0x000fe40000000f00 */
        /* <DEDUP_REMOVED lines=9> */
.L_x_9469:
[----:B------:R-:W2:Y:S02]  /*2760*/  LDG.E.64 R18, desc[UR36][R2.64] ;  /* 0x0000002402127981 */ /* 0x000ea4000c1e1b00 */
[----:B--2---:R-:W2:Y:S02]  /*2770*/  I2F.F64.U64 R18, R18 ;  /* 0x0000001200127312 */ /* 0x004ea40000301800 */
[----:B--2---:R-:W-:Y:S05]  /*2780*/  BRA `(.L_x_9449) ;  /* 0x0000000000087947 */ /* 0x004fea0003800000 */
.L_x_9468:
[----:B------:R-:W2:Y:S02]  /*2790*/  LDG.E R2, desc[UR36][R2.64] ;  /* 0x0000002402027981 */ /* 0x000ea4000c1e1900 */
[----:B--2---:R0:W1:Y:S02]  /*27a0*/  I2F.F64.U32 R18, R2 ;  /* 0x0000000200127312 */ /* 0x0040640000201800 */
.L_x_9449:
[----:B------:R-:W-:Y:S05]  /*27b0*/  BSYNC.RECONVERGENT B7 ;  /* 0x0000000000077941 */ /* 0x000fea0003800200 */
.L_x_9443:
        /* <DEDUP_REMOVED lines=18> */
.L_x_9476:
[----:B------:R-:W2:Y:S02]  /*28e0*/  LDG.E.U8 R2, desc[UR36][R2.64] ;  /* 0x0000002402027981 */ /* 0x000ea4000c1e1100 */
[----:B--2---:R0:W2:Y:S02]  /*28f0*/  I2F.F64.U16 R16, R2 ;  /* 0x0000000200107312 */ /* 0x0040a40000101800 */
[----:B0-2---:R-:W-:Y:S05]  /*2900*/  BRA `(.L_x_9478) ;  /* 0x0000000c00607947 */ /* 0x005fea0003800000 */
.L_x_9475:
        /* <DEDUP_REMOVED lines=9> */
.L_x_9480:
[----:B------:R-:W2:Y:S02]  /*29a0*/  LDG.E R2, desc[UR36][R2.64] ;  /* 0x0000002402027981 */ /* 0x000ea4000c1e1900 */
[----:B--2---:R0:W2:Y:S02]  /*29b0*/  I2F.F64 R16, R2 ;  /* 0x0000000200107312 */ /* 0x0040a40000201c00 */
[----:B0-2---:R-:W-:Y:S05]  /*29c0*/  BRA `(.L_x_9478) ;  /* 0x0000000c00307947 */ /* 0x005fea0003800000 */
.L_x_9479:
[----:B------:R-:W2:Y:S02]  /*29d0*/  LDG.E.U16 R2, desc[UR36][R2.64] ;  /* 0x0000002402027981 */ /* 0x000ea4000c1e1500 */
[----:B--2---:R0:W2:Y:S02]  /*29e0*/  I2F.F64.S16 R16, R2 ;  /* 0x0000000200107312 */ /* 0x0040a40000101c00 */
[----:B0-2---:R-:W-:Y:S05]  /*29f0*/  BRA `(.L_x_9478) ;  /* 0x0000000c00247947 */ /* 0x005fea0003800000 */
.L_x_9474:
        /* <DEDUP_REMOVED lines=10> */
.L_x_9482:
[----:B------:R-:W2:Y:S02]  /*2aa0*/  LDG.E.U16 R0, desc[UR36][R2.64] ;  /* 0x0000002402007981 */ /* 0x000ea4000c1e1500 */
[----:B--2---:R-:W-:-:S05]  /*2ab0*/  HADD2.F32 R0, -RZ, R0.H0_H0 ;  /* 0x20000000ff007230 */ /* 0x004fca0000004100 */
[----:B------:R-:W-:-:S04]  /*2ac0*/  FMUL.FTZ R0, R0, 1 ;  /* 0x3f80000000007820 */ /* 0x000fc80000410000 */
[----:B------:R4:W0:Y:S02]  /*2ad0*/  F2F.F64.F32 R16, R0 ;  /* 0x0000000000107310 */ /* 0x0008240000201800 */
[----:B0---4-:R-:W-:Y:S05]  /*2ae0*/  BRA `(.L_x_9478) ;  /* 0x0000000800e87947 */ /* 0x011fea0003800000 */
.L_x_9481:
        /* <DEDUP_REMOVED lines=10> */
.L_x_9484:
[----:B------:R-:W2:Y:S02]  /*2b90*/  LDG.E.U16 R2, desc[UR36][R2.64] ;  /* 0x0000002402027981 */ /* 0x000ea4000c1e1500 */
[----:B--2---:R-:W-:-:S05]  /*2ba0*/  HADD2.F32 R0, -RZ, R2.H0_H0 ;  /* 0x20000002ff007230 */ /* 0x004fca0000004100 */
[----:B------:R-:W-:-:S04]  /*2bb0*/  FMUL.FTZ R0, R0, 1 ;  /* 0x3f80000000007820 */ /* 0x000fc80000410000 */
[----:B------:R0:W2:Y:S02]  /*2bc0*/  F2F.F64.F32 R16, R0 ;  /* 0x0000000000107310 */ /* 0x0000a40000201800 */
[----:B0-2---:R-:W-:Y:S05]  /*2bd0*/  BRA `(.L_x_9478) ;  /* 0x0000000800ac7947 */ /* 0x005fea0003800000 */
.L_x_9483:
[----:B------:R4:W5:Y:S01]  /*2be0*/  LDG.E.64 R16, desc[UR36][R2.64] ;  /* 0x0000002402107981 */ /* 0x000962000c1e1b00 */
[----:B------:R-:W-:Y:S05]  /*2bf0*/  BRA `(.L_x_9478) ;  /* 0x0000000800a47947 */ /* 0x000fea0003800000 */
.L_x_9473:
        /* <DEDUP_REMOVED lines=13> */
.L_x_9487:
[----:B------:R3:W5:Y:S01]  /*2cd0*/  LDG.E.64 R16, desc[UR36][R2.64] ;  /* 0x0000002402107981 */ /* 0x000762000c1e1b00 */
[----:B------:R-:W-:Y:S05]  /*2ce0*/  BRA `(.L_x_9478) ;  /* 0x0000000800687947 */ /* 0x000fea0003800000 */
.L_x_9486:
        /* <DEDUP_REMOVED lines=25> */
[----:B------:R3:W4:Y:S02]  /*2e80*/  F2F.F64.F32 R16, R5 ;  /* 0x0000000500107310 */ /* 0x0007240000201800 */
[----:B---34-:R-:W-:Y:S05]  /*2e90*/  BRA `(.L_x_9478) ;  /* 0x0000000400fc7947 */ /* 0x018fea0003800000 */
.L_x_9489:
        /* <DEDUP_REMOVED lines=12> */
[----:B------:R3:W4:Y:S02]  /*2f60*/  F2F.F64.F32 R16, R0 ;  /* 0x0000000000107310 */ /* 0x0007240000201800 */
[----:B---34-:R-:W-:Y:S05]  /*2f70*/  BRA `(.L_x_9478) ;  /* 0x0000000400c47947 */ /* 0x018fea0003800000 */
.L_x_9488:
[----:B------:R-:W2:Y:S02]  /*2f80*/  LDG.E.U16 R0, desc[UR36][R2.64] ;  /* 0x0000002402007981 */ /* 0x000ea4000c1e1500 */
[----:B--2---:R-:W-:-:S05]  /*2f90*/  SHF.L.U32 R0, R0, 0x10, RZ ;  /* 0x0000001000007819 */ /* 0x004fca00000006ff */
[----:B------:R-:W-:-:S04]  /*2fa0*/  FMUL.FTZ R0, R0, 1 ;  /* 0x3f80000000007820 */ /* 0x000fc80000410000 */
[----:B------:R3:W4:Y:S02]  /*2fb0*/  F2F.F64.F32 R16, R0 ;  /* 0x0000000000107310 */ /* 0x0007240000201800 */
[----:B---34-:R-:W-:Y:S05]  /*2fc0*/  BRA `(.L_x_9478) ;  /* 0x0000000400b07947 */ /* 0x018fea0003800000 */
.L_x_9485:
        /* <DEDUP_REMOVED lines=11> */
.L_x_9492:
        /* <DEDUP_REMOVED lines=21> */
.L_x_9494:
[----:B------:R-:W-:Y:S05]  /*31d0*/  BSYNC.RECONVERGENT B0 ;  /* 0x0000000000007941 */ /* 0x000fea0003800200 */
.L_x_9493:
[----:B------:R-:W-:Y:S01]  /*31e0*/  IMAD.SHL.U32 R0, R0, 0x100000, RZ ;  /* 0x0010000000007824 */ /* 0x000fe200078e00ff */
[----:B------:R-:W-:-:S04]  /*31f0*/  LEA R2, R2, 0x3b800000, 0x17 ;  /* 0x3b80000002027811 */ /* 0x000fc800078eb8ff */
[----:B------:R-:W-:-:S05]  /*3200*/  LOP3.LUT R0, R2, R0, R7, 0xfe, !PT ;  /* 0x0000000002007212 */ /* 0x000fca00078efe07 */
[----:B------:R-:W-:-:S04]  /*3210*/  FMUL.FTZ R0, R0, 1 ;  /* 0x3f80000000007820 */ /* 0x000fc80000410000 */
[----:B------:R3:W4:Y:S02]  /*3220*/  F2F.F64.F32 R16, R0 ;  /* 0x0000000000107310 */ /* 0x0007240000201800 */
[----:B---34-:R-:W-:Y:S05]  /*3230*/  BRA `(.L_x_9478) ;  /* 0x0000000400147947 */ /* 0x018fea0003800000 */
.L_x_9491:
        /* <DEDUP_REMOVED lines=21> */
.L_x_9496:
[----:B------:R-:W-:Y:S05]  /*3390*/  BSYNC.RECONVERGENT B0 ;  /* 0x0000000000007941 */ /* 0x000fea0003800200 */
.L_x_9495:
[----:B------:R-:W-:Y:S01]  /*33a0*/  IMAD.SHL.U32 R0, R0, 0x200000, RZ ;  /* 0x0020000000007824 */ /* 0x000fe200078e00ff */
[----:B------:R-:W-:-:S04]  /*33b0*/  LEA R2, R2, 0x37800000, 0x17 ;  /* 0x3780000002027811 */ /* 0x000fc800078eb8ff */
[----:B------:R-:W-:-:S05]  /*33c0*/  LOP3.LUT R0, R2, R0, R7, 0xfe, !PT ;  /* 0x0000000002007212 */ /* 0x000fca00078efe07 */
[----:B------:R-:W-:-:S04]  /*33d0*/  FMUL.FTZ R0, R0, 1 ;  /* 0x3f80000000007820 */ /* 0x000fc80000410000 */
[----:B------:R3:W4:Y:S02]  /*33e0*/  F2F.F64.F32 R16, R0 ;  /* 0x0000000000107310 */ /* 0x0007240000201800 */
[----:B---34-:R-:W-:Y:S05]  /*33f0*/  BRA `(.L_x_9478) ;  /* 0x0000000000a47947 */ /* 0x018fea0003800000 */
.L_x_9490:
[----:B------:R-:W-:-:S09]  /*3400*/  UISETP.NE.AND UP0, UPT, UR4, 0x1c, UPT ;  /* 0x0000001c0400788c */ /* 0x000fd2000bf05270 */
[----:B------:R-:W-:Y:S05]  /*3410*/  BRA.U !UP0, `(.L_x_9497) ;  /* 0x0000000108947547 */ /* 0x000fea000b800000 */
[----:B------:R-:W-:-:S09]  /*3420*/  UISETP.NE.AND UP0, UPT, UR4, 0x1d, UPT ;  /* 0x0000001d0400788c */ /* 0x000fd2000bf05270 */
[----:B------:R-:W-:Y:S05]  /*3430*/  BRA.U !UP0, `(.L_x_9498) ;  /* 0x0000000108807547 */ /* 0x000fea000b800000 */
[----:B------:R-:W-:-:S09]  /*3440*/  UISETP.NE.AND UP0, UPT, UR4, 0x2c, UPT ;  /* 0x0000002c0400788c */ /* 0x000fd2000bf05270 */
[----:B------:R-:W-:Y:S05]  /*3450*/  BRA.U !UP0, `(.L_x_9499) ;  /* 0x0000000108487547 */ /* 0x000fea000b800000 */
.L_x_9477:
[----:B------:R-:W-:Y:S01]  /*3460*/  MOV R2, 0x0 ;  /* 0x0000000000027802 */ /* 0x000fe20000000f00 */
[----:B------:R-:W0:Y:S01]  /*3470*/  LDCU.64 UR4, c[0x4][0x310] ;  /* 0x01006200ff0477ac */ /* 0x000e220008000a00 */
[----:B------:R-:W-:Y:S02]  /*3480*/  HFMA2 R12, -RZ, RZ, 0, 5.9604644775390625e-08 ;  /* 0x00000001ff0c7431 */ /* 0x000fe400000001ff */
        /* <DEDUP_REMOVED lines=8> */
[----:B------:R-:W-:Y:S01]  /*3510*/  IMAD.U32 R7, RZ, RZ, UR7 ;  /* 0x00000007ff077e24 */ /* 0x000fe2000f8e00ff */
[----:B----4-:R-:W-:Y:S01]  /*3520*/  MOV R10, UR8 ;  /* 0x00000008000a7c02 */ /* 0x010fe20008000f00 */
[----:B------:R-:W-:-:S07]  /*3530*/  IMAD.U32 R11, RZ, RZ, UR9 ;  /* 0x00000009ff0b7e24 */ /* 0x000fce000f8e00ff */
[----:B------:R-:W-:-:S07]  /*3540*/  LEPC R20, `(.L_x_9500) ;  /* 0x000000001014794e */ /* 0x000fce0000000000 */
[----:B-1-3-5:R-:W-:Y:S05]  /*3550*/  CALL.ABS.NOINC R2 ;  /* 0x0000000002007343 */ /* 0x02afea0003c00000 */
.L_x_9500:
[----:B------:R-:W-:Y:S01]  /*3560*/  CS2R R16, SRZ ;  /* 0x0000000000107805 */ /* 0x000fe2000001ff00 */
[----:B------:R-:W-:Y:S06]  /*3570*/  BRA `(.L_x_9478) ;  /* 0x0000000000447947 */ /* 0x000fec0003800000 */
.L_x_9499:
        /* <DEDUP_REMOVED lines=11> */
[----:B0-2---:R-:W-:Y:S05]  /*3630*/  BRA `(.L_x_9478) ;  /* 0x0000000000147947 */ /* 0x005fea0003800000 */
.L_x_9498:
[----:B------:R-:W2:Y:S02]  /*3640*/  LDG.E.64 R16, desc[UR36][R2.64] ;  /* 0x0000002402107981 */ /* 0x000ea4000c1e1b00 */
[----:B--2---:R-:W0:Y:S02]  /*3650*/  I2F.F64.U64 R16, R16 ;  /* 0x0000001000107312 */ /* 0x004e240000301800 */
[----:B0-----:R-:W-:Y:S05]  /*3660*/  BRA `(.L_x_9478) ;  /* 0x0000000000087947 */ /* 0x001fea0003800000 */
.L_x_9497:
[----:B------:R-:W2:Y:S02]  /*3670*/  LDG.E R2, desc[UR36][R2.64] ;  /* 0x0000002402027981 */ /* 0x000ea4000c1e1900 */
[----:B--2---:R0:W2:Y:S02]  /*3680*/  I2F.F64.U32 R16, R2 ;  /* 0x0000000200107312 */ /* 0x0040a40000201800 */
.L_x_9478:
[----:B------:R-:W-:Y:S05]  /*3690*/  BSYNC.RECONVERGENT B7 ;  /* 0x0000000000077941 */ /* 0x000fea0003800200 */
.L_x_9472:
        /* <DEDUP_REMOVED lines=15> */
[----:B---34-:R-:W3:Y:S02]  /*3790*/  LDG.E.S8 R2, desc[UR36][R24.64] ;  /* 0x0000002418027981 */ /* 0x018ee4000c1e1300 */
[----:B---3--:R-:W3:Y:S02]  /*37a0*/  I2F.F64.S16 R2, R2 ;  /* 0x0000000200027312 */ /* 0x008ee40000101c00 */
[----:B---3--:R-:W-:Y:S05]  /*37b0*/  BRA `(.L_x_9507) ;  /* 0x0000000c006c7947 */ /* 0x008fea0003800000 */
.L_x_9505:
[----:B---34-:R-:W3:Y:S02]  /*37c0*/  LDG.E.U8 R2, desc[UR36][R24.64] ;  /* 0x0000002418027981 */ /* 0x018ee4000c1e1100 */
[----:B---3--:R-:W3:Y:S02]  /*37d0*/  I2F.F64.U16 R2, R2 ;  /* 0x0000000200027312 */ /* 0x008ee40000101800 */
[----:B---3--:R-:W-:Y:S05]  /*37e0*/  BRA `(.L_x_9507) ;  /* 0x0000000c00607947 */ /* 0x008fea0003800000 */
.L_x_9504:
[----:B------:R-:W-:-:S09]  /*37f0*/  UISETP.NE.AND UP0, UPT, UR4, 0x2, UPT ;  /* 0x000000020400788c */ /* 0x000fd2000bf05270 */
[----:B------:R-:W-:Y:S05]  /*3800*/  BRA.U !UP0, `(.L_x_9508) ;  /* 0x0000000108287547 */ /* 0x000fea000b800000 */
[----:B------:R-:W-:-:S09]  /*3810*/  UISETP.NE.AND UP0, UPT, UR4, 0x3, UPT ;  /* 0x000000030400788c */ /* 0x000fd2000bf05270 */
[----:B------:R-:W-:Y:S05]  /*3820*/  BRA.U !UP0, `(.L_x_9509) ;  /* 0x0000000108147547 */ /* 0x000fea000b800000 */
[----:B------:R-:W-:-:S09]  /*3830*/  UISETP.NE.AND UP0, UPT, UR4, 0x4, UPT ;  /* 0x000000040400788c */ /* 0x000fd2000bf05270 */
[----:B------:R-:W-:Y:S05]  /*3840*/  BRA.U UP0, `(.L_x_9506) ;  /* 0x0000000900bc7547 */ /* 0x000fea000b800000 */
[----:B---34-:R-:W3:Y:S02]  /*3850*/  LDG.E.64 R2, desc[UR36][R24.64] ;  /* 0x0000002418027981 */ /* 0x018ee4000c1e1b00 */
[----:B---3--:R-:W3:Y:S02]  /*3860*/  I2F.F64.S64 R2, R2 ;  /* 0x0000000200027312 */ /* 0x008ee40000301c00 */
[----:B---3--:R-:W-:Y:S05]  /*3870*/  BRA `(.L_x_9507) ;  /* 0x0000000c003c7947 */ /* 0x008fea0003800000 */
.L_x_9509:
[----:B---34-:R-:W3:Y:S02]  /*3880*/  LDG.E R2, desc[UR36][R24.64] ;  /* 0x0000002418027981 */ /* 0x018ee4000c1e1900 */
[----:B---3--:R-:W3:Y:S02]  /*3890*/  I2F.F64 R2, R2 ;  /* 0x0000000200027312 */ /* 0x008ee40000201c00 */
[----:B---3--:R-:W-:Y:S05]  /*38a0*/  BRA `(.L_x_9507) ;  /* 0x0000000c00307947 */ /* 0x008fea0003800000 */
.L_x_9508:
[----:B---34-:R-:W3:Y:S02]  /*38b0*/  LDG.E.U16 R2, desc[UR36][R24.64] ;  /* 0x0000002418027981 */ /* 0x018ee4000c1e1500 */
[----:B---3--:R-:W3:Y:S02]  /*38c0*/  I2F.F64.S16 R2, R2 ;  /* 0x0000000200027312 */ /* 0x008ee40000101c00 */
[----:B---3--:R-:W-:Y:S05]  /*38d0*/  BRA `(.L_x_9507) ;  /* 0x0000000c00247947 */ /* 0x008fea0003800000 */
.L_x_9503:
[----:B------:R-:W-:-:S09]  /*38e0*/  UISETP.GT.AND UP0, UPT, UR4, 0x6, UPT ;  /* 0x000000060400788c */ /* 0x000fd2000bf04270 */
[----:B------:R-:W-:Y:S05]  /*38f0*/  BRA.U UP0, `(.L_x_9510) ;  /* 0x0000000100347547 */ /* 0x000fea000b800000 */
[----:B------:R-:W-:-:S09]  /*3900*/  UISETP.NE.AND UP0, UPT, UR4, 0x5, UPT ;  /* 0x000000050400788c */ /* 0x000fd2000bf05270 */
[----:B------:R-:W-:Y:S05]  /*3910*/  BRA.U !UP0, `(.L_x_9511) ;  /* 0x0000000108187547 */ /* 0x000fea000b800000 */
[----:B------:R-:W-:-:S09]  /*3920*/  UISETP.NE.AND UP0, UPT, UR4, 0x6, UPT ;  /* 0x000000060400788c */ /* 0x000fd2000bf05270 */
[----:B------:R-:W-:Y:S05]  /*3930*/  BRA.U UP0, `(.L_x_9506) ;  /* 0x0000000900807547 */ /* 0x000fea000b800000 */
[----:B---34-:R-:W3:Y:S02]  /*3940*/  LDG.E R2, desc[UR36][R24.64] ;  /* 0x0000002418027981 */ /* 0x018ee4000c1e1900 */
[----:B---3--:R-:W-:-:S06]  /*3950*/  FMUL.FTZ R2, R2, 1 ;  /* 0x3f80000002027820 */ /* 0x008fcc0000410000 */
[----:B------:R-:W0:Y:S02]  /*3960*/  F2F.F64.F32 R2, R2 ;  /* 0x0000000200027310 */ /* 0x000e240000201800 */
[----:B0-----:R-:W-:Y:S05]  /*3970*/  BRA `(.L_x_9507) ;  /* 0x0000000800fc7947 */ /* 0x001fea0003800000 */
.L_x_9511:
[----:B------:R-:W2:Y:S02]  /*3980*/  LDG.E.U16 R0, desc[UR36][R24.64] ;  /* 0x0000002418007981 */ /* 0x000ea4000c1e1500 */
[----:B--2---:R-:W-:-:S05]  /*3990*/  HADD2.F32 R0, -RZ, R0.H0_H0 ;  /* 0x20000000ff007230 */ /* 0x004fca0000004100 */
[----:B------:R-:W-:-:S04]  /*39a0*/  FMUL.FTZ R0, R0, 1 ;  /* 0x3f80000000007820 */ /* 0x000fc80000410000 */
[----:B---34-:R0:W2:Y:S02]  /*39b0*/  F2F.F64.F32 R2, R0 ;  /* 0x0000000000027310 */ /* 0x0180a40000201800 */
[----:B0-2---:R-:W-:Y:S05]  /*39c0*/  BRA `(.L_x_9507) ;  /* 0x0000000800e87947 */ /* 0x005fea0003800000 */
.L_x_9510:
[----:B------:R-:W-:-:S09]  /*39d0*/  UISETP.NE.AND UP0, UPT, UR4, 0x7, UPT ;  /* 0x000000070400788c */ /* 0x000fd2000bf05270 */
[----:B------:R-:W-:Y:S05]  /*39e0*/  BRA.U !UP0, `(.L_x_9512) ;  /* 0x0000000108347547 */ /* 0x000fea000b800000 */
[----:B------:R-:W-:-:S09]  /*39f0*/  UISETP.NE.AND UP0, UPT, UR4, 0x8, UPT ;  /* 0x000000080400788c */ /* 0x000fd2000bf05270 */
[----:B------:R-:W-:Y:S05]  /*3a00*/  BRA.U !UP0, `(.L_x_9513) ;  /* 0x0000000108187547 */ /* 0x000fea000b800000 */
[----:B------:R-:W-:-:S09]  /*3a10*/  UISETP.NE.AND UP0, UPT, UR4, 0x9, UPT ;  /* 0x000000090400788c */ /* 0x000fd2000bf05270 */
[----:B------:R-:W-:Y:S05]  /*3a20*/  BRA.U UP0, `(.L_x_9506) ;  /* 0x0000000900447547 */ /* 0x000fea000b800000 */
[----:B------:R-:W3:Y:S02]  /*3a30*/  LDG.E R24, desc[UR36][R24.64] ;  /* 0x0000002418187981 */ /* 0x000ee4000c1e1900 */
[----:B---34-:R-:W-:-:S06]  /*3a40*/  FMUL.FTZ R2, R24, 1 ;  /* 0x3f80000018027820 */ /* 0x018fcc0000410000 */
[----:B------:R-:W0:Y:S02]  /*3a50*/  F2F.F64.F32 R2, R2 ;  /* 0x0000000200027310 */ /* 0x000e240000201800 */
[----:B0-----:R-:W-:Y:S05]  /*3a60*/  BRA `(.L_x_9507) ;  /* 0x0000000800c07947 */ /* 0x001fea0003800000 */
.L_x_9513:
[----:B------:R-:W2:Y:S02]  /*3a70*/  LDG.E.U16 R24, desc[UR36][R24.64] ;  /* 0x0000002418187981 */ /* 0x000ea4000c1e1500 */
[----:B--2---:R-:W-:-:S05]  /*3a80*/  HADD2.F32 R0, -RZ, R24.H0_H0 ;  /* 0x20000018ff007230 */ /* 0x004fca0000004100 */
[----:B------:R-:W-:-:S04]  /*3a90*/  FMUL.FTZ R0, R0, 1 ;  /* 0x3f80000000007820 */ /* 0x000fc80000410000 */
[----:B---34-:R0:W3:Y:S02]  /*3aa0*/  F2F.F64.F32 R2, R0 ;  /* 0x0000000000027310 */ /* 0x0180e40000201800 */
[----:B0--3--:R-:W-:Y:S05]  /*3ab0*/  BRA `(.L_x_9507) ;  /* 0x0000000800ac7947 */ /* 0x009fea0003800000 */
.L_x_9512:
[----:B---34-:R0:W5:Y:S01]  /*3ac0*/  LDG.E.64 R2, desc[UR36][R24.64] ;  /* 0x0000002418027981 */ /* 0x018162000c1e1b00 */
[----:B------:R-:W-:Y:S05]  /*3ad0*/  BRA `(.L_x_9507) ;  /* 0x0000000800a47947 */ /* 0x000fea0003800000 */
.L_x_9502:
        /* <DEDUP_REMOVED lines=9> */
[----:B---34-:R-:W-:Y:S01]  /*3b70*/  IMAD.MOV.U32 R2, RZ, RZ, RZ ;  /* 0x000000ffff027224 */ /* 0x018fe200078e00ff */
[----:B--2---:R-:W-:-:S04]  /*3b80*/  ISETP.NE.AND P0, PT, R24, RZ, PT ;  /* 0x000000ff1800720c */ /* 0x004fc80003f05270 */
[----:B------:R-:W-:Y:S01]  /*3b90*/  FSEL R3, RZ, 1.875, !P0 ;  /* 0x3ff00000ff037808 */ /* 0x000fe20004000000 */
[----:B------:R-:W-:Y:S08]  /*3ba0*/  BRA `(.L_x_9507) ;  /* 0x0000000800707947 */ /* 0x000ff00003800000 */
.L_x_9516:
[----:B---34-:R4:W5:Y:S01]  /*3bb0*/  LDG.E.64 R2, desc[UR36][R24.64] ;  /* 0x0000002418027981 */ /* 0x018962000c1e1b00 */
[----:B------:R-:W-:Y:S05]  /*3bc0*/  BRA `(.L_x_9507) ;  /* 0x0000000800687947 */ /* 0x000fea0003800000 */
.L_x_9515:
        /* <DEDUP_REMOVED lines=9> */
[C---:B---34-:R-:W-:Y:S02]  /*3c60*/  LOP3.LUT R2, R0.reuse, 0x7f000000, RZ, 0xc0, !PT ;  /* 0x7f00000000027812 */ /* 0x058fe400078ec0ff */
        /* <DEDUP_REMOVED lines=14> */
[----:B------:R-:W-:-:S06]  /*3d50*/  FMUL.FTZ R3, R3, 1 ;  /* 0x3f80000003037820 */ /* 0x000fcc0000410000 */
[----:B------:R-:W4:Y:S02]  /*3d60*/  F2F.F64.F32 R2, R3 ;  /* 0x0000000300027310 */ /* 0x000f240000201800 */
[----:B----4-:R-:W-:Y:S05]  /*3d70*/  BRA `(.L_x_9507) ;  /* 0x0000000400fc7947 */ /* 0x010fea0003800000 */
.L_x_9518:
[----:B---34-:R-:W3:Y:S02]  /*3d80*/  LDG.E.U8 R3, desc[UR36][R24.64] ;  /* 0x0000002418037981 */ /* 0x018ee4000c1e1100 */
[C---:B---3--:R-:W-:Y:S02]  /*3d90*/  IMAD.SHL.U32 R2, R3.reuse, 0x2000000, RZ ;  /* 0x0200000003027824 */ /* 0x048fe400078e00ff */
        /* <DEDUP_REMOVED lines=10> */
[----:B------:R4:W0:Y:S02]  /*3e40*/  F2F.F64.F32 R2, R0 ;  /* 0x0000000000027310 */ /* 0x0008240000201800 */
[----:B0---4-:R-:W-:Y:S05]  /*3e50*/  BRA `(.L_x_9507) ;  /* 0x0000000400c47947 */ /* 0x011fea0003800000 */
.L_x_9517:
[----:B------:R-:W2:Y:S02]  /*3e60*/  LDG.E.U16 R0, desc[UR36][R24.64] ;  /* 0x0000002418007981 */ /* 0x000ea4000c1e1500 */
[----:B--2---:R-:W-:-:S05]  /*3e70*/  SHF.L.U32 R0, R0, 0x10, RZ ;  /* 0x0000001000007819 */ /* 0x004fca00000006ff */
[----:B------:R-:W-:-:S04]  /*3e80*/  FMUL.FTZ R0, R0, 1 ;  /* 0x3f80000000007820 */ /* 0x000fc80000410000 */
[----:B---34-:R4:W0:Y:S02]  /*3e90*/  F2F.F64.F32 R2, R0 ;  /* 0x0000000000027310 */ /* 0x0188240000201800 */
[----:B0---4-:R-:W-:Y:S05]  /*3ea0*/  BRA `(.L_x_9507) ;  /* 0x0000000400b07947 */ /* 0x011fea0003800000 */
.L_x_9514:
        /* <DEDUP_REMOVED lines=8> */
[----:B---34-:R-:W3:Y:S02]  /*3f30*/  LDG.E.U16 R2, desc[UR36][R24.64] ;  /* 0x0000002418027981 */ /* 0x018ee4000c1e1500 */
[----:B---3--:R-:W4:Y:S02]  /*3f40*/  I2F.F64.U16 R2, R2 ;  /* 0x0000000200027312 */ /* 0x008f240000101800 */
[----:B----4-:R-:W-:Y:S05]  /*3f50*/  BRA `(.L_x_9507) ;  /* 0x0000000400847947 */ /* 0x010fea0003800000 */
.L_x_9521:
[----:B------:R-:W2:Y:S01]  /*3f60*/  LDG.E.U8 R24, desc[UR36][R24.64] ;  /* 0x0000002418187981 */ /* 0x000ea2000c1e1100 */
[----:B---34-:R-:W-:Y:S02]  /*3f70*/  CS2R R2, SRZ ;  /* 0x0000000000027805 */ /* 0x018fe4000001ff00 */
        /* <DEDUP_REMOVED lines=19> */
.L_x_9523:
[----:B------:R-:W-:Y:S05]  /*40b0*/  BSYNC.RECONVERGENT B0 ;  /* 0x0000000000007941 */ /* 0x000fea0003800200 */
.L_x_9522:
[----:B------:R-:W-:Y:S01]  /*40c0*/  IMAD.SHL.U32 R0, R0, 0x100000, RZ ;  /* 0x0010000000007824 */ /* 0x000fe200078e00ff */
[----:B------:R-:W-:-:S04]  /*40d0*/  LEA R2, R2, 0x3b800000, 0x17 ;  /* 0x3b80000002027811 */ /* 0x000fc800078eb8ff */
[----:B------:R-:W-:-:S05]  /*40e0*/  LOP3.LUT R0, R2, R0, R7, 0xfe, !PT ;  /* 0x0000000002007212 */ /* 0x000fca00078efe07 */
[----:B------:R-:W-:-:S04]  /*40f0*/  FMUL.FTZ R0, R0, 1 ;  /* 0x3f80000000007820 */ /* 0x000fc80000410000 */
[----:B------:R4:W0:Y:S02]  /*4100*/  F2F.F64.F32 R2, R0 ;  /* 0x0000000000027310 */ /* 0x0008240000201800 */
[----:B0---4-:R-:W-:Y:S05]  /*4110*/  BRA `(.L_x_9507) ;  /* 0x0000000400147947 */ /* 0x011fea0003800000 */
.L_x_9520:
[----:B------:R-:W2:Y:S01]  /*4120*/  LDG.E.U8 R24, desc[UR36][R24.64] ;  /* 0x0000002418187981 */ /* 0x000ea2000c1e1100 */
[----:B---34-:R-:W-:Y:S02]  /*4130*/  CS2R R2, SRZ ;  /* 0x0000000000027805 */ /* 0x018fe4000001ff00 */
        /* <DEDUP_REMOVED lines=19> */
.L_x_9525:
[----:B------:R-:W-:Y:S05]  /*4270*/  BSYNC.RECONVERGENT B0 ;  /* 0x0000000000007941 */ /* 0x000fea0003800200 */
.L_x_9524:
[----:B------:R-:W-:Y:S01]  /*4280*/  IMAD.SHL.U32 R0, R0, 0x200000, RZ ;  /* 0x0020000000007824 */ /* 0x000fe200078e00ff */
[----:B------:R-:W-:-:S04]  /*4290*/  LEA R2, R2, 0x37800000, 0x17 ;  /* 0x3780000002027811 */ /* 0x000fc800078eb8ff */
[----:B------:R-:W-:-:S05]  /*42a0*/  LOP3.LUT R0, R2, R0, R7, 0xfe, !PT ;  /* 0x0000000002007212 */ /* 0x000fca00078efe07 */
[----:B------:R-:W-:-:S04]  /*42b0*/  FMUL.FTZ R0, R0, 1 ;  /* 0x3f80000000007820 */ /* 0x000fc80000410000 */
[----:B------:R4:W0:Y:S02]  /*42c0*/  F2F.F64.F32 R2, R0 ;  /* 0x0000000000027310 */ /* 0x0008240000201800 */
[----:B0---4-:R-:W-:Y:S05]  /*42d0*/  BRA `(.L_x_9507) ;  /* 0x0000000000a47947 */ /* 0x011fea0003800000 */
.L_x_9519:
[----:B------:R-:W-:-:S09]  /*42e0*/  UISETP.NE.AND UP0, UPT, UR4, 0x1c, UPT ;  /* 0x0000001c0400788c */ /* 0x000fd2000bf05270 */
[----:B------:R-:W-:Y:S05]  /*42f0*/  BRA.U !UP0, `(.L_x_9526) ;  /* 0x0000000108947547 */ /* 0x000fea000b800000 */
[----:B------:R-:W-:-:S09]  /*4300*/  UISETP.NE.AND UP0, UPT, UR4, 0x1d, UPT ;  /* 0x0000001d0400788c */ /* 0x000fd2000bf05270 */
[----:B------:R-:W-:Y:S05]  /*4310*/  BRA.U !UP0, `(.L_x_9527) ;  /* 0x0000000108807547 */ /* 0x000fea000b800000 */
[----:B------:R-:W-:-:S09]  /*4320*/  UISETP.NE.AND UP0, UPT, UR4, 0x2c, UPT ;  /* 0x0000002c0400788c */ /* 0x000fd2000bf05270 */
[----:B------:R-:W-:Y:S05]  /*4330*/  BRA.U !UP0, `(.L_x_9528) ;  /* 0x0000000108487547 */ /* 0x000fea000b800000 */
.L_x_9506:
[----:B---34-:R-:W-:Y:S01]  /*4340*/  MOV R2, 0x0 ;  /* 0x0000000000027802 */ /* 0x018fe20000000f00 */
[----:B------:R-:W0:Y:S01]  /*4350*/  LDCU.64 UR4, c[0x4][0x310] ;  /* 0x01006200ff0477ac */ /* 0x000e220008000a00 */
[----:B------:R-:W-:Y:S02]  /*4360*/  HFMA2 R12, -RZ, RZ, 0, 5.9604644775390625e-08 ;  /* 0x00000001ff0c7431 */ /* 0x000fe400000001ff */
[----:B------:R-:W-:Y:S01]  /*4370*/  IMAD.MOV.U32 R8, RZ, RZ, 0x4e ;  /* 0x0000004eff087424 */ /* 0x000fe200078e00ff */
[----:B------:R-:W3:Y:S01]  /*4380*/  LDCU.64 UR6, c[0x4][0x318] ;  /* 0x01006300ff0677ac */ /* 0x000ee20008000a00 */
[----:B------:R-:W4:Y:S01]  /*4390*/  LDC.64 R2, c[0x4][R2] ;  /* 0x0100000002027b82 */ /* 0x000f220000000a00 */
[----:B------:R-:W-:Y:S01]  /*43a0*/  IMAD.MOV.U32 R13, RZ, RZ, RZ ;  /* 0x000000ffff0d7224 */ /* 0x000fe200078e00ff */
[----:B------:R-:W1:Y:S01]  /*43b0*/  LDCU.64 UR8, c[0x4][0x28] ;  /* 0x01000500ff0877ac */ /* 0x000e620008000a00 */
[----:B0-----:R-:W-:Y:S01]  /*43c0*/  IMAD.U32 R4, RZ, RZ, UR4 ;  /* 0x00000004ff047e24 */ /* 0x001fe2000f8e00ff */
[----:B------:R-:W-:Y:S01]  /*43d0*/  MOV R5, UR5 ;  /* 0x0000000500057c02 */ /* 0x000fe20008000f00 */
[----:B---3--:R-:W-:-:S02]  /*43e0*/  IMAD.U32 R6, RZ, RZ, UR6 ;  /* 0x00000006ff067e24 */ /* 0x008fc4000f8e00ff */
[----:B------:R-:W-:Y:S01]  /*43f0*/  IMAD.U32 R7, RZ, RZ, UR7 ;  /* 0x00000007ff077e24 */ /* 0x000fe2000f8e00ff */
[----:B-1----:R-:W-:Y:S01]  /*4400*/  MOV R10, UR8 ;  /* 0x00000008000a7c02 */ /* 0x002fe20008000f00 */
[----:B------:R-:W-:-:S07]  /*4410*/  IMAD.U32 R11, RZ, RZ, UR9 ;  /* 0x00000009ff0b7e24 */ /* 0x000fce000f8e00ff */
[----:B------:R-:W-:-:S07]  /*4420*/  LEPC R20, `(.L_x_9529) ;  /* 0x000000001014794e */ /* 0x000fce0000000000 */
[----:B--2-45:R-:W-:Y:S05]  /*4430*/  CALL.ABS.NOINC R2 ;  /* 0x0000000002007343 */ /* 0x034fea0003c00000 */
.L_x_9529:
[----:B------:R-:W-:Y:S01]  /*4440*/  CS2R R2, SRZ ;  /* 0x0000000000027805 */ /* 0x000fe2000001ff00 */
[----:B------:R-:W-:Y:S06]  /*4450*/  BRA `(.L_x_9507) ;  /* 0x0000000000447947 */ /* 0x000fec0003800000 */
.L_x_9528:
[----:B------:R-:W2:Y:S01]  /*4460*/  LDG.E.U8 R0, desc[UR36][R24.64] ;  /* 0x0000002418007981 */ /* 0x000ea2000c1e1100 */
[----:B---34-:R-:W-:Y:S01]  /*4470*/  IMAD.MOV.U32 R2, RZ, RZ, 0x0 ;  /* 0x00000000ff027424 */ /* 0x018fe200078e00ff */
        /* <DEDUP_REMOVED lines=10> */
.L_x_9527:
[----:B---34-:R-:W3:Y:S02]  /*4520*/  LDG.E.64 R2, desc[UR36][R24.64] ;  /* 0x0000002418027981 */ /* 0x018ee4000c1e1b00 */
[----:B---3--:R-:W3:Y:S02]  /*4530*/  I2F.F64.U64 R2, R2 ;  /* 0x0000000200027312 */ /* 0x008ee40000301800 */
[----:B---3--:R-:W-:Y:S05]  /*4540*/  BRA `(.L_x_9507) ;  /* 0x0000000000087947 */ /* 0x008fea0003800000 */
.L_x_9526:
[----:B---34-:R-:W3:Y:S02]  /*4550*/  LDG.E R2, desc[UR36][R24.64] ;  /* 0x0000002418027981 */ /* 0x018ee4000c1e1900 */
[----:B---3--:R-:W3:Y:S02]  /*4560*/  I2F.F64.U32 R2, R2 ;  /* 0x0000000200027312 */ /* 0x008ee40000201800 */
.L_x_9507:
[----:B------:R-:W-:Y:S05]  /*4570*/  BSYNC.RECONVERGENT B7 ;  /* 0x0000000000077941 */ /* 0x000fea0003800200 */
.L_x_9501:
[----:B--23-5:R-:W-:Y:S01]  /*4580*/  DADD R10, -R2, R16 ;  /* 0x00000000020a7229 */ /* 0x02cfe20000000110 */
[----:B------:R-:W-:Y:S01]  /*4590*/  UMOV UR5, 0x3d719799 ;  /* 0x3d71979900057882 */ /* 0x000fe20000000000 */
[----:B------:R-:W-:Y:S01]  /*45a0*/  UMOV UR4, 0x80000000 ;  /* 0x8000000000047882 */ /* 0x000fe20000000000 */
[----:B------:R-:W-:Y:S01]  /*45b0*/  UMOV UR6, UR5 ;  /* 0x0000000500067c82 */ /* 0x000fe20008000000 */
[----:B------:R-:W-:Y:S01]  /*45c0*/  BSSY.RECONVERGENT B0, `(.L_x_9530) ;  /* 0x000004d000007945 */ /* 0x000fe20003800200 */
[----:B------:R-:W-:-:S15]  /*45d0*/  IMAD.U32 R4, RZ, RZ, UR6 ;  /* 0x00000006ff047e24 */ /* 0x000fde000f8e00ff */
[----:B------:R-:W-:-:S15]  /*45e0*/  NOP ;  /* 0x0000000000007918 */ /* 0x000fde0000000000 */
[----:B------:R-:W-:-:S15]  /*45f0*/  NOP ;  /* 0x0000000000007918 */ /* 0x000fde0000000000 */
[----:B------:R-:W-:-:S14]  /*4600*/  NOP ;  /* 0x0000000000007918 */ /* 0x000fdc0000000000 */
[----:B------:R-:W2:-:S15]  /*4610*/  DADD R2, -R16, 1 ;  /* 0x3ff0000010027429 */ /* 0x000e9e0000000100 */
[----:B------:R-:W-:-:S15]  /*4620*/  NOP ;  /* 0x0000000000007918 */ /* 0x000fde0000000000 */
[----:B------:R-:W-:-:S15]  /*4630*/  NOP ;  /* 0x0000000000007918 */ /* 0x000fde0000000000 */
[----:B------:R-:W-:-:S15]  /*4640*/  NOP ;  /* 0x0000000000007918 */ /* 0x000fde0000000000 */
[----:B------:R-:W-:-:S04]  /*4650*/  NOP ;  /* 0x0000000000007918 */ /* 0x000fc80000000000 */
[----:B--2---:R-:W2:Y:S02]  /*4660*/  DMUL R2, R2, R16 ;  /* 0x0000001002027228 */ /* 0x004ea40000000000 */
[----:B--2---:R-:W-:-:S15]  /*4670*/  IMAD.MOV.U32 R0, RZ, RZ, R3 ;  /* 0x000000ffff007224 */ /* 0x004fde00078e0003 */
[----:B------:R-:W-:-:S15]  /*4680*/  NOP ;  /* 0x0000000000007918 */ /* 0x000fde0000000000 */
[----:B------:R-:W-:-:S15]  /*4690*/  NOP ;  /* 0x0000000000007918 */ /* 0x000fde0000000000 */
[----:B------:R-:W-:-:S15]  /*46a0*/  NOP ;  /* 0x0000000000007918 */ /* 0x000fde0000000000 */
[----:B------:R-:W-:-:S02]  /*46b0*/  NOP ;  /* 0x0000000000007918 */ /* 0x000fc40000000000 */
[----:B------:R-:W2:Y:S02]  /*46c0*/  DSETP.MAX.AND P0, P1, R2, UR4, PT ;  /* 0x0000000402007e2a */ /* 0x000ea4000b90f000 */
[----:B--2---:R-:W-:Y:S02]  /*46d0*/  FSEL R5, R0, UR6, P0 ;  /* 0x0000000600057c08 */ /* 0x004fe40008000000 */
[----:B------:R-:W-:Y:S01]  /*46e0*/  @P1 LOP3.LUT R5, R4, 0x80000, RZ, 0xfc, !PT ;  /* 0x0008000004051812 */ /* 0x000fe200078efcff */
[----:B------:R-:W-:Y:S01]  /*46f0*/  IMAD.MOV.U32 R4, RZ, RZ, 0x1 ;  /* 0x00000001ff047424 */ /* 0x000fe200078e00ff */
[----:B------:R-:W-:Y:S01]  /*4700*/  SEL R2, R2, UR4, P0 ;  /* 0x0000000402027c07 */ /* 0x000fe20008000000 */
[----:B------:R-:W2:Y:S01]  /*4710*/  LDCU.64 UR4, c[0x0][0x648] ;  /* 0x0000c900ff0477ac */ /* 0x000ea20008000a00 */
[----:B------:R-:W-:-:S04]  /*4720*/  MOV R3, R5 ;  /* 0x0000000500037202 */ /* 0x000fc80000000f00 */
[----:B------:R-:W3:Y:S01]  /*4730*/  MUFU.RCP64H R5, R3 ;  /* 0x0000000300057308 */ /* 0x000ee20000001800 */
[----:B--2---:R-:W-:-:S05]  /*4740*/  IADD3 R16, P1, PT, R22, UR4, RZ ;  /* 0x0000000416107c10 */ /* 0x004fca000ff3e0ff */
[----:B------:R-:W-:-:S15]  /*4750*/  IMAD.X R17, RZ, RZ, UR5, P1 ;  /* 0x00000005ff117e24 */ /* 0x000fde00088e06ff */
[----:B------:R-:W-:-:S15]  /*4760*/  NOP ;  /* 0x0000000000007918 */ /* 0x000fde0000000000 */
[----:B------:R-:W-:-:S15]  /*4770*/  NOP ;  /* 0x0000000000007918 */ /* 0x000fde0000000000 */
[----:B------:R-:W-:-:S01]  /*4780*/  NOP ;  /* 0x0000000000007918 */ /* 0x000fc20000000000 */
[----:B---3--:R-:W2:-:S15]  /*4790*/  DFMA R6, -R2, R4, 1 ;  /* 0x3ff000000206742b */ /* 0x008e9e0000000104 */
        /* <DEDUP_REMOVED lines=14> */
[----:B--2---:R-:W-:-:S15]  /*4880*/  DFMA R4, -R2, R6, 1 ;  /* 0x3ff000000204742b */ /* 0x004fde0000000106 */
[----:B------:R-:W-:-:S15]  /*4890*/  NOP ;  /* 0x0000000000007918 */ /* 0x000fde0000000000 */
[----:B------:R-:W-:-:S15]  /*48a0*/  NOP ;  /* 0x0000000000007918 */ /* 0x000fde0000000000 */
[----:B------:R-:W-:-:S15]  /*48b0*/  NOP ;  /* 0x0000000000007918 */ /* 0x000fde0000000000 */
[----:B------:R-:W-:-:S04]  /*48c0*/  NOP ;  /* 0x0000000000007918 */ /* 0x000fc80000000000 */
[----:B-1----:R-:W1:Y:S02]  /*48d0*/  DMUL R10, R10, R18 ;  /* 0x000000120a0a7228 */ /* 0x002e640000000000 */
[----:B-1----:R-:W-:-:S15]  /*48e0*/  FSETP.GEU.AND P2, PT, |R11|, 6.5827683646048100446e-37, PT ;  /* 0x036000000b00780b */ /* 0x002fde0003f4e200 */
[----:B------:R-:W-:-:S15]  /*48f0*/  NOP ;  /* 0x0000000000007918 */ /* 0x000fde0000000000 */
[----:B------:R-:W-:-:S15]  /*4900*/  NOP ;  /* 0x0000000000007918 */ /* 0x000fde0000000000 */
[----:B------:R-:W-:-:S15]  /*4910*/  NOP ;  /* 0x0000000000007918 */ /* 0x000fde0000000000 */
[----:B------:R-:W-:-:S02]  /*4920*/  NOP ;  /* 0x0000000000007918 */ /* 0x000fc40000000000 */
[----:B------:R-:W1:-:S15]  /*4930*/  DFMA R4, R6, R4, R6 ;  /* 0x000000040604722b */ /* 0x000e5e0000000006 */
        /* <DEDUP_REMOVED lines=18> */
[----:B------:R-:W-:Y:S02]  /*4a60*/  MOV R9, R3 ;  /* 0x0000000300097202 */ /* 0x000fe40000000f00 */
[----:B------:R-:W-:-:S07]  /*4a70*/  MOV R0, 0x4a90 ;  /* 0x00004a9000007802 */ /* 0x000fce0000000f00 */
[----:B0---4-:R-:W-:Y:S05]  /*4a80*/  CALL.REL.NOINC `($__internal_28_$__cuda_sm20_div_rn_f64_full) ;  /* 0x00000128008c7944 */ /* 0x011fea0003c00000 */
.L_x_9531:
[----:B------:R-:W-:Y:S05]  /*4a90*/  BSYNC.RECONVERGENT B0 ;  /* 0x0000000000007941 */ /* 0x000fea0003800200 */
.L_x_9530:
[----:B------:R-:W-:-:S04]  /*4aa0*/  UPRMT UR4, UR42, 0x9910, URZ ;  /* 0x000099102a047896 */ /* 0x000fc800080000ff */
[----:B------:R-:W-:-:S09]  /*4ab0*/  UISETP.GT.AND UP0, UPT, UR4, 0x9, UPT ;  /* 0x000000090400788c */ /* 0x000fd2000bf04270 */
        /* <DEDUP_REMOVED lines=12> */
.L_x_9535:
[----:B------:R-:W1:Y:S02]  /*4b80*/  F2I.S64.F64.TRUNC R4, R4 ;  /* 0x0000000400047311 */ /* 0x000e64000030d900 */
[----:B-1----:R-:W-:-:S05]  /*4b90*/  IMAD.MOV.U32 R3, RZ, RZ, R4 ;  /* 0x000000ffff037224 */ /* 0x002fca00078e0004 */
[----:B------:R1:W-:Y:S01]  /*4ba0*/  STG.E.U8 desc[UR36][R16.64], R3 ;  /* 0x0000000310007986 */ /* 0x0003e2000c101124 */
[----:B------:R-:W-:Y:S05]  /*4bb0*/  BRA `(.L_x_9537) ;  /* 0x0000001000847947 */ /* 0x000fea0003800000 */
.L_x_9534:
        /* <DEDUP_REMOVED lines=9> */
.L_x_9539:
[----:B------:R-:W1:Y:S02]  /*4c50*/  F2I.F64.TRUNC R5, R4 ;  /* 0x0000000400057311 */ /* 0x000e64000030d100 */
[----:B-1----:R1:W-:Y:S01]  /*4c60*/  STG.E desc[UR36][R16.64], R5 ;  /* 0x0000000510007986 */ /* 0x0023e2000c101924 */
[----:B------:R-:W-:Y:S05]  /*4c70*/  BRA `(.L_x_9537) ;  /* 0x0000001000547947 */ /* 0x000fea0003800000 */
.L_x_9538:
[----:B------:R-:W1:Y:S02]  /*4c80*/  F2I.F64.TRUNC R5, R4 ;  /* 0x0000000400057311 */ /* 0x000e64000030d100 */
[----:B-1----:R1:W-:Y:S01]  /*4c90*/  STG.E.U16 desc[UR36][R16.64], R5 ;  /* 0x0000000510007986 */ /* 0x0023e2000c101524 */
[----:B------:R-:W-:Y:S05]  /*4ca0*/  BRA `(.L_x_9537) ;  /* 0x0000001000487947 */ /* 0x000fea0003800000 */
.L_x_9533:
        /* <DEDUP_REMOVED lines=17> */
.L_x_9541:
        /* <DEDUP_REMOVED lines=12> */
.L_x_9540:
        /* <DEDUP_REMOVED lines=18> */
.L_x_9543:
        /* <DEDUP_REMOVED lines=13> */
.L_x_9542:
[----:B------:R1:W-:Y:S01]  /*5070*/  STG.E.64 desc[UR36][R16.64], R4 ;  /* 0x0000000410007986 */ /* 0x0003e2000c101b24 */
[----:B------:R-:W-:Y:S05]  /*5080*/  BRA `(.L_x_9537) ;  /* 0x0000000c00507947 */ /* 0x000fea0003800000 */
.L_x_9532:
        /* <DEDUP_REMOVED lines=12> */
.L_x_9546:
[----:B------:R-:W-:-:S05]  /*5150*/  CS2R R6, SRZ ;  /* 0x0000000000067805 */ /* 0x000fca000001ff00 */
[----:B------:R1:W-:Y:S01]  /*5160*/  STG.E.128 desc[UR36][R16.64], R4 ;  /* 0x0000000410007986 */ /* 0x0003e2000c101d24 */
[----:B------:R-:W-:Y:S05]  /*5170*/  BRA `(.L_x_9537) ;  /* 0x0000000c00147947 */ /* 0x000fea0003800000 */
.L_x_9545:
        /* <DEDUP_REMOVED lines=27> */
.L_x_9550:
[----:B------:R-:W-:Y:S05]  /*5330*/  BSYNC.RECONVERGENT B0 ;  /* 0x0000000000007941 */ /* 0x000fea0003800200 */
.L_x_9549:
[----:B------:R-:W-:-:S05]  /*5340*/  LOP3.LUT R3, R0, 0x80, R3, 0xf8, !PT ;  /* 0x0000008000037812 */ /* 0x000fca00078ef803 */
[----:B------:R1:W-:Y:S01]  /*5350*/  STG.E.U8 desc[UR36][R16.64], R3 ;  /* 0x0000000310007986 */ /* 0x0003e2000c101124 */
[----:B------:R-:W-:Y:S05]  /*5360*/  BRA `(.L_x_9537) ;  /* 0x0000000800987947 */ /* 0x000fea0003800000 */
.L_x_9548:
        /* <DEDUP_REMOVED lines=23> */
.L_x_9552:
[----:B------:R-:W-:Y:S05]  /*54e0*/  BSYNC.RECONVERGENT B0 ;  /* 0x0000000000007941 */ /* 0x000fea0003800200 */
.L_x_9551:
[----:B------:R-:W-:-:S05]  /*54f0*/  LOP3.LUT R3, R0, 0x80, R3, 0xf8, !PT ;  /* 0x0000008000037812 */ /* 0x000fca00078ef803 */
[----:B------:R1:W-:Y:S01]  /*5500*/  STG.E.U8 desc[UR36][R16.64], R3 ;  /* 0x0000000310007986 */ /* 0x0003e2000c101124 */
[----:B------:R-:W-:Y:S05]  /*5510*/  BRA `(.L_x_9537) ;  /* 0x00000008002c7947 */ /* 0x000fea0003800000 */
.L_x_9547:
        /* <DEDUP_REMOVED lines=10> */
[----:B------:R1:W-:Y:S01]  /*55c0*/  STG.E.U16 desc[UR36][R16.64], R0 ;  /* 0x0000000010007986 */ /* 0x0003e2000c101524 */
[----:B------:R-:W-:Y:S05]  /*55d0*/  BRA `(.L_x_9537) ;  /* 0x0000000400fc7947 */ /* 0x000fea0003800000 */
.L_x_9544:
        /* <DEDUP_REMOVED lines=11> */
.L_x_9555:
        /* <DEDUP_REMOVED lines=21> */
.L_x_9558:
[----:B------:R-:W-:-:S04]  /*57e0*/  SHF.R.U32.HI R0, RZ, 0x14, R3 ;  /* 0x00000014ff007819 */ /* 0x000fc80000011603 */
[----:B------:R-:W-:-:S04]  /*57f0*/  LOP3.LUT R0, R0, 0x1, RZ, 0xc0, !PT ;  /* 0x0000000100007812 */ /* 0x000fc800078ec0ff */
[----:B------:R-:W-:-:S04]  /*5800*/  IADD3 R0, PT, PT, R3, 0x487ffff, R0 ;  /* 0x0487ffff03007810 */ /* 0x000fc80007ffe000 */
[----:B------:R-:W-:-:S04]  /*5810*/  SHF.R.U32.HI R0, RZ, 0x14, R0 ;  /* 0x00000014ff007819 */ /* 0x000fc80000011600 */
[----:B------:R-:W-:-:S07]  /*5820*/  LOP3.LUT R0, R0, 0xff, RZ, 0xc0, !PT ;  /* 0x000000ff00007812 */ /* 0x000fce00078ec0ff */
.L_x_9559:
[----:B------:R-:W-:-:S04]  /*5830*/  SHF.R.U32.HI R3, RZ, 0x18, R3 ;  /* 0x00000018ff037819 */ /* 0x000fc80000011603 */
[----:B------:R-:W-:-:S04]  /*5840*/  LOP3.LUT R0, R0, 0x80, R3, 0xf8, !PT ;  /* 0x0000008000007812 */ /* 0x000fc800078ef803 */
[----:B------:R-:W-:-:S07]  /*5850*/  PRMT R8, R0, 0x7610, R8 ;  /* 0x0000761000087816 */ /* 0x000fce0000000008 */
.L_x_9557:
[----:B------:R-:W-:Y:S05]  /*5860*/  BSYNC.RECONVERGENT B0 ;  /* 0x0000000000007941 */ /* 0x000fea0003800200 */
.L_x_9556:
[----:B------:R1:W-:Y:S01]  /*5870*/  STG.E.U8 desc[UR36][R16.64], R8 ;  /* 0x0000000810007986 */ /* 0x0003e2000c101124 */
[----:B------:R-:W-:Y:S05]  /*5880*/  BRA `(.L_x_9537) ;  /* 0x0000000400507947 */ /* 0x000fea0003800000 */
.L_x_9554:
        /* <DEDUP_REMOVED lines=21> */
.L_x_9562:
[----:B------:R-:W-:-:S04]  /*59e0*/  SHF.R.U32.HI R0, RZ, 0x15, R3 ;  /* 0x00000015ff007819 */ /* 0x000fc80000011603 */
[----:B------:R-:W-:-:S04]  /*59f0*/  LOP3.LUT R0, R0, 0x1, RZ, 0xc0, !PT ;  /* 0x0000000100007812 */ /* 0x000fc800078ec0ff */
[----:B------:R-:W-:-:S04]  /*5a00*/  IADD3 R0, PT, PT, R3, 0x88fffff, R0 ;  /* 0x088fffff03007810 */ /* 0x000fc80007ffe000 */
[----:B------:R-:W-:-:S04]  /*5a10*/  SHF.R.U32.HI R0, RZ, 0x15, R0 ;  /* 0x00000015ff007819 */ /* 0x000fc80000011600 */
[----:B------:R-:W-:-:S07]  /*5a20*/  LOP3.LUT R0, R0, 0xff, RZ, 0xc0, !PT ;  /* 0x000000ff00007812 */ /* 0x000fce00078ec0ff */
.L_x_9563:
[----:B------:R-:W-:-:S04]  /*5a30*/  SHF.R.U32.HI R3, RZ, 0x18, R3 ;  /* 0x00000018ff037819 */ /* 0x000fc80000011603 */
[----:B------:R-:W-:-:S04]  /*5a40*/  LOP3.LUT R0, R0, 0x80, R3, 0xf8, !PT ;  /* 0x0000008000007812 */ /* 0x000fc800078ef803 */
[----:B------:R-:W-:-:S07]  /*5a50*/  PRMT R8, R0, 0x7610, R8 ;  /* 0x0000761000087816 */ /* 0x000fce0000000008 */
.L_x_9561:
[----:B------:R-:W-:Y:S05]  /*5a60*/  BSYNC.RECONVERGENT B0 ;  /* 0x0000000000007941 */ /* 0x000fea0003800200 */
.L_x_9560:
[----:B------:R1:W-:Y:S01]  /*5a70*/  STG.E.U8 desc[UR36][R16.64], R8 ;  /* 0x0000000810007986 */ /* 0x0003e2000c101124 */
[----:B------:R-:W-:Y:S05]  /*5a80*/  BRA `(.L_x_9537) ;  /* 0x0000000000d07947 */ /* 0x000fea0003800000 */
.L_x_9553:
[----:B------:R-:W-:-:S09]  /*5a90*/  UISETP.NE.AND UP0, UPT, UR4, 0x1c, UPT ;  /* 0x0000001c0400788c */ /* 0x000fd2000bf05270 */
[----:B------:R-:W-:Y:S05]  /*5aa0*/  BRA.U !UP0, `(.L_x_9564) ;  /* 0x0000000108c07547 */ /* 0x000fea000b800000 */
[----:B------:R-:W-:-:S09]  /*5ab0*/  UISETP.NE.AND UP0, UPT, UR4, 0x1d, UPT ;  /* 0x0000001d0400788c */ /* 0x000fd2000bf05270 */
[----:B------:R-:W-:Y:S05]  /*5ac0*/  BRA.U !UP0, `(.L_x_9565) ;  /* 0x0000000108ac7547 */ /* 0x000fea000b800000 */
[----:B------:R-:W-:-:S09]  /*5ad0*/  UISETP.NE.AND UP0, UPT, UR4, 0x2c, UPT ;  /* 0x0000002c0400788c */ /* 0x000fd2000bf05270 */
[----:B------:R-:W-:Y:S05]  /*5ae0*/  BRA.U !UP0, `(.L_x_9566) ;  /* 0x0000000108447547 */ /* 0x000fea000b800000 */
.L_x_9536:
[----:B------:R-:W-:Y:S01]  /*5af0*/  MOV R0, 0x0 ;  /* 0x0000000000007802 */ /* 0x000fe20000000f00 */
[----:B------:R-:W1:Y:S01]  /*5b00*/  LDCU.64 UR6, c[0x4][0x310] ;  /* 0x01006200ff0677ac */ /* 0x000e620008000a00 */
[----:B------:R-:W-:Y:S02]  /*5b10*/  HFMA2 R13, -RZ, RZ, 0, 0 ;  /* 0x00000000ff0d7431 */ /* 0x000fe400000001ff */
[----:B------:R-:W-:Y:S01]  /*5b20*/  IMAD.MOV.U32 R8, RZ, RZ, 0x65 ;  /* 0x00000065ff087424 */ /* 0x000fe200078e00ff */
[----:B------:R2:W3:Y:S01]  /*5b30*/  LDC.64 R2, c[0x4][R0] ;  /* 0x0100000000027b82 */ /* 0x0004e20000000a00 */
[----:B------:R-:W5:Y:S01]  /*5b40*/  LDCU.64 UR8, c[0x4][0x318] ;  /* 0x01006300ff0877ac */ /* 0x000f620008000a00 */
[----:B------:R-:W-:Y:S01]  /*5b50*/  IMAD.MOV.U32 R12, RZ, RZ, 0x1 ;  /* 0x00000001ff0c7424 */ /* 0x000fe200078e00ff */
[----:B------:R-:W0:Y:S01]  /*5b60*/  LDCU.64 UR4, c[0x4][0x30] ;  /* 0x01000600ff0477ac */ /* 0x000e220008000a00 */
[----:B-1----:R-:W-:Y:S02]  /*5b70*/  IMAD.U32 R4, RZ, RZ, UR6 ;  /* 0x00000006ff047e24 */ /* 0x002fe4000f8e00ff */
[----:B------:R-:W-:Y:S01]  /*5b80*/  IMAD.U32 R5, RZ, RZ, UR7 ;  /* 0x00000007ff057e24 */ /* 0x000fe2000f8e00ff */
[----:B-----5:R-:W-:Y:S01]  /*5b90*/  MOV R6, UR8 ;  /* 0x0000000800067c02 */ /* 0x020fe20008000f00 */
[----:B------:R-:W-:-:S02]  /*5ba0*/  IMAD.U32 R7, RZ, RZ, UR9 ;  /* 0x00000009ff077e24 */ /* 0x000fc4000f8e00ff */
[----:B0-----:R-:W-:Y:S01]  /*5bb0*/  IMAD.U32 R10, RZ, RZ, UR4 ;  /* 0x00000004ff0a7e24 */ /* 0x001fe2000f8e00ff */
[----:B--2---:R-:W-:-:S07]  /*5bc0*/  MOV R11, UR5 ;  /* 0x00000005000b7c02 */ /* 0x004fce0008000f00 */
[----:B------:R-:W-:-:S07]  /*5bd0*/  LEPC R20, `(.L_x_9567) ;  /* 0x000000001014794e */ /* 0x000fce0000000000 */
[----:B---34-:R-:W-:Y:S05]  /*5be0*/  CALL.ABS.NOINC R2 ;  /* 0x0000000002007343 */ /* 0x018fea0003c00000 */
.L_x_9567:
[----:B------:R-:W-:Y:S05]  /*5bf0*/  BRA `(.L_x_9537) ;  /* 0x0000000000747947 */ /* 0x000fea0003800000 */
.L_x_9566:
        /* <DEDUP_REMOVED lines=24> */
.L_x_9565:
[----:B------:R-:W1:Y:S02]  /*5d80*/  F2I.U64.F64.TRUNC R4, R4 ;  /* 0x0000000400047311 */ /* 0x000e64000030d800 */
[----:B-1----:R2:W-:Y:S01]  /*5d90*/  STG.E.64 desc[UR36][R16.64], R4 ;  /* 0x0000000410007986 */ /* 0x0025e2000c101b24 */
[----:B------:R-:W-:Y:S05]  /*5da0*/  BRA `(.L_x_9537) ;  /* 0x0000000000087947 */ /* 0x000fea0003800000 */
.L_x_9564:
[----:B------:R-:W1:Y:S02]  /*5db0*/  F2I.U32.F64.TRUNC R5, R4 ;  /* 0x0000000400057311 */ /* 0x000e64000030d000 */
[----:B-1----:R1:W-:Y:S02]  /*5dc0*/  STG.E desc[UR36][R16.64], R5 ;  /* 0x0000000510007986 */ /* 0x0023e4000c101924 */
.L_x_9537:
[----:B------:R-:W-:-:S07]  /*5dd0*/  VIADD R23, R23, 0x80 ;  /* 0x0000008017177836 */ /* 0x000fce0000000000 */
.L_x_9441:
[----:B------:R-:W-:Y:S05]  /*5de0*/  BSYNC.RECONVERGENT B6 ;  /* 0x0000000000067941 */ /* 0x000fea0003800200 */
.L_x_9440:
[----:B------:R-:W5:Y:S01]  /*5df0*/  LDCU UR4, c[0x0][0x380] ;  /* 0x00007000ff0477ac */ /* 0x000f620008000800 */
[----:B------:R-:W-:Y:S01]  /*5e00*/  BSSY.RECONVERGENT B6, `(.L_x_9568) ;  /* 0x00005cd000067945 */ /* 0x000fe20003800200 */
[----:B-----5:R-:W-:-:S13]  /*5e10*/  ISETP.GE.AND P0, PT, R23, UR4, PT ;  /* 0x0000000417007c0c */ /* 0x020fda000bf06270 */
[----:B------:R-:W-:Y:S05]  /*5e20*/  @P0 BRA `(.L_x_9569) ;  /* 0x0000005c00280947 */ /* 0x000fea0003800000 */
[----:B------:R-:W5:Y:S01]  /*5e30*/  LDCU UR4, c[0x0][0x388] ;  /* 0x00007100ff0477ac */ /* 0x000f620008000800 */
[----:B0---4-:R-:W-:Y:S02]  /*5e40*/  HFMA2 R24, -RZ, RZ, 0, 0 ;  /* 0x00000000ff187431 */ /* 0x011fe400000001ff */
[----:B-123--:R-:W-:Y:S01]  /*5e50*/  IMAD.MOV.U32 R16, RZ, RZ, RZ ;  /* 0x000000ffff107224 */ /* 0x00efe200078e00ff */
[----:B------:R-:W-:Y:S01]  /*5e60*/  MOV R22, RZ ;  /* 0x000000ff00167202 */ /* 0x000fe20000000f00 */
[----:B------:R-:W-:Y:S01]  /*5e70*/  IMAD.MOV.U32 R0, RZ, RZ, RZ ;  /* 0x000000ffff007224 */ /* 0x000fe200078e00ff */
[----:B-----5:R-:W-:-:S09]  /*5e80*/  UISETP.NE.AND UP0, UPT, UR4, URZ, UPT ;  /* 0x000000ff0400728c */ /* 0x020fd2000bf05270 */
        /* <DEDUP_REMOVED lines=374> */
.L_x_9570:
        /* <DEDUP_REMOVED lines=18> */
.L_x_9575:
[----:B------:R-:W2:Y:S02]  /*7710*/  LDG.E.U8 R2, desc[UR36][R2.64] ;  /* 0x0000002402027981 */ /* 0x000ea4000c1e1100 */
[----:B--2---:R0:W1:Y:S02]  /*7720*/  I2F.F64.U16 R18, R2 ;  /* 0x0000000200127312 */ /* 0x0040640000101800 */
[----:B01----:R-:W-:Y:S05]  /*7730*/  BRA `(.L_x_9577) ;  /* 0x0000000c00607947 */ /* 0x003fea0003800000 */
.L_x_9574:
        /* <DEDUP_REMOVED lines=9> */
.L_x_9579:
[----:B------:R-:W2:Y:S02]  /*77d0*/  LDG.E R2, desc[UR36][R2.64] ;  /* 0x0000002402027981 */ /* 0x000ea4000c1e1900 */
[----:B--2---:R0:W1:Y:S02]  /*77e0*/  I2F.F64 R18, R2 ;  /* 0x0000000200127312 */ /* 0x0040640000201c00 */
[----:B01----:R-:W-:Y:S05]  /*77f0*/  BRA `(.L_x_9577) ;  /* 0x0000000c00307947 */ /* 0x003fea0003800000 */
.L_x_9578:
[----:B------:R-:W2:Y:S02]  /*7800*/  LDG.E.U16 R2, desc[UR36][R2.64] ;  /* 0x0000002402027981 */ /* 0x000ea4000c1e1500 */
[----:B--2---:R0:W1:Y:S02]  /*7810*/  I2F.F64.S16 R18, R2 ;  /* 0x0000000200127312 */ /* 0x0040640000101c00 */
[----:B01----:R-:W-:Y:S05]  /*7820*/  BRA `(.L_x_9577) ;  /* 0x0000000c00247947 */ /* 0x003fea0003800000 */
.L_x_9573:
        /* <DEDUP_REMOVED lines=10> */
.L_x_9581:
[----:B------:R-:W2:Y:S02]  /*78d0*/  LDG.E.U16 R0, desc[UR36][R2.64] ;  /* 0x0000002402007981 */ /* 0x000ea4000c1e1500 */
[----:B--2---:R-:W-:-:S05]  /*78e0*/  HADD2.F32 R0, -RZ, R0.H0_H0 ;  /* 0x20000000ff007230 */ /* 0x004fca0000004100 */
[----:B------:R-:W-:-:S04]  /*78f0*/  FMUL.FTZ R0, R0, 1 ;  /* 0x3f80000000007820 */ /* 0x000fc80000410000 */
[----:B------:R1:W2:Y:S02]  /*7900*/  F2F.F64.F32 R18, R0 ;  /* 0x0000000000127310 */ /* 0x0002a40000201800 */
[----:B-12---:R-:W-:Y:S05]  /*7910*/  BRA `(.L_x_9577) ;  /* 0x0000000800e87947 */ /* 0x006fea0003800000 */
.L_x_9580:
        /* <DEDUP_REMOVED lines=10> */
.L_x_9583:
[----:B------:R-:W2:Y:S02]  /*79c0*/  LDG.E.U16 R2, desc[UR36][R2.64] ;  /* 0x0000002402027981 */ /* 0x000ea4000c1e1500 */
[----:B--2---:R-:W-:-:S05]  /*79d0*/  HADD2.F32 R0, -RZ, R2.H0_H0 ;  /* 0x20000002ff007230 */ /* 0x004fca0000004100 */
[----:B------:R-:W-:-:S04]  /*79e0*/  FMUL.FTZ R0, R0, 1 ;  /* 0x3f80000000007820 */ /* 0x000fc80000410000 */
[----:B------:R1:W2:Y:S02]  /*79f0*/  F2F.F64.F32 R18, R0 ;  /* 0x0000000000127310 */ /* 0x0002a40000201800 */
[----:B-12---:R-:W-:Y:S05]  /*7a00*/  BRA `(.L_x_9577) ;  /* 0x0000000800ac7947 */ /* 0x006fea0003800000 */
.L_x_9582:
[----:B------:R0:W5:Y:S01]  /*7a10*/  LDG.E.64 R18, desc[UR36][R2.64] ;  /* 0x0000002402127981 */ /* 0x000162000c1e1b00 */
[----:B------:R-:W-:Y:S05]  /*7a20*/  BRA `(.L_x_9577) ;  /* 0x0000000800a47947 */ /* 0x000fea0003800000 */
.L_x_9572:
        /* <DEDUP_REMOVED lines=13> */
.L_x_9586:
[----:B------:R1:W5:Y:S01]  /*7b00*/  LDG.E.64 R18, desc[UR36][R2.64] ;  /* 0x0000002402127981 */ /* 0x000362000c1e1b00 */
[----:B------:R-:W-:Y:S05]  /*7b10*/  BRA `(.L_x_9577) ;  /* 0x0000000800687947 */ /* 0x000fea0003800000 */
.L_x_9585:
[----:B------:R-:W-:-:S09]  /*7b20*/  UISETP.NE.AND UP0, UPT, UR4, 0xf, UPT ;  /* 0x0000000f0400788c */ /* 0x000fd2000bf05270 */
[----:B------:R-:W-:Y:S05]  /*7b30*/  BRA.U !UP0, `(.L_x_9587) ;  /* 0x00000001089c7547 */ /* 0x000fea000b800000 */
[----:B------:R-:W-:-:S09]  /*7b40*/  UISETP.NE.AND UP0, UPT, UR4, 0x17, UPT ;  /* 0x000000170400788c */ /* 0x000fd2000bf05270 */
[----:B------:R-:W-:Y:S05]  /*7b50*/  BRA.U !UP0, `(.L_x_9588) ;  /* 0x00000001085c7547 */ /* 0x000fea000b800000 */
[----:B------:R-:W-:-:S09]  /*7b60*/  UISETP.NE.AND UP0, UPT, UR4, 0x18, UPT ;  /* 0x000000180400788c */ /* 0x000fd2000bf05270 */
[----:B------:R-:W-:Y:S05]  /*7b70*/  BRA.U UP0, `(.L_x_9576) ;  /* 0x0000000500f47547 */ /* 0x000fea000b800000 */
[----:B------:R-:W2:Y:S01]  /*7b80*/  LDG.E.U8 R0, desc[UR36][R2.64] ;  /* 0x0000002402007981 */ /* 0x000ea2000c1e1100 */
[----:B------:R-:W-:Y:S02]  /*7b90*/  HFMA2 R6, -RZ, RZ, 0, 1.847743988037109375e-06 ;  /* 0x0000001fff067431 */ /* 0x000fe400000001ff */
        /* <DEDUP_REMOVED lines=19> */
.L_x_9588:
        /* <DEDUP_REMOVED lines=12> */
[----:B------:R2:W3:Y:S02]  /*7d90*/  F2F.F64.F32 R18, R0 ;  /* 0x0000000000127310 */ /* 0x0004e40000201800 */
[----:B--23--:R-:W-:Y:S05]  /*7da0*/  BRA `(.L_x_9577) ;  /* 0x0000000400c47947 */ /* 0x00cfea0003800000 */
.L_x_9587:
[----:B------:R-:W2:Y:S02]  /*7db0*/  LDG.E.U16 R0, desc[UR36][R2.64] ;  /* 0x0000002402007981 */ /* 0x000ea4000c1e1500 */
[----:B--2---:R-:W-:-:S04]  /*7dc0*/  IMAD.U32 R0, R0, 0x10000, RZ ;  /* 0x0001000000007824 */ /* 0x004fc800078e00ff */
[----:B------:R-:W-:-:S04]  /*7dd0*/  FMUL.FTZ R0, R0, 1 ;  /* 0x3f80000000007820 */ /* 0x000fc80000410000 */
[----:B------:R2:W3:Y:S02]  /*7de0*/  F2F.F64.F32 R18, R0 ;  /* 0x0000000000127310 */ /* 0x0004e40000201800 */
[----:B--23--:R-:W-:Y:S05]  /*7df0*/  BRA `(.L_x_9577) ;  /* 0x0000000400b07947 */ /* 0x00cfea0003800000 */
.L_x_9584:
        /* <DEDUP_REMOVED lines=11> */
.L_x_9591:
        /* <DEDUP_REMOVED lines=21> */
.L_x_9593:
[----:B------:R-:W-:Y:S05]  /*8000*/  BSYNC.RECONVERGENT B0 ;  /* 0x0000000000007941 */ /* 0x000fea0003800200 */
.L_x_9592:
[----:B------:R-:W-:Y:S01]  /*8010*/  IMAD.SHL.U32 R0, R0, 0x100000, RZ ;  /* 0x0010000000007824 */ /* 0x000fe200078e00ff */
[----:B------:R-:W-:-:S04]  /*8020*/  LEA R2, R2, 0x3b800000, 0x17 ;  /* 0x3b80000002027811 */ /* 0x000fc800078eb8ff */
[----:B------:R-:W-:-:S05]  /*8030*/  LOP3.LUT R0, R2, R0, R7, 0xfe, !PT ;  /* 0x0000000002007212 */ /* 0x000fca00078efe07 */
[----:B------:R-:W-:-:S04]  /*8040*/  FMUL.FTZ R0, R0, 1 ;  /* 0x3f80000000007820 */ /* 0x000fc80000410000 */
[----:B------:R4:W0:Y:S02]  /*8050*/  F2F.F64.F32 R18, R0 ;  /* 0x0000000000127310 */ /* 0x0008240000201800 */
[----:B0---4-:R-:W-:Y:S05]  /*8060*/  BRA `(.L_x_9577) ;  /* 0x0000000400147947 */ /* 0x011fea0003800000 */
.L_x_9590:
        /* <DEDUP_REMOVED lines=21> */
.L_x_9595:
[----:B------:R-:W-:Y:S05]  /*81c0*/  BSYNC.RECONVERGENT B0 ;  /* 0x0000000000007941 */ /* 0x000fea0003800200 */
.L_x_9594:
[----:B------:R-:W-:Y:S02]  /*81d0*/  SHF.L.U32 R0, R0, 0x15, RZ ;  /* 0x0000001500007819 */ /* 0x000fe400000006ff */
[----:B------:R-:W-:-:S04]  /*81e0*/  LEA R2, R2, 0x37800000, 0x17 ;  /* 0x3780000002027811 */ /* 0x000fc800078eb8ff */
[----:B------:R-:W-:-:S05]  /*81f0*/  LOP3.LUT R0, R2, R0, R7, 0xfe, !PT ;  /* 0x0000000002007212 */ /* 0x000fca00078efe07 */
[----:B------:R-:W-:-:S04]  /*8200*/  FMUL.FTZ R0, R0, 1 ;  /* 0x3f80000000007820 */ /* 0x000fc80000410000 */
[----:B------:R4:W0:Y:S02]  /*8210*/  F2F.F64.F32 R18, R0 ;  /* 0x0000000000127310 */ /* 0x0008240000201800 */
[----:B0---4-:R-:W-:Y:S05]  /*8220*/  BRA `(.L_x_9577) ;  /* 0x0000000000a47947 */ /* 0x011fea0003800000 */
.L_x_9589:
        /* <DEDUP_REMOVED lines=16> */
[----:B------:R4:W0:Y:S02]  /*8330*/  @P0 F2F.F64.F32 R18, R0 ;  /* 0x0000000000120310 */ /* 0x0008240000201800 */
[----:B0---4-:R-:W-:Y:S05]  /*8340*/  BRA `(.L_x_9577) ;  /* 0x00000000005c7947 */ /* 0x011fea0003800000 */
.L_x_9576:
        /* <DEDUP_REMOVED lines=16> */
.L_x_9598:
[----:B------:R-:W-:Y:S01]  /*8450*/  CS2R R18, SRZ ;  /* 0x0000000000127805 */ /* 0x000fe2000001ff00 */
[----:B------:R-:W-:Y:S06]  /*8460*/  BRA `(.L_x_9577) ;  /* 0x0000000000147947 */ /* 0x000fec0003800000 */
.L_x_9597:
[----:B------:R-:W2:Y:S02]  /*8470*/  LDG.E.64 R18, desc[UR36][R2.64] ;  /* 0x0000002402127981 */ /* 0x000ea4000c1e1b00 */
[----:B--2---:R-:W4:Y:S02]  /*8480*/  I2F.F64.U64 R18, R18 ;  /* 0x0000001200127312 */ /* 0x004f240000301800 */
[----:B----4-:R-:W-:Y:S05]  /*8490*/  BRA `(.L_x_9577) ;  /* 0x0000000000087947 */ /* 0x010fea0003800000 */
.L_x_9596:
[----:B------:R-:W2:Y:S02]  /*84a0*/  LDG.E R2, desc[UR36][R2.64] ;  /* 0x0000002402027981 */ /* 0x000ea4000c1e1900 */
[----:B--2---:R2:W3:Y:S02]  /*84b0*/  I2F.F64.U32 R18, R2 ;  /* 0x0000000200127312 */ /* 0x0044e40000201800 */
.L_x_9577:
[----:B------:R-:W-:Y:S05]  /*84c0*/  BSYNC.RECONVERGENT B7 ;  /* 0x0000000000077941 */ /* 0x000fea0003800200 */
.L_x_9571:
[----:B------:R-:W0:Y:S01]  /*84d0*/  LDCU.64 UR6, c[0x0][0x658] ;  /* 0x0000cb00ff0677ac */ /* 0x000e220008000a00 */
[----:B------:R-:W-:Y:S01]  /*84e0*/  BSSY.RECONVERGENT B7, `(.L_x_9599) ;  /* 0x00000ec000077945 */ /* 0x000fe20003800200 */
[----:B------:R-:W-:-:S04]  /*84f0*/  UPRMT UR4, UR39, 0x9910, URZ ;  /* 0x0000991027047896 */ /* 0x000fc800080000ff */
[----:B------:R-:W-:Y:S01]  /*8500*/  UISETP.GT.AND UP0, UPT, UR4, 0x9, UPT ;  /* 0x000000090400788c */ /* 0x000fe2000bf04270 */
[----:B012---:R-:W-:-:S04]  /*8510*/  IADD3 R2, P0, PT, R16, UR6, RZ ;  /* 0x0000000610027c10 */ /* 0x007fc8000ff1e0ff */
        /* <DEDUP_REMOVED lines=13> */
.L_x_9603:
[----:B------:R-:W2:Y:S02]  /*85f0*/  LDG.E.U8 R2, desc[UR36][R2.64] ;  /* 0x0000002402027981 */ /* 0x000ea4000c1e1100 */
[----:B--2---:R4:W0:Y:S02]  /*8600*/  I2F.F64.U16 R16, R2 ;  /* 0x0000000200107312 */ /* 0x0048240000101800 */
[----:B0---4-:R-:W-:Y:S05]  /*8610*/  BRA `(.L_x_9605) ;  /* 0x0000000c00607947 */ /* 0x011fea0003800000 */
.L_x_9602:
        /* <DEDUP_REMOVED lines=9> */
.L_x_9607:
[----:B------:R-:W2:Y:S02]  /*86b0*/  LDG.E R2, desc[UR36][R2.64] ;  /* 0x0000002402027981 */ /* 0x000ea4000c1e1900 */
[----:B--2---:R4:W0:Y:S02]  /*86c0*/  I2F.F64 R16, R2 ;  /* 0x0000000200107312 */ /* 0x0048240000201c00 */
[----:B0---4-:R-:W-:Y:S05]  /*86d0*/  BRA `(.L_x_9605) ;  /* 0x0000000c00307947 */ /* 0x011fea0003800000 */
.L_x_9606:
[----:B------:R-:W2:Y:S02]  /*86e0*/  LDG.E.U16 R2, desc[UR36][R2.64] ;  /* 0x0000002402027981 */ /* 0x000ea4000c1e1500 */
[----:B--2---:R4:W0:Y:S02]  /*86f0*/  I2F.F64.S16 R16, R2 ;  /* 0x0000000200107312 */ /* 0x0048240000101c00 */
[----:B0---4-:R-:W-:Y:S05]  /*8700*/  BRA `(.L_x_9605) ;  /* 0x0000000c00247947 */ /* 0x011fea0003800000 */
.L_x_9601:
        /* <DEDUP_REMOVED lines=10> */
.L_x_9609:
[----:B------:R-:W2:Y:S02]  /*87b0*/  LDG.E.U16 R0, desc[UR36][R2.64] ;  /* 0x0000002402007981 */ /* 0x000ea4000c1e1500 */
[----:B--2---:R-:W-:-:S05]  /*87c0*/  HADD2.F32 R0, -RZ, R0.H0_H0 ;  /* 0x20000000ff007230 */ /* 0x004fca0000004100 */
[----:B------:R-:W-:-:S04]  /*87d0*/  FMUL.FTZ R0, R0, 1 ;  /* 0x3f80000000007820 */ /* 0x000fc80000410000 */
[----:B------:R4:W0:Y:S02]  /*87e0*/  F2F.F64.F32 R16, R0 ;  /* 0x0000000000107310 */ /* 0x0008240000201800 */
[----:B0---4-:R-:W-:Y:S05]  /*87f0*/  BRA `(.L_x_9605) ;  /* 0x0000000800e87947 */ /* 0x011fea0003800000 */
.L_x_9608:
        /* <DEDUP_REMOVED lines=10> */
.L_x_9611:
[----:B------:R-:W2:Y:S02]  /*88a0*/  LDG.E.U16 R2, desc[UR36][R2.64] ;  /* 0x0000002402027981 */ /* 0x000ea4000c1e1500 */
[----:B--2---:R-:W-:-:S05]  /*88b0*/  HADD2.F32 R0, -RZ, R2.H0_H0 ;  /* 0x20000002ff007230 */ /* 0x004fca0000004100 */
[----:B------:R-:W-:-:S04]  /*88c0*/  FMUL.FTZ R0, R0, 1 ;  /* 0x3f80000000007820 */ /* 0x000fc80000410000 */
[----:B------:R4:W0:Y:S02]  /*88d0*/  F2F.F64.F32 R16, R0 ;  /* 0x0000000000107310 */ /* 0x0008240000201800 */
[----:B0---4-:R-:W-:Y:S05]  /*88e0*/  BRA `(.L_x_9605) ;  /* 0x0000000800ac7947 */ /* 0x011fea0003800000 */
.L_x_9610:
[----:B------:R4:W5:Y:S01]  /*88f0*/  LDG.E.64 R16, desc[UR36][R2.64] ;  /* 0x0000002402107981 */ /* 0x000962000c1e1b00 */
[----:B------:R-:W-:Y:S05]  /*8900*/  BRA `(.L_x_9605) ;  /* 0x0000000800a47947 */ /* 0x000fea0003800000 */
.L_x_9600:
        /* <DEDUP_REMOVED lines=13> */
.L_x_9614:
[----:B------:R0:W5:Y:S01]  /*89e0*/  LDG.E.64 R16, desc[UR36][R2.64] ;  /* 0x0000002402107981 */ /* 0x000162000c1e1b00 */
[----:B------:R-:W-:Y:S05]  /*89f0*/  BRA `(.L_x_9605) ;  /* 0x0000000800687947 */ /* 0x000fea0003800000 */
.L_x_9613:
        /* <DEDUP_REMOVED lines=27> */
.L_x_9616:
        /* <DEDUP_REMOVED lines=12> */
[----:B------:R0:W1:Y:S02]  /*8c70*/  F2F.F64.F32 R16, R0 ;  /* 0x0000000000107310 */ /* 0x0000640000201800 */
[----:B01----:R-:W-:Y:S05]  /*8c80*/  BRA `(.L_x_9605) ;  /* 0x0000000400c47947 */ /* 0x003fea0003800000 */
.L_x_9615:
[----:B------:R-:W2:Y:S02]  /*8c90*/  LDG.E.U16 R0, desc[UR36][R2.64] ;  /* 0x0000002402007981 */ /* 0x000ea4000c1e1500 */
[----:B--2---:R-:W-:-:S04]  /*8ca0*/  IMAD.U32 R0, R0, 0x10000, RZ ;  /* 0x0001000000007824 */ /* 0x004fc800078e00ff */
[----:B------:R-:W-:-:S04]  /*8cb0*/  FMUL.FTZ R0, R0, 1 ;  /* 0x3f80000000007820 */ /* 0x000fc80000410000 */
[----:B------:R0:W1:Y:S02]  /*8cc0*/  F2F.F64.F32 R16, R0 ;  /* 0x0000000000107310 */ /* 0x0000640000201800 */
[----:B01----:R-:W-:Y:S05]  /*8cd0*/  BRA `(.L_x_9605) ;  /* 0x0000000400b07947 */ /* 0x003fea0003800000 */
.L_x_9612:
        /* <DEDUP_REMOVED lines=11> */
.L_x_9619:
        /* <DEDUP_REMOVED lines=21> */
.L_x_9621:
[----:B------:R-:W-:Y:S05]  /*8ee0*/  BSYNC.RECONVERGENT B0 ;  /* 0x0000000000007941 */ /* 0x000fea0003800200 */
.L_x_9620:
[----:B------:R-:W-:Y:S01]  /*8ef0*/  IMAD.SHL.U32 R0, R0, 0x100000, RZ ;  /* 0x0010000000007824 */ /* 0x000fe200078e00ff */
[----:B------:R-:W-:-:S04]  /*8f00*/  LEA R2, R2, 0x3b800000, 0x17 ;  /* 0x3b80000002027811 */ /* 0x000fc800078eb8ff */
[----:B------:R-:W-:-:S05]  /*8f10*/  LOP3.LUT R0, R2, R0, R7, 0xfe, !PT ;  /* 0x0000000002007212 */ /* 0x000fca00078efe07 */
[----:B------:R-:W-:-:S04]  /*8f20*/  FMUL.FTZ R0, R0, 1 ;  /* 0x3f80000000007820 */ /* 0x000fc80000410000 */
[----:B------:R4:W0:Y:S02]  /*8f30*/  F2F.F64.F32 R16, R0 ;  /* 0x0000000000107310 */ /* 0x0008240000201800 */
[----:B0---4-:R-:W-:Y:S05]  /*8f40*/  BRA `(.L_x_9605) ;  /* 0x0000000400147947 */ /* 0x011fea0003800000 */
.L_x_9618:
        /* <DEDUP_REMOVED lines=21> */
.L_x_9623:
[----:B------:R-:W-:Y:S05]  /*90a0*/  BSYNC.RECONVERGENT B0 ;  /* 0x0000000000007941 */ /* 0x000fea0003800200 */
.L_x_9622:
[----:B------:R-:W-:Y:S02]  /*90b0*/  SHF.L.U32 R0, R0, 0x15, RZ ;  /* 0x0000001500007819 */ /* 0x000fe400000006ff */
[----:B------:R-:W-:-:S04]  /*90c0*/  LEA R2, R2, 0x37800000, 0x17 ;  /* 0x3780000002027811 */ /* 0x000fc800078eb8ff */
[----:B------:R-:W-:-:S05]  /*90d0*/  LOP3.LUT R0, R2, R0, R7, 0xfe, !PT ;  /* 0x0000000002007212 */ /* 0x000fca00078efe07 */
[----:B------:R-:W-:-:S04]  /*90e0*/  FMUL.FTZ R0, R0, 1 ;  /* 0x3f80000000007820 */ /* 0x000fc80000410000 */
[----:B------:R4:W0:Y:S02]  /*90f0*/  F2F.F64.F32 R16, R0 ;  /* 0x0000000000107310 */ /* 0x0008240000201800 */
[----:B0---4-:R-:W-:Y:S05]  /*9100*/  BRA `(.L_x_9605) ;  /* 0x0000000000a47947 */ /* 0x011fea0003800000 */
.L_x_9617:
        /* <DEDUP_REMOVED lines=17> */
[----:B-12---:R-:W-:Y:S05]  /*9220*/  BRA `(.L_x_9605) ;  /* 0x00000000005c7947 */ /* 0x006fea0003800000 */
.L_x_9604:
[----:B------:R-:W-:Y:S01]  /*9230*/  MOV R2, 0x0 ;  /* 0x0000000000027802 */ /* 0x000fe20000000f00 */
[----:B------:R-:W0:Y:S01]  /*9240*/  LDCU.64 UR4, c[0x4][0x310] ;  /* 0x01006200ff0477ac */ /* 0x000e220008000a00 */
[----:B------:R-:W-:Y:S02]  /*9250*/  HFMA2 R8, -RZ, RZ, 0, 4.64916229248046875e-06 ;  /* 0x0000004eff087431 */ /* 0x000fe400000001ff */
[----:B------:R-:W-:Y:S01]  /*9260*/  IMAD.MOV.U32 R12, RZ, RZ, 0x1 ;  /* 0x00000001ff0c7424 */ /* 0x000fe200078e00ff */
[----:B------:R-:W1:Y:S01]  /*9270*/  LDCU.64 UR6, c[0x4][0x318] ;  /* 0x01006300ff0677ac */ /* 0x000e620008000a00 */
[----:B------:R-:W2:Y:S01]  /*9280*/  LDC.64 R2, c[0x4][R2] ;  /* 0x0100000002027b82 */ /* 0x000ea20000000a00 */
[----:B------:R-:W-:Y:S01]  /*9290*/  IMAD.MOV.U32 R13, RZ, RZ, RZ ;  /* 0x000000ffff0d7224 */ /* 0x000fe200078e00ff */
[----:B------:R-:W4:Y:S01]  /*92a0*/  LDCU.64 UR8, c[0x4][0x28] ;  /* 0x01000500ff0877ac */ /* 0x000f220008000a00 */
[----:B0-----:R-:W-:Y:S01]  /*92b0*/  MOV R4, UR4 ;  /* 0x0000000400047c02 */ /* 0x001fe20008000f00 */
[----:B------:R-:W-:-:S02]  /*92c0*/  IMAD.U32 R5, RZ, RZ, UR5 ;  /* 0x00000005ff057e24 */ /* 0x000fc4000f8e00ff */
[----:B-1----:R-:W-:Y:S01]  /*92d0*/  IMAD.U32 R6, RZ, RZ, UR6 ;  /* 0x00000006ff067e24 */ /* 0x002fe2000f8e00ff */
[----:B------:R-:W-:Y:S01]  /*92e0*/  MOV R7, UR7 ;  /* 0x0000000700077c02 */ /* 0x000fe20008000f00 */
[----:B----4-:R-:W-:Y:S02]  /*92f0*/  IMAD.U32 R10, RZ, RZ, UR8 ;  /* 0x00000008ff0a7e24 */ /* 0x010fe4000f8e00ff */
[----:B------:R-:W-:-:S07]  /*9300*/  IMAD.U32 R11, RZ, RZ, UR9 ;  /* 0x00000009ff0b7e24 */ /* 0x000fce000f8e00ff */
[----:B------:R-:W-:-:S07]  /*9310*/  LEPC R20, `(.L_x_9626) ;  /* 0x000000001014794e */ /* 0x000fce0000000000 */
[----:B--23-5:R-:W-:Y:S05]  /*9320*/  CALL.ABS.NOINC R2 ;  /* 0x0000000002007343 */ /* 0x02cfea0003c00000 */
.L_x_9626:
[----:B------:R-:W-:Y:S01]  /*9330*/  CS2R R16, SRZ ;  /* 0x0000000000107805 */ /* 0x000fe2000001ff00 */
[----:B------:R-:W-:Y:S06]  /*9340*/  BRA `(.L_x_9605) ;  /* 0x0000000000147947 */ /* 0x000fec0003800000 */
.L_x_9625:
[----:B------:R-:W2:Y:S02]  /*9350*/  LDG.E.64 R16, desc[UR36][R2.64] ;  /* 0x0000002402107981 */ /* 0x000ea4000c1e1b00 */
[----:B--2---:R-:W1:Y:S02]  /*9360*/  I2F.F64.U64 R16, R16 ;  /* 0x0000001000107312 */ /* 0x004e640000301800 */
[----:B-1----:R-:W-:Y:S05]  /*9370*/  BRA `(.L_x_9605) ;  /* 0x0000000000087947 */ /* 0x002fea0003800000 */
.L_x_9624:
[----:B------:R-:W2:Y:S02]  /*9380*/  LDG.E R2, desc[UR36][R2.64] ;  /* 0x0000002402027981 */ /* 0x000ea4000c1e1900 */
[----:B--2---:R1:W2:Y:S02]  /*9390*/  I2F.F64.U32 R16, R2 ;  /* 0x0000000200107312 */ /* 0x0042a40000201800 */
.L_x_9605:
[----:B------:R-:W-:Y:S05]  /*93a0*/  BSYNC.RECONVERGENT B7 ;  /* 0x0000000000077941 */ /* 0x000fea0003800200 */
.L_x_9599:
        /* <DEDUP_REMOVED lines=15> */
[----:B-1--4-:R-:W4:Y:S02]  /*94a0*/  LDG.E.S8 R2, desc[UR36][R24.64] ;  /* 0x0000002418027981 */ /* 0x012f24000c1e1300 */
[----:B----4-:R-:W4:Y:S02]  /*94b0*/  I2F.F64.S16 R2, R2 ;  /* 0x0000000200027312 */ /* 0x010f240000101c00 */
[----:B----4-:R-:W-:Y:S05]  /*94c0*/  BRA `(.L_x_9633) ;  /* 0x0000000c006c7947 */ /* 0x010fea0003800000 */
.L_x_9631:
[----:B-1--4-:R-:W4:Y:S02]  /*94d0*/  LDG.E.U8 R2, desc[UR36][R24.64] ;  /* 0x0000002418027981 */ /* 0x012f24000c1e1100 */
[----:B----4-:R-:W4:Y:S02]  /*94e0*/  I2F.F64.U16 R2, R2 ;  /* 0x0000000200027312 */ /* 0x010f240000101800 */
[----:B----4-:R-:W-:Y:S05]  /*94f0*/  BRA `(.L_x_9633) ;  /* 0x0000000c00607947 */ /* 0x010fea0003800000 */
.L_x_9630:
[----:B------:R-:W-:-:S09]  /*9500*/  UISETP.NE.AND UP0, UPT, UR4, 0x2, UPT ;  /* 0x000000020400788c */ /* 0x000fd2000bf05270 */
[----:B------:R-:W-:Y:S05]  /*9510*/  BRA.U !UP0, `(.L_x_9634) ;  /* 0x0000000108287547 */ /* 0x000fea000b800000 */
[----:B------:R-:W-:-:S09]  /*9520*/  UISETP.NE.AND UP0, UPT, UR4, 0x3, UPT ;  /* 0x000000030400788c */ /* 0x000fd2000bf05270 */
[----:B------:R-:W-:Y:S05]  /*9530*/  BRA.U !UP0, `(.L_x_9635) ;  /* 0x0000000108147547 */ /* 0x000fea000b800000 */
[----:B------:R-:W-:-:S09]  /*9540*/  UISETP.NE.AND UP0, UPT, UR4, 0x4, UPT ;  /* 0x000000040400788c */ /* 0x000fd2000bf05270 */
[----:B------:R-:W-:Y:S05]  /*9550*/  BRA.U UP0, `(.L_x_9632) ;  /* 0x0000000900ec7547 */ /* 0x000fea000b800000 */
[----:B-1--4-:R-:W4:Y:S02]  /*9560*/  LDG.E.64 R2, desc[UR36][R24.64] ;  /* 0x0000002418027981 */ /* 0x012f24000c1e1b00 */
[----:B----4-:R-:W4:Y:S02]  /*9570*/  I2F.F64.S64 R2, R2 ;  /* 0x0000000200027312 */ /* 0x010f240000301c00 */
[----:B----4-:R-:W-:Y:S05]  /*9580*/  BRA `(.L_x_9633) ;  /* 0x0000000c003c7947 */ /* 0x010fea0003800000 */
.L_x_9635:
[----:B-1--4-:R-:W4:Y:S02]  /*9590*/  LDG.E R2, desc[UR36][R24.64] ;  /* 0x0000002418027981 */ /* 0x012f24000c1e1900 */
[----:B----4-:R-:W4:Y:S02]  /*95a0*/  I2F.F64 R2, R2 ;  /* 0x0000000200027312 */ /* 0x010f240000201c00 */
[----:B----4-:R-:W-:Y:S05]  /*95b0*/  BRA `(.L_x_9633) ;  /* 0x0000000c00307947 */ /* 0x010fea0003800000 */
.L_x_9634:
[----:B-1--4-:R-:W4:Y:S02]  /*95c0*/  LDG.E.U16 R2, desc[UR36][R24.64] ;  /* 0x0000002418027981 */ /* 0x012f24000c1e1500 */
[----:B----4-:R-:W4:Y:S02]  /*95d0*/  I2F.F64.S16 R2, R2 ;  /* 0x0000000200027312 */ /* 0x010f240000101c00 */
[----:B----4-:R-:W-:Y:S05]  /*95e0*/  BRA `(.L_x_9633) ;  /* 0x0000000c00247947 */ /* 0x010fea0003800000 */
.L_x_9629:
[----:B------:R-:W-:-:S09]  /*95f0*/  UISETP.GT.AND UP0, UPT, UR4, 0x6, UPT ;  /* 0x000000060400788c */ /* 0x000fd2000bf04270 */
[----:B------:R-:W-:Y:S05]  /*9600*/  BRA.U UP0, `(.L_x_9636) ;  /* 0x0000000100347547 */ /* 0x000fea000b800000 */
[----:B------:R-:W-:-:S09]  /*9610*/  UISETP.NE.AND UP0, UPT, UR4, 0x5, UPT ;  /* 0x000000050400788c */ /* 0x000fd2000bf05270 */
[----:B------:R-:W-:Y:S05]  /*9620*/  BRA.U !UP0, `(.L_x_9637) ;  /* 0x0000000108187547 */ /* 0x000fea000b800000 */
[----:B------:R-:W-:-:S09]  /*9630*/  UISETP.NE.AND UP0, UPT, UR4, 0x6, UPT ;  /* 0x000000060400788c */ /* 0x000fd2000bf05270 */
[----:B------:R-:W-:Y:S05]  /*9640*/  BRA.U UP0, `(.L_x_9632) ;  /* 0x0000000900b07547 */ /* 0x000fea000b800000 */
[----:B-1--4-:R-:W4:Y:S02]  /*9650*/  LDG.E R2, desc[UR36][R24.64] ;  /* 0x0000002418027981 */ /* 0x012f24000c1e1900 */
[----:B----4-:R-:W-:-:S06]  /*9660*/  FMUL.FTZ R2, R2, 1 ;  /* 0x3f80000002027820 */ /* 0x010fcc0000410000 */
[----:B------:R-:W0:Y:S02]  /*9670*/  F2F.F64.F32 R2, R2 ;  /* 0x0000000200027310 */ /* 0x000e240000201800 */
[----:B0-----:R-:W-:Y:S05]  /*9680*/  BRA `(.L_x_9633) ;  /* 0x0000000800fc7947 */ /* 0x001fea0003800000 */
.L_x_9637:
[----:B------:R-:W2:Y:S02]  /*9690*/  LDG.E.U16 R0, desc[UR36][R24.64] ;  /* 0x0000002418007981 */ /* 0x000ea4000c1e1500 */
[----:B--2---:R-:W-:-:S05]  /*96a0*/  HADD2.F32 R0, -RZ, R0.H0_H0 ;  /* 0x20000000ff007230 */ /* 0x004fca0000004100 */
[----:B------:R-:W-:-:S04]  /*96b0*/  FMUL.FTZ R0, R0, 1 ;  /* 0x3f80000000007820 */ /* 0x000fc80000410000 */
[----:B-1--4-:R0:W1:Y:S02]  /*96c0*/  F2F.F64.F32 R2, R0 ;  /* 0x0000000000027310 */ /* 0x0120640000201800 */
[----:B01----:R-:W-:Y:S05]  /*96d0*/  BRA `(.L_x_9633) ;  /* 0x0000000800e87947 */ /* 0x003fea0003800000 */
.L_x_9636:
[----:B------:R-:W-:-:S09]  /*96e0*/  UISETP.NE.AND UP0, UPT, UR4, 0x7, UPT ;  /* 0x000000070400788c */ /* 0x000fd2000bf05270 */
[----:B------:R-:W-:Y:S05]  /*96f0*/  BRA.U !UP0, `(.L_x_9638) ;  /* 0x0000000108347547 */ /* 0x000fea000b800000 */
[----:B------:R-:W-:-:S09]  /*9700*/  UISETP.NE.AND UP0, UPT, UR4, 0x8, UPT ;  /* 0x000000080400788c */ /* 0x000fd2000bf05270 */
[----:B------:R-:W-:Y:S05]  /*9710*/  BRA.U !UP0, `(.L_x_9639) ;  /* 0x0000000108187547 */ /* 0x000fea000b800000 */
[----:B------:R-:W-:-:S09]  /*9720*/  UISETP.NE.AND UP0, UPT, UR4, 0x9, UPT ;  /* 0x000000090400788c */ /* 0x000fd2000bf05270 */
[----:B------:R-:W-:Y:S05]  /*9730*/  BRA.U UP0, `(.L_x_9632) ;  /* 0x0000000900747547 */ /* 0x000fea000b800000 */
[----:B------:R-:W1:Y:S02]  /*9740*/  LDG.E R24, desc[UR36][R24.64] ;  /* 0x0000002418187981 */ /* 0x000e64000c1e1900 */
[----:B-1--4-:R-:W-:-:S06]  /*9750*/  FMUL.FTZ R2, R24, 1 ;  /* 0x3f80000018027820 */ /* 0x012fcc0000410000 */
[----:B------:R-:W0:Y:S02]  /*9760*/  F2F.F64.F32 R2, R2 ;  /* 0x0000000200027310 */ /* 0x000e240000201800 */
[----:B0-----:R-:W-:Y:S05]  /*9770*/  BRA `(.L_x_9633) ;  /* 0x0000000800c07947 */ /* 0x001fea0003800000 */
.L_x_9639:
[----:B------:R-:W2:Y:S02]  /*9780*/  LDG.E.U16 R24, desc[UR36][R24.64] ;  /* 0x0000002418187981 */ /* 0x000ea4000c1e1500 */
[----:B--2---:R-:W-:-:S05]  /*9790*/  HADD2.F32 R0, -RZ, R24.H0_H0 ;  /* 0x20000018ff007230 */ /* 0x004fca0000004100 */
[----:B------:R-:W-:-:S04]  /*97a0*/  FMUL.FTZ R0, R0, 1 ;  /* 0x3f80000000007820 */ /* 0x000fc80000410000 */
[----:B-1--4-:R0:W1:Y:S02]  /*97b0*/  F2F.F64.F32 R2, R0 ;  /* 0x0000000000027310 */ /* 0x0120640000201800 */
[----:B01----:R-:W-:Y:S05]  /*97c0*/  BRA `(.L_x_9633) ;  /* 0x0000000800ac7947 */ /* 0x003fea0003800000 */
.L_x_9638:
[----:B-1--4-:R4:W5:Y:S01]  /*97d0*/  LDG.E.64 R2, desc[UR36][R24.64] ;  /* 0x0000002418027981 */ /* 0x012962000c1e1b00 */
[----:B------:R-:W-:Y:S05]  /*97e0*/  BRA `(.L_x_9633) ;  /* 0x0000000800a47947 */ /* 0x000fea0003800000 */
.L_x_9628:
        /* <DEDUP_REMOVED lines=9> */
[----:B-1--4-:R-:W-:Y:S01]  /*9880*/  IMAD.MOV.U32 R2, RZ, RZ, RZ ;  /* 0x000000ffff027224 */ /* 0x012fe200078e00ff */
[----:B--2---:R-:W-:-:S04]  /*9890*/  ISETP.NE.AND P0, PT, R24, RZ, PT ;  /* 0x000000ff1800720c */ /* 0x004fc80003f05270 */
[----:B------:R-:W-:Y:S01]  /*98a0*/  FSEL R3, RZ, 1.875, !P0 ;  /* 0x3ff00000ff037808 */ /* 0x000fe20004000000 */
[----:B------:R-:W-:Y:S08]  /*98b0*/  BRA `(.L_x_9633) ;  /* 0x0000000800707947 */ /* 0x000ff00003800000 */
.L_x_9642:
[----:B-1--4-:R0:W5:Y:S01]  /*98c0*/  LDG.E.64 R2, desc[UR36][R24.64] ;  /* 0x0000002418027981 */ /* 0x012162000c1e1b00 */
[----:B------:R-:W-:Y:S05]  /*98d0*/  BRA `(.L_x_9633) ;  /* 0x0000000800687947 */ /* 0x000fea0003800000 */
.L_x_9641:
        /* <DEDUP_REMOVED lines=9> */
[C---:B-1--4-:R-:W-:Y:S02]  /*9970*/  LOP3.LUT R2, R0.reuse, 0x7f000000, RZ, 0xc0, !PT ;  /* 0x7f00000000027812 */ /* 0x052fe400078ec0ff */
        /* <DEDUP_REMOVED lines=14> */
[----:B------:R-:W-:-:S06]  /*9a60*/  FMUL.FTZ R3, R3, 1 ;  /* 0x3f80000003037820 */ /* 0x000fcc0000410000 */
[----:B------:R-:W1:Y:S02]  /*9a70*/  F2F.F64.F32 R2, R3 ;  /* 0x0000000300027310 */ /* 0x000e640000201800 */
[----:B-1----:R-:W-:Y:S05]  /*9a80*/  BRA `(.L_x_9633) ;  /* 0x0000000400fc7947 */ /* 0x002fea0003800000 */
.L_x_9644:
[----:B----4-:R-:W4:Y:S02]  /*9a90*/  LDG.E.U8 R3, desc[UR36][R24.64] ;  /* 0x0000002418037981 */ /* 0x010f24000c1e1100 */
[C---:B----4-:R-:W-:Y:S01]  /*9aa0*/  SHF.L.U32 R0, R3.reuse, 0x19, RZ ;  /* 0x0000001903007819 */ /* 0x050fe200000006ff */
[----:B------:R-:W-:-:S03]  /*9ab0*/  IMAD.SHL.U32 R3, R3, 0x100, RZ ;  /* 0x0000010003037824 */ /* 0x000fc600078e00ff */
[----:B------:R-:W-:-:S13]  /*9ac0*/  ISETP.GE.U32.AND P0, PT, R0, 0x8000000, PT ;  /* 0x080000000000780c */ /* 0x000fda0003f06070 */
[C---:B-1----:R-:W-:Y:S02]  /*9ad0*/  @!P0 LOP3.LUT R2, R3.reuse, 0x7f00, RZ, 0xc0, !PT ;  /* 0x00007f0003028812 */ /* 0x042fe400078ec0ff */
        /* <DEDUP_REMOVED lines=8> */
[----:B-1--4-:R-:W-:Y:S05]  /*9b60*/  BRA `(.L_x_9633) ;  /* 0x0000000400c47947 */ /* 0x012fea0003800000 */
.L_x_9643:
[----:B------:R-:W2:Y:S02]  /*9b70*/  LDG.E.U16 R0, desc[UR36][R24.64] ;  /* 0x0000002418007981 */ /* 0x000ea4000c1e1500 */
[----:B--2---:R-:W-:-:S04]  /*9b80*/  IMAD.U32 R0, R0, 0x10000, RZ ;  /* 0x0001000000007824 */ /* 0x004fc800078e00ff */
[----:B------:R-:W-:-:S04]  /*9b90*/  FMUL.FTZ R0, R0, 1 ;  /* 0x3f80000000007820 */ /* 0x000fc80000410000 */
[----:B-1--4-:R1:W4:Y:S02]  /*9ba0*/  F2F.F64.F32 R2, R0 ;  /* 0x0000000000027310 */ /* 0x0123240000201800 */
[----:B-1--4-:R-:W-:Y:S05]  /*9bb0*/  BRA `(.L_x_9633) ;  /* 0x0000000400b07947 */ /* 0x012fea0003800000 */
.L_x_9640:
        /* <DEDUP_REMOVED lines=8> */
[----:B-1--4-:R-:W4:Y:S02]  /*9c40*/  LDG.E.U16 R2, desc[UR36][R24.64] ;  /* 0x0000002418027981 */ /* 0x012f24000c1e1500 */
[----:B----4-:R-:W4:Y:S02]  /*9c50*/  I2F.F64.U16 R2, R2 ;  /* 0x0000000200027312 */ /* 0x010f240000101800 */
[----:B----4-:R-:W-:Y:S05]  /*9c60*/  BRA `(.L_x_9633) ;  /* 0x0000000400847947 */ /* 0x010fea0003800000 */
.L_x_9647:
[----:B------:R-:W2:Y:S01]  /*9c70*/  LDG.E.U8 R24, desc[UR36][R24.64] ;  /* 0x0000002418187981 */ /* 0x000ea2000c1e1100 */
[----:B-1--4-:R-:W-:Y:S02]  /*9c80*/  CS2R R2, SRZ ;  /* 0x0000000000027805 */ /* 0x012fe4000001ff00 */
        /* <DEDUP_REMOVED lines=19> */
.L_x_9649:
[----:B------:R-:W-:Y:S05]  /*9dc0*/  BSYNC.RECONVERGENT B0 ;  /* 0x0000000000007941 */ /* 0x000fea0003800200 */
.L_x_9648:
[----:B------:R-:W-:Y:S01]  /*9dd0*/  IMAD.SHL.U32 R0, R0, 0x100000, RZ ;  /* 0x0010000000007824 */ /* 0x000fe200078e00ff */
[----:B------:R-:W-:-:S04]  /*9de0*/  LEA R2, R2, 0x3b800000, 0x17 ;  /* 0x3b80000002027811 */ /* 0x000fc800078eb8ff */
[----:B------:R-:W-:-:S05]  /*9df0*/  LOP3.LUT R0, R2, R0, R7, 0xfe, !PT ;  /* 0x0000000002007212 */ /* 0x000fca00078efe07 */
[----:B------:R-:W-:-:S04]  /*9e00*/  FMUL.FTZ R0, R0, 1 ;  /* 0x3f80000000007820 */ /* 0x000fc80000410000 */
[----:B------:R4:W0:Y:S02]  /*9e10*/  F2F.F64.F32 R2, R0 ;  /* 0x0000000000027310 */ /* 0x0008240000201800 */
[----:B0---4-:R-:W-:Y:S05]  /*9e20*/  BRA `(.L_x_9633) ;  /* 0x0000000400147947 */ /* 0x011fea0003800000 */
.L_x_9646:
[----:B------:R-:W2:Y:S01]  /*9e30*/  LDG.E.U8 R24, desc[UR36][R24.64] ;  /* 0x0000002418187981 */ /* 0x000ea2000c1e1100 */
[----:B-1--4-:R-:W-:Y:S02]  /*9e40*/  CS2R R2, SRZ ;  /* 0x0000000000027805 */ /* 0x012fe4000001ff00 */
        /* <DEDUP_REMOVED lines=19> */
.L_x_9651:
[----:B------:R-:W-:Y:S05]  /*9f80*/  BSYNC.RECONVERGENT B0 ;  /* 0x0000000000007941 */ /* 0x000fea0003800200 */
.L_x_9650:
[----:B------:R-:W-:Y:S02]  /*9f90*/  SHF.L.U32 R0, R0, 0x15, RZ ;  /* 0x0000001500007819 */ /* 0x000fe400000006ff */
[----:B------:R-:W-:-:S04]  /*9fa0*/  LEA R2, R2, 0x37800000, 0x17 ;  /* 0x3780000002027811 */ /* 0x000fc800078eb8ff */
[----:B------:R-:W-:-:S05]  /*9fb0*/  LOP3.LUT R0, R2, R0, R7, 0xfe, !PT ;  /* 0x0000000002007212 */ /* 0x000fca00078efe07 */
[----:B------:R-:W-:-:S04]  /*9fc0*/  FMUL.FTZ R0, R0, 1 ;  /* 0x3f80000000007820 */ /* 0x000fc80000410000 */
[----:B------:R4:W0:Y:S02]  /*9fd0*/  F2F.F64.F32 R2, R0 ;  /* 0x0000000000027310 */ /* 0x0008240000201800 */
[----:B0---4-:R-:W-:Y:S05]  /*9fe0*/  BRA `(.L_x_9633) ;  /* 0x0000000000a47947 */ /* 0x011fea0003800000 */
.L_x_9645:
[----:B------:R-:W-:-:S09]  /*9ff0*/  UISETP.NE.AND UP0, UPT, UR4, 0x1c, UPT ;  /* 0x0000001c0400788c */ /* 0x000fd2000bf05270 */
[----:B------:R-:W-:Y:S05]  /*a000*/  BRA.U !UP0, `(.L_x_9652) ;  /* 0x0000000108947547 */ /* 0x000fea000b800000 */
[----:B------:R-:W-:-:S09]  /*a010*/  UISETP.NE.AND UP0, UPT, UR4, 0x1d, UPT ;  /* 0x0000001d0400788c */ /* 0x000fd2000bf05270 */
[----:B------:R-:W-:Y:S05]  /*a020*/  BRA.U !UP0, `(.L_x_9653) ;  /* 0x0000000108807547 */ /* 0x000fea000b800000 */
[----:B------:R-:W-:-:S09]  /*a030*/  UISETP.NE.AND UP0, UPT, UR4, 0x2c, UPT ;  /* 0x0000002c0400788c */ /* 0x000fd2000bf05270 */
[----:B------:R-:W-:Y:S05]  /*a040*/  BRA.U UP0, `(.L_x_9632) ;  /* 0x0000000100307547 */ /* 0x000fea000b800000 */
[----:B------:R-:W2:Y:S01]  /*a050*/  LDG.E.U8 R0, desc[UR36][R24.64] ;  /* 0x0000002418007981 */ /* 0x000ea2000c1e1100 */
[----:B-1--4-:R-:W-:Y:S02]  /*a060*/  IMAD.MOV.U32 R2, RZ, RZ, 0x0 ;  /* 0x00000000ff027424 */ /* 0x012fe400078e00ff */
        /* <DEDUP_REMOVED lines=8> */
[----:B------:R1:W4:Y:S02]  /*a0f0*/  @P0 F2F.F64.F32 R2, R0 ;  /* 0x0000000000020310 */ /* 0x0003240000201800 */
[----:B-1--4-:R-:W-:Y:S05]  /*a100*/  BRA `(.L_x_9633) ;  /* 0x00000000005c7947 */ /* 0x012fea0003800000 */
.L_x_9632:
[----:B-1--4-:R-:W-:Y:S01]  /*a110*/  MOV R2, 0x0 ;  /* 0x0000000000027802 */ /* 0x012fe20000000f00 */
[----:B------:R-:W0:Y:S01]  /*a120*/  LDCU.64 UR4, c[0x4][0x310] ;  /* 0x01006200ff0477ac */ /* 0x000e220008000a00 */
[----:B------:R-:W-:Y:S02]  /*a130*/  HFMA2 R8, -RZ, RZ, 0, 4.64916229248046875e-06 ;  /* 0x0000004eff087431 */ /* 0x000fe400000001ff */
[----:B------:R-:W-:Y:S01]  /*a140*/  IMAD.MOV.U32 R12, RZ, RZ, 0x1 ;  /* 0x00000001ff0c7424 */ /* 0x000fe200078e00ff */
[----:B------:R-:W1:Y:S01]  /*a150*/  LDCU.64 UR6, c[0x4][0x318] ;  /* 0x01006300ff0677ac */ /* 0x000e620008000a00 */
[----:B------:R-:W4:Y:S01]  /*a160*/  LDC.64 R2, c[0x4][R2] ;  /* 0x0100000002027b82 */ /* 0x000f220000000a00 */
[----:B------:R-:W-:Y:S01]  /*a170*/  IMAD.MOV.U32 R13, RZ, RZ, RZ ;  /* 0x000000ffff0d7224 */ /* 0x000fe200078e00ff */
[----:B------:R-:W2:Y:S01]  /*a180*/  LDCU.64 UR8, c[0x4][0x28] ;  /* 0x01000500ff0877ac */ /* 0x000ea20008000a00 */
[----:B0-----:R-:W-:Y:S01]  /*a190*/  MOV R4, UR4 ;  /* 0x0000000400047c02 */ /* 0x001fe20008000f00 */
[----:B------:R-:W-:-:S02]  /*a1a0*/  IMAD.U32 R5, RZ, RZ, UR5 ;  /* 0x00000005ff057e24 */ /* 0x000fc4000f8e00ff */
[----:B-1----:R-:W-:Y:S01]  /*a1b0*/  IMAD.U32 R6, RZ, RZ, UR6 ;  /* 0x00000006ff067e24 */ /* 0x002fe2000f8e00ff */
[----:B------:R-:W-:Y:S01]  /*a1c0*/  MOV R7, UR7 ;  /* 0x0000000700077c02 */ /* 0x000fe20008000f00 */
[----:B--2---:R-:W-:Y:S02]  /*a1d0*/  IMAD.U32 R10, RZ, RZ, UR8 ;  /* 0x00000008ff0a7e24 */ /* 0x004fe4000f8e00ff */
[----:B------:R-:W-:-:S07]  /*a1e0*/  IMAD.U32 R11, RZ, RZ, UR9 ;  /* 0x00000009ff0b7e24 */ /* 0x000fce000f8e00ff */
[----:B------:R-:W-:-:S07]  /*a1f0*/  LEPC R20, `(.L_x_9654) ;  /* 0x000000001014794e */ /* 0x000fce0000000000 */
[----:B---345:R-:W-:Y:S05]  /*a200*/  CALL.ABS.NOINC R2 ;  /* 0x0000000002007343 */ /* 0x038fea0003c00000 */
.L_x_9654:
[----:B------:R-:W-:Y:S01]  /*a210*/  CS2R R2, SRZ ;  /* 0x0000000000027805 */ /* 0x000fe2000001ff00 */
[----:B------:R-:W-:Y:S06]  /*a220*/  BRA `(.L_x_9633) ;  /* 0x0000000000147947 */ /* 0x000fec0003800000 */
.L_x_9653:
[----:B-1--4-:R-:W4:Y:S02]  /*a230*/  LDG.E.64 R2, desc[UR36][R24.64] ;  /* 0x0000002418027981 */ /* 0x012f24000c1e1b00 */
[----:B----4-:R-:W1:Y:S02]  /*a240*/  I2F.F64.U64 R2, R2 ;  /* 0x0000000200027312 */ /* 0x010e640000301800 */
[----:B-1----:R-:W-:Y:S05]  /*a250*/  BRA `(.L_x_9633) ;  /* 0x0000000000087947 */ /* 0x002fea0003800000 */
.L_x_9652:
[----:B-1--4-:R-:W4:Y:S02]  /*a260*/  LDG.E R2, desc[UR36][R24.64] ;  /* 0x0000002418027981 */ /* 0x012f24000c1e1900 */
[----:B----4-:R-:W1:Y:S02]  /*a270*/  I2F.F64.U32 R2, R2 ;  /* 0x0000000200027312 */ /* 0x010e640000201800 */
.L_x_9633:
[----:B------:R-:W-:Y:S05]  /*a280*/  BSYNC.RECONVERGENT B7 ;  /* 0x0000000000077941 */ /* 0x000fea0003800200 */
.L_x_9627:
[----:B-12--5:R-:W-:Y:S01]  /*a290*/  DADD R10, -R2, R16 ;  /* 0x00000000020a7229 */ /* 0x026fe20000000110 */
        /* <DEDUP_REMOVED lines=8> */
[----:B------:R-:W1:-:S15]  /*a320*/  DADD R2, -R16, 1 ;  /* 0x3ff0000010027429 */ /* 0x000e5e0000000100 */
[----:B------:R-:W-:-:S15]  /*a330*/  NOP ;  /* 0x0000000000007918 */ /* 0x000fde0000000000 */
[----:B------:R-:W-:-:S15]  /*a340*/  NOP ;  /* 0x0000000000007918 */ /* 0x000fde0000000000 */
[----:B------:R-:W-:-:S15]  /*a350*/  NOP ;  /* 0x0000000000007918 */ /* 0x000fde0000000000 */
[----:B------:R-:W-:-:S04]  /*a360*/  NOP ;  /* 0x0000000000007918 */ /* 0x000fc80000000000 */
[----:B-1----:R-:W1:Y:S02]  /*a370*/  DMUL R2, R2, R16 ;  /* 0x0000001002027228 */ /* 0x002e640000000000 */
[----:B-1----:R-:W-:-:S15]  /*a380*/  MOV R0, R3 ;  /* 0x0000000300007202 */ /* 0x002fde0000000f00 */
[----:B------:R-:W-:-:S15]  /*a390*/  NOP ;  /* 0x0000000000007918 */ /* 0x000fde0000000000 */
[----:B------:R-:W-:-:S15]  /*a3a0*/  NOP ;  /* 0x0000000000007918 */ /* 0x000fde0000000000 */
[----:B------:R-:W-:-:S15]  /*a3b0*/  NOP ;  /* 0x0000000000007918 */ /* 0x000fde0000000000 */
[----:B------:R-:W-:-:S02]  /*a3c0*/  NOP ;  /* 0x0000000000007918 */ /* 0x000fc40000000000 */
[----:B------:R-:W1:Y:S02]  /*a3d0*/  DSETP.MAX.AND P0, P1, R2, UR4, PT ;  /* 0x0000000402007e2a */ /* 0x000e64000b90f000 */
[----:B-1----:R-:W-:Y:S02]  /*a3e0*/  FSEL R5, R0, UR6, P0 ;  /* 0x0000000600057c08 */ /* 0x002fe40008000000 */
[----:B------:R-:W-:Y:S01]  /*a3f0*/  @P1 LOP3.LUT R5, R4, 0x80000, RZ, 0xfc, !PT ;  /* 0x0008000004051812 */ /* 0x000fe200078efcff */
[----:B------:R-:W-:Y:S01]  /*a400*/  HFMA2 R4, -RZ, RZ, 0, 5.9604644775390625e-08 ;  /* 0x00000001ff047431 */ /* 0x000fe200000001ff */
[----:B------:R-:W-:Y:S01]  /*a410*/  SEL R2, R2, UR4, P0 ;  /* 0x0000000402027c07 */ /* 0x000fe20008000000 */
[----:B------:R-:W1:Y:S02]  /*a420*/  LDCU.64 UR4, c[0x0][0x648] ;  /* 0x0000c900ff0477ac */ /* 0x000e640008000a00 */
[----:B------:R-:W-:-:S04]  /*a430*/  IMAD.MOV.U32 R3, RZ, RZ, R5 ;  /* 0x000000ffff037224 */ /* 0x000fc800078e0005 */
[----:B------:R-:W2:Y:S01]  /*a440*/  MUFU.RCP64H R5, R3 ;  /* 0x0000000300057308 */ /* 0x000ea20000001800 */
[----:B-1----:R-:W-:-:S05]  /*a450*/  IADD3 R16, P1, PT, R22, UR4, RZ ;  /* 0x0000000416107c10 */ /* 0x002fca000ff3e0ff */
[----:B------:R-:W-:-:S15]  /*a460*/  IMAD.X R17, RZ, RZ, UR5, P1 ;  /* 0x00000005ff117e24 */ /* 0x000fde00088e06ff */
[----:B------:R-:W-:-:S15]  /*a470*/  NOP ;  /* 0x0000000000007918 */ /* 0x000fde0000000000 */
[----:B------:R-:W-:-:S15]  /*a480*/  NOP ;  /* 0x0000000000007918 */ /* 0x000fde0000000000 */
[----:B--2---:R-:W1:-:S15]  /*a490*/  DFMA R6, -R2, R4, 1 ;  /* 0x3ff000000206742b */ /* 0x004e5e0000000104 */
        /* <DEDUP_REMOVED lines=14> */
[----:B-1----:R-:W-:-:S15]  /*a580*/  DFMA R4, -R2, R6, 1 ;  /* 0x3ff000000204742b */ /* 0x002fde0000000106 */
[----:B------:R-:W-:-:S15]  /*a590*/  NOP ;  /* 0x0000000000007918 */ /* 0x000fde0000000000 */
[----:B------:R-:W-:-:S15]  /*a5a0*/  NOP ;  /* 0x0000000000007918 */ /* 0x000fde0000000000 */
[----:B------:R-:W-:-:S15]  /*a5b0*/  NOP ;  /* 0x0000000000007918 */ /* 0x000fde0000000000 */
[----:B------:R-:W-:-:S04]  /*a5c0*/  NOP ;  /* 0x0000000000007918 */ /* 0x000fc80000000000 */
[----:B---3--:R-:W1:Y:S02]  /*a5d0*/  DMUL R10, R10, R18 ;  /* 0x000000120a0a7228 */ /* 0x008e640000000000 */
        /* <DEDUP_REMOVED lines=24> */
[----:B------:R-:W-:Y:S01]  /*a760*/  IMAD.MOV.U32 R9, RZ, RZ, R3 ;  /* 0x000000ffff097224 */ /* 0x000fe200078e0003 */
[----:B------:R-:W-:-:S07]  /*a770*/  MOV R0, 0xa790 ;  /* 0x0000a79000007802 */ /* 0x000fce0000000f00 */
[----:B0---4-:R-:W-:Y:S05]  /*a780*/  CALL.REL.NOINC `($__internal_28_$__cuda_sm20_div_rn_f64_full) ;  /* 0x000000cc004c7944 */ /* 0x011fea0003c00000 */
.L_x_9656:
[----:B------:R-:W-:Y:S05]  /*a790*/  BSYNC.RECONVERGENT B0 ;  /* 0x0000000000007941 */ /* 0x000fea0003800200 */
.L_x_9655:
        /* <DEDUP_REMOVED lines=14> */
.L_x_9660:
[----:B------:R-:W1:Y:S02]  /*a880*/  F2I.S64.F64.TRUNC R4, R4 ;  /* 0x0000000400047311 */ /* 0x000e64000030d900 */
[----:B-1----:R-:W-:-:S05]  /*a890*/  MOV R3, R4 ;  /* 0x0000000400037202 */ /* 0x002fca0000000f00 */
[----:B------:R1:W-:Y:S01]  /*a8a0*/  STG.E.U8 desc[UR36][R16.64], R3 ;  /* 0x0000000310007986 */ /* 0x0003e2000c101124 */
[----:B------:R-:W-:Y:S05]  /*a8b0*/  BRA `(.L_x_9662) ;  /* 0x0000001000807947 */ /* 0x000fea0003800000 */
.L_x_9659:
        /* <DEDUP_REMOVED lines=9> */
.L_x_9664:
[----:B------:R-:W1:Y:S02]  /*a950*/  F2I.F64.TRUNC R5, R4 ;  /* 0x0000000400057311 */ /* 0x000e64000030d100 */
[----:B-1----:R1:W-:Y:S01]  /*a960*/  STG.E desc[UR36][R16.64], R5 ;  /* 0x0000000510007986 */ /* 0x0023e2000c101924 */
[----:B------:R-:W-:Y:S05]  /*a970*/  BRA `(.L_x_9662) ;  /* 0x0000001000507947 */ /* 0x000fea0003800000 */
.L_x_9663:
[----:B------:R-:W1:Y:S02]  /*a980*/  F2I.F64.TRUNC R5, R4 ;  /* 0x0000000400057311 */ /* 0x000e64000030d100 */
[----:B-1----:R1:W-:Y:S01]  /*a990*/  STG.E.U16 desc[UR36][R16.64], R5 ;  /* 0x0000000510007986 */ /* 0x0023e2000c101524 */
[----:B------:R-:W-:Y:S05]  /*a9a0*/  BRA `(.L_x_9662) ;  /* 0x0000001000447947 */ /* 0x000fea0003800000 */
.L_x_9658:
        /* <DEDUP_REMOVED lines=17> */
.L_x_9666:
        /* <DEDUP_REMOVED lines=12> */
.L_x_9665:
        /* <DEDUP_REMOVED lines=18> */
.L_x_9668:
        /* <DEDUP_REMOVED lines=13> */
.L_x_9667:
[----:B------:R1:W-:Y:S01]  /*ad70*/  STG.E.64 desc[UR36][R16.64], R4 ;  /* 0x0000000410007986 */ /* 0x0003e2000c101b24 */
[----:B------:R-:W-:Y:S05]  /*ad80*/  BRA `(.L_x_9662) ;  /* 0x0000000c004c7947 */ /* 0x000fea0003800000 */
.L_x_9657:
        /* <DEDUP_REMOVED lines=13> */
.L_x_9672:
        /* <DEDUP_REMOVED lines=25> */
.L_x_9675:
[----:B------:R-:W-:-:S04]  /*aff0*/  SHF.R.U32.HI R3, RZ, 0x18, R3 ;  /* 0x00000018ff037819 */ /* 0x000fc80000011603 */
[----:B------:R-:W-:-:S04]  /*b000*/  LOP3.LUT R0, R0, 0x80, R3, 0xf8, !PT ;  /* 0x0000008000007812 */ /* 0x000fc800078ef803 */
[----:B------:R-:W-:-:S07]  /*b010*/  PRMT R8, R0, 0x7610, R8 ;  /* 0x0000761000087816 */ /* 0x000fce0000000008 */
.L_x_9674:
[----:B------:R-:W-:Y:S05]  /*b020*/  BSYNC.RECONVERGENT B0 ;  /* 0x0000000000007941 */ /* 0x000fea0003800200 */
.L_x_9673:
[----:B------:R1:W-:Y:S01]  /*b030*/  STG.E.U8 desc[UR36][R16.64], R8 ;  /* 0x0000000810007986 */ /* 0x0003e2000c101124 */
[----:B------:R-:W-:Y:S05]  /*b040*/  BRA `(.L_x_9662) ;  /* 0x00000008009c7947 */ /* 0x000fea0003800000 */
.L_x_9671:
        /* <DEDUP_REMOVED lines=25> */
.L_x_9678:
[----:B------:R-:W-:-:S04]  /*b1e0*/  SHF.R.U32.HI R3, RZ, 0x18, R3 ;  /* 0x00000018ff037819 */ /* 0x000fc80000011603 */
[----:B------:R-:W-:-:S04]  /*b1f0*/  LOP3.LUT R0, R0, 0x80, R3, 0xf8, !PT ;  /* 0x0000008000007812 */ /* 0x000fc800078ef803 */
[----:B------:R-:W-:-:S07]  /*b200*/  PRMT R8, R0, 0x7610, R8 ;  /* 0x0000761000087816 */ /* 0x000fce0000000008 */
.L_x_9677:
[----:B------:R-:W-:Y:S05]  /*b210*/  BSYNC.RECONVERGENT B0 ;  /* 0x0000000000007941 */ /* 0x000fea0003800200 */
.L_x_9676:
[----:B------:R1:W-:Y:S01]  /*b220*/  STG.E.U8 desc[UR36][R16.64], R8 ;  /* 0x0000000810007986 */ /* 0x0003e2000c101124 */
[----:B------:R-:W-:Y:S05]  /*b230*/  BRA `(.L_x_9662) ;  /* 0x0000000800207947 */ /* 0x000fea0003800000 */
.L_x_9670:
        /* <DEDUP_REMOVED lines=30> */
.L_x_9680:
[----:B------:R-:W1:Y:S02]  /*b420*/  F2I.U64.F64.TRUNC R4, R4 ;  /* 0x0000000400047311 */ /* 0x000e64000030d800 */
[----:B-1----:R1:W-:Y:S01]  /*b430*/  STG.E.64 desc[UR36][R16.64], R4 ;  /* 0x0000000410007986 */ /* 0x0023e2000c101b24 */
[----:B------:R-:W-:Y:S05]  /*b440*/  BRA `(.L_x_9662) ;  /* 0x00000004009c7947 */ /* 0x000fea0003800000 */
.L_x_9679:
[----:B------:R-:W1:Y:S02]  /*b450*/  F2I.U32.F64.TRUNC R5, R4 ;  /* 0x0000000400057311 */ /* 0x000e64000030d000 */
[----:B-1----:R1:W-:Y:S01]  /*b460*/  STG.E desc[UR36][R16.64], R5 ;  /* 0x0000000510007986 */ /* 0x0023e2000c101924 */
[----:B------:R-:W-:Y:S05]  /*b470*/  BRA `(.L_x_9662) ;  /* 0x0000000400907947 */ /* 0x000fea0003800000 */
.L_x_9669:
        /* <DEDUP_REMOVED lines=10> */
.L_x_9682:
[----:B------:R-:W-:-:S05]  /*b520*/  CS2R R6, SRZ ;  /* 0x0000000000067805 */ /* 0x000fca000001ff00 */
[----:B------:R1:W-:Y:S01]  /*b530*/  STG.E.128 desc[UR36][R16.64], R4 ;  /* 0x0000000410007986 */ /* 0x0003e2000c101d24 */
[----:B------:R-:W-:Y:S05]  /*b540*/  BRA `(.L_x_9662) ;  /* 0x00000004005c7947 */ /* 0x000fea0003800000 */
.L_x_9681:
[----:B------:R-:W-:-:S09]  /*b550*/  UISETP.NE.AND UP0, UPT, UR4, 0xf, UPT ;  /* 0x0000000f0400788c */ /* 0x000fd2000bf05270 */
[----:B------:R-:W-:Y:S05]  /*b560*/  BRA.U !UP0, `(.L_x_9683) ;  /* 0x0000000508287547 */ /* 0x000fea000b800000 */
[----:B------:R-:W-:-:S09]  /*b570*/  UISETP.NE.AND UP0, UPT, UR4, 0x17, UPT ;  /* 0x000000170400788c */ /* 0x000fd2000bf05270 */
[----:B------:R-:W-:Y:S05]  /*b580*/  BRA.U !UP0, `(.L_x_9684) ;  /* 0x0000000108b07547 */ /* 0x000fea000b800000 */
[----:B------:R-:W-:-:S09]  /*b590*/  UISETP.NE.AND UP0, UPT, UR4, 0x18, UPT ;  /* 0x000000180400788c */ /* 0x000fd2000bf05270 */
[----:B------:R-:W-:Y:S05]  /*b5a0*/  BRA.U !UP0, `(.L_x_9685) ;  /* 0x0000000108447547 */ /* 0x000fea000b800000 */
.L_x_9661:
[----:B------:R-:W-:Y:S01]  /*b5b0*/  MOV R0, 0x0 ;  /* 0x0000000000007802 */ /* 0x000fe20000000f00 */
[----:B------:R-:W1:Y:S01]  /*b5c0*/  LDCU.64 UR4, c[0x4][0x310] ;  /* 0x01006200ff0477ac */ /* 0x000e620008000a00 */
[----:B------:R-:W-:Y:S02]  /*b5d0*/  HFMA2 R12, -RZ, RZ, 0, 5.9604644775390625e-08 ;  /* 0x00000001ff0c7431 */ /* 0x000fe400000001ff */
[----:B------:R-:W-:Y:S01]  /*b5e0*/  IMAD.MOV.U32 R8, RZ, RZ, 0x65 ;  /* 0x00000065ff087424 */ /* 0x000fe200078e00ff */
[----:B------:R2:W3:Y:S01]  /*b5f0*/  LDC.64 R2, c[0x4][R0] ;  /* 0x0100000000027b82 */ /* 0x0004e20000000a00 */
[----:B------:R-:W5:Y:S01]  /*b600*/  LDCU.64 UR6, c[0x4][0x318] ;  /* 0x01006300ff0677ac */ /* 0x000f620008000a00 */
[----:B------:R-:W-:Y:S01]  /*b610*/  IMAD.MOV.U32 R13, RZ, RZ, RZ ;  /* 0x000000ffff0d7224 */ /* 0x000fe200078e00ff */
[----:B------:R-:W0:Y:S01]  /*b620*/  LDCU.64 UR8, c[0x4][0x30] ;  /* 0x01000600ff0877ac */ /* 0x000e220008000a00 */
[----:B-1----:R-:W-:Y:S01]  /*b630*/  IMAD.U32 R4, RZ, RZ, UR4 ;  /* 0x00000004ff047e24 */ /* 0x002fe2000f8e00ff */
[----:B------:R-:W-:Y:S01]  /*b640*/  MOV R5, UR5 ;  /* 0x0000000500057c02 */ /* 0x000fe20008000f00 */
[----:B-----5:R-:W-:-:S02]  /*b650*/  IMAD.U32 R6, RZ, RZ, UR6 ;  /* 0x00000006ff067e24 */ /* 0x020fc4000f8e00ff */
[----:B------:R-:W-:Y:S01]  /*b660*/  IMAD.U32 R7, RZ, RZ, UR7 ;  /* 0x00000007ff077e24 */ /* 0x000fe2000f8e00ff */
[----:B0-----:R-:W-:Y:S01]  /*b670*/  MOV R10, UR8 ;  /* 0x00000008000a7c02 */ /* 0x001fe20008000f00 */
[----:B--2---:R-:W-:-:S07]  /*b680*/  IMAD.U32 R11, RZ, RZ, UR9 ;  /* 0x00000009ff0b7e24 */ /* 0x004fce000f8e00ff */
[----:B------:R-:W-:-:S07]  /*b690*/  LEPC R20, `(.L_x_9686) ;  /* 0x000000001014794e */ /* 0x000fce0000000000 */
[----:B---34-:R-:W-:Y:S05]  /*b6a0*/  CALL.ABS.NOINC R2 ;  /* 0x0000000002007343 */ /* 0x018fea0003c00000 */
.L_x_9686:
[----:B------:R-:W-:Y:S05]  /*b6b0*/  BRA `(.L_x_9662) ;  /* 0x0000000400007947 */ /* 0x000fea0003800000 */
.L_x_9685:
        /* <DEDUP_REMOVED lines=21> */
.L_x_9688:
[----:B------:R-:W-:Y:S05]  /*b810*/  BSYNC.RECONVERGENT B0 ;  /* 0x0000000000007941 */ /* 0x000fea0003800200 */
.L_x_9687:
[----:B------:R-:W-:-:S05]  /*b820*/  LOP3.LUT R3, R0, 0x80, R3, 0xf8, !PT ;  /* 0x0000008000037812 */ /* 0x000fca00078ef803 */
[----:B------:R1:W-:Y:S01]  /*b830*/  STG.E.U8 desc[UR36][R16.64], R3 ;  /* 0x0000000310007986 */ /* 0x0003e2000c101124 */
[----:B------:R-:W-:Y:S05]  /*b840*/  BRA `(.L_x_9662) ;  /* 0x00000000009c7947 */ /* 0x000fea0003800000 */
.L_x_9684:
        /* <DEDUP_REMOVED lines=20> */
.L_x_9690:
[----:B------:R-:W-:Y:S02]  /*b990*/  ISETP.GT.U32.AND P0, PT, R2, 0x7f800000, PT ;  /* 0x7f8000000200780c */ /* 0x000fe40003f04070 */
[----:B------:R-:W-:-:S04]  /*b9a0*/  MOV R0, 0x7f ;  /* 0x0000007f00007802 */ /* 0x000fc80000000f00 */
[----:B------:R-:W-:-:S07]  /*b9b0*/  SEL R0, R0, 0x7c, P0 ;  /* 0x0000007c00007807 */ /* 0x000fce0000000000 */
.L_x_9691:
[----:B------:R-:W-:Y:S05]  /*b9c0*/  BSYNC.RECONVERGENT B0 ;  /* 0x0000000000007941 */ /* 0x000fea0003800200 */
.L_x_9689:
[----:B------:R-:W-:-:S04]  /*b9d0*/  SHF.R.U32.HI R3, RZ, 0x18, R3 ;  /* 0x00000018ff037819 */ /* 0x000fc80000011603 */
[----:B------:R-:W-:-:S05]  /*b9e0*/  LOP3.LUT R3, R0, 0x80, R3, 0xf8, !PT ;  /* 0x0000008000037812 */ /* 0x000fca00078ef803 */
[----:B------:R1:W-:Y:S01]  /*b9f0*/  STG.E.U8 desc[UR36][R16.64], R3 ;  /* 0x0000000310007986 */ /* 0x0003e2000c101124 */
[----:B------:R-:W-:Y:S05]  /*ba00*/  BRA `(.L_x_9662) ;  /* 0x00000000002c7947 */ /* 0x000fea0003800000 */
.L_x_9683:
        /* <DEDUP_REMOVED lines=11> */
.L_x_9662:
[----:B------:R-:W-:-:S07]  /*bac0*/  VIADD R23, R23, 0x80 ;  /* 0x0000008017177836 */ /* 0x000fce0000000000 */
.L_x_9569:
[----:B------:R-:W-:Y:S05]  /*bad0*/  BSYNC.RECONVERGENT B6 ;  /* 0x0000000000067941 */ /* 0x000fea0003800200 */
.L_x_9568:
[----:B------:R-:W5:Y:S01]  /*bae0*/  LDCU UR4, c[0x0][0x380] ;  /* 0x00007000ff0477ac */ /* 0x000f620008000800 */
[----:B------:R-:W-:Y:S01]  /*baf0*/  BSSY.RECONVERGENT B6, `(.L_x_9692) ;  /* 0x00005ce000067945 */ /* 0x000fe20003800200 */
[----:B-----5:R-:W-:-:S13]  /*bb00*/  ISETP.GE.AND P0, PT, R23, UR4, PT ;  /* 0x0000000417007c0c */ /* 0x020fda000bf06270 */
[----:B------:R-:W-:Y:S05]  /*bb10*/  @P0 BRA `(.L_x_9693) ;  /* 0x0000005c002c0947 */ /* 0x000fea0003800000 */
[----:B------:R-:W5:Y:S01]  /*bb20*/  LDCU UR4, c[0x0][0x388] ;  /* 0x00007100ff0477ac */ /* 0x000f620008000800 */
[----:B0---4-:R-:W-:Y:S01]  /*bb30*/  IMAD.MOV.U32 R24, RZ, RZ, RZ ;  /* 0x000000ffff187224 */ /* 0x011fe200078e00ff */
[----:B-123--:R-:W-:Y:S01]  /*bb40*/  MOV R16, RZ ;  /* 0x000000ff00107202 */ /* 0x00efe20000000f00 */
[----:B------:R-:W-:Y:S02]  /*bb50*/  IMAD.MOV.U32 R0, RZ, RZ, RZ ;  /* 0x000000ffff007224 */ /* 0x000fe400078e00ff */
[----:B------:R-:W-:Y:S01]  /*bb60*/  IMAD.MOV.U32 R22, RZ, RZ, RZ ;  /* 0x000000ffff167224 */ /* 0x000fe200078e00ff */
[----:B-----5:R-:W-:-:S09]  /*bb70*/  UISETP.NE.AND UP0, UPT, UR4, URZ, UPT ;  /* 0x000000ff0400728c */ /* 0x020fd2000bf05270 */
[----:B------:R-:W-:Y:S05]  /*bb80*/  BRA.U !UP0, `(.L_x_9694) ;  /* 0x0000001508d47547 */ /* 0x000fea000b800000 */
[----:B------:R-:W0:Y:S01]  /*bb90*/  LDCU.64 UR4, c[0x0][0x390] ;  /* 0x00007200ff0477ac */ /* 0x000e220008000a00 */
[----:B------:R-:W-:Y:S01]  /*bba0*/  HFMA2 R22, -RZ, RZ, 0, 0 ;  /* 0x00000000ff167431 */ /* 0x000fe200000001ff */
        /* <DEDUP_REMOVED lines=362> */
[----:B------:R-:W3:Y:S02]  /*d250*/  LDCU.64 UR10, c[0x0][0x640] ;  /* 0x0000c800ff0a77ac */ /* 0x000ee40008000a00 */
        /* <DEDUP_REMOVED lines=8> */
.L_x_9694:
        /* <DEDUP_REMOVED lines=18> */
.L_x_9699:
[----:B------:R-:W2:Y:S02]  /*d400*/  LDG.E.U8 R2, desc[UR36][R2.64] ;  /* 0x0000002402027981 */ /* 0x000ea4000c1e1100 */
[----:B--2---:R4:W0:Y:S02]  /*d410*/  I2F.F64.U16 R18, R2 ;  /* 0x0000000200127312 */ /* 0x0048240000101800 */
[----:B0---4-:R-:W-:Y:S05]  /*d420*/  BRA `(.L_x_9701) ;  /* 0x0000000c00607947 */ /* 0x011fea0003800000 */
.L_x_9698:
        /* <DEDUP_REMOVED lines=9> */
.L_x_9703:
[----:B------:R-:W2:Y:S02]  /*d4c0*/  LDG.E R2, desc[UR36][R2.64] ;  /* 0x0000002402027981 */ /* 0x000ea4000c1e1900 */
[----:B--2---:R4:W0:Y:S02]  /*d4d0*/  I2F.F64 R18, R2 ;  /* 0x0000000200127312 */ /* 0x0048240000201c00 */
[----:B0---4-:R-:W-:Y:S05]  /*d4e0*/  BRA `(.L_x_9701) ;  /* 0x0000000c00307947 */ /* 0x011fea0003800000 */
.L_x_9702:
[----:B------:R-:W2:Y:S02]  /*d4f0*/  LDG.E.U16 R2, desc[UR36][R2.64] ;  /* 0x0000002402027981 */ /* 0x000ea4000c1e1500 */
[----:B--2---:R4:W0:Y:S02]  /*d500*/  I2F.F64.S16 R18, R2 ;  /* 0x0000000200127312 */ /* 0x0048240000101c00 */
[----:B0---4-:R-:W-:Y:S05]  /*d510*/  BRA `(.L_x_9701) ;  /* 0x0000000c00247947 */ /* 0x011fea0003800000 */
.L_x_9697:
        /* <DEDUP_REMOVED lines=10> */
.L_x_9705:
[----:B------:R-:W2:Y:S02]  /*d5c0*/  LDG.E.U16 R0, desc[UR36][R2.64] ;  /* 0x0000002402007981 */ /* 0x000ea4000c1e1500 */
[----:B--2---:R-:W-:-:S05]  /*d5d0*/  HADD2.F32 R0, -RZ, R0.H0_H0 ;  /* 0x20000000ff007230 */ /* 0x004fca0000004100 */
[----:B------:R-:W-:-:S04]  /*d5e0*/  FMUL.FTZ R0, R0, 1 ;  /* 0x3f80000000007820 */ /* 0x000fc80000410000 */
[----:B------:R3:W4:Y:S02]  /*d5f0*/  F2F.F64.F32 R18, R0 ;  /* 0x0000000000127310 */ /* 0x0007240000201800 */
[----:B---34-:R-:W-:Y:S05]  /*d600*/  BRA `(.L_x_9701) ;  /* 0x0000000800e87947 */ /* 0x018fea0003800000 */
.L_x_9704:
        /* <DEDUP_REMOVED lines=10> */
.L_x_9707:
[----:B------:R-:W2:Y:S02]  /*d6b0*/  LDG.E.U16 R2, desc[UR36][R2.64] ;  /* 0x0000002402027981 */ /* 0x000ea4000c1e1500 */
[----:B--2---:R-:W-:-:S05]  /*d6c0*/  HADD2.F32 R0, -RZ, R2.H0_H0 ;  /* 0x20000002ff007230 */ /* 0x004fca0000004100 */
[----:B------:R-:W-:-:S04]  /*d6d0*/  FMUL.FTZ R0, R0, 1 ;  /* 0x3f80000000007820 */ /* 0x000fc80000410000 */
[----:B------:R3:W4:Y:S02]  /*d6e0*/  F2F.F64.F32 R18, R0 ;  /* 0x0000000000127310 */ /* 0x0007240000201800 */
[----:B---34-:R-:W-:Y:S05]  /*d6f0*/  BRA `(.L_x_9701) ;  /* 0x0000000800ac7947 */ /* 0x018fea0003800000 */
.L_x_9706:
[----:B------:R3:W5:Y:S01]  /*d700*/  LDG.E.64 R18, desc[UR36][R2.64] ;  /* 0x0000002402127981 */ /* 0x000762000c1e1b00 */
[----:B------:R-:W-:Y:S05]  /*d710*/  BRA `(.L_x_9701) ;  /* 0x0000000800a47947 */ /* 0x000fea0003800000 */
.L_x_9696:
        /* <DEDUP_REMOVED lines=9> */
[----:B------:R-:W-:Y:S02]  /*d7b0*/  MOV R18, RZ ;  /* 0x000000ff00127202 */ /* 0x000fe40000000f00 */
[----:B--2---:R-:W-:-:S04]  /*d7c0*/  ISETP.NE.AND P0, PT, R2, RZ, PT ;  /* 0x000000ff0200720c */ /* 0x004fc80003f05270 */
[----:B------:R-:W-:Y:S01]  /*d7d0*/  FSEL R19, RZ, 1.875, !P0 ;  /* 0x3ff00000ff137808 */ /* 0x000fe20004000000 */
[----:B------:R-:W-:Y:S08]  /*d7e0*/  BRA `(.L_x_9701) ;  /* 0x0000000800707947 */ /* 0x000ff00003800000 */
.L_x_9710:
[----:B------:R2:W5:Y:S01]  /*d7f0*/  LDG.E.64 R18, desc[UR36][R2.64] ;  /* 0x0000002402127981 */ /* 0x000562000c1e1b00 */
[----:B------:R-:W-:Y:S05]  /*d800*/  BRA `(.L_x_9701) ;  /* 0x0000000800687947 */ /* 0x000fea0003800000 */
.L_x_9709:
        /* <DEDUP_REMOVED lines=27> */
.L_x_9712:
        /* <DEDUP_REMOVED lines=14> */
.L_x_9711:
[----:B------:R-:W2:Y:S02]  /*daa0*/  LDG.E.U16 R0, desc[UR36][R2.64] ;  /* 0x0000002402007981 */ /* 0x000ea4000c1e1500 */
[----:B--2---:R-:W-:-:S04]  /*dab0*/  IMAD.U32 R0, R0, 0x10000, RZ ;  /* 0x0001000000007824 */ /* 0x004fc800078e00ff */
[----:B------:R-:W-:-:S04]  /*dac0*/  FMUL.FTZ R0, R0, 1 ;  /* 0x3f80000000007820 */ /* 0x000fc80000410000 */
[----:B------:R2:W3:Y:S02]  /*dad0*/  F2F.F64.F32 R18, R0 ;  /* 0x0000000000127310 */ /* 0x0004e40000201800 */
[----:B--23--:R-:W-:Y:S05]  /*dae0*/  BRA `(.L_x_9701) ;  /* 0x0000000400b07947 */ /* 0x00cfea0003800000 */
.L_x_9708:
        /* <DEDUP_REMOVED lines=11> */
.L_x_9715:
        /* <DEDUP_REMOVED lines=21> */
.L_x_9717:
[----:B------:R-:W-:Y:S05]  /*dcf0*/  BSYNC.RECONVERGENT B0 ;  /* 0x0000000000007941 */ /* 0x000fea0003800200 */
.L_x_9716:
[----:B------:R-:W-:Y:S02]  /*dd00*/  SHF.L.U32 R0, R0, 0x14, RZ ;  /* 0x0000001400007819 */ /* 0x000fe400000006ff */
[----:B------:R-:W-:-:S04]  /*dd10*/  LEA R2, R2, 0x3b800000, 0x17 ;  /* 0x3b80000002027811 */ /* 0x000fc800078eb8ff */
[----:B------:R-:W-:-:S05]  /*dd20*/  LOP3.LUT R0, R2, R0, R7, 0xfe, !PT ;  /* 0x0000000002007212 */ /* 0x000fca00078efe07 */
[----:B------:R-:W-:-:S04]  /*dd30*/  FMUL.FTZ R0, R0, 1 ;  /* 0x3f80000000007820 */ /* 0x000fc80000410000 */
[----:B------:R2:W3:Y:S02]  /*dd40*/  F2F.F64.F32 R18, R0 ;  /* 0x0000000000127310 */ /* 0x0004e40000201800 */
[----:B--23--:R-:W-:Y:S05]  /*dd50*/  BRA `(.L_x_9701) ;  /* 0x0000000400147947 */ /* 0x00cfea0003800000 */
.L_x_9714:
        /* <DEDUP_REMOVED lines=21> */
.L_x_9719:
[----:B------:R-:W-:Y:S05]  /*deb0*/  BSYNC.RECONVERGENT B0 ;  /* 0x0000000000007941 */ /* 0x000fea0003800200 */
.L_x_9718:
[----:B------:R-:W-:Y:S01]  /*dec0*/  IMAD.SHL.U32 R0, R0, 0x200000, RZ ;  /* 0x0020000000007824 */ /* 0x000fe200078e00ff */
[----:B------:R-:W-:-:S04]  /*ded0*/  LEA R2, R2, 0x37800000, 0x17 ;  /* 0x3780000002027811 */ /* 0x000fc800078eb8ff */
[----:B------:R-:W-:-:S05]  /*dee0*/  LOP3.LUT R0, R2, R0, R7, 0xfe, !PT ;  /* 0x0000000002007212 */ /* 0x000fca00078efe07 */
[----:B------:R-:W-:-:S04]  /*def0*/  FMUL.FTZ R0, R0, 1 ;  /* 0x3f80000000007820 */ /* 0x000fc80000410000 */
[----:B------:R2:W3:Y:S02]  /*df00*/  F2F.F64.F32 R18, R0 ;  /* 0x0000000000127310 */ /* 0x0004e40000201800 */
[----:B--23--:R-:W-:Y:S05]  /*df10*/  BRA `(.L_x_9701) ;  /* 0x0000000000a47947 */ /* 0x00cfea0003800000 */
.L_x_9713:
        /* <DEDUP_REMOVED lines=16> */
[----:B------:R0:W1:Y:S02]  /*e020*/  @P0 F2F.F64.F32 R18, R0 ;  /* 0x0000000000120310 */ /* 0x0000640000201800 */
[----:B01----:R-:W-:Y:S05]  /*e030*/  BRA `(.L_x_9701) ;  /* 0x00000000005c7947 */ /* 0x003fea0003800000 */
.L_x_9700:
        /* <DEDUP_REMOVED lines=16> */
.L_x_9722:
[----:B------:R-:W-:Y:S01]  /*e140*/  CS2R R18, SRZ ;  /* 0x0000000000127805 */ /* 0x000fe2000001ff00 */
[----:B------:R-:W-:Y:S06]  /*e150*/  BRA `(.L_x_9701) ;  /* 0x0000000000147947 */ /* 0x000fec0003800000 */
.L_x_9721:
[----:B------:R-:W2:Y:S02]  /*e160*/  LDG.E.64 R18, desc[UR36][R2.64] ;  /* 0x0000002402127981 */ /* 0x000ea4000c1e1b00 */
[----:B--2---:R-:W0:Y:S02]  /*e170*/  I2F.F64.U64 R18, R18 ;  /* 0x0000001200127312 */ /* 0x004e240000301800 */
[----:B0-----:R-:W-:Y:S05]  /*e180*/  BRA `(.L_x_9701) ;  /* 0x0000000000087947 */ /* 0x001fea0003800000 */
.L_x_9720:
[----:B------:R-:W2:Y:S02]  /*e190*/  LDG.E R2, desc[UR36][R2.64] ;  /* 0x0000002402027981 */ /* 0x000ea4000c1e1900 */
[----:B--2---:R0:W1:Y:S02]  /*e1a0*/  I2F.F64.U32 R18, R2 ;  /* 0x0000000200127312 */ /* 0x0040640000201800 */
.L_x_9701:
[----:B------:R-:W-:Y:S05]  /*e1b0*/  BSYNC.RECONVERGENT B7 ;  /* 0x0000000000077941 */ /* 0x000fea0003800200 */
.L_x_9695:
        /* <DEDUP_REMOVED lines=18> */
.L_x_9727:
[----:B------:R-:W2:Y:S02]  /*e2e0*/  LDG.E.U8 R2, desc[UR36][R2.64] ;  /* 0x0000002402027981 */ /* 0x000ea4000c1e1100 */
[----:B--2---:R2:W3:Y:S02]  /*e2f0*/  I2F.F64.U16 R16, R2 ;  /* 0x0000000200107312 */ /* 0x0044e40000101800 */
[----:B--23--:R-:W-:Y:S05]  /*e300*/  BRA `(.L_x_9729) ;  /* 0x0000000c00607947 */ /* 0x00cfea0003800000 */
.L_x_9726:
        /* <DEDUP_REMOVED lines=9> */
.L_x_9731:
[----:B------:R-:W2:Y:S02]  /*e3a0*/  LDG.E R2, desc[UR36][R2.64] ;  /* 0x0000002402027981 */ /* 0x000ea4000c1e1900 */
[----:B--2---:R2:W3:Y:S02]  /*e3b0*/  I2F.F64 R16, R2 ;  /* 0x0000000200107312 */ /* 0x0044e40000201c00 */
[----:B--23--:R-:W-:Y:S05]  /*e3c0*/  BRA `(.L_x_9729) ;  /* 0x0000000c00307947 */ /* 0x00cfea0003800000 */
.L_x_9730:
[----:B------:R-:W2:Y:S02]  /*e3d0*/  LDG.E.U16 R2, desc[UR36][R2.64] ;  /* 0x0000002402027981 */ /* 0x000ea4000c1e1500 */
[----:B--2---:R2:W3:Y:S02]  /*e3e0*/  I2F.F64.S16 R16, R2 ;  /* 0x0000000200107312 */ /* 0x0044e40000101c00 */
[----:B--23--:R-:W-:Y:S05]  /*e3f0*/  BRA `(.L_x_9729) ;  /* 0x0000000c00247947 */ /* 0x00cfea0003800000 */
.L_x_9725:
        /* <DEDUP_REMOVED lines=10> */
.L_x_9733:
[----:B------:R-:W2:Y:S02]  /*e4a0*/  LDG.E.U16 R0, desc[UR36][R2.64] ;  /* 0x0000002402007981 */ /* 0x000ea4000c1e1500 */
[----:B--2---:R-:W-:-:S05]  /*e4b0*/  HADD2.F32 R0, -RZ, R0.H0_H0 ;  /* 0x20000000ff007230 */ /* 0x004fca0000004100 */
[----:B------:R-:W-:-:S04]  /*e4c0*/  FMUL.FTZ R0, R0, 1 ;  /* 0x3f80000000007820 */ /* 0x000fc80000410000 */
[----:B------:R2:W3:Y:S02]  /*e4d0*/  F2F.F64.F32 R16, R0 ;  /* 0x0000000000107310 */ /* 0x0004e40000201800 */
[----:B--23--:R-:W-:Y:S05]  /*e4e0*/  BRA `(.L_x_9729) ;  /* 0x0000000800e87947 */ /* 0x00cfea0003800000 */
.L_x_9732:
        /* <DEDUP_REMOVED lines=10> */
.L_x_9735:
[----:B------:R-:W2:Y:S02]  /*e590*/  LDG.E.U16 R2, desc[UR36][R2.64] ;  /* 0x0000002402027981 */ /* 0x000ea4000c1e1500 */
[----:B--2---:R-:W-:-:S05]  /*e5a0*/  HADD2.F32 R0, -RZ, R2.H0_H0 ;  /* 0x20000002ff007230 */ /* 0x004fca0000004100 */
[----:B------:R-:W-:-:S04]  /*e5b0*/  FMUL.FTZ R0, R0, 1 ;  /* 0x3f80000000007820 */ /* 0x000fc80000410000 */
[----:B------:R2:W3:Y:S02]  /*e5c0*/  F2F.F64.F32 R16, R0 ;  /* 0x0000000000107310 */ /* 0x0004e40000201800 */
[----:B--23--:R-:W-:Y:S05]  /*e5d0*/  BRA `(.L_x_9729) ;  /* 0x0000000800ac7947 */ /* 0x00cfea0003800000 */
.L_x_9734:
[----:B------:R0:W5:Y:S01]  /*e5e0*/  LDG.E.64 R16, desc[UR36][R2.64] ;  /* 0x0000002402107981 */ /* 0x000162000c1e1b00 */
[----:B------:R-:W-:Y:S05]  /*e5f0*/  BRA `(.L_x_9729) ;  /* 0x0000000800a47947 */ /* 0x000fea0003800000 */
.L_x_9724:
        /* <DEDUP_REMOVED lines=13> */
.L_x_9738:
[----:B------:R4:W5:Y:S01]  /*e6d0*/  LDG.E.64 R16, desc[UR36][R2.64] ;  /* 0x0000002402107981 */ /* 0x000962000c1e1b00 */
[----:B------:R-:W-:Y:S05]  /*e6e0*/  BRA `(.L_x_9729) ;  /* 0x0000000800687947 */ /* 0x000fea0003800000 */
.L_x_9737:
        /* <DEDUP_REMOVED lines=25> */
[----:B------:R0:W2:Y:S02]  /*e880*/  F2F.F64.F32 R16, R5 ;  /* 0x0000000500107310 */ /* 0x0000a40000201800 */
[----:B0-2---:R-:W-:Y:S05]  /*e890*/  BRA `(.L_x_9729) ;  /* 0x0000000400fc7947 */ /* 0x005fea0003800000 */
.L_x_9740:
        /* <DEDUP_REMOVED lines=12> */
[----:B------:R0:W2:Y:S02]  /*e960*/  F2F.F64.F32 R16, R0 ;  /* 0x0000000000107310 */ /* 0x0000a40000201800 */
[----:B0-2---:R-:W-:Y:S05]  /*e970*/  BRA `(.L_x_9729) ;  /* 0x0000000400c47947 */ /* 0x005fea0003800000 */
.L_x_9739:
[----:B------:R-:W2:Y:S02]  /*e980*/  LDG.E.U16 R0, desc[UR36][R2.64] ;  /* 0x0000002402007981 */ /* 0x000ea4000c1e1500 */
[----:B--2---:R-:W-:-:S04]  /*e990*/  IMAD.U32 R0, R0, 0x10000, RZ ;  /* 0x0001000000007824 */ /* 0x004fc800078e00ff */
[----:B------:R-:W-:-:S04]  /*e9a0*/  FMUL.FTZ R0, R0, 1 ;  /* 0x3f80000000007820 */ /* 0x000fc80000410000 */
[----:B------:R0:W2:Y:S02]  /*e9b0*/  F2F.F64.F32 R16, R0 ;  /* 0x0000000000107310 */ /* 0x0000a40000201800 */
[----:B0-2---:R-:W-:Y:S05]  /*e9c0*/  BRA `(.L_x_9729) ;  /* 0x0000000400b07947 */ /* 0x005fea0003800000 */
.L_x_9736:
        /* <DEDUP_REMOVED lines=11> */
.L_x_9743:
        /* <DEDUP_REMOVED lines=21> */
.L_x_9745:
[----:B------:R-:W-:Y:S05]  /*ebd0*/  BSYNC.RECONVERGENT B0 ;  /* 0x0000000000007941 */ /* 0x000fea0003800200 */
.L_x_9744:
[----:B------:R-:W-:Y:S02]  /*ebe0*/  SHF.L.U32 R0, R0, 0x14, RZ ;  /* 0x0000001400007819 */ /* 0x000fe400000006ff */
[----:B------:R-:W-:-:S04]  /*ebf0*/  LEA R2, R2, 0x3b800000, 0x17 ;  /* 0x3b80000002027811 */ /* 0x000fc800078eb8ff */
[----:B------:R-:W-:-:S05]  /*ec00*/  LOP3.LUT R0, R2, R0, R7, 0xfe, !PT ;  /* 0x0000000002007212 */ /* 0x000fca00078efe07 */
[----:B------:R-:W-:-:S04]  /*ec10*/  FMUL.FTZ R0, R0, 1 ;  /* 0x3f80000000007820 */ /* 0x000fc80000410000 */
[----:B------:R4:W0:Y:S02]  /*ec20*/  F2F.F64.F32 R16, R0 ;  /* 0x0000000000107310 */ /* 0x0008240000201800 */
[----:B0---4-:R-:W-:Y:S05]  /*ec30*/  BRA `(.L_x_9729) ;  /* 0x0000000400147947 */ /* 0x011fea0003800000 */
.L_x_9742:
        /* <DEDUP_REMOVED lines=21> */
.L_x_9747:
[----:B------:R-:W-:Y:S05]  /*ed90*/  BSYNC.RECONVERGENT B0 ;  /* 0x0000000000007941 */ /* 0x000fea0003800200 */
.L_x_9746:
[----:B------:R-:W-:Y:S01]  /*eda0*/  IMAD.SHL.U32 R0, R0, 0x200000, RZ ;  /* 0x0020000000007824 */ /* 0x000fe200078e00ff */
[----:B------:R-:W-:-:S04]  /*edb0*/  LEA R2, R2, 0x37800000, 0x17 ;  /* 0x3780000002027811 */ /* 0x000fc800078eb8ff */
[----:B------:R-:W-:-:S05]  /*edc0*/  LOP3.LUT R0, R2, R0, R7, 0xfe, !PT ;  /* 0x0000000002007212 */ /* 0x000fca00078efe07 */
[----:B------:R-:W-:-:S04]  /*edd0*/  FMUL.FTZ R0, R0, 1 ;  /* 0x3f80000000007820 */ /* 0x000fc80000410000 */
[----:B------:R4:W0:Y:S02]  /*ede0*/  F2F.F64.F32 R16, R0 ;  /* 0x0000000000107310 */ /* 0x0008240000201800 */
[----:B0---4-:R-:W-:Y:S05]  /*edf0*/  BRA `(.L_x_9729) ;  /* 0x0000000000a47947 */ /* 0x011fea0003800000 */
.L_x_9741:
        /* <DEDUP_REMOVED lines=18> */
.L_x_9728:
        /* <DEDUP_REMOVED lines=16> */
.L_x_9750:
[----:B------:R-:W-:Y:S01]  /*f020*/  CS2R R16, SRZ ;  /* 0x0000000000107805 */ /* 0x000fe2000001ff00 */
[----:B------:R-:W-:Y:S06]  /*f030*/  BRA `(.L_x_9729) ;  /* 0x0000000000147947 */ /* 0x000fec0003800000 */
.L_x_9749:
[----:B------:R-:W2:Y:S02]  /*f040*/  LDG.E.64 R16, desc[UR36][R2.64] ;  /* 0x0000002402107981 */ /* 0x000ea4000c1e1b00 */
[----:B--2---:R-:W4:Y:S02]  /*f050*/  I2F.F64.U64 R16, R16 ;  /* 0x0000001000107312 */ /* 0x004f240000301800 */
[----:B----4-:R-:W-:Y:S05]  /*f060*/  BRA `(.L_x_9729) ;  /* 0x0000000000087947 */ /* 0x010fea0003800000 */
.L_x_9748:
[----:B------:R-:W2:Y:S02]  /*f070*/  LDG.E R2, desc[UR36][R2.64] ;  /* 0x0000002402027981 */ /* 0x000ea4000c1e1900 */
[----:B--2---:R2:W3:Y:S02]  /*f080*/  I2F.F64.U32 R16, R2 ;  /* 0x0000000200107312 */ /* 0x0044e40000201800 */
.L_x_9729:
[----:B------:R-:W-:Y:S05]  /*f090*/  BSYNC.RECONVERGENT B7 ;  /* 0x0000000000077941 */ /* 0x000fea0003800200 */
.L_x_9723:
        /* <DEDUP_REMOVED lines=15> */
[----:B--2-4-:R-:W2:Y:S02]  /*f190*/  LDG.E.S8 R2, desc[UR36][R24.64] ;  /* 0x0000002418027981 */ /* 0x014ea4000c1e1300 */
[----:B--2---:R-:W2:Y:S02]  /*f1a0*/  I2F.F64.S16 R2, R2 ;  /* 0x0000000200027312 */ /* 0x004ea40000101c00 */
[----:B--2---:R-:W-:Y:S05]  /*f1b0*/  BRA `(.L_x_9757) ;  /* 0x0000000c006c7947 */ /* 0x004fea0003800000 */
.L_x_9755:
[----:B--2-4-:R-:W2:Y:S02]  /*f1c0*/  LDG.E.U8 R2, desc[UR36][R24.64] ;  /* 0x0000002418027981 */ /* 0x014ea4000c1e1100 */
[----:B--2---:R-:W2:Y:S02]  /*f1d0*/  I2F.F64.U16 R2, R2 ;  /* 0x0000000200027312 */ /* 0x004ea40000101800 */
[----:B--2---:R-:W-:Y:S05]  /*f1e0*/  BRA `(.L_x_9757) ;  /* 0x0000000c00607947 */ /* 0x004fea0003800000 */
.L_x_9754:
[----:B------:R-:W-:-:S09]  /*f1f0*/  UISETP.NE.AND UP0, UPT, UR4, 0x2, UPT ;  /* 0x000000020400788c */ /* 0x000fd2000bf05270 */
[----:B------:R-:W-:Y:S05]  /*f200*/  BRA.U !UP0, `(.L_x_9758) ;  /* 0x0000000108287547 */ /* 0x000fea000b800000 */
[----:B------:R-:W-:-:S09]  /*f210*/  UISETP.NE.AND UP0, UPT, UR4, 0x3, UPT ;  /* 0x000000030400788c */ /* 0x000fd2000bf05270 */
[----:B------:R-:W-:Y:S05]  /*f220*/  BRA.U !UP0, `(.L_x_9759) ;  /* 0x0000000108147547 */ /* 0x000fea000b800000 */
[----:B------:R-:W-:-:S09]  /*f230*/  UISETP.NE.AND UP0, UPT, UR4, 0x4, UPT ;  /* 0x000000040400788c */ /* 0x000fd2000bf05270 */
[----:B------:R-:W-:Y:S05]  /*f240*/  BRA.U UP0, `(.L_x_9756) ;  /* 0x0000000900ec7547 */ /* 0x000fea000b800000 */
[----:B--2-4-:R-:W2:Y:S02]  /*f250*/  LDG.E.64 R2, desc[UR36][R24.64] ;  /* 0x0000002418027981 */ /* 0x014ea4000c1e1b00 */
[----:B--2---:R-:W2:Y:S02]  /*f260*/  I2F.F64.S64 R2, R2 ;  /* 0x0000000200027312 */ /* 0x004ea40000301c00 */
[----:B--2---:R-:W-:Y:S05]  /*f270*/  BRA `(.L_x_9757) ;  /* 0x0000000c003c7947 */ /* 0x004fea0003800000 */
.L_x_9759:
[----:B--2-4-:R-:W2:Y:S02]  /*f280*/  LDG.E R2, desc[UR36][R24.64] ;  /* 0x0000002418027981 */ /* 0x014ea4000c1e1900 */
[----:B--2---:R-:W2:Y:S02]  /*f290*/  I2F.F64 R2, R2 ;  /* 0x0000000200027312 */ /* 0x004ea40000201c00 */
[----:B--2---:R-:W-:Y:S05]  /*f2a0*/  BRA `(.L_x_9757) ;  /* 0x0000000c00307947 */ /* 0x004fea0003800000 */
.L_x_9758:
[----:B--2-4-:R-:W2:Y:S02]  /*f2b0*/  LDG.E.U16 R2, desc[UR36][R24.64] ;  /* 0x0000002418027981 */ /* 0x014ea4000c1e1500 */
[----:B--2---:R-:W2:Y:S02]  /*f2c0*/  I2F.F64.S16 R2, R2 ;  /* 0x0000000200027312 */ /* 0x004ea40000101c00 */
[----:B--2---:R-:W-:Y:S05]  /*f2d0*/  BRA `(.L_x_9757) ;  /* 0x0000000c00247947 */ /* 0x004fea0003800000 */
.L_x_9753:
[----:B------:R-:W-:-:S09]  /*f2e0*/  UISETP.GT.AND UP0, UPT, UR4, 0x6, UPT ;  /* 0x000000060400788c */ /* 0x000fd2000bf04270 */
[----:B------:R-:W-:Y:S05]  /*f2f0*/  BRA.U UP0, `(.L_x_9760) ;  /* 0x0000000100347547 */ /* 0x000fea000b800000 */
[----:B------:R-:W-:-:S09]  /*f300*/  UISETP.NE.AND UP0, UPT, UR4, 0x5, UPT ;  /* 0x000000050400788c */ /* 0x000fd2000bf05270 */
[----:B------:R-:W-:Y:S05]  /*f310*/  BRA.U !UP0, `(.L_x_9761) ;  /* 0x0000000108187547 */ /* 0x000fea000b800000 */
[----:B------:R-:W-:-:S09]  /*f320*/  UISETP.NE.AND UP0, UPT, UR4, 0x6, UPT ;  /* 0x000000060400788c */ /* 0x000fd2000bf05270 */
[----:B------:R-:W-:Y:S05]  /*f330*/  BRA.U UP0, `(.L_x_9756) ;  /* 0x0000000900b07547 */ /* 0x000fea000b800000 */
[----:B--2-4-:R-:W2:Y:S02]  /*f340*/  LDG.E R2, desc[UR36][R24.64] ;  /* 0x0000002418027981 */ /* 0x014ea4000c1e1900 */
[----:B--2---:R-:W-:-:S06]  /*f350*/  FMUL.FTZ R2, R2, 1 ;  /* 0x3f80000002027820 */ /* 0x004fcc0000410000 */
[----:B------:R-:W2:Y:S02]  /*f360*/  F2F.F64.F32 R2, R2 ;  /* 0x0000000200027310 */ /* 0x000ea40000201800 */
[----:B--2---:R-:W-:Y:S05]  /*f370*/  BRA `(.L_x_9757) ;  /* 0x0000000800fc7947 */ /* 0x004fea0003800000 */
.L_x_9761:
[----:B------:R-:W2:Y:S02]  /*f380*/  LDG.E.U16 R0, desc[UR36][R24.64] ;  /* 0x0000002418007981 */ /* 0x000ea4000c1e1500 */
[----:B--2---:R-:W-:-:S05]  /*f390*/  HADD2.F32 R0, -RZ, R0.H0_H0 ;  /* 0x20000000ff007230 */ /* 0x004fca0000004100 */
[----:B------:R-:W-:-:S04]  /*f3a0*/  FMUL.FTZ R0, R0, 1 ;  /* 0x3f80000000007820 */ /* 0x000fc80000410000 */
[----:B----4-:R2:W4:Y:S02]  /*f3b0*/  F2F.F64.F32 R2, R0 ;  /* 0x0000000000027310 */ /* 0x0105240000201800 */
[----:B--2-4-:R-:W-:Y:S05]  /*f3c0*/  BRA `(.L_x_9757) ;  /* 0x0000000800e87947 */ /* 0x014fea0003800000 */
.L_x_9760:
[----:B------:R-:W-:-:S09]  /*f3d0*/  UISETP.NE.AND UP0, UPT, UR4, 0x7, UPT ;  /* 0x000000070400788c */ /* 0x000fd2000bf05270 */
[----:B------:R-:W-:Y:S05]  /*f3e0*/  BRA.U !UP0, `(.L_x_9762) ;  /* 0x0000000108347547 */ /* 0x000fea000b800000 */
[----:B------:R-:W-:-:S09]  /*f3f0*/  UISETP.NE.AND UP0, UPT, UR4, 0x8, UPT ;  /* 0x000000080400788c */ /* 0x000fd2000bf05270 */
[----:B------:R-:W-:Y:S05]  /*f400*/  BRA.U !UP0, `(.L_x_9763) ;  /* 0x0000000108187547 */ /* 0x000fea000b800000 */
[----:B------:R-:W-:-:S09]  /*f410*/  UISETP.NE.AND UP0, UPT, UR4, 0x9, UPT ;  /* 0x000000090400788c */ /* 0x000fd2000bf05270 */
[----:B------:R-:W-:Y:S05]  /*f420*/  BRA.U UP0, `(.L_x_9756) ;  /* 0x0000000900747547 */ /* 0x000fea000b800000 */
[----:B------:R-:W2:Y:S02]  /*f430*/  LDG.E R24, desc[UR36][R24.64] ;  /* 0x0000002418187981 */ /* 0x000ea4000c1e1900 */
[----:B--2-4-:R-:W-:-:S06]  /*f440*/  FMUL.FTZ R2, R24, 1 ;  /* 0x3f80000018027820 */ /* 0x014fcc0000410000 */
[----:B------:R-:W0:Y:S02]  /*f450*/  F2F.F64.F32 R2, R2 ;  /* 0x0000000200027310 */ /* 0x000e240000201800 */
[----:B0-----:R-:W-:Y:S05]  /*f460*/  BRA `(.L_x_9757) ;  /* 0x0000000800c07947 */ /* 0x001fea0003800000 */
.L_x_9763:
[----:B------:R-:W2:Y:S02]  /*f470*/  LDG.E.U16 R24, desc[UR36][R24.64] ;  /* 0x0000002418187981 */ /* 0x000ea4000c1e1500 */
[----:B--2---:R-:W-:-:S05]  /*f480*/  HADD2.F32 R0, -RZ, R24.H0_H0 ;  /* 0x20000018ff007230 */ /* 0x004fca0000004100 */
[----:B------:R-:W-:-:S04]  /*f490*/  FMUL.FTZ R0, R0, 1 ;  /* 0x3f80000000007820 */ /* 0x000fc80000410000 */
[----:B----4-:R0:W2:Y:S02]  /*f4a0*/  F2F.F64.F32 R2, R0 ;  /* 0x0000000000027310 */ /* 0x0100a40000201800 */
[----:B0-2---:R-:W-:Y:S05]  /*f4b0*/  BRA `(.L_x_9757) ;  /* 0x0000000800ac7947 */ /* 0x005fea0003800000 */
.L_x_9762:
[----:B--2-4-:R0:W5:Y:S01]  /*f4c0*/  LDG.E.64 R2, desc[UR36][R24.64] ;  /* 0x0000002418027981 */ /* 0x014162000c1e1b00 */
[----:B------:R-:W-:Y:S05]  /*f4d0*/  BRA `(.L_x_9757) ;  /* 0x0000000800a47947 */ /* 0x000fea0003800000 */
.L_x_9752:
        /* <DEDUP_REMOVED lines=9> */
[----:B--2-4-:R-:W-:Y:S02]  /*f570*/  MOV R2, RZ ;  /* 0x000000ff00027202 */ /* 0x014fe40000000f00 */
[----:B---3--:R-:W-:-:S04]  /*f580*/  ISETP.NE.AND P0, PT, R24, RZ, PT ;  /* 0x000000ff1800720c */ /* 0x008fc80003f05270 */
[----:B------:R-:W-:Y:S01]  /*f590*/  FSEL R3, RZ, 1.875, !P0 ;  /* 0x3ff00000ff037808 */ /* 0x000fe20004000000 */
[----:B------:R-:W-:Y:S08]  /*f5a0*/  BRA `(.L_x_9757) ;  /* 0x0000000800707947 */ /* 0x000ff00003800000 */
.L_x_9766:
[----:B--2-4-:R4:W5:Y:S01]  /*f5b0*/  LDG.E.64 R2, desc[UR36][R24.64] ;  /* 0x0000002418027981 */ /* 0x014962000c1e1b00 */
[----:B------:R-:W-:Y:S05]  /*f5c0*/  BRA `(.L_x_9757) ;  /* 0x0000000800687947 */ /* 0x000fea0003800000 */
.L_x_9765:
        /* <DEDUP_REMOVED lines=9> */
[C---:B----4-:R-:W-:Y:S02]  /*f660*/  LOP3.LUT R2, R0.reuse, 0x7f000000, RZ, 0xc0, !PT ;  /* 0x7f00000000027812 */ /* 0x050fe400078ec0ff */
        /* <DEDUP_REMOVED lines=14> */
[----:B------:R-:W-:-:S06]  /*f750*/  FMUL.FTZ R3, R3, 1 ;  /* 0x3f80000003037820 */ /* 0x000fcc0000410000 */
[----:B------:R-:W0:Y:S02]  /*f760*/  F2F.F64.F32 R2, R3 ;  /* 0x0000000300027310 */ /* 0x000e240000201800 */
[----:B0-----:R-:W-:Y:S05]  /*f770*/  BRA `(.L_x_9757) ;  /* 0x0000000400fc7947 */ /* 0x001fea0003800000 */
.L_x_9768:
[----:B----4-:R-:W4:Y:S02]  /*f780*/  LDG.E.U8 R3, desc[UR36][R24.64] ;  /* 0x0000002418037981 */ /* 0x010f24000c1e1100 */
[C---:B----4-:R-:W-:Y:S01]  /*f790*/  IMAD.SHL.U32 R0, R3.reuse, 0x2000000, RZ ;  /* 0x0200000003007824 */ /* 0x050fe200078e00ff */
[----:B------:R-:W-:-:S04]  /*f7a0*/  SHF.L.U32 R3, R3, 0x8, RZ ;  /* 0x0000000803037819 */ /* 0x000fc800000006ff */
[----:B------:R-:W-:-:S13]  /*f7b0*/  ISETP.GE.U32.AND P0, PT, R0, 0x8000000, PT ;  /* 0x080000000000780c */ /* 0x000fda0003f06070 */
[C---:B--2---:R-:W-:Y:S02]  /*f7c0*/  @!P0 LOP3.LUT R2, R3.reuse, 0x7f00, RZ, 0xc0, !PT ;  /* 0x00007f0003028812 */ /* 0x044fe400078ec0ff */
        /* <DEDUP_REMOVED lines=9> */
.L_x_9767:
[----:B------:R-:W2:Y:S02]  /*f860*/  LDG.E.U16 R0, desc[UR36][R24.64] ;  /* 0x0000002418007981 */ /* 0x000ea4000c1e1500 */
[----:B--2---:R-:W-:-:S04]  /*f870*/  IMAD.U32 R0, R0, 0x10000, RZ ;  /* 0x0001000000007824 */ /* 0x004fc800078e00ff */
[----:B------:R-:W-:-:S04]  /*f880*/  FMUL.FTZ R0, R0, 1 ;  /* 0x3f80000000007820 */ /* 0x000fc80000410000 */
[----:B----4-:R0:W2:Y:S02]  /*f890*/  F2F.F64.F32 R2, R0 ;  /* 0x0000000000027310 */ /* 0x0100a40000201800 */
[----:B0-2---:R-:W-:Y:S05]  /*f8a0*/  BRA `(.L_x_9757) ;  /* 0x0000000400b07947 */ /* 0x005fea0003800000 */
.L_x_9764:
        /* <DEDUP_REMOVED lines=8> */
[----:B--2-4-:R-:W2:Y:S02]  /*f930*/  LDG.E.U16 R2, desc[UR36][R24.64] ;  /* 0x0000002418027981 */ /* 0x014ea4000c1e1500 */
[----:B--2---:R-:W4:Y:S02]  /*f940*/  I2F.F64.U16 R2, R2 ;  /* 0x0000000200027312 */ /* 0x004f240000101800 */
[----:B----4-:R-:W-:Y:S05]  /*f950*/  BRA `(.L_x_9757) ;  /* 0x0000000400847947 */ /* 0x010fea0003800000 */
.L_x_9771:
[----:B------:R-:W3:Y:S01]  /*f960*/  LDG.E.U8 R24, desc[UR36][R24.64] ;  /* 0x0000002418187981 */ /* 0x000ee2000c1e1100 */
[----:B--2-4-:R-:W-:Y:S02]  /*f970*/  CS2R R2, SRZ ;  /* 0x0000000000027805 */ /* 0x014fe4000001ff00 */
        /* <DEDUP_REMOVED lines=19> */
.L_x_9773:
[----:B------:R-:W-:Y:S05]  /*fab0*/  BSYNC.RECONVERGENT B0 ;  /* 0x0000000000007941 */ /* 0x000fea0003800200 */
.L_x_9772:
[----:B------:R-:W-:Y:S02]  /*fac0*/  SHF.L.U32 R0, R0, 0x14, RZ ;  /* 0x0000001400007819 */ /* 0x000fe400000006ff */
[----:B------:R-:W-:-:S04]  /*fad0*/  LEA R2, R2, 0x3b800000, 0x17 ;  /* 0x3b80000002027811 */ /* 0x000fc800078eb8ff */
[----:B------:R-:W-:-:S05]  /*fae0*/  LOP3.LUT R0, R2, R0, R7, 0xfe, !PT ;  /* 0x0000000002007212 */ /* 0x000fca00078efe07 */
[----:B------:R-:W-:-:S04]  /*faf0*/  FMUL.FTZ R0, R0, 1 ;  /* 0x3f80000000007820 */ /* 0x000fc80000410000 */
[----:B------:R4:W0:Y:S02]  /*fb00*/  F2F.F64.F32 R2, R0 ;  /* 0x0000000000027310 */ /* 0x0008240000201800 */
[----:B0---4-:R-:W-:Y:S05]  /*fb10*/  BRA `(.L_x_9757) ;  /* 0x0000000400147947 */ /* 0x011fea0003800000 */
.L_x_9770:
[----:B------:R-:W3:Y:S01]  /*fb20*/  LDG.E.U8 R24, desc[UR36][R24.64] ;  /* 0x0000002418187981 */ /* 0x000ee2000c1e1100 */
[----:B--2-4-:R-:W-:Y:S02]  /*fb30*/  CS2R R2, SRZ ;  /* 0x0000000000027805 */ /* 0x014fe4000001ff00 */
        /* <DEDUP_REMOVED lines=19> */
.L_x_9775:
[----:B------:R-:W-:Y:S05]  /*fc70*/  BSYNC.RECONVERGENT B0 ;  /* 0x0000000000007941 */ /* 0x000fea0003800200 */
.L_x_9774:
[----:B------:R-:W-:Y:S01]  /*fc80*/  IMAD.SHL.U32 R0, R0, 0x200000, RZ ;  /* 0x0020000000007824 */ /* 0x000fe200078e00ff */
[----:B------:R-:W-:-:S04]  /*fc90*/  LEA R2, R2, 0x37800000, 0x17 ;  /* 0x3780000002027811 */ /* 0x000fc800078eb8ff */
[----:B------:R-:W-:-:S05]  /*fca0*/  LOP3.LUT R0, R2, R0, R7, 0xfe, !PT ;  /* 0x0000000002007212 */ /* 0x000fca00078efe07 */
[----:B------:R-:W-:-:S04]  /*fcb0*/  FMUL.FTZ R0, R0, 1 ;  /* 0x3f80000000007820 */ /* 0x000fc80000410000 */
[----:B------:R4:W0:Y:S02]  /*fcc0*/  F2F.F64.F32 R2, R0 ;  /* 0x0000000000027310 */ /* 0x0008240000201800 */
[----:B0---4-:R-:W-:Y:S05]  /*fcd0*/  BRA `(.L_x_9757) ;  /* 0x0000000000a47947 */ /* 0x011fea0003800000 */
.L_x_9769:
[----:B------:R-:W-:-:S09]  /*fce0*/  UISETP.NE.AND UP0, UPT, UR4, 0x1c, UPT ;  /* 0x0000001c0400788c */ /* 0x000fd2000bf05270 */
[----:B------:R-:W-:Y:S05]  /*fcf0*/  BRA.U !UP0, `(.L_x_9776) ;  /* 0x0000000108947547 */ /* 0x000fea000b800000 */
[----:B------:R-:W-:-:S09]  /*fd00*/  UISETP.NE.AND UP0, UPT, UR4, 0x1d, UPT ;  /* 0x0000001d0400788c */ /* 0x000fd2000bf05270 */
[----:B------:R-:W-:Y:S05]  /*fd10*/  BRA.U !UP0, `(.L_x_9777) ;  /* 0x0000000108807547 */ /* 0x000fea000b800000 */
[----:B------:R-:W-:-:S09]  /*fd20*/  UISETP.NE.AND UP0, UPT, UR4, 0x2c, UPT ;  /* 0x0000002c0400788c */ /* 0x000fd2000bf05270 */
[----:B------:R-:W-:Y:S05]  /*fd30*/  BRA.U UP0, `(.L_x_9756) ;  /* 0x0000000100307547 */ /* 0x000fea000b800000 */
[----:B------:R-:W3:Y:S01]  /*fd40*/  LDG.E.U8 R0, desc[UR36][R24.64] ;  /* 0x0000002418007981 */ /* 0x000ee2000c1e1100 */
[----:B--2-4-:R-:W-:Y:S02]  /*fd50*/  HFMA2 R2, -RZ, RZ, 0, 0 ;  /* 0x00000000ff027431 */ /* 0x014fe400000001ff */
        /* <DEDUP_REMOVED lines=10> */
.L_x_9756:
[----:B--2-4-:R-:W-:Y:S01]  /*fe00*/  MOV R2, 0x0 ;  /* 0x0000000000027802 */ /* 0x014fe20000000f00 */
        /* <DEDUP_REMOVED lines=15> */
.L_x_9778:
[----:B------:R-:W-:Y:S01]  /*ff00*/  CS2R R2, SRZ ;  /* 0x0000000000027805 */ /* 0x000fe2000001ff00 */
[----:B------:R-:W-:Y:S06]  /*ff10*/  BRA `(.L_x_9757) ;  /* 0x0000000000147947 */ /* 0x000fec0003800000 */
.L_x_9777:
[----:B--2-4-:R-:W2:Y:S02]  /*ff20*/  LDG.E.64 R2, desc[UR36][R24.64] ;  /* 0x0000002418027981 */ /* 0x014ea4000c1e1b00 */
[----:B--2---:R-:W4:Y:S02]  /*ff30*/  I2F.F64.U64 R2, R2 ;  /* 0x0000000200027312 */ /* 0x004f240000301800 */
[----:B----4-:R-:W-:Y:S05]  /*ff40*/  BRA `(.L_x_9757) ;  /* 0x0000000000087947 */ /* 0x010fea0003800000 */
.L_x_9776:
[----:B--2-4-:R-:W2:Y:S02]  /*ff50*/  LDG.E R2, desc[UR36][R24.64] ;  /* 0x0000002418027981 */ /* 0x014ea4000c1e1900 */
[----:B--2---:R-:W2:Y:S02]  /*ff60*/  I2F.F64.U32 R2, R2 ;  /* 0x0000000200027312 */ /* 0x004ea40000201800 */
.L_x_9757:
[----:B------:R-:W-:Y:S05]  /*ff70*/  BSYNC.RECONVERGENT B7 ;  /* 0x0000000000077941 */ /* 0x000fea0003800200 */
.L_x_9751:
[----:B--23-5:R-:W-:Y:S01]  /*ff80*/  DADD R10, -R2, R16 ;  /* 0x00000000020a7229 */ /* 0x02cfe20000000110 */
[----:B------:R-:W-:Y:S01]  /*ff90*/  UMOV UR5, 0x3d719799 ;  /* 0x3d71979900057882 */ /* 0x000fe20000000000 */
[----:B------:R-:W-:Y:S01]  /*ffa0*/  UMOV UR4, 0x80000000 ;  /* 0x8000000000047882 */ /* 0x000fe20000000000 */
[----:B------:R-:W-:Y:S01]  /*ffb0*/  UMOV UR6, UR5 ;  /* 0x0000000500067c82 */ /* 0x000fe20008000000 */
[----:B------:R-:W-:Y:S01]  /*ffc0*/  BSSY.RECONVERGENT B0, `(.L_x_9779) ;  /* 0x000004d000007945 */ /* 0x000fe20003800200 */
[----:B------:R-:W-:-:S15]  /*ffd0*/  MOV R4, UR6 ;  /* 0x0000000600047c02 */ /* 0x000fde0008000f00 */
        /* <DEDUP_REMOVED lines=19> */
[----:B------:R-:W2:Y:S02]  /*10110*/  LDCU.64 UR4, c[0x0][0x648] ;  /* 0x0000c900ff0477ac */ /* 0x000ea40008000a00 */
[----:B------:R-:W-:-:S04]  /*10120*/  IMAD.MOV.U32 R3, RZ, RZ, R5 ;  /* 0x000000ffff037224 */ /* 0x000fc800078e0005 */
[----:B------:R-:W3:Y:S01]  /*10130*/  MUFU.RCP64H R5, R3 ;  /* 0x0000000300057308 */ /* 0x000ee20000001800 */
[----:B--2---:R-:W-:-:S04]  /*10140*/  IADD3 R16, P1, PT, R22, UR4, RZ ;  /* 0x0000000416107c10 */ /* 0x004fc8000ff3e0ff */
[----:B------:R-:W-:-:S15]  /*10150*/  IADD3.X R17, PT, PT, RZ, UR5, RZ, P1, !PT ;  /* 0x00000005ff117c10 */ /* 0x000fde0008ffe4ff */
        /* <DEDUP_REMOVED lines=51> */
.L_x_9780:
[----:B------:R-:W-:Y:S05]  /*10490*/  BSYNC.RECONVERGENT B0 ;  /* 0x0000000000007941 */ /* 0x000fea0003800200 */
.L_x_9779:
        /* <DEDUP_REMOVED lines=14> */
.L_x_9784:
[----:B------:R-:W1:Y:S02]  /*10580*/  F2I.S64.F64.TRUNC R4, R4 ;  /* 0x0000000400047311 */ /* 0x000e64000030d900 */
[----:B-1----:R-:W-:-:S05]  /*10590*/  MOV R3, R4 ;  /* 0x0000000400037202 */ /* 0x002fca0000000f00 */
[----:B------:R1:W-:Y:S01]  /*105a0*/  STG.E.U8 desc[UR36][R16.64], R3 ;  /* 0x0000000310007986 */ /* 0x0003e2000c101124 */
[----:B------:R-:W-:Y:S05]  /*105b0*/  BRA `(.L_x_9786) ;  /* 0x0000001000807947 */ /* 0x000fea0003800000 */
.L_x_9783:
        /* <DEDUP_REMOVED lines=9> */
.L_x_9788:
[----:B------:R-:W1:Y:S02]  /*10650*/  F2I.F64.TRUNC R5, R4 ;  /* 0x0000000400057311 */ /* 0x000e64000030d100 */
[----:B-1----:R1:W-:Y:S01]  /*10660*/  STG.E desc[UR36][R16.64], R5 ;  /* 0x0000000510007986 */ /* 0x0023e2000c101924 */
[----:B------:R-:W-:Y:S05]  /*10670*/  BRA `(.L_x_9786) ;  /* 0x0000001000507947 */ /* 0x000fea0003800000 */
.L_x_9787:
[----:B------:R-:W1:Y:S02]  /*10680*/  F2I.F64.TRUNC R5, R4 ;  /* 0x0000000400057311 */ /* 0x000e64000030d100 */
[----:B-1----:R1:W-:Y:S01]  /*10690*/  STG.E.U16 desc[UR36][R16.64], R5 ;  /* 0x0000000510007986 */ /* 0x0023e2000c101524 */
[----:B------:R-:W-:Y:S05]  /*106a0*/  BRA `(.L_x_9786) ;  /* 0x0000001000447947 */ /* 0x000fea0003800000 */
.L_x_9782:
        /* <DEDUP_REMOVED lines=17> */
.L_x_9790:
        /* <DEDUP_REMOVED lines=12> */
.L_x_9789:
        /* <DEDUP_REMOVED lines=18> */
.L_x_9792:
        /* <DEDUP_REMOVED lines=13> */
.L_x_9791:
[----:B------:R1:W-:Y:S01]  /*10a70*/  STG.E.64 desc[UR36][R16.64], R4 ;  /* 0x0000000410007986 */ /* 0x0003e2000c101b24 */
[----:B------:R-:W-:Y:S05]  /*10a80*/  BRA `(.L_x_9786) ;  /* 0x0000000c004c7947 */ /* 0x000fea0003800000 */
.L_x_9781:
        /* <DEDUP_REMOVED lines=13> */
.L_x_9796:
        /* <DEDUP_REMOVED lines=25> */
.L_x_9799:
[----:B------:R-:W-:-:S04]  /*10cf0*/  SHF.R.U32.HI R3, RZ, 0x18, R3 ;  /* 0x00000018ff037819 */ /* 0x000fc80000011603 */
[----:B------:R-:W-:-:S04]  /*10d00*/  LOP3.LUT R0, R0, 0x80, R3, 0xf8, !PT ;  /* 0x0000008000007812 */ /* 0x000fc800078ef803 */
[----:B------:R-:W-:-:S07]  /*10d10*/  PRMT R8, R0, 0x7610, R8 ;  /* 0x0000761000087816 */ /* 0x000fce0000000008 */
.L_x_9798:
[----:B------:R-:W-:Y:S05]  /*10d20*/  BSYNC.RECONVERGENT B0 ;  /* 0x0000000000007941 */ /* 0x000fea0003800200 */
.L_x_9797:
[----:B------:R1:W-:Y:S01]  /*10d30*/  STG.E.U8 desc[UR36][R16.64], R8 ;  /* 0x0000000810007986 */ /* 0x0003e2000c101124 */
[----:B------:R-:W-:Y:S05]  /*10d40*/  BRA `(.L_x_9786) ;  /* 0x00000008009c7947 */ /* 0x000fea0003800000 */
.L_x_9795:
        /* <DEDUP_REMOVED lines=25> */
.L_x_9802:
[----:B------:R-:W-:-:S04]  /*10ee0*/  SHF.R.U32.HI R3, RZ, 0x18, R3 ;  /* 0x00000018ff037819 */ /* 0x000fc80000011603 */
[----:B------:R-:W-:-:S04]  /*10ef0*/  LOP3.LUT R0, R0, 0x80, R3, 0xf8, !PT ;  /* 0x0000008000007812 */ /* 0x000fc800078ef803 */
[----:B------:R-:W-:-:S07]  /*10f00*/  PRMT R8, R0, 0x7610, R8 ;  /* 0x0000761000087816 */ /* 0x000fce0000000008 */
.L_x_9801:
[----:B------:R-:W-:Y:S05]  /*10f10*/  BSYNC.RECONVERGENT B0 ;  /* 0x0000000000007941 */ /* 0x000fea0003800200 */
.L_x_9800:
[----:B------:R1:W-:Y:S01]  /*10f20*/  STG.E.U8 desc[UR36][R16.64], R8 ;  /* 0x0000000810007986 */ /* 0x0003e2000c101124 */
[----:B------:R-:W-:Y:S05]  /*10f30*/  BRA `(.L_x_9786) ;  /* 0x0000000800207947 */ /* 0x000fea0003800000 */
.L_x_9794:
        /* <DEDUP_REMOVED lines=30> */
.L_x_9804:
[----:B------:R-:W1:Y:S02]  /*11120*/  F2I.U64.F64.TRUNC R4, R4 ;  /* 0x0000000400047311 */ /* 0x000e64000030d800 */
[----:B-1----:R1:W-:Y:S01]  /*11130*/  STG.E.64 desc[UR36][R16.64], R4 ;  /* 0x0000000410007986 */ /* 0x0023e2000c101b24 */
[----:B------:R-:W-:Y:S05]  /*11140*/  BRA `(.L_x_9786) ;  /* 0x00000004009c7947 */ /* 0x000fea0003800000 */
.L_x_9803:
[----:B------:R-:W1:Y:S02]  /*11150*/  F2I.U32.F64.TRUNC R5, R4 ;  /* 0x0000000400057311 */ /* 0x000e64000030d000 */
[----:B-1----:R1:W-:Y:S01]  /*11160*/  STG.E desc[UR36][R16.64], R5 ;  /* 0x0000000510007986 */ /* 0x0023e2000c101924 */
[----:B------:R-:W-:Y:S05]  /*11170*/  BRA `(.L_x_9786) ;  /* 0x0000000400907947 */ /* 0x000fea0003800000 */
.L_x_9793:
        /* <DEDUP_REMOVED lines=10> */
.L_x_9806:
[----:B------:R-:W-:-:S05]  /*11220*/  CS2R R6, SRZ ;  /* 0x0000000000067805 */ /* 0x000fca000001ff00 */
[----:B------:R1:W-:Y:S01]  /*11230*/  STG.E.128 desc[UR36][R16.64], R4 ;  /* 0x0000000410007986 */ /* 0x0003e2000c101d24 */
[----:B------:R-:W-:Y:S05]  /*11240*/  BRA `(.L_x_9786) ;  /* 0x00000004005c7947 */ /* 0x000fea0003800000 */
.L_x_9805:
[----:B------:R-:W-:-:S09]  /*11250*/  UISETP.NE.AND UP0, UPT, UR4, 0xf, UPT ;  /* 0x0000000f0400788c */ /* 0x000fd2000bf05270 */
[----:B------:R-:W-:Y:S05]  /*11260*/  BRA.U !UP0, `(.L_x_9807) ;  /* 0x0000000508287547 */ /* 0x000fea000b800000 */
[----:B------:R-:W-:-:S09]  /*11270*/  UISETP.NE.AND UP0, UPT, UR4, 0x17, UPT ;  /* 0x000000170400788c */ /* 0x000fd2000bf05270 */
[----:B------:R-:W-:Y:S05]  /*11280*/  BRA.U !UP0, `(.L_x_9808) ;  /* 0x0000000108b07547 */ /* 0x000fea000b800000 */
[----:B------:R-:W-:-:S09]  /*11290*/  UISETP.NE.AND UP0, UPT, UR4, 0x18, UPT ;  /* 0x000000180400788c */ /* 0x000fd2000bf05270 */
[----:B------:R-:W-:Y:S05]  /*112a0*/  BRA.U !UP0, `(.L_x_9809) ;  /* 0x0000000108447547 */ /* 0x000fea000b800000 */
.L_x_9785:
[----:B------:R-:W-:Y:S01]  /*112b0*/  MOV R0, 0x0 ;  /* 0x0000000000007802 */ /* 0x000fe20000000f00 */
[----:B------:R-:W1:Y:S01]  /*112c0*/  LDCU.64 UR4, c[0x4][0x310] ;  /* 0x01006200ff0477ac */ /* 0x000e620008000a00 */
[----:B------:R-:W-:Y:S02]  /*112d0*/  HFMA2 R8, -RZ, RZ, 0, 6.020069122314453125e-06 ;  /* 0x00000065ff087431 */ /* 0x000fe400000001ff */
[----:B------:R-:W-:Y:S01]  /*112e0*/  IMAD.MOV.U32 R12, RZ, RZ, 0x1 ;  /* 0x00000001ff0c7424 */ /* 0x000fe200078e00ff */
[----:B------:R2:W3:Y:S01]  /*112f0*/  LDC.64 R2, c[0x4][R0] ;  /* 0x0100000000027b82 */ /* 0x0004e20000000a00 */
[----:B------:R-:W5:Y:S01]  /*11300*/  LDCU.64 UR6, c[0x4][0x318] ;  /* 0x01006300ff0677ac */ /* 0x000f620008000a00 */
[----:B------:R-:W-:Y:S01]  /*11310*/  MOV R13, RZ ;  /* 0x000000ff000d7202 */ /* 0x000fe20000000f00 */
[----:B------:R-:W0:Y:S01]  /*11320*/  LDCU.64 UR8, c[0x4][0x30] ;  /* 0x01000600ff0877ac */ /* 0x000e220008000a00 */
[----:B-1----:R-:W-:Y:S01]  /*11330*/  MOV R4, UR4 ;  /* 0x0000000400047c02 */ /* 0x002fe20008000f00 */
[----:B------:R-:W-:Y:S01]  /*11340*/  IMAD.U32 R5, RZ, RZ, UR5 ;  /* 0x00000005ff057e24 */ /* 0x000fe2000f8e00ff */
[----:B-----5:R-:W-:Y:S01]  /*11350*/  MOV R6, UR6 ;  /* 0x0000000600067c02 */ /* 0x020fe20008000f00 */
[----:B------:R-:W-:Y:S01]  /*11360*/  IMAD.U32 R7, RZ, RZ, UR7 ;  /* 0x00000007ff077e24 */ /* 0x000fe2000f8e00ff */
[----:B0-----:R-:W-:Y:S01]  /*11370*/  MOV R10, UR8 ;  /* 0x00000008000a7c02 */ /* 0x001fe20008000f00 */
[----:B--2---:R-:W-:-:S07]  /*11380*/  IMAD.U32 R11, RZ, RZ, UR9 ;  /* 0x00000009ff0b7e24 */ /* 0x004fce000f8e00ff */
[----:B------:R-:W-:-:S07]  /*11390*/  LEPC R20, `(.L_x_9810) ;  /* 0x000000001014794e */ /* 0x000fce0000000000 */
[----:B---34-:R-:W-:Y:S05]  /*113a0*/  CALL.ABS.NOINC R2 ;  /* 0x0000000002007343 */ /* 0x018fea0003c00000 */
.L_x_9810:
[----:B------:R-:W-:Y:S05]  /*113b0*/  BRA `(.L_x_9786) ;  /* 0x0000000400007947 */ /* 0x000fea0003800000 */
.L_x_9809:
        /* <DEDUP_REMOVED lines=21> */
.L_x_9812:
[----:B------:R-:W-:Y:S05]  /*11510*/  BSYNC.RECONVERGENT B0 ;  /* 0x0000000000007941 */ /* 0x000fea0003800200 */
.L_x_9811:
[----:B------:R-:W-:-:S05]  /*11520*/  LOP3.LUT R3, R0, 0x80, R3, 0xf8, !PT ;  /* 0x0000008000037812 */ /* 0x000fca00078ef803 */
[----:B------:R2:W-:Y:S01]  /*11530*/  STG.E.U8 desc[UR36][R16.64], R3 ;  /* 0x0000000310007986 */ /* 0x0005e2000c101124 */
[----:B------:R-:W-:Y:S05]  /*11540*/  BRA `(.L_x_9786) ;  /* 0x00000000009c7947 */ /* 0x000fea0003800000 */
.L_x_9808:
        /* <DEDUP_REMOVED lines=20> */
.L_x_9814:
[----:B------:R-:W-:Y:S02]  /*11690*/  ISETP.GT.U32.AND P0, PT, R2, 0x7f800000, PT ;  /* 0x7f8000000200780c */ /* 0x000fe40003f04070 */
[----:B------:R-:W-:-:S04]  /*116a0*/  MOV R0, 0x7f ;  /* 0x0000007f00007802 */ /* 0x000fc80000000f00 */
[----:B------:R-:W-:-:S07]  /*116b0*/  SEL R0, R0, 0x7c, P0 ;  /* 0x0000007c00007807 */ /* 0x000fce0000000000 */
.L_x_9815:
[----:B------:R-:W-:Y:S05]  /*116c0*/  BSYNC.RECONVERGENT B0 ;  /* 0x0000000000007941 */ /* 0x000fea0003800200 */
.L_x_9813:
[----:B------:R-:W-:-:S04]  /*116d0*/  SHF.R.U32.HI R3, RZ, 0x18, R3 ;  /* 0x00000018ff037819 */ /* 0x000fc80000011603 */
[----:B------:R-:W-:-:S05]  /*116e0*/  LOP3.LUT R3, R0, 0x80, R3, 0xf8, !PT ;  /* 0x0000008000037812 */ /* 0x000fca00078ef803 */
[----:B------:R1:W-:Y:S01]  /*116f0*/  STG.E.U8 desc[UR36][R16.64], R3 ;  /* 0x0000000310007986 */ /* 0x0003e2000c101124 */
[----:B------:R-:W-:Y:S05]  /*11700*/  BRA `(.L_x_9786) ;  /* 0x00000000002c7947 */ /* 0x000fea0003800000 */
.L_x_9807:
        /* <DEDUP_REMOVED lines=11> */
.L_x_9786:
[----:B------:R-:W-:-:S07]  /*117c0*/  VIADD R23, R23, 0x80 ;  /* 0x0000008017177836 */ /* 0x000fce0000000000 */
.L_x_9693:
[----:B------:R-:W-:Y:S05]  /*117d0*/  BSYNC.RECONVERGENT B6 ;  /* 0x0000000000067941 */ /* 0x000fea0003800200 */
.L_x_9692:
[----:B------:R-:W5:Y:S02]  /*117e0*/  LDCU UR4, c[0x0][0x380] ;  /* 0x00007000ff0477ac */ /* 0x000f640008000800 */
[----:B-----5:R-:W-:-:S13]  /*117f0*/  ISETP.GE.AND P0, PT, R23, UR4, PT ;  /* 0x0000000417007c0c */ /* 0x020fda000bf06270 */
[----:B------:R-:W-:Y:S05]  /*11800*/  @P0 EXIT ;  /* 0x000000000000094d */ /* 0x000fea0003800000 */
[----:B------:R-:W5:Y:S01]  /*11810*/  LDCU UR4, c[0x0][0x388] ;  /* 0x00007100ff0477ac */ /* 0x000f620008000800 */
[----:B-1-3--:R-:W-:Y:S01]  /*11820*/  HFMA2 R0, -RZ, RZ, 0, 0 ;  /* 0x00000000ff007431 */ /* 0x00afe200000001ff */
[----:B0---4-:R-:W-:Y:S01]  /*11830*/  MOV R24, RZ ;  /* 0x000000ff00187202 */ /* 0x011fe20000000f00 */
[----:B------:R-:W-:Y:S02]  /*11840*/  IMAD.MOV.U32 R18, RZ, RZ, RZ ;  /* 0x000000ffff127224 */ /* 0x000fe400078e00ff */
[----:B--2---:R-:W-:Y:S01]  /*11850*/  IMAD.MOV.U32 R16, RZ, RZ, RZ ;  /* 0x000000ffff107224 */ /* 0x004fe200078e00ff */
[----:B-----5:R-:W-:-:S09]  /*11860*/  UISETP.NE.AND UP0, UPT, UR4, URZ, UPT ;  /* 0x000000ff0400728c */ /* 0x020fd2000bf05270 */
[----:B------:R-:W-:Y:S05]  /*11870*/  BRA.U !UP0, `(.L_x_9816) ;  /* 0x0000001508d47547 */ /* 0x000fea000b800000 */
[----:B------:R-:W0:Y:S01]  /*11880*/  LDCU.64 UR4, c[0x0][0x390] ;  /* 0x00007200ff0477ac */ /* 0x000e220008000a00 */
[----:B------:R-:W-:Y:S01]  /*11890*/  MOV R22, RZ ;  /* 0x000000ff00167202 */ /* 0x000fe20000000f00 */
        /* <DEDUP_REMOVED lines=371> */
.L_x_9816:
[----:B------:R-:W0:Y:S01]  /*12fd0*/  LDCU.64 UR8, c[0x0][0x650] ;  /* 0x0000ca00ff0877ac */ /* 0x000e220008000a00 */
[----:B------:R-:W-:Y:S01]  /*12fe0*/  BSSY.RECONVERGENT B6, `(.L_x_9817) ;  /* 0x00000ef000067945 */ /* 0x000fe20003800200 */
[----:B------:R-:W1:Y:S01]  /*12ff0*/  LDCU.64 UR6, c[0x0][0x648] ;  /* 0x0000c900ff0677ac */ /* 0x000e620008000a00 */
[----:B------:R-:W-:-:S04]  /*13000*/  UPRMT UR4, UR40, 0x9910, URZ ;  /* 0x0000991028047896 */ /* 0x000fc800080000ff */
[----:B------:R-:W-:Y:S01]  /*13010*/  UISETP.GT.AND UP0, UPT, UR4, 0x9, UPT ;  /* 0x000000090400788c */ /* 0x000fe2000bf04270 */
[----:B0-----:R-:W-:Y:S02]  /*13020*/  IADD3 R2, P1, PT, R0, UR8, RZ ;  /* 0x0000000800027c10 */ /* 0x001fe4000ff3e0ff */
[----:B-1----:R-:W-:-:S03]  /*13030*/  IADD3 R16, P0, PT, R16, UR6, RZ ;  /* 0x0000000610107c10 */ /* 0x002fc6000ff1e0ff */
        /* <DEDUP_REMOVED lines=14> */
.L_x_9821:
[----:B------:R-:W2:Y:S02]  /*13120*/  LDG.E.U8 R2, desc[UR36][R2.64] ;  /* 0x0000002402027981 */ /* 0x000ea4000c1e1100 */
[----:B--2---:R0:W1:Y:S02]  /*13130*/  I2F.F64.U16 R22, R2 ;  /* 0x0000000200167312 */ /* 0x0040640000101800 */
[----:B01----:R-:W-:Y:S05]  /*13140*/  BRA `(.L_x_9823) ;  /* 0x0000000c00607947 */ /* 0x003fea0003800000 */
.L_x_9820:
        /* <DEDUP_REMOVED lines=9> */
.L_x_9825:
[----:B------:R-:W2:Y:S02]  /*131e0*/  LDG.E R2, desc[UR36][R2.64] ;  /* 0x0000002402027981 */ /* 0x000ea4000c1e1900 */
[----:B--2---:R0:W1:Y:S02]  /*131f0*/  I2F.F64 R22, R2 ;  /* 0x0000000200167312 */ /* 0x0040640000201c00 */
[----:B01----:R-:W-:Y:S05]  /*13200*/  BRA `(.L_x_9823) ;  /* 0x0000000c00307947 */ /* 0x003fea0003800000 */
.L_x_9824:
[----:B------:R-:W2:Y:S02]  /*13210*/  LDG.E.U16 R2, desc[UR36][R2.64] ;  /* 0x0000002402027981 */ /* 0x000ea4000c1e1500 */
[----:B--2---:R0:W1:Y:S02]  /*13220*/  I2F.F64.S16 R22, R2 ;  /* 0x0000000200167312 */ /* 0x0040640000101c00 */
[----:B01----:R-:W-:Y:S05]  /*13230*/  BRA `(.L_x_9823) ;  /* 0x0000000c00247947 */ /* 0x003fea0003800000 */
.L_x_9819:
        /* <DEDUP_REMOVED lines=10> */
.L_x_9827:
[----:B------:R-:W2:Y:S02]  /*132e0*/  LDG.E.U16 R0, desc[UR36][R2.64] ;  /* 0x0000002402007981 */ /* 0x000ea4000c1e1500 */
[----:B--2---:R-:W-:-:S05]  /*132f0*/  HADD2.F32 R0, -RZ, R0.H0_H0 ;  /* 0x20000000ff007230 */ /* 0x004fca0000004100 */
[----:B------:R-:W-:-:S04]  /*13300*/  FMUL.FTZ R0, R0, 1 ;  /* 0x3f80000000007820 */ /* 0x000fc80000410000 */
[----:B------:R1:W2:Y:S02]  /*13310*/  F2F.F64.F32 R22, R0 ;  /* 0x0000000000167310 */ /* 0x0002a40000201800 */
[----:B-12---:R-:W-:Y:S05]  /*13320*/  BRA `(.L_x_9823) ;  /* 0x0000000800e87947 */ /* 0x006fea0003800000 */
.L_x_9826:
        /* <DEDUP_REMOVED lines=10> */
.L_x_9829:
[----:B------:R-:W2:Y:S02]  /*133d0*/  LDG.E.U16 R2, desc[UR36][R2.64] ;  /* 0x0000002402027981 */ /* 0x000ea4000c1e1500 */
[----:B--2---:R-:W-:-:S05]  /*133e0*/  HADD2.F32 R0, -RZ, R2.H0_H0 ;  /* 0x20000002ff007230 */ /* 0x004fca0000004100 */
[----:B------:R-:W-:-:S04]  /*133f0*/  FMUL.FTZ R0, R0, 1 ;  /* 0x3f80000000007820 */ /* 0x000fc80000410000 */
[----:B------:R0:W1:Y:S02]  /*13400*/  F2F.F64.F32 R22, R0 ;  /* 0x0000000000167310 */ /* 0x0000640000201800 */
[----:B01----:R-:W-:Y:S05]  /*13410*/  BRA `(.L_x_9823) ;  /* 0x0000000800ac7947 */ /* 0x003fea0003800000 */
.L_x_9828:
[----:B------:R0:W5:Y:S01]  /*13420*/  LDG.E.64 R22, desc[UR36][R2.64] ;  /* 0x0000002402167981 */ /* 0x000162000c1e1b00 */
[----:B------:R-:W-:Y:S05]  /*13430*/  BRA `(.L_x_9823) ;  /* 0x0000000800a47947 */ /* 0x000fea0003800000 */
.L_x_9818:
        /* <DEDUP_REMOVED lines=13> */
.L_x_9832:
[----:B------:R3:W5:Y:S01]  /*13510*/  LDG.E.64 R22, desc[UR36][R2.64] ;  /* 0x0000002402167981 */ /* 0x000762000c1e1b00 */
[----:B------:R-:W-:Y:S05]  /*13520*/  BRA `(.L_x_9823) ;  /* 0x0000000800687947 */ /* 0x000fea0003800000 */
.L_x_9831:
        /* <DEDUP_REMOVED lines=16> */
[----:B------:R-:W-:Y:S01]  /*13630*/  IMAD.SHL.U32 R7, R5, 0x800000, RZ ;  /* 0x0080000005077824 */ /* 0x000fe200078e00ff */
[----:B------:R-:W-:-:S04]  /*13640*/  IADD3 R5, PT, PT, R4, 0x1000000, RZ ;  /* 0x0100000004057810 */ /* 0x000fc80007ffe0ff */
        /* <DEDUP_REMOVED lines=9> */
.L_x_9834:
        /* <DEDUP_REMOVED lines=14> */
.L_x_9833:
[----:B------:R-:W2:Y:S02]  /*137c0*/  LDG.E.U16 R0, desc[UR36][R2.64] ;  /* 0x0000002402007981 */ /* 0x000ea4000c1e1500 */
[----:B--2---:R-:W-:-:S05]  /*137d0*/  SHF.L.U32 R0, R0, 0x10, RZ ;  /* 0x0000001000007819 */ /* 0x004fca00000006ff */
[----:B------:R-:W-:-:S04]  /*137e0*/  FMUL.FTZ R0, R0, 1 ;  /* 0x3f80000000007820 */ /* 0x000fc80000410000 */
[----:B------:R4:W0:Y:S02]  /*137f0*/  F2F.F64.F32 R22, R0 ;  /* 0x0000000000167310 */ /* 0x0008240000201800 */
[----:B0---4-:R-:W-:Y:S05]  /*13800*/  BRA `(.L_x_9823) ;  /* 0x0000000400b07947 */ /* 0x011fea0003800000 */
.L_x_9830:
        /* <DEDUP_REMOVED lines=11> */
.L_x_9837:
        /* <DEDUP_REMOVED lines=21> */
.L_x_9839:
[----:B------:R-:W-:Y:S05]  /*13a10*/  BSYNC.RECONVERGENT B0 ;  /* 0x0000000000007941 */ /* 0x000fea0003800200 */
.L_x_9838:
[----:B------:R-:W-:Y:S01]  /*13a20*/  IMAD.SHL.U32 R0, R0, 0x100000, RZ ;  /* 0x0010000000007824 */ /* 0x000fe200078e00ff */
[----:B------:R-:W-:-:S04]  /*13a30*/  LEA R2, R2, 0x3b800000, 0x17 ;  /* 0x3b80000002027811 */ /* 0x000fc800078eb8ff */
[----:B------:R-:W-:-:S05]  /*13a40*/  LOP3.LUT R0, R2, R0, R7, 0xfe, !PT ;  /* 0x0000000002007212 */ /* 0x000fca00078efe07 */
[----:B------:R-:W-:-:S04]  /*13a50*/  FMUL.FTZ R0, R0, 1 ;  /* 0x3f80000000007820 */ /* 0x000fc80000410000 */
[----:B------:R3:W4:Y:S02]  /*13a60*/  F2F.F64.F32 R22, R0 ;  /* 0x0000000000167310 */ /* 0x0007240000201800 */
[----:B---34-:R-:W-:Y:S05]  /*13a70*/  BRA `(.L_x_9823) ;  /* 0x0000000400147947 */ /* 0x018fea0003800000 */
.L_x_9836:
        /* <DEDUP_REMOVED lines=21> */
.L_x_9841:
[----:B------:R-:W-:Y:S05]  /*13bd0*/  BSYNC.RECONVERGENT B0 ;  /* 0x0000000000007941 */ /* 0x000fea0003800200 */
.L_x_9840:
[----:B------:R-:W-:Y:S02]  /*13be0*/  SHF.L.U32 R0, R0, 0x15, RZ ;  /* 0x0000001500007819 */ /* 0x000fe400000006ff */
[----:B------:R-:W-:-:S04]  /*13bf0*/  LEA R2, R2, 0x37800000, 0x17 ;  /* 0x3780000002027811 */ /* 0x000fc800078eb8ff */
[----:B------:R-:W-:-:S05]  /*13c00*/  LOP3.LUT R0, R2, R0, R7, 0xfe, !PT ;  /* 0x0000000002007212 */ /* 0x000fca00078efe07 */
[----:B------:R-:W-:-:S04]  /*13c10*/  FMUL.FTZ R0, R0, 1 ;  /* 0x3f80000000007820 */ /* 0x000fc80000410000 */
[----:B------:R3:W4:Y:S02]  /*13c20*/  F2F.F64.F32 R22, R0 ;  /* 0x0000000000167310 */ /* 0x0007240000201800 */
[----:B---34-:R-:W-:Y:S05]  /*13c30*/  BRA `(.L_x_9823) ;  /* 0x0000000000a47947 */ /* 0x018fea0003800000 */
.L_x_9835:
        /* <DEDUP_REMOVED lines=18> */
.L_x_9822:
[----:B------:R-:W-:Y:S01]  /*13d60*/  MOV R2, 0x0 ;  /* 0x0000000000027802 */ /* 0x000fe20000000f00 */
[----:B------:R-:W0:Y:S01]  /*13d70*/  LDCU.64 UR4, c[0x4][0x310] ;  /* 0x01006200ff0477ac */ /* 0x000e220008000a00 */
[----:B------:R-:W-:Y:S02]  /*13d80*/  HFMA2 R8, -RZ, RZ, 0, 4.64916229248046875e-06 ;  /* 0x0000004eff087431 */ /* 0x000fe400000001ff */
        /* <DEDUP_REMOVED lines=13> */
.L_x_9844:
[----:B------:R-:W-:Y:S01]  /*13e60*/  CS2R R22, SRZ ;  /* 0x0000000000167805 */ /* 0x000fe2000001ff00 */
[----:B------:R-:W-:Y:S06]  /*13e70*/  BRA `(.L_x_9823) ;  /* 0x0000000000147947 */ /* 0x000fec0003800000 */
.L_x_9843:
[----:B------:R-:W2:Y:S02]  /*13e80*/  LDG.E.64 R22, desc[UR36][R2.64] ;  /* 0x0000002402167981 */ /* 0x000ea4000c1e1b00 */
[----:B--2---:R-:W3:Y:S02]  /*13e90*/  I2F.F64.U64 R22, R22 ;  /* 0x0000001600167312 */ /* 0x004ee40000301800 */
[----:B---3--:R-:W-:Y:S05]  /*13ea0*/  BRA `(.L_x_9823) ;  /* 0x0000000000087947 */ /* 0x008fea0003800000 */
.L_x_9842:
[----:B------:R-:W2:Y:S02]  /*13eb0*/  LDG.E R2, desc[UR36][R2.64] ;  /* 0x0000002402027981 */ /* 0x000ea4000c1e1900 */
[----:B--2---:R1:W2:Y:S02]  /*13ec0*/  I2F.F64.U32 R22, R2 ;  /* 0x0000000200167312 */ /* 0x0042a40000201800 */
.L_x_9823:
[----:B------:R-:W-:Y:S05]  /*13ed0*/  BSYNC.RECONVERGENT B6 ;  /* 0x0000000000067941 */ /* 0x000fea0003800200 */
.L_x_9817:
        /* <DEDUP_REMOVED lines=18> */
.L_x_9849:
[----:B------:R-:W3:Y:S02]  /*14000*/  LDG.E.U8 R2, desc[UR36][R2.64] ;  /* 0x0000002402027981 */ /* 0x000ee4000c1e1100 */
[----:B---3--:R0:W1:Y:S02]  /*14010*/  I2F.F64.U16 R18, R2 ;  /* 0x0000000200127312 */ /* 0x0080640000101800 */
[----:B01----:R-:W-:Y:S05]  /*14020*/  BRA `(.L_x_9851) ;  /* 0x0000000c00607947 */ /* 0x003fea0003800000 */
.L_x_9848:
        /* <DEDUP_REMOVED lines=9> */
.L_x_9853:
[----:B------:R-:W3:Y:S02]  /*140c0*/  LDG.E R2, desc[UR36][R2.64] ;  /* 0x0000002402027981 */ /* 0x000ee4000c1e1900 */
[----:B---3--:R0:W1:Y:S02]  /*140d0*/  I2F.F64 R18, R2 ;  /* 0x0000000200127312 */ /* 0x0080640000201c00 */
[----:B01----:R-:W-:Y:S05]  /*140e0*/  BRA `(.L_x_9851) ;  /* 0x0000000c00307947 */ /* 0x003fea0003800000 */
.L_x_9852:
[----:B------:R-:W3:Y:S02]  /*140f0*/  LDG.E.U16 R2, desc[UR36][R2.64] ;  /* 0x0000002402027981 */ /* 0x000ee4000c1e1500 */
[----:B---3--:R0:W1:Y:S02]  /*14100*/  I2F.F64.S16 R18, R2 ;  /* 0x0000000200127312 */ /* 0x0080640000101c00 */
[----:B01----:R-:W-:Y:S05]  /*14110*/  BRA `(.L_x_9851) ;  /* 0x0000000c00247947 */ /* 0x003fea0003800000 */
.L_x_9847:
        /* <DEDUP_REMOVED lines=10> */
.L_x_9855:
[----:B------:R-:W3:Y:S02]  /*141c0*/  LDG.E.U16 R0, desc[UR36][R2.64] ;  /* 0x0000002402007981 */ /* 0x000ee4000c1e1500 */
[----:B---3--:R-:W-:-:S05]  /*141d0*/  HADD2.F32 R0, -RZ, R0.H0_H0 ;  /* 0x20000000ff007230 */ /* 0x008fca0000004100 */
[----:B------:R-:W-:-:S04]  /*141e0*/  FMUL.FTZ R0, R0, 1 ;  /* 0x3f80000000007820 */ /* 0x000fc80000410000 */
[----:B------:R1:W3:Y:S02]  /*141f0*/  F2F.F64.F32 R18, R0 ;  /* 0x0000000000127310 */ /* 0x0002e40000201800 */
[----:B-1-3--:R-:W-:Y:S05]  /*14200*/  BRA `(.L_x_9851) ;  /* 0x0000000800e87947 */ /* 0x00afea0003800000 */
.L_x_9854:
        /* <DEDUP_REMOVED lines=10> */
.L_x_9857:
[----:B------:R-:W3:Y:S02]  /*142b0*/  LDG.E.U16 R2, desc[UR36][R2.64] ;  /* 0x0000002402027981 */ /* 0x000ee4000c1e1500 */
[----:B---3--:R-:W-:-:S05]  /*142c0*/  HADD2.F32 R0, -RZ, R2.H0_H0 ;  /* 0x20000002ff007230 */ /* 0x008fca0000004100 */
[----:B------:R-:W-:-:S04]  /*142d0*/  FMUL.FTZ R0, R0, 1 ;  /* 0x3f80000000007820 */ /* 0x000fc80000410000 */
[----:B------:R0:W1:Y:S02]  /*142e0*/  F2F.F64.F32 R18, R0 ;  /* 0x0000000000127310 */ /* 0x0000640000201800 */
[----:B01----:R-:W-:Y:S05]  /*142f0*/  BRA `(.L_x_9851) ;  /* 0x0000000800ac7947 */ /* 0x003fea0003800000 */
.L_x_9856:
[----:B------:R0:W5:Y:S01]  /*14300*/  LDG.E.64 R18, desc[UR36][R2.64] ;  /* 0x0000002402127981 */ /* 0x000162000c1e1b00 */
[----:B------:R-:W-:Y:S05]  /*14310*/  BRA `(.L_x_9851) ;  /* 0x0000000800a47947 */ /* 0x000fea0003800000 */
.L_x_9846:
        /* <DEDUP_REMOVED lines=9> */
[----:B------:R-:W-:Y:S01]  /*143b0*/  HFMA2 R18, -RZ, RZ, 0, 0 ;  /* 0x00000000ff127431 */ /* 0x000fe200000001ff */
[----:B---3--:R-:W-:-:S04]  /*143c0*/  ISETP.NE.AND P0, PT, R2, RZ, PT ;  /* 0x000000ff0200720c */ /* 0x008fc80003f05270 */
[----:B------:R-:W-:Y:S01]  /*143d0*/  FSEL R19, RZ, 1.875, !P0 ;  /* 0x3ff00000ff137808 */ /* 0x000fe20004000000 */
[----:B------:R-:W-:Y:S08]  /*143e0*/  BRA `(.L_x_9851) ;  /* 0x0000000800707947 */ /* 0x000ff00003800000 */
.L_x_9860:
[----:B------:R1:W5:Y:S01]  /*143f0*/  LDG.E.64 R18, desc[UR36][R2.64] ;  /* 0x0000002402127981 */ /* 0x000362000c1e1b00 */
[----:B------:R-:W-:Y:S05]  /*14400*/  BRA `(.L_x_9851) ;  /* 0x0000000800687947 */ /* 0x000fea0003800000 */
.L_x_9859:
[----:B------:R-:W-:-:S09]  /*14410*/  UISETP.NE.AND UP0, UPT, UR4, 0xf, UPT ;  /* 0x0000000f0400788c */ /* 0x000fd2000bf05270 */
[----:B------:R-:W-:Y:S05]  /*14420*/  BRA.U !UP0, `(.L_x_9861) ;  /* 0x00000001089c7547 */ /* 0x000fea000b800000 */
[----:B------:R-:W-:-:S09]  /*14430*/  UISETP.NE.AND UP0, UPT, UR4, 0x17, UPT ;  /* 0x000000170400788c */ /* 0x000fd2000bf05270 */
[----:B------:R-:W-:Y:S05]  /*14440*/  BRA.U !UP0, `(.L_x_9862) ;  /* 0x00000001085c7547 */ /* 0x000fea000b800000 */
[----:B------:R-:W-:-:S09]  /*14450*/  UISETP.NE.AND UP0, UPT, UR4, 0x18, UPT ;  /* 0x000000180400788c */ /* 0x000fd2000bf05270 */
[----:B------:R-:W-:Y:S05]  /*14460*/  BRA.U UP0, `(.L_x_9850) ;  /* 0x0000000500f47547 */ /* 0x000fea000b800000 */
[----:B------:R-:W3:Y:S01]  /*14470*/  LDG.E.U8 R0, desc[UR36][R2.64] ;  /* 0x0000002402007981 */ /* 0x000ee2000c1e1100 */
[----:B------:R-:W-:Y:S01]  /*14480*/  MOV R6, 0x1f ;  /* 0x0000001f00067802 */ /* 0x000fe20000000f00 */
[----:B---3--:R-:W-:-:S05]  /*14490*/  IMAD.SHL.U32 R0, R0, 0x1000000, RZ ;  /* 0x0100000000007824 */ /* 0x008fca00078e00ff */
        /* <DEDUP_REMOVED lines=18> */
.L_x_9862:
[----:B------:R-:W3:Y:S02]  /*145c0*/  LDG.E.U8 R2, desc[UR36][R2.64] ;  /* 0x0000002402027981 */ /* 0x000ee4000c1e1100 */
[C---:B---3--:R-:W-:Y:S01]  /*145d0*/  SHF.L.U32 R0, R2.reuse, 0x19, RZ ;  /* 0x0000001902007819 */ /* 0x048fe200000006ff */
        /* <DEDUP_REMOVED lines=12> */
.L_x_9861:
[----:B------:R-:W3:Y:S02]  /*146a0*/  LDG.E.U16 R0, desc[UR36][R2.64] ;  /* 0x0000002402007981 */ /* 0x000ee4000c1e1500 */
[----:B---3--:R-:W-:-:S05]  /*146b0*/  SHF.L.U32 R0, R0, 0x10, RZ ;  /* 0x0000001000007819 */ /* 0x008fca00000006ff */
[----:B------:R-:W-:-:S04]  /*146c0*/  FMUL.FTZ R0, R0, 1 ;  /* 0x3f80000000007820 */ /* 0x000fc80000410000 */
[----:B------:R3:W4:Y:S02]  /*146d0*/  F2F.F64.F32 R18, R0 ;  /* 0x0000000000127310 */ /* 0x0007240000201800 */
[----:B---34-:R-:W-:Y:S05]  /*146e0*/  BRA `(.L_x_9851) ;  /* 0x0000000400b07947 */ /* 0x018fea0003800000 */
.L_x_9858:
        /* <DEDUP_REMOVED lines=11> */
.L_x_9865:
        /* <DEDUP_REMOVED lines=21> */
.L_x_9867:
[----:B------:R-:W-:Y:S05]  /*148f0*/  BSYNC.RECONVERGENT B0 ;  /* 0x0000000000007941 */ /* 0x000fea0003800200 */
.L_x_9866:
[----:B------:R-:W-:Y:S01]  /*14900*/  IMAD.SHL.U32 R0, R0, 0x100000, RZ ;  /* 0x0010000000007824 */ /* 0x000fe200078e00ff */
[----:B------:R-:W-:-:S04]  /*14910*/  LEA R2, R2, 0x3b800000, 0x17 ;  /* 0x3b80000002027811 */ /* 0x000fc800078eb8ff */
[----:B------:R-:W-:-:S05]  /*14920*/  LOP3.LUT R0, R2, R0, R7, 0xfe, !PT ;  /* 0x0000000002007212 */ /* 0x000fca00078efe07 */
[----:B------:R-:W-:-:S04]  /*14930*/  FMUL.FTZ R0, R0, 1 ;  /* 0x3f80000000007820 */ /* 0x000fc80000410000 */
[----:B------:R0:W1:Y:S02]  /*14940*/  F2F.F64.F32 R18, R0 ;  /* 0x0000000000127310 */ /* 0x0000640000201800 */
[----:B01----:R-:W-:Y:S05]  /*14950*/  BRA `(.L_x_9851) ;  /* 0x0000000400147947 */ /* 0x003fea0003800000 */
.L_x_9864:
[----:B------:R-:W3:Y:S01]  /*14960*/  LDG.E.U8 R3, desc[UR36][R2.64] ;  /* 0x0000002402037981 */ /* 0x000ee2000c1e1100 */
[----:B------:R-:W-:Y:S02]  /*14970*/  CS2R R18, SRZ ;  /* 0x0000000000127805 */ /* 0x000fe4000001ff00 */
[----:B---3--:R-:W-:-:S13]  /*14980*/  ISETP.NE.AND P0, PT, R3, RZ, PT ;  /* 0x000000ff0300720c */ /* 0x008fda0003f05270 */
        /* <DEDUP_REMOVED lines=18> */
.L_x_9869:
[----:B------:R-:W-:Y:S05]  /*14ab0*/  BSYNC.RECONVERGENT B0 ;  /* 0x0000000000007941 */ /* 0x000fea0003800200 */
.L_x_9868:
[----:B------:R-:W-:Y:S02]  /*14ac0*/  SHF.L.U32 R0, R0, 0x15, RZ ;  /* 0x0000001500007819 */ /* 0x000fe400000006ff */
[----:B------:R-:W-:-:S04]  /*14ad0*/  LEA R2, R2, 0x37800000, 0x17 ;  /* 0x3780000002027811 */ /* 0x000fc800078eb8ff */
[----:B------:R-:W-:-:S05]  /*14ae0*/  LOP3.LUT R0, R2, R0, R7, 0xfe, !PT ;  /* 0x0000000002007212 */ /* 0x000fca00078efe07 */
[----:B------:R-:W-:-:S04]  /*14af0*/  FMUL.FTZ R0, R0, 1 ;  /* 0x3f80000000007820 */ /* 0x000fc80000410000 */
[----:B------:R0:W1:Y:S02]  /*14b00*/  F2F.F64.F32 R18, R0 ;  /* 0x0000000000127310 */ /* 0x0000640000201800 */
[----:B01----:R-:W-:Y:S05]  /*14b10*/  BRA `(.L_x_9851) ;  /* 0x0000000000a47947 */ /* 0x003fea0003800000 */
.L_x_9863:
[----:B------:R-:W-:-:S09]  /*14b20*/  UISETP.NE.AND UP0, UPT, UR4, 0x1c, UPT ;  /* 0x0000001c0400788c */ /* 0x000fd2000bf05270 */
[----:B------:R-:W-:Y:S05]  /*14b30*/  BRA.U !UP0, `(.L_x_9870) ;  /* 0x0000000108947547 */ /* 0x000fea000b800000 */
[----:B------:R-:W-:-:S09]  /*14b40*/  UISETP.NE.AND UP0, UPT, UR4, 0x1d, UPT ;  /* 0x0000001d0400788c */ /* 0x000fd2000bf05270 */
[----:B------:R-:W-:Y:S05]  /*14b50*/  BRA.U !UP0, `(.L_x_9871) ;  /* 0x0000000108807547 */ /* 0x000fea000b800000 */
[----:B------:R-:W-:-:S09]  /*14b60*/  UISETP.NE.AND UP0, UPT, UR4, 0x2c, UPT ;  /* 0x0000002c0400788c */ /* 0x000fd2000bf05270 */
[----:B------:R-:W-:Y:S05]  /*14b70*/  BRA.U UP0, `(.L_x_9850) ;  /* 0x0000000100307547 */ /* 0x000fea000b800000 */
[----:B------:R-:W3:Y:S01]  /*14b80*/  LDG.E.U8 R0, desc[UR36][R2.64] ;  /* 0x0000002402007981 */ /* 0x000ee2000c1e1100 */
[----:B------:R-:W-:Y:S02]  /*14b90*/  HFMA2 R19, -RZ, RZ, 0.5, 0 ;  /* 0x38000000ff137431 */ /* 0x000fe400000001ff */
        /* <DEDUP_REMOVED lines=10> */
.L_x_9850:
        /* <DEDUP_REMOVED lines=16> */
.L_x_9872:
[----:B------:R-:W-:Y:S01]  /*14d40*/  CS2R R18, SRZ ;  /* 0x0000000000127805 */ /* 0x000fe2000001ff00 */
[----:B------:R-:W-:Y:S06]  /*14d50*/  BRA `(.L_x_9851) ;  /* 0x0000000000147947 */ /* 0x000fec0003800000 */
.L_x_9871:
[----:B------:R-:W3:Y:S02]  /*14d60*/  LDG.E.64 R18, desc[UR36][R2.64] ;  /* 0x0000002402127981 */ /* 0x000ee4000c1e1b00 */
[----:B---3--:R-:W0:Y:S02]  /*14d70*/  I2F.F64.U64 R18, R18 ;  /* 0x0000001200127312 */ /* 0x008e240000301800 */
[----:B0-----:R-:W-:Y:S05]  /*14d80*/  BRA `(.L_x_9851) ;  /* 0x0000000000087947 */ /* 0x001fea0003800000 */
.L_x_9870:
[----:B------:R-:W3:Y:S02]  /*14d90*/  LDG.E R2, desc[UR36][R2.64] ;  /* 0x0000002402027981 */ /* 0x000ee4000c1e1900 */
[----:B---3--:R3:W4:Y:S02]  /*14da0*/  I2F.F64.U32 R18, R2 ;  /* 0x0000000200127312 */ /* 0x0087240000201800 */
.L_x_9851:
[----:B------:R-:W-:Y:S05]  /*14db0*/  BSYNC.RECONVERGENT B6 ;  /* 0x0000000000067941 */ /* 0x000fea0003800200 */
.L_x_9845:
        /* <DEDUP_REMOVED lines=15> */
[----:B-1-3--:R-:W3:Y:S02]  /*14eb0*/  LDG.E.S8 R2, desc[UR36][R24.64] ;  /* 0x0000002418027981 */ /* 0x00aee4000c1e1300 */
[----:B---3--:R-:W0:Y:S02]  /*14ec0*/  I2F.F64.S16 R2, R2 ;  /* 0x0000000200027312 */ /* 0x008e240000101c00 */
[----:B0-----:R-:W-:Y:S05]  /*14ed0*/  BRA `(.L_x_9879) ;  /* 0x0000000c006c7947 */ /* 0x001fea0003800000 */
.L_x_9877:
[----:B-1-3--:R-:W3:Y:S02]  /*14ee0*/  LDG.E.U8 R2, desc[UR36][R24.64] ;  /* 0x0000002418027981 */ /* 0x00aee4000c1e1100 */
[----:B---3--:R-:W0:Y:S02]  /*14ef0*/  I2F.F64.U16 R2, R2 ;  /* 0x0000000200027312 */ /* 0x008e240000101800 */
[----:B0-----:R-:W-:Y:S05]  /*14f00*/  BRA `(.L_x_9879) ;  /* 0x0000000c00607947 */ /* 0x001fea0003800000 */
.L_x_9876:
[----:B------:R-:W-:-:S09]  /*14f10*/  UISETP.NE.AND UP0, UPT, UR4, 0x2, UPT ;  /* 0x000000020400788c */ /* 0x000fd2000bf05270 */
[----:B------:R-:W-:Y:S05]  /*14f20*/  BRA.U !UP0, `(.L_x_9880) ;  /* 0x0000000108287547 */ /* 0x000fea000b800000 */
[----:B------:R-:W-:-:S09]  /*14f30*/  UISETP.NE.AND UP0, UPT, UR4, 0x3, UPT ;  /* 0x000000030400788c */ /* 0x000fd2000bf05270 */
[----:B------:R-:W-:Y:S05]  /*14f40*/  BRA.U !UP0, `(.L_x_9881) ;  /* 0x0000000108147547 */ /* 0x000fea000b800000 */
[----:B------:R-:W-:-:S09]  /*14f50*/  UISETP.NE.AND UP0, UPT, UR4, 0x4, UPT ;  /* 0x000000040400788c */ /* 0x000fd2000bf05270 */
[----:B------:R-:W-:Y:S05]  /*14f60*/  BRA.U UP0, `(.L_x_9878) ;  /* 0x0000000900ec7547 */ /* 0x000fea000b800000 */
[----:B-1-3--:R-:W3:Y:S02]  /*14f70*/  LDG.E.64 R2, desc[UR36][R24.64] ;  /* 0x0000002418027981 */ /* 0x00aee4000c1e1b00 */
[----:B---3--:R-:W0:Y:S02]  /*14f80*/  I2F.F64.S64 R2, R2 ;  /* 0x0000000200027312 */ /* 0x008e240000301c00 */
[----:B0-----:R-:W-:Y:S05]  /*14f90*/  BRA `(.L_x_9879) ;  /* 0x0000000c003c7947 */ /* 0x001fea0003800000 */
.L_x_9881:
[----:B-1-3--:R-:W3:Y:S02]  /*14fa0*/  LDG.E R2, desc[UR36][R24.64] ;  /* 0x0000002418027981 */ /* 0x00aee4000c1e1900 */
[----:B---3--:R-:W0:Y:S02]  /*14fb0*/  I2F.F64 R2, R2 ;  /* 0x0000000200027312 */ /* 0x008e240000201c00 */
[----:B0-----:R-:W-:Y:S05]  /*14fc0*/  BRA `(.L_x_9879) ;  /* 0x0000000c00307947 */ /* 0x001fea0003800000 */
.L_x_9880:
[----:B-1-3--:R-:W3:Y:S02]  /*14fd0*/  LDG.E.U16 R2, desc[UR36][R24.64] ;  /* 0x0000002418027981 */ /* 0x00aee4000c1e1500 */
[----:B---3--:R-:W0:Y:S02]  /*14fe0*/  I2F.F64.S16 R2, R2 ;  /* 0x0000000200027312 */ /* 0x008e240000101c00 */
[----:B0-----:R-:W-:Y:S05]  /*14ff0*/  BRA `(.L_x_9879) ;  /* 0x0000000c00247947 */ /* 0x001fea0003800000 */
.L_x_9875:
[----:B------:R-:W-:-:S09]  /*15000*/  UISETP.GT.AND UP0, UPT, UR4, 0x6, UPT ;  /* 0x000000060400788c */ /* 0x000fd2000bf04270 */
[----:B------:R-:W-:Y:S05]  /*15010*/  BRA.U UP0, `(.L_x_9882) ;  /* 0x0000000100347547 */ /* 0x000fea000b800000 */
[----:B------:R-:W-:-:S09]  /*15020*/  UISETP.NE.AND UP0, UPT, UR4, 0x5, UPT ;  /* 0x000000050400788c */ /* 0x000fd2000bf05270 */
[----:B------:R-:W-:Y:S05]  /*15030*/  BRA.U !UP0, `(.L_x_9883) ;  /* 0x0000000108187547 */ /* 0x000fea000b800000 */
[----:B------:R-:W-:-:S09]  /*15040*/  UISETP.NE.AND UP0, UPT, UR4, 0x6, UPT ;  /* 0x000000060400788c */ /* 0x000fd2000bf05270 */
[----:B------:R-:W-:Y:S05]  /*15050*/  BRA.U UP0, `(.L_x_9878) ;  /* 0x0000000900b07547 */ /* 0x000fea000b800000 */
[----:B-1-3--:R-:W3:Y:S02]  /*15060*/  LDG.E R2, desc[UR36][R24.64] ;  /* 0x0000002418027981 */ /* 0x00aee4000c1e1900 */
[----:B---3--:R-:W-:-:S06]  /*15070*/  FMUL.FTZ R2, R2, 1 ;  /* 0x3f80000002027820 */ /* 0x008fcc0000410000 */
[----:B------:R-:W3:Y:S02]  /*15080*/  F2F.F64.F32 R2, R2 ;  /* 0x0000000200027310 */ /* 0x000ee40000201800 */
[----:B---3--:R-:W-:Y:S05]  /*15090*/  BRA `(.L_x_9879) ;  /* 0x0000000800fc7947 */ /* 0x008fea0003800000 */
.L_x_9883:
[----:B------:R-:W2:Y:S02]  /*150a0*/  LDG.E.U16 R0, desc[UR36][R24.64] ;  /* 0x0000002418007981 */ /* 0x000ea4000c1e1500 */
[----:B--2---:R-:W-:-:S05]  /*150b0*/  HADD2.F32 R0, -RZ, R0.H0_H0 ;  /* 0x20000000ff007230 */ /* 0x004fca0000004100 */
[----:B------:R-:W-:-:S04]  /*150c0*/  FMUL.FTZ R0, R0, 1 ;  /* 0x3f80000000007820 */ /* 0x000fc80000410000 */
[----:B-1-3--:R3:W0:Y:S02]  /*150d0*/  F2F.F64.F32 R2, R0 ;  /* 0x0000000000027310 */ /* 0x00a6240000201800 */
[----:B0--3--:R-:W-:Y:S05]  /*150e0*/  BRA `(.L_x_9879) ;  /* 0x0000000800e87947 */ /* 0x009fea0003800000 */
.L_x_9882:
[----:B------:R-:W-:-:S09]  /*150f0*/  UISETP.NE.AND UP0, UPT, UR4, 0x7, UPT ;  /* 0x000000070400788c */ /* 0x000fd2000bf05270 */
[----:B------:R-:W-:Y:S05]  /*15100*/  BRA.U !UP0, `(.L_x_9884) ;  /* 0x0000000108347547 */ /* 0x000fea000b800000 */
[----:B------:R-:W-:-:S09]  /*15110*/  UISETP.NE.AND UP0, UPT, UR4, 0x8, UPT ;  /* 0x000000080400788c */ /* 0x000fd2000bf05270 */
[----:B------:R-:W-:Y:S05]  /*15120*/  BRA.U !UP0, `(.L_x_9885) ;  /* 0x0000000108187547 */ /* 0x000fea000b800000 */
[----:B------:R-:W-:-:S09]  /*15130*/  UISETP.NE.AND UP0, UPT, UR4, 0x9, UPT ;  /* 0x000000090400788c */ /* 0x000fd2000bf05270 */
[----:B------:R-:W-:Y:S05]  /*15140*/  BRA.U UP0, `(.L_x_9878) ;  /* 0x0000000900747547 */ /* 0x000fea000b800000 */
[----:B------:R-:W1:Y:S02]  /*15150*/  LDG.E R24, desc[UR36][R24.64] ;  /* 0x0000002418187981 */ /* 0x000e64000c1e1900 */
[----:B-1-3--:R-:W-:-:S06]  /*15160*/  FMUL.FTZ R2, R24, 1 ;  /* 0x3f80000018027820 */ /* 0x00afcc0000410000 */
[----:B------:R-:W0:Y:S02]  /*15170*/  F2F.F64.F32 R2, R2 ;  /* 0x0000000200027310 */ /* 0x000e240000201800 */
[----:B0-----:R-:W-:Y:S05]  /*15180*/  BRA `(.L_x_9879) ;  /* 0x0000000800c07947 */ /* 0x001fea0003800000 */
.L_x_9885:
[----:B------:R-:W2:Y:S02]  /*15190*/  LDG.E.U16 R24, desc[UR36][R24.64] ;  /* 0x0000002418187981 */ /* 0x000ea4000c1e1500 */
[----:B--2---:R-:W-:-:S05]  /*151a0*/  HADD2.F32 R0, -RZ, R24.H0_H0 ;  /* 0x20000018ff007230 */ /* 0x004fca0000004100 */
[----:B------:R-:W-:-:S04]  /*151b0*/  FMUL.FTZ R0, R0, 1 ;  /* 0x3f80000000007820 */ /* 0x000fc80000410000 */
[----:B-1-3--:R0:W1:Y:S02]  /*151c0*/  F2F.F64.F32 R2, R0 ;  /* 0x0000000000027310 */ /* 0x00a0640000201800 */
[----:B01----:R-:W-:Y:S05]  /*151d0*/  BRA `(.L_x_9879) ;  /* 0x0000000800ac7947 */ /* 0x003fea0003800000 */
.L_x_9884:
[----:B-1-3--:R3:W5:Y:S01]  /*151e0*/  LDG.E.64 R2, desc[UR36][R24.64] ;  /* 0x0000002418027981 */ /* 0x00a762000c1e1b00 */
[----:B------:R-:W-:Y:S05]  /*151f0*/  BRA `(.L_x_9879) ;  /* 0x0000000800a47947 */ /* 0x000fea0003800000 */
.L_x_9874:
        /* <DEDUP_REMOVED lines=9> */
[----:B-1-3--:R-:W-:Y:S01]  /*15290*/  HFMA2 R2, -RZ, RZ, 0, 0 ;  /* 0x00000000ff027431 */ /* 0x00afe200000001ff */
[----:B--2---:R-:W-:-:S04]  /*152a0*/  ISETP.NE.AND P0, PT, R24, RZ, PT ;  /* 0x000000ff1800720c */ /* 0x004fc80003f05270 */
[----:B------:R-:W-:Y:S01]  /*152b0*/  FSEL R3, RZ, 1.875, !P0 ;  /* 0x3ff00000ff037808 */ /* 0x000fe20004000000 */
[----:B------:R-:W-:Y:S08]  /*152c0*/  BRA `(.L_x_9879) ;  /* 0x0000000800707947 */ /* 0x000ff00003800000 */
.L_x_9888:
[----:B-1-3--:R0:W5:Y:S01]  /*152d0*/  LDG.E.64 R2, desc[UR36][R24.64] ;  /* 0x0000002418027981 */ /* 0x00a162000c1e1b00 */
[----:B------:R-:W-:Y:S05]  /*152e0*/  BRA `(.L_x_9879) ;  /* 0x0000000800687947 */ /* 0x000fea0003800000 */
.L_x_9887:
        /* <DEDUP_REMOVED lines=9> */
[C---:B-1-3--:R-:W-:Y:S02]  /*15380*/  LOP3.LUT R2, R0.reuse, 0x7f000000, RZ, 0xc0, !PT ;  /* 0x7f00000000027812 */ /* 0x04afe400078ec0ff */
        /* <DEDUP_REMOVED lines=17> */
.L_x_9890:
[----:B-1----:R-:W2:Y:S02]  /*154a0*/  LDG.E.U8 R3, desc[UR36][R24.64] ;  /* 0x0000002418037981 */ /* 0x002ea4000c1e1100 */
[C---:B--2---:R-:W-:Y:S01]  /*154b0*/  SHF.L.U32 R0, R3.reuse, 0x19, RZ ;  /* 0x0000001903007819 */ /* 0x044fe200000006ff */
[----:B------:R-:W-:-:S03]  /*154c0*/  IMAD.SHL.U32 R3, R3, 0x100, RZ ;  /* 0x0000010003037824 */ /* 0x000fc600078e00ff */
[----:B------:R-:W-:-:S13]  /*154d0*/  ISETP.GE.U32.AND P0, PT, R0, 0x8000000, PT ;  /* 0x080000000000780c */ /* 0x000fda0003f06070 */
[C---:B---3--:R-:W-:Y:S02]  /*154e0*/  @!P0 LOP3.LUT R2, R3.reuse, 0x7f00, RZ, 0xc0, !PT ;  /* 0x00007f0003028812 */ /* 0x048fe400078ec0ff */
        /* <DEDUP_REMOVED lines=9> */
.L_x_9889:
[----:B------:R-:W2:Y:S02]  /*15580*/  LDG.E.U16 R0, desc[UR36][R24.64] ;  /* 0x0000002418007981 */ /* 0x000ea4000c1e1500 */
[----:B--2---:R-:W-:-:S05]  /*15590*/  SHF.L.U32 R0, R0, 0x10, RZ ;  /* 0x0000001000007819 */ /* 0x004fca00000006ff */
[----:B------:R-:W-:-:S04]  /*155a0*/  FMUL.FTZ R0, R0, 1 ;  /* 0x3f80000000007820 */ /* 0x000fc80000410000 */
[----:B-1-3--:R0:W1:Y:S02]  /*155b0*/  F2F.F64.F32 R2, R0 ;  /* 0x0000000000027310 */ /* 0x00a0640000201800 */
[----:B01----:R-:W-:Y:S05]  /*155c0*/  BRA `(.L_x_9879) ;  /* 0x0000000400b07947 */ /* 0x003fea0003800000 */
.L_x_9886:
        /* <DEDUP_REMOVED lines=8> */
[----:B-1-3--:R-:W3:Y:S02]  /*15650*/  LDG.E.U16 R2, desc[UR36][R24.64] ;  /* 0x0000002418027981 */ /* 0x00aee4000c1e1500 */
[----:B---3--:R-:W3:Y:S02]  /*15660*/  I2F.F64.U16 R2, R2 ;  /* 0x0000000200027312 */ /* 0x008ee40000101800 */
[----:B---3--:R-:W-:Y:S05]  /*15670*/  BRA `(.L_x_9879) ;  /* 0x0000000400847947 */ /* 0x008fea0003800000 */
.L_x_9893:
[----:B------:R-:W2:Y:S01]  /*15680*/  LDG.E.U8 R24, desc[UR36][R24.64] ;  /* 0x0000002418187981 */ /* 0x000ea2000c1e1100 */
[----:B-1-3--:R-:W-:Y:S02]  /*15690*/  CS2R R2, SRZ ;  /* 0x0000000000027805 */ /* 0x00afe4000001ff00 */
        /* <DEDUP_REMOVED lines=19> */
.L_x_9895:
[----:B------:R-:W-:Y:S05]  /*157d0*/  BSYNC.RECONVERGENT B0 ;  /* 0x0000000000007941 */ /* 0x000fea0003800200 */
.L_x_9894:
[----:B------:R-:W-:Y:S01]  /*157e0*/  IMAD.SHL.U32 R0, R0, 0x100000, RZ ;  /* 0x0010000000007824 */ /* 0x000fe200078e00ff */
[----:B------:R-:W-:-:S04]  /*157f0*/  LEA R2, R2, 0x3b800000, 0x17 ;  /* 0x3b80000002027811 */ /* 0x000fc800078eb8ff */
[----:B------:R-:W-:-:S05]  /*15800*/  LOP3.LUT R0, R2, R0, R7, 0xfe, !PT ;  /* 0x0000000002007212 */ /* 0x000fca00078efe07 */
[----:B------:R-:W-:-:S04]  /*15810*/  FMUL.FTZ R0, R0, 1 ;  /* 0x3f80000000007820 */ /* 0x000fc80000410000 */
[----:B------:R3:W0:Y:S02]  /*15820*/  F2F.F64.F32 R2, R0 ;  /* 0x0000000000027310 */ /* 0x0006240000201800 */
[----:B0--3--:R-:W-:Y:S05]  /*15830*/  BRA `(.L_x_9879) ;  /* 0x0000000400147947 */ /* 0x009fea0003800000 */
.L_x_9892:
[----:B------:R-:W2:Y:S01]  /*15840*/  LDG.E.U8 R24, desc[UR36][R24.64] ;  /* 0x0000002418187981 */ /* 0x000ea2000c1e1100 */
[----:B-1-3--:R-:W-:Y:S02]  /*15850*/  CS2R R2, SRZ ;  /* 0x0000000000027805 */ /* 0x00afe4000001ff00 */
        /* <DEDUP_REMOVED lines=19> */
.L_x_9897:
[----:B------:R-:W-:Y:S05]  /*15990*/  BSYNC.RECONVERGENT B0 ;  /* 0x0000000000007941 */ /* 0x000fea0003800200 */
.L_x_9896:
[----:B------:R-:W-:Y:S02]  /*159a0*/  SHF.L.U32 R0, R0, 0x15, RZ ;  /* 0x0000001500007819 */ /* 0x000fe400000006ff */
[----:B------:R-:W-:-:S04]  /*159b0*/  LEA R2, R2, 0x37800000, 0x17 ;  /* 0x3780000002027811 */ /* 0x000fc800078eb8ff */
[----:B------:R-:W-:-:S05]  /*159c0*/  LOP3.LUT R0, R2, R0, R7, 0xfe, !PT ;  /* 0x0000000002007212 */ /* 0x000fca00078efe07 */
[----:B------:R-:W-:-:S04]  /*159d0*/  FMUL.FTZ R0, R0, 1 ;  /* 0x3f80000000007820 */ /* 0x000fc80000410000 */
[----:B------:R3:W0:Y:S02]  /*159e0*/  F2F.F64.F32 R2, R0 ;  /* 0x0000000000027310 */ /* 0x0006240000201800 */
[----:B0--3--:R-:W-:Y:S05]  /*159f0*/  BRA `(.L_x_9879) ;  /* 0x0000000000a47947 */ /* 0x009fea0003800000 */
.L_x_9891:
[----:B------:R-:W-:-:S09]  /*15a00*/  UISETP.NE.AND UP0, UPT, UR4, 0x1c, UPT ;  /* 0x0000001c0400788c */ /* 0x000fd2000bf05270 */
[----:B------:R-:W-:Y:S05]  /*15a10*/  BRA.U !UP0, `(.L_x_9898) ;  /* 0x0000000108947547 */ /* 0x000fea000b800000 */
[----:B------:R-:W-:-:S09]  /*15a20*/  UISETP.NE.AND UP0, UPT, UR4, 0x1d, UPT ;  /* 0x0000001d0400788c */ /* 0x000fd2000bf05270 */
[----:B------:R-:W-:Y:S05]  /*15a30*/  BRA.U !UP0, `(.L_x_9899) ;  /* 0x0000000108807547 */ /* 0x000fea000b800000 */
[----:B------:R-:W-:-:S09]  /*15a40*/  UISETP.NE.AND UP0, UPT, UR4, 0x2c, UPT ;  /* 0x0000002c0400788c */ /* 0x000fd2000bf05270 */
[----:B------:R-:W-:Y:S05]  /*15a50*/  BRA.U UP0, `(.L_x_9878) ;  /* 0x0000000100307547 */ /* 0x000fea000b800000 */
[----:B------:R-:W2:Y:S01]  /*15a60*/  LDG.E.U8 R0, desc[UR36][R24.64] ;  /* 0x0000002418007981 */ /* 0x000ea2000c1e1100 */
[----:B-1----:R-:W-:Y:S02]  /*15a70*/  HFMA2 R3, -RZ, RZ, 0.5, 0 ;  /* 0x38000000ff037431 */ /* 0x002fe400000001ff */
[----:B---3--:R-:W-:Y:S01]  /*15a80*/  IMAD.MOV.U32 R2, RZ, RZ, 0x0 ;  /* 0x00000000ff027424 */ /* 0x008fe200078e00ff */
        /* <DEDUP_REMOVED lines=8> */
[----:B-1-3--:R-:W-:Y:S05]  /*15b10*/  BRA `(.L_x_9879) ;  /* 0x00000000005c7947 */ /* 0x00afea0003800000 */
.L_x_9878:
[----:B-1-3--:R-:W-:Y:S01]  /*15b20*/  MOV R2, 0x0 ;  /* 0x0000000000027802 */ /* 0x00afe20000000f00 */
[----:B------:R-:W0:Y:S01]  /*15b30*/  LDCU.64 UR4, c[0x4][0x310] ;  /* 0x01006200ff0477ac */ /* 0x000e220008000a00 */
[----:B------:R-:W-:Y:S02]  /*15b40*/  HFMA2 R8, -RZ, RZ, 0, 4.64916229248046875e-06 ;  /* 0x0000004eff087431 */ /* 0x000fe400000001ff */
[----:B------:R-:W-:Y:S01]  /*15b50*/  IMAD.MOV.U32 R12, RZ, RZ, 0x1 ;  /* 0x00000001ff0c7424 */ /* 0x000fe200078e00ff */
[----:B------:R-:W-:Y:S01]  /*15b60*/  MOV R13, RZ ;  /* 0x000000ff000d7202 */ /* 0x000fe20000000f00 */
[----:B------:R-:W1:Y:S01]  /*15b70*/  LDCU.64 UR6, c[0x4][0x318] ;  /* 0x01006300ff0677ac */ /* 0x000e620008000a00 */
[----:B------:R-:W3:Y:S01]  /*15b80*/  LDC.64 R2, c[0x4][R2] ;  /* 0x0100000002027b82 */ /* 0x000ee20000000a00 */
[----:B------:R-:W2:Y:S01]  /*15b90*/  LDCU.64 UR8, c[0x4][0x28] ;  /* 0x01000500ff0877ac */ /* 0x000ea20008000a00 */
[----:B0-----:R-:W-:Y:S01]  /*15ba0*/  MOV R4, UR4 ;  /* 0x0000000400047c02 */ /* 0x001fe20008000f00 */
[----:B------:R-:W-:Y:S01]  /*15bb0*/  IMAD.U32 R5, RZ, RZ, UR5 ;  /* 0x00000005ff057e24 */ /* 0x000fe2000f8e00ff */
[----:B-1----:R-:W-:Y:S01]  /*15bc0*/  MOV R6, UR6 ;  /* 0x0000000600067c02 */ /* 0x002fe20008000f00 */
[----:B------:R-:W-:Y:S01]  /*15bd0*/  IMAD.U32 R7, RZ, RZ, UR7 ;  /* 0x00000007ff077e24 */ /* 0x000fe2000f8e00ff */
[----:B--2---:R-:W-:Y:S01]  /*15be0*/  MOV R10, UR8 ;  /* 0x00000008000a7c02 */ /* 0x004fe20008000f00 */
[----:B------:R-:W-:-:S07]  /*15bf0*/  IMAD.U32 R11, RZ, RZ, UR9 ;  /* 0x00000009ff0b7e24 */ /* 0x000fce000f8e00ff */
[----:B------:R-:W-:-:S07]  /*15c00*/  LEPC R20, `(.L_x_9900) ;  /* 0x000000001014794e */ /* 0x000fce0000000000 */
[----:B---345:R-:W-:Y:S05]  /*15c10*/  CALL.ABS.NOINC R2 ;  /* 0x0000000002007343 */ /* 0x038fea0003c00000 */
.L_x_9900:
[----:B------:R-:W-:Y:S01]  /*15c20*/  CS2R R2, SRZ ;  /* 0x0000000000027805 */ /* 0x000fe2000001ff00 */
[----:B------:R-:W-:Y:S06]  /*15c30*/  BRA `(.L_x_9879) ;  /* 0x0000000000147947 */ /* 0x000fec0003800000 */
.L_x_9899:
[----:B-1-3--:R-:W3:Y:S02]  /*15c40*/  LDG.E.64 R2, desc[UR36][R24.64] ;  /* 0x0000002418027981 */ /* 0x00aee4000c1e1b00 */
[----:B---3--:R-:W1:Y:S02]  /*15c50*/  I2F.F64.U64 R2, R2 ;  /* 0x0000000200027312 */ /* 0x008e640000301800 */
[----:B-1----:R-:W-:Y:S05]  /*15c60*/  BRA `(.L_x_9879) ;  /* 0x0000000000087947 */ /* 0x002fea0003800000 */
.L_x_9898:
[----:B-1-3--:R-:W3:Y:S02]  /*15c70*/  LDG.E R2, desc[UR36][R24.64] ;  /* 0x0000002418027981 */ /* 0x00aee4000c1e1900 */
[----:B---3--:R-:W1:Y:S02]  /*15c80*/  I2F.F64.U32 R2, R2 ;  /* 0x0000000200027312 */ /* 0x008e640000201800 */
.L_x_9879:
[----:B------:R-:W-:Y:S05]  /*15c90*/  BSYNC.RECONVERGENT B6 ;  /* 0x0000000000067941 */ /* 0x000fea0003800200 */
.L_x_9873:
[----:B-1--45:R-:W-:Y:S01]  /*15ca0*/  DADD R10, -R2, R18 ;  /* 0x00000000020a7229 */ /* 0x032fe20000000112 */
        /* <DEDUP_REMOVED lines=14> */
[----:B-1----:R-:W-:-:S15]  /*15d90*/  IMAD.MOV.U32 R0, RZ, RZ, R3 ;  /* 0x000000ffff007224 */ /* 0x002fde00078e0003 */
        /* <DEDUP_REMOVED lines=8> */
[----:B------:R-:W-:-:S03]  /*15e20*/  SEL R2, R2, UR4, P0 ;  /* 0x0000000402027c07 */ /* 0x000fc60008000000 */
[----:B------:R-:W-:-:S04]  /*15e30*/  IMAD.MOV.U32 R3, RZ, RZ, R5 ;  /* 0x000000ffff037224 */ /* 0x000fc800078e0005 */
[----:B------:R-:W1:-:S15]  /*15e40*/  MUFU.RCP64H R5, R3 ;  /* 0x0000000300057308 */ /* 0x000e5e0000001800 */
[----:B------:R-:W-:-:S15]  /*15e50*/  NOP ;  /* 0x0000000000007918 */ /* 0x000fde0000000000 */
[----:B------:R-:W-:-:S15]  /*15e60*/  NOP ;  /* 0x0000000000007918 */ /* 0x000fde0000000000 */
[----:B------:R-:W-:-:S06]  /*15e70*/  NOP ;  /* 0x0000000000007918 */ /* 0x000fcc0000000000 */
        /* <DEDUP_REMOVED lines=20> */
[----:B--2---:R-:W1:Y:S02]  /*15fc0*/  DMUL R10, R10, R22 ;  /* 0x000000160a0a7228 */ /* 0x004e640000000000 */
        /* <DEDUP_REMOVED lines=26> */
[----:B0--3--:R-:W-:Y:S05]  /*16170*/  CALL.REL.NOINC `($__internal_28_$__cuda_sm20_div_rn_f64_full) ;  /* 0x0000001000d07944 */ /* 0x009fea0003c00000 */
.L_x_9902:
[----:B------:R-:W-:Y:S05]  /*16180*/  BSYNC.RECONVERGENT B0 ;  /* 0x0000000000007941 */ /* 0x000fea0003800200 */
.L_x_9901:
        /* <DEDUP_REMOVED lines=14> */
.L_x_9906:
[----:B------:R-:W1:Y:S02]  /*16270*/  F2I.S64.F64.TRUNC R4, R4 ;  /* 0x0000000400047311 */ /* 0x000e64000030d900 */
[----:B-1----:R-:W-:-:S05]  /*16280*/  MOV R3, R4 ;  /* 0x0000000400037202 */ /* 0x002fca0000000f00 */
[----:B------:R-:W-:Y:S01]  /*16290*/  STG.E.U8 desc[UR36][R16.64], R3 ;  /* 0x0000000310007986 */ /* 0x000fe2000c101124 */
[----:B------:R-:W-:Y:S05]  /*162a0*/  EXIT ;  /* 0x000000000000794d */ /* 0x000fea0003800000 */
.L_x_9905:
        /* <DEDUP_REMOVED lines=9> */
.L_x_9909:
[----:B------:R-:W1:Y:S02]  /*16340*/  F2I.F64.TRUNC R5, R4 ;  /* 0x0000000400057311 */ /* 0x000e64000030d100 */
[----:B-1----:R-:W-:Y:S01]  /*16350*/  STG.E desc[UR36][R16.64], R5 ;  /* 0x0000000510007986 */ /* 0x002fe2000c101924 */
[----:B------:R-:W-:Y:S05]  /*16360*/  EXIT ;  /* 0x000000000000794d */ /* 0x000fea0003800000 */
.L_x_9908:
[----:B------:R-:W1:Y:S02]  /*16370*/  F2I.F64.TRUNC R5, R4 ;  /* 0x0000000400057311 */ /* 0x000e64000030d100 */
[----:B-1----:R-:W-:Y:S01]  /*16380*/  STG.E.U16 desc[UR36][R16.64], R5 ;  /* 0x0000000510007986 */ /* 0x002fe2000c101524 */
[----:B------:R-:W-:Y:S05]  /*16390*/  EXIT ;  /* 0x000000000000794d */ /* 0x000fea0003800000 */
.L_x_9904:
        /* <DEDUP_REMOVED lines=17> */
.L_x_9911:
        /* <DEDUP_REMOVED lines=12> */
.L_x_9910:
        /* <DEDUP_REMOVED lines=16> */
[----:B------:R-:W-:Y:S01]  /*16670*/  STG.E.64 desc[UR36][R16.64], R2 ;  /* 0x0000000210007986 */ /* 0x000fe2000c101b24 */
[----:B------:R-:W-:Y:S05]  /*16680*/  EXIT ;  /* 0x000000000000794d */ /* 0x000fea0003800000 */
.L_x_9913:
        /* <DEDUP_REMOVED lines=13> */
.L_x_9912:
[----:B------:R-:W-:Y:S01]  /*16760*/  STG.E.64 desc[UR36][R16.64], R4 ;  /* 0x0000000410007986 */ /* 0x000fe2000c101b24 */
[----:B------:R-:W-:Y:S05]  /*16770*/  EXIT ;  /* 0x000000000000794d */ /* 0x000fea0003800000 */
.L_x_9903:
        /* <DEDUP_REMOVED lines=13> */
.L_x_9917:
        /* <DEDUP_REMOVED lines=25> */
.L_x_9920:
[----:B------:R-:W-:-:S04]  /*169e0*/  SHF.R.U32.HI R3, RZ, 0x18, R3 ;  /* 0x00000018ff037819 */ /* 0x000fc80000011603 */
[----:B------:R-:W-:-:S04]  /*169f0*/  LOP3.LUT R0, R0, 0x80, R3, 0xf8, !PT ;  /* 0x0000008000007812 */ /* 0x000fc800078ef803 */
[----:B------:R-:W-:-:S07]  /*16a00*/  PRMT R8, R0, 0x7610, R8 ;  /* 0x0000761000087816 */ /* 0x000fce0000000008 */
.L_x_9919:
[----:B------:R-:W-:Y:S05]  /*16a10*/  BSYNC.RECONVERGENT B0 ;  /* 0x0000000000007941 */ /* 0x000fea0003800200 */
.L_x_9918:
[----:B------:R-:W-:Y:S01]  /*16a20*/  STG.E.U8 desc[UR36][R16.64], R8 ;  /* 0x0000000810007986 */ /* 0x000fe2000c101124 */
[----:B------:R-:W-:Y:S05]  /*16a30*/  EXIT ;  /* 0x000000000000794d */ /* 0x000fea0003800000 */
.L_x_9916:
        /* <DEDUP_REMOVED lines=25> */
.L_x_9923:
[----:B------:R-:W-:-:S04]  /*16bd0*/  SHF.R.U32.HI R3, RZ, 0x18, R3 ;  /* 0x00000018ff037819 */ /* 0x000fc80000011603 */
[----:B------:R-:W-:-:S04]  /*16be0*/  LOP3.LUT R0, R0, 0x80, R3, 0xf8, !PT ;  /* 0x0000008000007812 */ /* 0x000fc800078ef803 */
[----:B------:R-:W-:-:S07]  /*16bf0*/  PRMT R8, R0, 0x7610, R8 ;  /* 0x0000761000087816 */ /* 0x000fce0000000008 */
.L_x_9922:
[----:B------:R-:W-:Y:S05]  /*16c00*/  BSYNC.RECONVERGENT B0 ;  /* 0x0000000000007941 */ /* 0x000fea0003800200 */
.L_x_9921:
[----:B------:R-:W-:Y:S01]  /*16c10*/  STG.E.U8 desc[UR36][R16.64], R8 ;  /* 0x0000000810007986 */ /* 0x000fe2000c101124 */
[----:B------:R-:W-:Y:S05]  /*16c20*/  EXIT ;  /* 0x000000000000794d */ /* 0x000fea0003800000 */
.L_x_9915:
        /* <DEDUP_REMOVED lines=30> */
.L_x_9925:
[----:B------:R-:W1:Y:S02]  /*16e10*/  F2I.U64.F64.TRUNC R4, R4 ;  /* 0x0000000400047311 */ /* 0x000e64000030d800 */
[----:B-1----:R-:W-:Y:S01]  /*16e20*/  STG.E.64 desc[UR36][R16.64], R4 ;  /* 0x0000000410007986 */ /* 0x002fe2000c101b24 */
[----:B------:R-:W-:Y:S05]  /*16e30*/  EXIT ;  /* 0x000000000000794d */ /* 0x000fea0003800000 */
.L_x_9924:
[----:B------:R-:W1:Y:S02]  /*16e40*/  F2I.U32.F64.TRUNC R5, R4 ;  /* 0x0000000400057311 */ /* 0x000e64000030d000 */
[----:B-1----:R-:W-:Y:S01]  /*16e50*/  STG.E desc[UR36][R16.64], R5 ;  /* 0x0000000510007986 */ /* 0x002fe2000c101924 */
[----:B------:R-:W-:Y:S05]  /*16e60*/  EXIT ;  /* 0x000000000000794d */ /* 0x000fea0003800000 */
.L_x_9914:
        /* <DEDUP_REMOVED lines=10> */
.L_x_9927:
[----:B------:R-:W-:-:S05]  /*16f10*/  CS2R R6, SRZ ;  /* 0x0000000000067805 */ /* 0x000fca000001ff00 */
[----:B------:R-:W-:Y:S01]  /*16f20*/  STG.E.128 desc[UR36][R16.64], R4 ;  /* 0x0000000410007986 */ /* 0x000fe2000c101d24 */
[----:B------:R-:W-:Y:S05]  /*16f30*/  EXIT ;  /* 0x000000000000794d */ /* 0x000fea0003800000 */
.L_x_9926:
[----:B------:R-:W-:-:S09]  /*16f40*/  UISETP.NE.AND UP0, UPT, UR4, 0xf, UPT ;  /* 0x0000000f0400788c */ /* 0x000fd2000bf05270 */
[----:B------:R-:W-:Y:S05]  /*16f50*/  BRA.U !UP0, `(.L_x_9928) ;  /* 0x0000000508287547 */ /* 0x000fea000b800000 */
[----:B------:R-:W-:-:S09]  /*16f60*/  UISETP.NE.AND UP0, UPT, UR4, 0x17, UPT ;  /* 0x000000170400788c */ /* 0x000fd2000bf05270 */
[----:B------:R-:W-:Y:S05]  /*16f70*/  BRA.U !UP0, `(.L_x_9929) ;  /* 0x0000000108b07547 */ /* 0x000fea000b800000 */
[----:B------:R-:W-:-:S09]  /*16f80*/  UISETP.NE.AND UP0, UPT, UR4, 0x18, UPT ;  /* 0x000000180400788c */ /* 0x000fd2000bf05270 */
[----:B------:R-:W-:Y:S05]  /*16f90*/  BRA.U !UP0, `(.L_x_9930) ;  /* 0x0000000108447547 */ /* 0x000fea000b800000 */
.L_x_9907:
[----:B------:R-:W-:Y:S01]  /*16fa0*/  MOV R0, 0x0 ;  /* 0x0000000000007802 */ /* 0x000fe20000000f00 */
[----:B------:R-:W1:Y:S01]  /*16fb0*/  LDCU.64 UR4, c[0x4][0x310] ;  /* 0x01006200ff0477ac */ /* 0x000e620008000a00 */
[----:B------:R-:W-:Y:S02]  /*16fc0*/  HFMA2 R8, -RZ, RZ, 0, 6.020069122314453125e-06 ;  /* 0x00000065ff087431 */ /* 0x000fe400000001ff */
[----:B------:R-:W-:Y:S01]  /*16fd0*/  IMAD.MOV.U32 R12, RZ, RZ, 0x1 ;  /* 0x00000001ff0c7424 */ /* 0x000fe200078e00ff */
[----:B------:R2:W4:Y:S01]  /*16fe0*/  LDC.64 R2, c[0x4][R0] ;  /* 0x0100000000027b82 */ /* 0x0005220000000a00 */
        /* <DEDUP_REMOVED lines=11> */
.L_x_9931:
[----:B------:R-:W-:Y:S05]  /*170a0*/  EXIT ;  /* 0x000000000000794d */ /* 0x000fea0003800000 */
.L_x_9930:
        /* <DEDUP_REMOVED lines=21> */
.L_x_9933:
[----:B------:R-:W-:Y:S05]  /*17200*/  BSYNC.RECONVERGENT B0 ;  /* 0x0000000000007941 */ /* 0x000fea0003800200 */
.L_x_9932:
[----:B------:R-:W-:-:S05]  /*17210*/  LOP3.LUT R3, R0, 0x80, R3, 0xf8, !PT ;  /* 0x0000008000037812 */ /* 0x000fca00078ef803 */
[----:B------:R-:W-:Y:S01]  /*17220*/  STG.E.U8 desc[UR36][R16.64], R3 ;  /* 0x0000000310007986 */ /* 0x000fe2000c101124 */
[----:B------:R-:W-:Y:S05]  /*17230*/  EXIT ;  /* 0x000000000000794d */ /* 0x000fea0003800000 */
.L_x_9929:
        /* <DEDUP_REMOVED lines=20> */
.L_x_9935:
[----:B------:R-:W-:Y:S02]  /*17380*/  ISETP.GT.U32.AND P0, PT, R2, 0x7f800000, PT ;  /* 0x7f8000000200780c */ /* 0x000fe40003f04070 */
[----:B------:R-:W-:-:S04]  /*17390*/  MOV R0, 0x7f ;  /* 0x0000007f00007802 */ /* 0x000fc80000000f00 */
[----:B------:R-:W-:-:S07]  /*173a0*/  SEL R0, R0, 0x7c, P0 ;  /* 0x0000007c00007807 */ /* 0x000fce0000000000 */
.L_x_9936:
[----:B------:R-:W-:Y:S05]  /*173b0*/  BSYNC.RECONVERGENT B0 ;  /* 0x0000000000007941 */ /* 0x000fea0003800200 */
.L_x_9934:
[----:B------:R-:W-:-:S04]  /*173c0*/  SHF.R.U32.HI R3, RZ, 0x18, R3 ;  /* 0x00000018ff037819 */ /* 0x000fc80000011603 */
[----:B------:R-:W-:-:S05]  /*173d0*/  LOP3.LUT R3, R0, 0x80, R3, 0xf8, !PT ;  /* 0x0000008000037812 */ /* 0x000fca00078ef803 */
[----:B------:R-:W-:Y:S01]  /*173e0*/  STG.E.U8 desc[UR36][R16.64], R3 ;  /* 0x0000000310007986 */ /* 0x000fe2000c101124 */
[----:B------:R-:W-:Y:S05]  /*173f0*/  EXIT ;  /* 0x000000000000794d */ /* 0x000fea0003800000 */
.L_x_9928:
        /* <DEDUP_REMOVED lines=12> */
        .weak           $__internal_28_$__cuda_sm20_div_rn_f64_full
        .type           $__internal_28_$__cuda_sm20_div_rn_f64_full,@function
        .size           $__internal_28_$__cuda_sm20_div_rn_f64_full,(.L_x_10654 - $__internal_28_$__cuda_sm20_div_rn_f64_full)
$__internal_28_$__cuda_sm20_div_rn_f64_full:
[----:B------:R-:W-:Y:S01]  /*174c0*/  FSETP.GEU.AND P2, PT, |R11|, 1.469367938527859385e-39, PT ;  /* 0x001000000b00780b */ /* 0x000fe20003f4e200 */
[----:B------:R-:W-:Y:S01]  /*174d0*/  IMAD.MOV.U32 R8, RZ, RZ, R2 ;  /* 0x000000ffff087224 */ /* 0x000fe200078e0002 */
[C---:B------:R-:W-:Y:S01]  /*174e0*/  LOP3.LUT R6, R9.reuse, 0x800fffff, RZ, 0xc0, !PT ;  /* 0x800fffff09067812 */ /* 0x040fe200078ec0ff */
[----:B------:R-:W-:Y:S01]  /*174f0*/  IMAD.MOV.U32 R12, RZ, RZ, R10 ;  /* 0x000000ffff0c7224 */ /* 0x000fe200078e000a */
[----:B------:R-:W-:Y:S01]  /*17500*/  LOP3.LUT R5, R9, 0x7ff00000, RZ, 0xc0, !PT ;  /* 0x7ff0000009057812 */ /* 0x000fe200078ec0ff */
[----:B------:R-:W-:Y:S01]  /*17510*/  IMAD.MOV.U32 R18, RZ, RZ, 0x1 ;  /* 0x00000001ff127424 */ /* 0x000fe200078e00ff */
[----:B------:R-:W-:Y:S01]  /*17520*/  LOP3.LUT R7, R6, 0x3ff00000, RZ, 0xfc, !PT ;  /* 0x3ff0000006077812 */ /* 0x000fe200078efcff */
[----:B------:R-:W-:Y:S01]  /*17530*/  BSSY.RECONVERGENT B1, `(.L_x_9937) ;  /* 0x0000077000017945 */ /* 0x000fe20003800200 */
[----:B------:R-:W-:Y:S02]  /*17540*/  MOV R6, R2 ;  /* 0x0000000200067202 */ /* 0x000fe40000000f00 */
[----:B------:R-:W-:-:S02]  /*17550*/  LOP3.LUT R2, R11, 0x7ff00000, RZ, 0xc0, !PT ;  /* 0x7ff000000b027812 */ /* 0x000fc400078ec0ff */
[C---:B------:R-:W-:Y:S02]  /*17560*/  FSETP.GEU.AND P0, PT, |R9|.reuse, 1.469367938527859385e-39, PT ;  /* 0x001000000900780b */ /* 0x040fe40003f0e200 */
[----:B------:R-:W-:Y:S01]  /*17570*/  @!P2 LOP3.LUT R3, R9, 0x7ff00000, RZ, 0xc0, !PT ;  /* 0x7ff000000903a812 */ /* 0x000fe200078ec0ff */
[----:B------:R-:W-:Y:S01]  /*17580*/  IMAD.MOV.U32 R4, RZ, RZ, R2 ;  /* 0x000000ffff047224 */ /* 0x000fe200078e0002 */
[C---:B------:R-:W-:Y:S02]  /*17590*/  ISETP.GE.U32.AND P1, PT, R2.reuse, R5, PT ;  /* 0x000000050200720c */ /* 0x040fe40003f26070 */
[----:B------:R-:W-:Y:S02]  /*175a0*/  @!P2 ISETP.GE.U32.AND P3, PT, R2, R3, PT ;  /* 0x000000030200a20c */ /* 0x000fe40003f66070 */
[----:B------:R-:W-:Y:S02]  /*175b0*/  MOV R3, 0x1ca00000 ;  /* 0x1ca0000000037802 */ /* 0x000fe40000000f00 */
[----:B------:R-:W-:-:S02]  /*175c0*/  @!P2 MOV R20, RZ ;  /* 0x000000ff0014a202 */ /* 0x000fc40000000f00 */
[C---:B------:R-:W-:Y:S01]  /*175d0*/  @!P2 SEL R21, R3.reuse, 0x63400000, !P3 ;  /* 0x634000000315a807 */ /* 0x040fe20005800000 */
[----:B------:R-:W0:Y:S01]  /*175e0*/  @!P0 DMUL R6, R8, 8.98846567431157953865e+307 ;  /* 0x7fe0000008068828 */ /* 0x000e220000000000 */
[----:B------:R-:W-:Y:S01]  /*175f0*/  SEL R13, R3, 0x63400000, !P1 ;  /* 0x63400000030d7807 */ /* 0x000fe20004800000 */
[----:B0-----:R-:W0:Y:S01]  /*17600*/  MUFU.RCP64H R19, R7 ;  /* 0x0000000700137308 */ /* 0x001e220000001800 */
[--C-:B------:R-:W-:Y:S02]  /*17610*/  @!P2 LOP3.LUT R21, R21, 0x80000000, R11.reuse, 0xf8, !PT ;  /* 0x800000001515a812 */ /* 0x100fe400078ef80b */
[----:B------:R-:W-:Y:S02]  /*17620*/  LOP3.LUT R13, R13, 0x800fffff, R11, 0xf8, !PT ;  /* 0x800fffff0d0d7812 */ /* 0x000fe400078ef80b */
[----:B------:R-:W-:Y:S02]  /*17630*/  @!P2 LOP3.LUT R21, R21, 0x100000, RZ, 0xfc, !PT ;  /* 0x001000001515a812 */ /* 0x000fe400078efcff */
[----:B------:R-:W-:-:S05]  /*17640*/  @!P0 LOP3.LUT R5, R7, 0x7ff00000, RZ, 0xc0, !PT ;  /* 0x7ff0000007058812 */ /* 0x000fca00078ec0ff */
[----:B------:R-:W-:-:S15]  /*17650*/  VIADD R24, R5, 0xffffffff ;  /* 0xffffffff05187836 */ /* 0x000fde0000000000 */
[----:B------:R-:W-:-:S15]  /*17660*/  NOP ;  /* 0x0000000000007918 */ /* 0x000fde0000000000 */
[----:B------:R-:W-:-:S15]  /*17670*/  NOP ;  /* 0x0000000000007918 */ /* 0x000fde0000000000 */
[----:B------:R-:W-:-:S05]  /*17680*/  NOP ;  /* 0x0000000000007918 */ /* 0x000fca0000000000 */
        /* <DEDUP_REMOVED lines=47> */
[CC--:B------:R-:W-:Y:S02]  /*17980*/  VIADDMNMX R4, R2.reuse, -R5.reuse, 0xb9600000, !PT ;  /* 0xb960000002047446 */ /* 0x0c0fe40007800905 */
[----:B------:R-:W-:Y:S02]  /*17990*/  ISETP.GE.U32.AND P0, PT, R2, R5, PT ;  /* 0x000000050200720c */ /* 0x000fe40003f06070 */
[----:B------:R-:W-:Y:S02]  /*179a0*/  VIMNMX R4, PT, PT, R4, 0x46a00000, PT ;  /* 0x46a0000004047848 */ /* 0x000fe40003fe0100 */
[----:B------:R-:W-:-:S04]  /*179b0*/  SEL R3, R3, 0x63400000, !P0 ;  /* 0x6340000003037807 */ /* 0x000fc80004000000 */
[----:B------:R-:W-:-:S05]  /*179c0*/  IADD3 R4, PT, PT, -R3, R4, RZ ;  /* 0x0000000403047210 */ /* 0x000fca0007ffe1ff */
        /* <DEDUP_REMOVED lines=24> */
.L_x_9938:
        /* <DEDUP_REMOVED lines=16> */
.L_x_9941:
[----:B------:R-:W-:Y:S01]  /*17c50*/  LOP3.LUT R3, R9, 0x80000, RZ, 0xfc, !PT ;  /* 0x0008000009037812 */ /* 0x000fe200078efcff */
[----:B------:R-:W-:Y:S01]  /*17c60*/  IMAD.MOV.U32 R2, RZ, RZ, R8 ;  /* 0x000000ffff027224 */ /* 0x000fe200078e0008 */
[----:B------:R-:W-:Y:S06]  /*17c70*/  BRA `(.L_x_9939) ;  /* 0x0000000000087947 */ /* 0x000fec0003800000 */
.L_x_9940:
[----:B------:R-:W-:Y:S02]  /*17c80*/  LOP3.LUT R3, R11, 0x80000, RZ, 0xfc, !PT ;  /* 0x000800000b037812 */ /* 0x000fe400078efcff */
[----:B------:R-:W-:-:S07]  /*17c90*/  MOV R2, R10 ;  /* 0x0000000a00027202 */ /* 0x000fce0000000f00 */
.L_x_9939:
[----:B------:R-:W-:Y:S05]  /*17ca0*/  BSYNC.RECONVERGENT B1 ;  /* 0x0000000000017941 */ /* 0x000fea0003800200 */
.L_x_9937:
[----:B------:R-:W-:Y:S01]  /*17cb0*/  IMAD.MOV.U32 R4, RZ, RZ, R2 ;  /* 0x000000ffff047224 */ /* 0x000fe200078e0002 */
[----:B------:R-:W-:Y:S01]  /*17cc0*/  MOV R5, R3 ;  /* 0x0000000300057202 */ /* 0x000fe20000000f00 */
[----:B------:R-:W-:Y:S02]  /*17cd0*/  IMAD.MOV.U32 R2, RZ, RZ, R0 ;  /* 0x000000ffff027224 */ /* 0x000fe400078e0000 */
[----:B------:R-:W-:-:S04]  /*17ce0*/  HFMA2 R3, -RZ, RZ, 0, 0 ;  /* 0x00000000ff037431 */ /* 0x000fc800000001ff */
[----:B------:R-:W-:Y:S05]  /*17cf0*/  RET.REL.NODEC R2 `(_ZN2at6native18elementwise_kernelILi128ELi4EZNS0_15gpu_kernel_implIZZZN37_INTERNAL_cee6930f_7_Loss_cu_5b0651e139_GLOBAL__N__cee6930f_7_Loss_cu_5b0651e140binary_cross_entropy_backward_out_kernelERNS_6TensorERKS5_S8_S8_ENKUlvE_clEvENKUlvE_clEvEUldddE_EEvRNS_18TensorIteratorBaseERKT_EUliE_EEviT1_) ;  /* 0xfffffe8002c07950 */ /* 0x000fea0003c3ffff */
.L_x_9942:
        /* <DEDUP_REMOVED lines=16> */
.L_x_10654:


//--------------------- .text._ZN2at6native27unrolled_elementwise_kernelIZZZN37_INTERNAL_cee6930f_7_Loss_cu_5b0651e139_GLOBAL__N__cee6930f_7_Loss_cu_5b0651e140binary_cross_entropy_backward_out_kernelERNS_6TensorERKS4_S7_S7_ENKUlvE_clEvENKUlvE_clEvEUldddE_St5arrayIPcLm4EELi4E23TrivialOffsetCalculatorILi3EjESE_ILi1EjENS0_6memory12LoadWithCastILi3EEENSH_13StoreWithCastILi1EEEEEviT_T0_T2_T3_T4_T5_ --------------------------
	.section	.text._ZN2at6native27unrolled_elementwise_kernelIZZZN37_INTERNAL_cee6930f_7_Loss_cu_5b0651e139_GLOBAL__N__cee6930f_7_Loss_cu_5b0651e140binary_cross_entropy_backward_out_kernelERNS_6TensorERKS4_S7_S7_ENKUlvE_clEvENKUlvE_clEvEUldddE_St5arrayIPcLm4EELi4E23TrivialOffsetCalculatorILi3EjESE_ILi1EjENS0_6memory12LoadWithCastILi3EEENSH_13StoreWithCastILi1EEEEEviT_T0_T2_T3_T4_T5_,"ax",@progbits
	.align	128
        .global         _ZN2at6native27unrolled_elementwise_kernelIZZZN37_INTERNAL_cee6930f_7_Loss_cu_5b0651e139_GLOBAL__N__cee6930f_7_Loss_cu_5b0651e140binary_cross_entropy_backward_out_kernelERNS_6TensorERKS4_S7_S7_ENKUlvE_clEvENKUlvE_clEvEUldddE_St5arrayIPcLm4EELi4E23TrivialOffsetCalculatorILi3EjESE_ILi1EjENS0_6memory12LoadWithCastILi3EEENSH_13StoreWithCastILi1EEEEEviT_T0_T2_T3_T4_T5_
        .type           _ZN2at6native27unrolled_elementwise_kernelIZZZN37_INTERNAL_cee6930f_7_Loss_cu_5b0651e139_GLOBAL__N__cee6930f_7_Loss_cu_5b0651e140binary_cross_entropy_backward_out_kernelERNS_6TensorERKS4_S7_S7_ENKUlvE_clEvENKUlvE_clEvEUldddE_St5arrayIPcLm4EELi4E23TrivialOffsetCalculatorILi3EjESE_ILi1EjENS0_6memory12LoadWithCastILi3EEENSH_13StoreWithCastILi1EEEEEviT_T0_T2_T3_T4_T5_,@function
        .size           _ZN2at6native27unrolled_elementwise_kernelIZZZN37_INTERNAL_cee6930f_7_Loss_cu_5b0651e139_GLOBAL__N__cee6930f_7_Loss_cu_5b0651e140binary_cross_entropy_backward_out_kernelERNS_6TensorERKS4_S7_S7_ENKUlvE_clEvENKUlvE_clEvEUldddE_St5arrayIPcLm4EELi4E23TrivialOffsetCalculatorILi3EjESE_ILi1EjENS0_6memory12LoadWithCastILi3EEENSH_13StoreWithCastILi1EEEEEviT_T0_T2_T3_T4_T5_,(.L_x_10655 - _ZN2at6native27unrolled_elementwise_kernelIZZZN37_INTERNAL_cee6930f_7_Loss_cu_5b0651e139_GLOBAL__N__cee6930f_7_Loss_cu_5b0651e140binary_cross_entropy_backward_out_kernelERNS_6TensorERKS4_S7_S7_ENKUlvE_clEvENKUlvE_clEvEUldddE_St5arrayIPcLm4EELi4E23TrivialOffsetCalculatorILi3EjESE_ILi1EjENS0_6memory12LoadWithCastILi3EEENSH_13StoreWithCastILi1EEEEEviT_T0_T2_T3_T4_T5_)
        .other          _ZN2at6native27unrolled_elementwise_kernelIZZZN37_INTERNAL_cee6930f_7_Loss_cu_5b0651e139_GLOBAL__N__cee6930f_7_Loss_cu_5b0651e140binary_cross_entropy_backward_out_kernelERNS_6TensorERKS4_S7_S7_ENKUlvE_clEvENKUlvE_clEvEUldddE_St5arrayIPcLm4EELi4E23TrivialOffsetCalculatorILi3EjESE_ILi1EjENS0_6memory12LoadWithCastILi3EEENSH_13StoreWithCastILi1EEEEEviT_T0_T2_T3_T4_T5_,@"STO_CUDA_ENTRY STV_DEFAULT"
_ZN2at6native27unrolled_elementwise_kernelIZZZN37_INTERNAL_cee6930f_7_Loss_cu_5b0651e139_GLOBAL__N__cee6930f_7_Loss_cu_5b0651e140binary_cross_entropy_backward_out_kernelERNS_6TensorERKS4_S7_S7_ENKUlvE_clEvENKUlvE_clEvEUldddE_St5arrayIPcLm4EELi4E23TrivialOffsetCalculatorILi3EjESE_ILi1EjENS0_6memory12LoadWithCastILi3EEENSH_13StoreWithCastILi1EEEEEviT_T0_T2_T3_T4_T5_:
.text._ZN2at6native27unrolled_elementwise_kernelIZZZN37_INTERNAL_cee6930f_7_Loss_cu_5b0651e139_GLOBAL__N__cee6930f_7_Loss_cu_5b0651e140binary_cross_entropy_backward_out_kernelERNS_6TensorERKS4_S7_S7_ENKUlvE_clEvENKUlvE_clEvEUldddE_St5arrayIPcLm4EELi4E23TrivialOffsetCalculatorILi3EjESE_ILi1EjENS0_6memory12LoadWithCastILi3EEENSH_13StoreWithCastILi1EEEEEviT_T0_T2_T3_T4_T5_:
        /* <DEDUP_REMOVED lines=8> */
[----:B------:R-:W-:-:S02]  /*0080*/  CS2R R40, SRZ ;  /* 0x0000000000287805 */ /* 0x000fc4000001ff00 */
[----:B------:R-:W-:Y:S01]  /*0090*/  CS2R R34, SRZ ;  /* 0x0000000000227805 */ /* 0x000fe2000001ff00 */
        /* <DEDUP_REMOVED lines=27> */
.L_x_9949:
[----:B------:R-:W2:Y:S02]  /*0250*/  LDG.E.U8 R4, desc[UR36][R4.64] ;  /* 0x0000002404047981 */ /* 0x000ea4000c1e1100 */
[----:B--2---:R0:W1:Y:S02]  /*0260*/  I2F.F64.U16 R44, R4 ;  /* 0x00000004002c7312 */ /* 0x0040640000101800 */
[----:B01----:R-:W-:Y:S05]  /*0270*/  BRA `(.L_x_9951) ;  /* 0x0000000c00647947 */ /* 0x003fea0003800000 */
.L_x_9948:
        /* <DEDUP_REMOVED lines=9> */
.L_x_9953:
[----:B------:R-:W2:Y:S02]  /*0310*/  LDG.E R4, desc[UR36][R4.64] ;  /* 0x0000002404047981 */ /* 0x000ea4000c1e1900 */
[----:B--2---:R0:W1:Y:S02]  /*0320*/  I2F.F64 R44, R4 ;  /* 0x00000004002c7312 */ /* 0x0040640000201c00 */
[----:B01----:R-:W-:Y:S05]  /*0330*/  BRA `(.L_x_9951) ;  /* 0x0000000c00347947 */ /* 0x003fea0003800000 */
.L_x_9952:
[----:B------:R-:W2:Y:S02]  /*0340*/  LDG.E.U16 R4, desc[UR36][R4.64] ;  /* 0x0000002404047981 */ /* 0x000ea4000c1e1500 */
[----:B--2---:R0:W1:Y:S02]  /*0350*/  I2F.F64.S16 R44, R4 ;  /* 0x00000004002c7312 */ /* 0x0040640000101c00 */
[----:B01----:R-:W-:Y:S05]  /*0360*/  BRA `(.L_x_9951) ;  /* 0x0000000c00287947 */ /* 0x003fea0003800000 */
.L_x_9947:
        /* <DEDUP_REMOVED lines=10> */
.L_x_9955:
[----:B------:R-:W2:Y:S02]  /*0410*/  LDG.E.U16 R0, desc[UR36][R4.64] ;  /* 0x0000002404007981 */ /* 0x000ea4000c1e1500 */
[----:B--2---:R-:W-:-:S05]  /*0420*/  HADD2.F32 R0, -RZ, R0.H0_H0 ;  /* 0x20000000ff007230 */ /* 0x004fca0000004100 */
[----:B------:R-:W-:-:S04]  /*0430*/  FMUL.FTZ R0, R0, 1 ;  /* 0x3f80000000007820 */ /* 0x000fc80000410000 */
[----:B------:R1:W2:Y:S02]  /*0440*/  F2F.F64.F32 R44, R0 ;  /* 0x00000000002c7310 */ /* 0x0002a40000201800 */
[----:B-12---:R-:W-:Y:S05]  /*0450*/  BRA `(.L_x_9951) ;  /* 0x0000000800ec7947 */ /* 0x006fea0003800000 */
.L_x_9954:
        /* <DEDUP_REMOVED lines=10> */
.L_x_9957:
[----:B------:R-:W2:Y:S02]  /*0500*/  LDG.E.U16 R4, desc[UR36][R4.64] ;  /* 0x0000002404047981 */ /* 0x000ea4000c1e1500 */
[----:B--2---:R-:W-:-:S05]  /*0510*/  HADD2.F32 R0, -RZ, R4.H0_H0 ;  /* 0x20000004ff007230 */ /* 0x004fca0000004100 */
[----:B------:R-:W-:-:S04]  /*0520*/  FMUL.FTZ R0, R0, 1 ;  /* 0x3f80000000007820 */ /* 0x000fc80000410000 */
[----:B------:R1:W2:Y:S02]  /*0530*/  F2F.F64.F32 R44, R0 ;  /* 0x00000000002c7310 */ /* 0x0002a40000201800 */
[----:B-12---:R-:W-:Y:S05]  /*0540*/  BRA `(.L_x_9951) ;  /* 0x0000000800b07947 */ /* 0x006fea0003800000 */
.L_x_9956:
[----:B------:R0:W5:Y:S01]  /*0550*/  LDG.E.64 R44, desc[UR36][R4.64] ;  /* 0x00000024042c7981 */ /* 0x000162000c1e1b00 */
[----:B------:R-:W-:Y:S05]  /*0560*/  BRA `(.L_x_9951) ;  /* 0x0000000800a87947 */ /* 0x000fea0003800000 */
.L_x_9946:
        /* <DEDUP_REMOVED lines=13> */
.L_x_9960:
[----:B------:R1:W5:Y:S01]  /*0640*/  LDG.E.64 R44, desc[UR36][R4.64] ;  /* 0x00000024042c7981 */ /* 0x000362000c1e1b00 */
[----:B------:R-:W-:Y:S05]  /*0650*/  BRA `(.L_x_9951) ;  /* 0x00000008006c7947 */ /* 0x000fea0003800000 */
.L_x_9959:
        /* <DEDUP_REMOVED lines=27> */
.L_x_9962:
        /* <DEDUP_REMOVED lines=15> */
.L_x_9961:
[----:B------:R-:W2:Y:S02]  /*0900*/  LDG.E.U16 R0, desc[UR36][R4.64] ;  /* 0x0000002404007981 */ /* 0x000ea4000c1e1500 */
[----:B--2---:R-:W-:-:S04]  /*0910*/  IMAD.U32 R0, R0, 0x10000, RZ ;  /* 0x0001000000007824 */ /* 0x004fc800078e00ff */
[----:B------:R-:W-:-:S04]  /*0920*/  FMUL.FTZ R0, R0, 1 ;  /* 0x3f80000000007820 */ /* 0x000fc80000410000 */
[----:B------:R2:W3:Y:S02]  /*0930*/  F2F.F64.F32 R44, R0 ;  /* 0x00000000002c7310 */ /* 0x0004e40000201800 */
[----:B--23--:R-:W-:Y:S05]  /*0940*/  BRA `(.L_x_9951) ;  /* 0x0000000400b07947 */ /* 0x00cfea0003800000 */
.L_x_9958:
        /* <DEDUP_REMOVED lines=11> */
.L_x_9965:
        /* <DEDUP_REMOVED lines=21> */
.L_x_9967:
[----:B------:R-:W-:Y:S05]  /*0b50*/  BSYNC.RECONVERGENT B0 ;  /* 0x0000000000007941 */ /* 0x000fea0003800200 */
.L_x_9966:
[----:B------:R-:W-:Y:S01]  /*0b60*/  IMAD.SHL.U32 R0, R0, 0x100000, RZ ;  /* 0x0010000000007824 */ /* 0x000fe200078e00ff */
[----:B------:R-:W-:-:S04]  /*0b70*/  LEA R3, R3, 0x3b800000, 0x17 ;  /* 0x3b80000003037811 */ /* 0x000fc800078eb8ff */
[----:B------:R-:W-:-:S05]  /*0b80*/  LOP3.LUT R0, R3, R0, R7, 0xfe, !PT ;  /* 0x0000000003007212 */ /* 0x000fca00078efe07 */
[----:B------:R-:W-:-:S04]  /*0b90*/  FMUL.FTZ R0, R0, 1 ;  /* 0x3f80000000007820 */ /* 0x000fc80000410000 */
[----:B------:R4:W0:Y:S02]  /*0ba0*/  F2F.F64.F32 R44, R0 ;  /* 0x00000000002c7310 */ /* 0x0008240000201800 */
[----:B0---4-:R-:W-:Y:S05]  /*0bb0*/  BRA `(.L_x_9951) ;  /* 0x0000000400147947 */ /* 0x011fea0003800000 */
.L_x_9964:
        /* <DEDUP_REMOVED lines=21> */
.L_x_9969:
[----:B------:R-:W-:Y:S05]  /*0d10*/  BSYNC.RECONVERGENT B0 ;  /* 0x0000000000007941 */ /* 0x000fea0003800200 */
.L_x_9968:
[----:B------:R-:W-:Y:S01]  /*0d20*/  IMAD.SHL.U32 R0, R0, 0x200000, RZ ;  /* 0x0020000000007824 */ /* 0x000fe200078e00ff */
[----:B------:R-:W-:-:S04]  /*0d30*/  LEA R3, R3, 0x37800000, 0x17 ;  /* 0x3780000003037811 */ /* 0x000fc800078eb8ff */
[----:B------:R-:W-:-:S05]  /*0d40*/  LOP3.LUT R0, R3, R0, R7, 0xfe, !PT ;  /* 0x0000000003007212 */ /* 0x000fca00078efe07 */
[----:B------:R-:W-:-:S04]  /*0d50*/  FMUL.FTZ R0, R0, 1 ;  /* 0x3f80000000007820 */ /* 0x000fc80000410000 */
[----:B------:R4:W0:Y:S02]  /*0d60*/  F2F.F64.F32 R44, R0 ;  /* 0x00000000002c7310 */ /* 0x0008240000201800 */
[----:B0---4-:R-:W-:Y:S05]  /*0d70*/  BRA `(.L_x_9951) ;  /* 0x0000000000a47947 */ /* 0x011fea0003800000 */
.L_x_9963:
[----:B------:R-:W-:-:S09]  /*0d80*/  UISETP.NE.AND UP0, UPT, UR4, 0x1c, UPT ;  /* 0x0000001c0400788c */ /* 0x000fd2000bf05270 */
[----:B------:R-:W-:Y:S05]  /*0d90*/  BRA.U !UP0, `(.L_x_9970) ;  /* 0x0000000108947547 */ /* 0x000fea000b800000 */
[----:B------:R-:W-:-:S09]  /*0da0*/  UISETP.NE.AND UP0, UPT, UR4, 0x1d, UPT ;  /* 0x0000001d0400788c */ /* 0x000fd2000bf05270 */
[----:B------:R-:W-:Y:S05]  /*0db0*/  BRA.U !UP0, `(.L_x_9971) ;  /* 0x0000000108807547 */ /* 0x000fea000b800000 */
[----:B------:R-:W-:-:S09]  /*0dc0*/  UISETP.NE.AND UP0, UPT, UR4, 0x2c, UPT ;  /* 0x0000002c0400788c */ /* 0x000fd2000bf05270 */
[----:B------:R-:W-:Y:S05]  /*0dd0*/  BRA.U !UP0, `(.L_x_9972) ;  /* 0x0000000108487547 */ /* 0x000fea000b800000 */
.L_x_9950:
        /* <DEDUP_REMOVED lines=16> */
.L_x_9973:
[----:B------:R-:W-:Y:S01]  /*0ee0*/  CS2R R44, SRZ ;  /* 0x00000000002c7805 */ /* 0x000fe2000001ff00 */
[----:B------:R-:W-:Y:S06]  /*0ef0*/  BRA `(.L_x_9951) ;  /* 0x0000000000447947 */ /* 0x000fec0003800000 */
.L_x_9972:
        /* <DEDUP_REMOVED lines=12> */
.L_x_9971:
[----:B------:R-:W2:Y:S02]  /*0fc0*/  LDG.E.64 R44, desc[UR36][R4.64] ;  /* 0x00000024042c7981 */ /* 0x000ea4000c1e1b00 */
[----:B--2---:R-:W4:Y:S02]  /*0fd0*/  I2F.F64.U64 R44, R44 ;  /* 0x0000002c002c7312 */ /* 0x004f240000301800 */
[----:B----4-:R-:W-:Y:S05]  /*0fe0*/  BRA `(.L_x_9951) ;  /* 0x0000000000087947 */ /* 0x010fea0003800000 */
.L_x_9970:
[----:B------:R-:W2:Y:S02]  /*0ff0*/  LDG.E R4, desc[UR36][R4.64] ;  /* 0x0000002404047981 */ /* 0x000ea4000c1e1900 */
[----:B--2---:R2:W3:Y:S02]  /*1000*/  I2F.F64.U32 R44, R4 ;  /* 0x00000004002c7312 */ /* 0x0044e40000201800 */
.L_x_9951:
[----:B------:R-:W-:Y:S05]  /*1010*/  BSYNC.RECONVERGENT B6 ;  /* 0x0000000000067941 */ /* 0x000fea0003800200 */
.L_x_9945:
        /* <DEDUP_REMOVED lines=20> */
.L_x_9978:
[----:B------:R-:W2:Y:S02]  /*1160*/  LDG.E.U8 R4, desc[UR36][R4.64] ;  /* 0x0000002404047981 */ /* 0x000ea4000c1e1100 */
[----:B--2---:R0:W1:Y:S02]  /*1170*/  I2F.F64.U16 R40, R4 ;  /* 0x0000000400287312 */ /* 0x0040640000101800 */
[----:B01----:R-:W-:Y:S05]  /*1180*/  BRA `(.L_x_9980) ;  /* 0x0000000c00647947 */ /* 0x003fea0003800000 */
.L_x_9977:
        /* <DEDUP_REMOVED lines=9> */
.L_x_9982:
[----:B------:R-:W2:Y:S02]  /*1220*/  LDG.E R4, desc[UR36][R4.64] ;  /* 0x0000002404047981 */ /* 0x000ea4000c1e1900 */
[----:B--2---:R0:W1:Y:S02]  /*1230*/  I2F.F64 R40, R4 ;  /* 0x0000000400287312 */ /* 0x0040640000201c00 */
[----:B01----:R-:W-:Y:S05]  /*1240*/  BRA `(.L_x_9980) ;  /* 0x0000000c00347947 */ /* 0x003fea0003800000 */
.L_x_9981:
[----:B------:R-:W2:Y:S02]  /*1250*/  LDG.E.U16 R4, desc[UR36][R4.64] ;  /* 0x0000002404047981 */ /* 0x000ea4000c1e1500 */
[----:B--2---:R0:W1:Y:S02]  /*1260*/  I2F.F64.S16 R40, R4 ;  /* 0x0000000400287312 */ /* 0x0040640000101c00 */
[----:B01----:R-:W-:Y:S05]  /*1270*/  BRA `(.L_x_9980) ;  /* 0x0000000c00287947 */ /* 0x003fea0003800000 */
.L_x_9976:
        /* <DEDUP_REMOVED lines=10> */
.L_x_9984:
[----:B------:R-:W2:Y:S02]  /*1320*/  LDG.E.U16 R0, desc[UR36][R4.64] ;  /* 0x0000002404007981 */ /* 0x000ea4000c1e1500 */
[----:B--2---:R-:W-:-:S05]  /*1330*/  HADD2.F32 R0, -RZ, R0.H0_H0 ;  /* 0x20000000ff007230 */ /* 0x004fca0000004100 */
[----:B------:R-:W-:-:S04]  /*1340*/  FMUL.FTZ R0, R0, 1 ;  /* 0x3f80000000007820 */ /* 0x000fc80000410000 */
[----:B------:R4:W0:Y:S02]  /*1350*/  F2F.F64.F32 R40, R0 ;  /* 0x0000000000287310 */ /* 0x0008240000201800 */
[----:B0---4-:R-:W-:Y:S05]  /*1360*/  BRA `(.L_x_9980) ;  /* 0x0000000800ec7947 */ /* 0x011fea0003800000 */
.L_x_9983:
        /* <DEDUP_REMOVED lines=10> */
.L_x_9986:
[----:B------:R-:W2:Y:S02]  /*1410*/  LDG.E.U16 R4, desc[UR36][R4.64] ;  /* 0x0000002404047981 */ /* 0x000ea4000c1e1500 */
[----:B--2---:R-:W-:-:S05]  /*1420*/  HADD2.F32 R0, -RZ, R4.H0_H0 ;  /* 0x20000004ff007230 */ /* 0x004fca0000004100 */
[----:B------:R-:W-:-:S04]  /*1430*/  FMUL.FTZ R0, R0, 1 ;  /* 0x3f80000000007820 */ /* 0x000fc80000410000 */
[----:B------:R0:W1:Y:S02]  /*1440*/  F2F.F64.F32 R40, R0 ;  /* 0x0000000000287310 */ /* 0x0000640000201800 */
[----:B01----:R-:W-:Y:S05]  /*1450*/  BRA `(.L_x_9980) ;  /* 0x0000000800b07947 */ /* 0x003fea0003800000 */
.L_x_9985:
[----:B------:R4:W5:Y:S01]  /*1460*/  LDG.E.64 R40, desc[UR36][R4.64] ;  /* 0x0000002404287981 */ /* 0x000962000c1e1b00 */
[----:B------:R-:W-:Y:S05]  /*1470*/  BRA `(.L_x_9980) ;  /* 0x0000000800a87947 */ /* 0x000fea0003800000 */
.L_x_9975:
        /* <DEDUP_REMOVED lines=13> */
.L_x_9989:
[----:B------:R0:W5:Y:S01]  /*1550*/  LDG.E.64 R40, desc[UR36][R4.64] ;  /* 0x0000002404287981 */ /* 0x000162000c1e1b00 */
[----:B------:R-:W-:Y:S05]  /*1560*/  BRA `(.L_x_9980) ;  /* 0x00000008006c7947 */ /* 0x000fea0003800000 */
.L_x_9988:
        /* <DEDUP_REMOVED lines=27> */
.L_x_9991:
        /* <DEDUP_REMOVED lines=15> */
.L_x_9990:
[----:B------:R-:W2:Y:S02]  /*1810*/  LDG.E.U16 R0, desc[UR36][R4.64] ;  /* 0x0000002404007981 */ /* 0x000ea4000c1e1500 */
[----:B--2---:R-:W-:-:S04]  /*1820*/  IMAD.U32 R0, R0, 0x10000, RZ ;  /* 0x0001000000007824 */ /* 0x004fc800078e00ff */
[----:B------:R-:W-:-:S04]  /*1830*/  FMUL.FTZ R0, R0, 1 ;  /* 0x3f80000000007820 */ /* 0x000fc80000410000 */
[----:B------:R0:W1:Y:S02]  /*1840*/  F2F.F64.F32 R40, R0 ;  /* 0x0000000000287310 */ /* 0x0000640000201800 */
[----:B01----:R-:W-:Y:S05]  /*1850*/  BRA `(.L_x_9980) ;  /* 0x0000000400b07947 */ /* 0x003fea0003800000 */
.L_x_9987:
        /* <DEDUP_REMOVED lines=11> */
.L_x_9994:
        /* <DEDUP_REMOVED lines=21> */
.L_x_9996:
[----:B------:R-:W-:Y:S05]  /*1a60*/  BSYNC.RECONVERGENT B0 ;  /* 0x0000000000007941 */ /* 0x000fea0003800200 */
.L_x_9995:
[----:B------:R-:W-:Y:S01]  /*1a70*/  IMAD.SHL.U32 R0, R0, 0x100000, RZ ;  /* 0x0010000000007824 */ /* 0x000fe200078e00ff */
[----:B------:R-:W-:-:S04]  /*1a80*/  LEA R3, R3, 0x3b800000, 0x17 ;  /* 0x3b80000003037811 */ /* 0x000fc800078eb8ff */
[----:B------:R-:W-:-:S05]  /*1a90*/  LOP3.LUT R0, R3, R0, R7, 0xfe, !PT ;  /* 0x0000000003007212 */ /* 0x000fca00078efe07 */
[----:B------:R-:W-:-:S04]  /*1aa0*/  FMUL.FTZ R0, R0, 1 ;  /* 0x3f80000000007820 */ /* 0x000fc80000410000 */
[----:B------:R4:W0:Y:S02]  /*1ab0*/  F2F.F64.F32 R40, R0 ;  /* 0x0000000000287310 */ /* 0x0008240000201800 */
[----:B0---4-:R-:W-:Y:S05]  /*1ac0*/  BRA `(.L_x_9980) ;  /* 0x0000000400147947 */ /* 0x011fea0003800000 */
.L_x_9993:
        /* <DEDUP_REMOVED lines=21> */
.L_x_9998:
[----:B------:R-:W-:Y:S05]  /*1c20*/  BSYNC.RECONVERGENT B0 ;  /* 0x0000000000007941 */ /* 0x000fea0003800200 */
.L_x_9997:
[----:B------:R-:W-:Y:S01]  /*1c30*/  IMAD.SHL.U32 R0, R0, 0x200000, RZ ;  /* 0x0020000000007824 */ /* 0x000fe200078e00ff */
[----:B------:R-:W-:-:S04]  /*1c40*/  LEA R3, R3, 0x37800000, 0x17 ;  /* 0x3780000003037811 */ /* 0x000fc800078eb8ff */
[----:B------:R-:W-:-:S05]  /*1c50*/  LOP3.LUT R0, R3, R0, R7, 0xfe, !PT ;  /* 0x0000000003007212 */ /* 0x000fca00078efe07 */
[----:B------:R-:W-:-:S04]  /*1c60*/  FMUL.FTZ R0, R0, 1 ;  /* 0x3f80000000007820 */ /* 0x000fc80000410000 */
[----:B------:R4:W0:Y:S02]  /*1c70*/  F2F.F64.F32 R40, R0 ;  /* 0x0000000000287310 */ /* 0x0008240000201800 */
[----:B0---4-:R-:W-:Y:S05]  /*1c80*/  BRA `(.L_x_9980) ;  /* 0x0000000000a47947 */ /* 0x011fea0003800000 */
.L_x_9992:
[----:B------:R-:W-:-:S09]  /*1c90*/  UISETP.NE.AND UP0, UPT, UR4, 0x1c, UPT ;  /* 0x0000001c0400788c */ /* 0x000fd2000bf05270 */
[----:B------:R-:W-:Y:S05]  /*1ca0*/  BRA.U !UP0, `(.L_x_9999) ;  /* 0x0000000108947547 */ /* 0x000fea000b800000 */
[----:B------:R-:W-:-:S09]  /*1cb0*/  UISETP.NE.AND UP0, UPT, UR4, 0x1d, UPT ;  /* 0x0000001d0400788c */ /* 0x000fd2000bf05270 */
[----:B------:R-:W-:Y:S05]  /*1cc0*/  BRA.U !UP0, `(.L_x_10000) ;  /* 0x0000000108807547 */ /* 0x000fea000b800000 */
[----:B------:R-:W-:-:S09]  /*1cd0*/  UISETP.NE.AND UP0, UPT, UR4, 0x2c, UPT ;  /* 0x0000002c0400788c */ /* 0x000fd2000bf05270 */
[----:B------:R-:W-:Y:S05]  /*1ce0*/  BRA.U !UP0, `(.L_x_10001) ;  /* 0x0000000108487547 */ /* 0x000fea000b800000 */
.L_x_9979:
        /* <DEDUP_REMOVED lines=16> */
.L_x_10002:
[----:B------:R-:W-:Y:S01]  /*1df0*/  CS2R R40, SRZ ;  /* 0x0000000000287805 */ /* 0x000fe2000001ff00 */
[----:B------:R-:W-:Y:S06]  /*1e00*/  BRA `(.L_x_9980) ;  /* 0x0000000000447947 */ /* 0x000fec0003800000 */
.L_x_10001:
        /* <DEDUP_REMOVED lines=12> */
.L_x_10000:
[----:B------:R-:W2:Y:S02]  /*1ed0*/  LDG.E.64 R40, desc[UR36][R4.64] ;  /* 0x0000002404287981 */ /* 0x000ea4000c1e1b00 */
[----:B--2---:R-:W1:Y:S02]  /*1ee0*/  I2F.F64.U64 R40, R40 ;  /* 0x0000002800287312 */ /* 0x004e640000301800 */
[----:B-1----:R-:W-:Y:S05]  /*1ef0*/  BRA `(.L_x_9980) ;  /* 0x0000000000087947 */ /* 0x002fea0003800000 */
.L_x_9999:
[----:B------:R-:W2:Y:S02]  /*1f00*/  LDG.E R4, desc[UR36][R4.64] ;  /* 0x0000002404047981 */ /* 0x000ea4000c1e1900 */
[----:B--2---:R1:W2:Y:S02]  /*1f10*/  I2F.F64.U32 R40, R4 ;  /* 0x0000000400287312 */ /* 0x0042a40000201800 */
.L_x_9980:
[----:B------:R-:W-:Y:S05]  /*1f20*/  BSYNC.RECONVERGENT B6 ;  /* 0x0000000000067941 */ /* 0x000fea0003800200 */
.L_x_9974:
        /* <DEDUP_REMOVED lines=20> */
.L_x_10007:
[----:B------:R-:W4:Y:S02]  /*2070*/  LDG.E.U8 R4, desc[UR36][R4.64] ;  /* 0x0000002404047981 */ /* 0x000f24000c1e1100 */
[----:B----4-:R0:W1:Y:S02]  /*2080*/  I2F.F64.U16 R34, R4 ;  /* 0x0000000400227312 */ /* 0x0100640000101800 */
[----:B01----:R-:W-:Y:S05]  /*2090*/  BRA `(.L_x_10009) ;  /* 0x0000000c00647947 */ /* 0x003fea0003800000 */
.L_x_10006:
        /* <DEDUP_REMOVED lines=9> */
.L_x_10011:
[----:B------:R-:W4:Y:S02]  /*2130*/  LDG.E R4, desc[UR36][R4.64] ;  /* 0x0000002404047981 */ /* 0x000f24000c1e1900 */
[----:B----4-:R0:W1:Y:S02]  /*2140*/  I2F.F64 R34, R4 ;  /* 0x0000000400227312 */ /* 0x0100640000201c00 */
[----:B01----:R-:W-:Y:S05]  /*2150*/  BRA `(.L_x_10009) ;  /* 0x0000000c00347947 */ /* 0x003fea0003800000 */
.L_x_10010:
[----:B------:R-:W4:Y:S02]  /*2160*/  LDG.E.U16 R4, desc[UR36][R4.64] ;  /* 0x0000002404047981 */ /* 0x000f24000c1e1500 */
[----:B----4-:R0:W1:Y:S02]  /*2170*/  I2F.F64.S16 R34, R4 ;  /* 0x0000000400227312 */ /* 0x0100640000101c00 */
[----:B01----:R-:W-:Y:S05]  /*2180*/  BRA `(.L_x_10009) ;  /* 0x0000000c00287947 */ /* 0x003fea0003800000 */
.L_x_10005:
        /* <DEDUP_REMOVED lines=10> */
.L_x_10013:
[----:B------:R-:W4:Y:S02]  /*2230*/  LDG.E.U16 R0, desc[UR36][R4.64] ;  /* 0x0000002404007981 */ /* 0x000f24000c1e1500 */
[----:B----4-:R-:W-:-:S05]  /*2240*/  HADD2.F32 R0, -RZ, R0.H0_H0 ;  /* 0x20000000ff007230 */ /* 0x010fca0000004100 */
[----:B------:R-:W-:-:S04]  /*2250*/  FMUL.FTZ R0, R0, 1 ;  /* 0x3f80000000007820 */ /* 0x000fc80000410000 */
[----:B------:R0:W1:Y:S02]  /*2260*/  F2F.F64.F32 R34, R0 ;  /* 0x0000000000227310 */ /* 0x0000640000201800 */
[----:B01----:R-:W-:Y:S05]  /*2270*/  BRA `(.L_x_10009) ;  /* 0x0000000800ec7947 */ /* 0x003fea0003800000 */
.L_x_10012:
        /* <DEDUP_REMOVED lines=10> */
.L_x_10015:
[----:B------:R-:W4:Y:S02]  /*2320*/  LDG.E.U16 R4, desc[UR36][R4.64] ;  /* 0x0000002404047981 */ /* 0x000f24000c1e1500 */
[----:B----4-:R-:W-:-:S05]  /*2330*/  HADD2.F32 R0, -RZ, R4.H0_H0 ;  /* 0x20000004ff007230 */ /* 0x010fca0000004100 */
[----:B------:R-:W-:-:S04]  /*2340*/  FMUL.FTZ R0, R0, 1 ;  /* 0x3f80000000007820 */ /* 0x000fc80000410000 */
[----:B------:R0:W1:Y:S02]  /*2350*/  F2F.F64.F32 R34, R0 ;  /* 0x0000000000227310 */ /* 0x0000640000201800 */
[----:B01----:R-:W-:Y:S05]  /*2360*/  BRA `(.L_x_10009) ;  /* 0x0000000800b07947 */ /* 0x003fea0003800000 */
.L_x_10014:
[----:B------:R0:W5:Y:S01]  /*2370*/  LDG.E.64 R34, desc[UR36][R4.64] ;  /* 0x0000002404227981 */ /* 0x000162000c1e1b00 */
[----:B------:R-:W-:Y:S05]  /*2380*/  BRA `(.L_x_10009) ;  /* 0x0000000800a87947 */ /* 0x000fea0003800000 */
.L_x_10004:
        /* <DEDUP_REMOVED lines=13> */
.L_x_10018:
[----:B------:R4:W5:Y:S01]  /*2460*/  LDG.E.64 R34, desc[UR36][R4.64] ;  /* 0x0000002404227981 */ /* 0x000962000c1e1b00 */
[----:B------:R-:W-:Y:S05]  /*2470*/  BRA `(.L_x_10009) ;  /* 0x00000008006c7947 */ /* 0x000fea0003800000 */
.L_x_10017:
        /* <DEDUP_REMOVED lines=27> */
.L_x_10020:
[----:B------:R-:W4:Y:S02]  /*2630*/  LDG.E.U8 R4, desc[UR36][R4.64] ;  /* 0x0000002404047981 */ /* 0x000f24000c1e1100 */
[C---:B----4-:R-:W-:Y:S02]  /*2640*/  IMAD.SHL.U32 R3, R4.reuse, 0x2000000, RZ ;  /* 0x0200000004037824 */ /* 0x050fe400078e00ff */
        /* <DEDUP_REMOVED lines=11> */
[----:B------:R4:W0:Y:S02]  /*2700*/  F2F.F64.F32 R34, R0 ;  /* 0x0000000000227310 */ /* 0x0008240000201800 */
[----:B0---4-:R-:W-:Y:S05]  /*2710*/  BRA `(.L_x_10009) ;  /* 0x0000000400c47947 */ /* 0x011fea0003800000 */
.L_x_10019:
[----:B------:R-:W4:Y:S02]  /*2720*/  LDG.E.U16 R0, desc[UR36][R4.64] ;  /* 0x0000002404007981 */ /* 0x000f24000c1e1500 */
[----:B----4-:R-:W-:-:S04]  /*2730*/  IMAD.U32 R0, R0, 0x10000, RZ ;  /* 0x0001000000007824 */ /* 0x010fc800078e00ff */
[----:B------:R-:W-:-:S04]  /*2740*/  FMUL.FTZ R0, R0, 1 ;  /* 0x3f80000000007820 */ /* 0x000fc80000410000 */
[----:B------:R4:W0:Y:S02]  /*2750*/  F2F.F64.F32 R34, R0 ;  /* 0x0000000000227310 */ /* 0x0008240000201800 */
[----:B0---4-:R-:W-:Y:S05]  /*2760*/  BRA `(.L_x_10009) ;  /* 0x0000000400b07947 */ /* 0x011fea0003800000 */
.L_x_10016:
        /* <DEDUP_REMOVED lines=11> */
.L_x_10023:
        /* <DEDUP_REMOVED lines=21> */
.L_x_10025:
[----:B------:R-:W-:Y:S05]  /*2970*/  BSYNC.RECONVERGENT B0 ;  /* 0x0000000000007941 */ /* 0x000fea0003800200 */
.L_x_10024:
[----:B------:R-:W-:Y:S01]  /*2980*/  IMAD.SHL.U32 R0, R0, 0x100000, RZ ;  /* 0x0010000000007824 */ /* 0x000fe200078e00ff */
[----:B------:R-:W-:-:S04]  /*2990*/  LEA R3, R3, 0x3b800000, 0x17 ;  /* 0x3b80000003037811 */ /* 0x000fc800078eb8ff */
[----:B------:R-:W-:-:S05]  /*29a0*/  LOP3.LUT R0, R3, R0, R7, 0xfe, !PT ;  /* 0x0000000003007212 */ /* 0x000fca00078efe07 */
[----:B------:R-:W-:-:S04]  /*29b0*/  FMUL.FTZ R0, R0, 1 ;  /* 0x3f80000000007820 */ /* 0x000fc80000410000 */
[----:B------:R4:W0:Y:S02]  /*29c0*/  F2F.F64.F32 R34, R0 ;  /* 0x0000000000227310 */ /* 0x0008240000201800 */
[----:B0---4-:R-:W-:Y:S05]  /*29d0*/  BRA `(.L_x_10009) ;  /* 0x0000000400147947 */ /* 0x011fea0003800000 */
.L_x_10022:
        /* <DEDUP_REMOVED lines=21> */
.L_x_10027:
[----:B------:R-:W-:Y:S05]  /*2b30*/  BSYNC.RECONVERGENT B0 ;  /* 0x0000000000007941 */ /* 0x000fea0003800200 */
.L_x_10026:
[----:B------:R-:W-:Y:S01]  /*2b40*/  IMAD.SHL.U32 R0, R0, 0x200000, RZ ;  /* 0x0020000000007824 */ /* 0x000fe200078e00ff */
[----:B------:R-:W-:-:S04]  /*2b50*/  LEA R3, R3, 0x37800000, 0x17 ;  /* 0x3780000003037811 */ /* 0x000fc800078eb8ff */
[----:B------:R-:W-:-:S05]  /*2b60*/  LOP3.LUT R0, R3, R0, R7, 0xfe, !PT ;  /* 0x0000000003007212 */ /* 0x000fca00078efe07 */
[----:B------:R-:W-:-:S04]  /*2b70*/  FMUL.FTZ R0, R0, 1 ;  /* 0x3f80000000007820 */ /* 0x000fc80000410000 */
[----:B------:R4:W0:Y:S02]  /*2b80*/  F2F.F64.F32 R34, R0 ;  /* 0x0000000000227310 */ /* 0x0008240000201800 */
[----:B0---4-:R-:W-:Y:S05]  /*2b90*/  BRA `(.L_x_10009) ;  /* 0x0000000000a47947 */ /* 0x011fea0003800000 */
.L_x_10021:
[----:B------:R-:W-:-:S09]  /*2ba0*/  UISETP.NE.AND UP0, UPT, UR4, 0x1c, UPT ;  /* 0x0000001c0400788c */ /* 0x000fd2000bf05270 */
[----:B------:R-:W-:Y:S05]  /*2bb0*/  BRA.U !UP0, `(.L_x_10028) ;  /* 0x0000000108947547 */ /* 0x000fea000b800000 */
[----:B------:R-:W-:-:S09]  /*2bc0*/  UISETP.NE.AND UP0, UPT, UR4, 0x1d, UPT ;  /* 0x0000001d0400788c */ /* 0x000fd2000bf05270 */
[----:B------:R-:W-:Y:S05]  /*2bd0*/  BRA.U !UP0, `(.L_x_10029) ;  /* 0x0000000108807547 */ /* 0x000fea000b800000 */
[----:B------:R-:W-:-:S09]  /*2be0*/  UISETP.NE.AND UP0, UPT, UR4, 0x2c, UPT ;  /* 0x0000002c0400788c */ /* 0x000fd2000bf05270 */
[----:B------:R-:W-:Y:S05]  /*2bf0*/  BRA.U !UP0, `(.L_x_10030) ;  /* 0x0000000108487547 */ /* 0x000fea000b800000 */
.L_x_10008:
        /* <DEDUP_REMOVED lines=16> */
.L_x_10031:
[----:B------:R-:W-:Y:S01]  /*2d00*/  CS2R R34, SRZ ;  /* 0x0000000000227805 */ /* 0x000fe2000001ff00 */
[----:B------:R-:W-:Y:S06]  /*2d10*/  BRA `(.L_x_10009) ;  /* 0x0000000000447947 */ /* 0x000fec0003800000 */
.L_x_10030:
        /* <DEDUP_REMOVED lines=12> */
.L_x_10029:
[----:B------:R-:W4:Y:S02]  /*2de0*/  LDG.E.64 R34, desc[UR36][R4.64] ;  /* 0x0000002404227981 */ /* 0x000f24000c1e1b00 */
[----:B----4-:R-:W4:Y:S02]  /*2df0*/  I2F.F64.U64 R34, R34 ;  /* 0x0000002200227312 */ /* 0x010f240000301800 */
[----:B----4-:R-:W-:Y:S05]  /*2e00*/  BRA `(.L_x_10009) ;  /* 0x0000000000087947 */ /* 0x010fea0003800000 */
.L_x_10028:
[----:B------:R-:W4:Y:S02]  /*2e10*/  LDG.E R4, desc[UR36][R4.64] ;  /* 0x0000002404047981 */ /* 0x000f24000c1e1900 */
[----:B----4-:R0:W1:Y:S02]  /*2e20*/  I2F.F64.U32 R34, R4 ;  /* 0x0000000400227312 */ /* 0x0100640000201800 */
.L_x_10009:
[----:B------:R-:W-:Y:S05]  /*2e30*/  BSYNC.RECONVERGENT B6 ;  /* 0x0000000000067941 */ /* 0x000fea0003800200 */
.L_x_10003:
[----:B------:R-:W-:-:S07]  /*2e40*/  VIADD R43, R33, 0x80 ;  /* 0x00000080212b7836 */ /* 0x000fce0000000000 */
.L_x_9944:
[----:B------:R-:W-:Y:S05]  /*2e50*/  BSYNC.RECONVERGENT B7 ;  /* 0x0000000000077941 */ /* 0x000fea0003800200 */
.L_x_9943:
[----:B------:R-:W-:Y:S01]  /*2e60*/  ISETP.GE.AND P0, PT, R43, R2, PT ;  /* 0x000000022b00720c */ /* 0x000fe20003f06270 */
[----:B------:R-:W-:Y:S01]  /*2e70*/  BSSY.RECONVERGENT B7, `(.L_x_10032) ;  /* 0x00002da000077945 */ /* 0x000fe20003800200 */
[----:B------:R-:W-:Y:S02]  /*2e80*/  CS2R R38, SRZ ;  /* 0x0000000000267805 */ /* 0x000fe4000001ff00 */
[----:B------:R-:W-:Y:S02]  /*2e90*/  CS2R R36, SRZ ;  /* 0x0000000000247805 */ /* 0x000fe4000001ff00 */
[----:B------:R-:W-:-:S07]  /*2ea0*/  CS2R R28, SRZ ;  /* 0x00000000001c7805 */ /* 0x000fce000001ff00 */
[----:B------:R-:W-:Y:S05]  /*2eb0*/  @P0 BRA `(.L_x_10033) ;  /* 0x0000002c00540947 */ /* 0x000fea0003800000 */
[----:B0---4-:R-:W0:Y:S01]  /*2ec0*/  LDC.64 R4, c[0x0][0x390] ;  /* 0x0000e400ff047b82 */ /* 0x011e220000000a00 */
[----:B------:R-:W4:Y:S01]  /*2ed0*/  LDCU UR5, c[0x0][0x3b0] ;  /* 0x00007600ff0577ac */ /* 0x000f220008000800 */
[----:B------:R-:W-:Y:S01]  /*2ee0*/  IMAD R16, R32, 0x200, R43 ;  /* 0x0000020020107824 */ /* 0x000fe200078e022b */
        /* <DEDUP_REMOVED lines=18> */
.L_x_10038:
[----:B------:R-:W4:Y:S02]  /*3010*/  LDG.E.U8 R4, desc[UR36][R4.64] ;  /* 0x0000002404047981 */ /* 0x000f24000c1e1100 */
[----:B----4-:R0:W4:Y:S02]  /*3020*/  I2F.F64.U16 R38, R4 ;  /* 0x0000000400267312 */ /* 0x0101240000101800 */
[----:B0---4-:R-:W-:Y:S05]  /*3030*/  BRA `(.L_x_10040) ;  /* 0x0000000c00647947 */ /* 0x011fea0003800000 */
.L_x_10037:
        /* <DEDUP_REMOVED lines=9> */
.L_x_10042:
[----:B------:R-:W4:Y:S02]  /*30d0*/  LDG.E R4, desc[UR36][R4.64] ;  /* 0x0000002404047981 */ /* 0x000f24000c1e1900 */
[----:B----4-:R0:W4:Y:S02]  /*30e0*/  I2F.F64 R38, R4 ;  /* 0x0000000400267312 */ /* 0x0101240000201c00 */
[----:B0---4-:R-:W-:Y:S05]  /*30f0*/  BRA `(.L_x_10040) ;  /* 0x0000000c00347947 */ /* 0x011fea0003800000 */
.L_x_10041:
[----:B------:R-:W4:Y:S02]  /*3100*/  LDG.E.U16 R4, desc[UR36][R4.64] ;  /* 0x0000002404047981 */ /* 0x000f24000c1e1500 */
[----:B----4-:R0:W4:Y:S02]  /*3110*/  I2F.F64.S16 R38, R4 ;  /* 0x0000000400267312 */ /* 0x0101240000101c00 */
[----:B0---4-:R-:W-:Y:S05]  /*3120*/  BRA `(.L_x_10040) ;  /* 0x0000000c00287947 */ /* 0x011fea0003800000 */
.L_x_10036:
        /* <DEDUP_REMOVED lines=10> */
.L_x_10044:
[----:B------:R-:W4:Y:S02]  /*31d0*/  LDG.E.U16 R0, desc[UR36][R4.64] ;  /* 0x0000002404007981 */ /* 0x000f24000c1e1500 */
[----:B----4-:R-:W-:-:S05]  /*31e0*/  HADD2.F32 R0, -RZ, R0.H0_H0 ;  /* 0x20000000ff007230 */ /* 0x010fca0000004100 */
[----:B------:R-:W-:-:S04]  /*31f0*/  FMUL.FTZ R0, R0, 1 ;  /* 0x3f80000000007820 */ /* 0x000fc80000410000 */
[----:B------:R4:W0:Y:S02]  /*3200*/  F2F.F64.F32 R38, R0 ;  /* 0x0000000000267310 */ /* 0x0008240000201800 */
[----:B0---4-:R-:W-:Y:S05]  /*3210*/  BRA `(.L_x_10040) ;  /* 0x0000000800ec7947 */ /* 0x011fea0003800000 */
.L_x_10043:
        /* <DEDUP_REMOVED lines=10> */
.L_x_10046:
[----:B------:R-:W4:Y:S02]  /*32c0*/  LDG.E.U16 R4, desc[UR36][R4.64] ;  /* 0x0000002404047981 */ /* 0x000f24000c1e1500 */
[----:B----4-:R-:W-:-:S05]  /*32d0*/  HADD2.F32 R0, -RZ, R4.H0_H0 ;  /* 0x20000004ff007230 */ /* 0x010fca0000004100 */
[----:B------:R-:W-:-:S04]  /*32e0*/  FMUL.FTZ R0, R0, 1 ;  /* 0x3f80000000007820 */ /* 0x000fc80000410000 */
[----:B------:R0:W4:Y:S02]  /*32f0*/  F2F.F64.F32 R38, R0 ;  /* 0x0000000000267310 */ /* 0x0001240000201800 */
[----:B0---4-:R-:W-:Y:S05]  /*3300*/  BRA `(.L_x_10040) ;  /* 0x0000000800b07947 */ /* 0x011fea0003800000 */
.L_x_10045:
[----:B------:R0:W5:Y:S01]  /*3310*/  LDG.E.64 R38, desc[UR36][R4.64] ;  /* 0x0000002404267981 */ /* 0x000162000c1e1b00 */
[----:B------:R-:W-:Y:S05]  /*3320*/  BRA `(.L_x_10040) ;  /* 0x0000000800a87947 */ /* 0x000fea0003800000 */
.L_x_10035:
        /* <DEDUP_REMOVED lines=13> */
.L_x_10049:
[----:B------:R0:W5:Y:S01]  /*3400*/  LDG.E.64 R38, desc[UR36][R4.64] ;  /* 0x0000002404267981 */ /* 0x000162000c1e1b00 */
[----:B------:R-:W-:Y:S05]  /*3410*/  BRA `(.L_x_10040) ;  /* 0x00000008006c7947 */ /* 0x000fea0003800000 */
.L_x_10048:
        /* <DEDUP_REMOVED lines=27> */
.L_x_10051:
        /* <DEDUP_REMOVED lines=15> */
.L_x_10050:
[----:B------:R-:W4:Y:S02]  /*36c0*/  LDG.E.U16 R0, desc[UR36][R4.64] ;  /* 0x0000002404007981 */ /* 0x000f24000c1e1500 */
[----:B----4-:R-:W-:-:S04]  /*36d0*/  IMAD.U32 R0, R0, 0x10000, RZ ;  /* 0x0001000000007824 */ /* 0x010fc800078e00ff */
[----:B------:R-:W-:-:S04]  /*36e0*/  FMUL.FTZ R0, R0, 1 ;  /* 0x3f80000000007820 */ /* 0x000fc80000410000 */
[----:B------:R0:W4:Y:S02]  /*36f0*/  F2F.F64.F32 R38, R0 ;  /* 0x0000000000267310 */ /* 0x0001240000201800 */
[----:B0---4-:R-:W-:Y:S05]  /*3700*/  BRA `(.L_x_10040) ;  /* 0x0000000400b07947 */ /* 0x011fea0003800000 */
.L_x_10047:
        /* <DEDUP_REMOVED lines=11> */
.L_x_10054:
        /* <DEDUP_REMOVED lines=21> */
.L_x_10056:
[----:B------:R-:W-:Y:S05]  /*3910*/  BSYNC.RECONVERGENT B0 ;  /* 0x0000000000007941 */ /* 0x000fea0003800200 */
.L_x_10055:
[----:B------:R-:W-:Y:S01]  /*3920*/  IMAD.SHL.U32 R0, R0, 0x100000, RZ ;  /* 0x0010000000007824 */ /* 0x000fe200078e00ff */
[----:B------:R-:W-:-:S04]  /*3930*/  LEA R3, R3, 0x3b800000, 0x17 ;  /* 0x3b80000003037811 */ /* 0x000fc800078eb8ff */
[----:B------:R-:W-:-:S05]  /*3940*/  LOP3.LUT R0, R3, R0, R7, 0xfe, !PT ;  /* 0x0000000003007212 */ /* 0x000fca00078efe07 */
[----:B------:R-:W-:-:S04]  /*3950*/  FMUL.FTZ R0, R0, 1 ;  /* 0x3f80000000007820 */ /* 0x000fc80000410000 */
[----:B------:R0:W4:Y:S02]  /*3960*/  F2F.F64.F32 R38, R0 ;  /* 0x0000000000267310 */ /* 0x0001240000201800 */
[----:B0---4-:R-:W-:Y:S05]  /*3970*/  BRA `(.L_x_10040) ;  /* 0x0000000400147947 */ /* 0x011fea0003800000 */
.L_x_10053:
        /* <DEDUP_REMOVED lines=21> */
.L_x_10058:
[----:B------:R-:W-:Y:S05]  /*3ad0*/  BSYNC.RECONVERGENT B0 ;  /* 0x0000000000007941 */ /* 0x000fea0003800200 */
.L_x_10057:
[----:B------:R-:W-:Y:S01]  /*3ae0*/  IMAD.SHL.U32 R0, R0, 0x200000, RZ ;  /* 0x0020000000007824 */ /* 0x000fe200078e00ff */
[----:B------:R-:W-:-:S04]  /*3af0*/  LEA R3, R3, 0x37800000, 0x17 ;  /* 0x3780000003037811 */ /* 0x000fc800078eb8ff */
[----:B------:R-:W-:-:S05]  /*3b00*/  LOP3.LUT R0, R3, R0, R7, 0xfe, !PT ;  /* 0x0000000003007212 */ /* 0x000fca00078efe07 */
[----:B------:R-:W-:-:S04]  /*3b10*/  FMUL.FTZ R0, R0, 1 ;  /* 0x3f80000000007820 */ /* 0x000fc80000410000 */
[----:B------:R0:W4:Y:S02]  /*3b20*/  F2F.F64.F32 R38, R0 ;  /* 0x0000000000267310 */ /* 0x0001240000201800 */
[----:B0---4-:R-:W-:Y:S05]  /*3b30*/  BRA `(.L_x_10040) ;  /* 0x0000000000a47947 */ /* 0x011fea0003800000 */
.L_x_10052:
        /* <DEDUP_REMOVED lines=18> */
.L_x_10039:
        /* <DEDUP_REMOVED lines=16> */
.L_x_10061:
[----:B------:R-:W-:Y:S01]  /*3d60*/  CS2R R38, SRZ ;  /* 0x0000000000267805 */ /* 0x000fe2000001ff00 */
[----:B------:R-:W-:Y:S06]  /*3d70*/  BRA `(.L_x_10040) ;  /* 0x0000000000147947 */ /* 0x000fec0003800000 */
.L_x_10060:
[----:B------:R-:W4:Y:S02]  /*3d80*/  LDG.E.64 R38, desc[UR36][R4.64] ;  /* 0x0000002404267981 */ /* 0x000f24000c1e1b00 */
[----:B----4-:R-:W0:Y:S02]  /*3d90*/  I2F.F64.U64 R38, R38 ;  /* 0x0000002600267312 */ /* 0x010e240000301800 */
[----:B0-----:R-:W-:Y:S05]  /*3da0*/  BRA `(.L_x_10040) ;  /* 0x0000000000087947 */ /* 0x001fea0003800000 */
.L_x_10059:
[----:B------:R-:W4:Y:S02]  /*3db0*/  LDG.E R4, desc[UR36][R4.64] ;  /* 0x0000002404047981 */ /* 0x000f24000c1e1900 */
[----:B----4-:R4:W0:Y:S02]  /*3dc0*/  I2F.F64.U32 R38, R4 ;  /* 0x0000000400267312 */ /* 0x0108240000201800 */
.L_x_10040:
[----:B------:R-:W-:Y:S05]  /*3dd0*/  BSYNC.RECONVERGENT B6 ;  /* 0x0000000000067941 */ /* 0x000fea0003800200 */
.L_x_10034:
        /* <DEDUP_REMOVED lines=20> */
.L_x_10066:
[----:B------:R-:W4:Y:S02]  /*3f20*/  LDG.E.U8 R4, desc[UR36][R4.64] ;  /* 0x0000002404047981 */ /* 0x000f24000c1e1100 */
[----:B----4-:R0:W4:Y:S02]  /*3f30*/  I2F.F64.U16 R36, R4 ;  /* 0x0000000400247312 */ /* 0x0101240000101800 */
[----:B0---4-:R-:W-:Y:S05]  /*3f40*/  BRA `(.L_x_10068) ;  /* 0x0000000c00647947 */ /* 0x011fea0003800000 */
.L_x_10065:
        /* <DEDUP_REMOVED lines=9> */
.L_x_10070:
[----:B------:R-:W4:Y:S02]  /*3fe0*/  LDG.E R4, desc[UR36][R4.64] ;  /* 0x0000002404047981 */ /* 0x000f24000c1e1900 */
[----:B----4-:R0:W4:Y:S02]  /*3ff0*/  I2F.F64 R36, R4 ;  /* 0x0000000400247312 */ /* 0x0101240000201c00 */
[----:B0---4-:R-:W-:Y:S05]  /*4000*/  BRA `(.L_x_10068) ;  /* 0x0000000c00347947 */ /* 0x011fea0003800000 */
.L_x_10069:
[----:B------:R-:W4:Y:S02]  /*4010*/  LDG.E.U16 R4, desc[UR36][R4.64] ;  /* 0x0000002404047981 */ /* 0x000f24000c1e1500 */
[----:B----4-:R0:W4:Y:S02]  /*4020*/  I2F.F64.S16 R36, R4 ;  /* 0x0000000400247312 */ /* 0x0101240000101c00 */
[----:B0---4-:R-:W-:Y:S05]  /*4030*/  BRA `(.L_x_10068) ;  /* 0x0000000c00287947 */ /* 0x011fea0003800000 */
.L_x_10064:
        /* <DEDUP_REMOVED lines=10> */
.L_x_10072:
[----:B------:R-:W4:Y:S02]  /*40e0*/  LDG.E.U16 R0, desc[UR36][R4.64] ;  /* 0x0000002404007981 */ /* 0x000f24000c1e1500 */
[----:B----4-:R-:W-:-:S05]  /*40f0*/  HADD2.F32 R0, -RZ, R0.H0_H0 ;  /* 0x20000000ff007230 */ /* 0x010fca0000004100 */
[----:B------:R-:W-:-:S04]  /*4100*/  FMUL.FTZ R0, R0, 1 ;  /* 0x3f80000000007820 */ /* 0x000fc80000410000 */
[----:B------:R4:W0:Y:S02]  /*4110*/  F2F.F64.F32 R36, R0 ;  /* 0x0000000000247310 */ /* 0x0008240000201800 */
[----:B0---4-:R-:W-:Y:S05]  /*4120*/  BRA `(.L_x_10068) ;  /* 0x0000000800ec7947 */ /* 0x011fea0003800000 */
.L_x_10071:
        /* <DEDUP_REMOVED lines=10> */
.L_x_10074:
[----:B------:R-:W4:Y:S02]  /*41d0*/  LDG.E.U16 R4, desc[UR36][R4.64] ;  /* 0x0000002404047981 */ /* 0x000f24000c1e1500 */
[----:B----4-:R-:W-:-:S05]  /*41e0*/  HADD2.F32 R0, -RZ, R4.H0_H0 ;  /* 0x20000004ff007230 */ /* 0x010fca0000004100 */
[----:B------:R-:W-:-:S04]  /*41f0*/  FMUL.FTZ R0, R0, 1 ;  /* 0x3f80000000007820 */ /* 0x000fc80000410000 */
[----:B------:R4:W0:Y:S02]  /*4200*/  F2F.F64.F32 R36, R0 ;  /* 0x0000000000247310 */ /* 0x0008240000201800 */
[----:B0---4-:R-:W-:Y:S05]  /*4210*/  BRA `(.L_x_10068) ;  /* 0x0000000800b07947 */ /* 0x011fea0003800000 */
.L_x_10073:
[----:B------:R0:W5:Y:S01]  /*4220*/  LDG.E.64 R36, desc[UR36][R4.64] ;  /* 0x0000002404247981 */ /* 0x000162000c1e1b00 */
[----:B------:R-:W-:Y:S05]  /*4230*/  BRA `(.L_x_10068) ;  /* 0x0000000800a87947 */ /* 0x000fea0003800000 */
.L_x_10063:
        /* <DEDUP_REMOVED lines=13> */
.L_x_10077:
[----:B------:R4:W5:Y:S01]  /*4310*/  LDG.E.64 R36, desc[UR36][R4.64] ;  /* 0x0000002404247981 */ /* 0x000962000c1e1b00 */
[----:B------:R-:W-:Y:S05]  /*4320*/  BRA `(.L_x_10068) ;  /* 0x00000008006c7947 */ /* 0x000fea0003800000 */
.L_x_10076:
        /* <DEDUP_REMOVED lines=27> */
.L_x_10079:
        /* <DEDUP_REMOVED lines=15> */
.L_x_10078:
[----:B------:R-:W4:Y:S02]  /*45d0*/  LDG.E.U16 R0, desc[UR36][R4.64] ;  /* 0x0000002404007981 */ /* 0x000f24000c1e1500 */
[----:B----4-:R-:W-:-:S04]  /*45e0*/  IMAD.U32 R0, R0, 0x10000, RZ ;  /* 0x0001000000007824 */ /* 0x010fc800078e00ff */
[----:B------:R-:W-:-:S04]  /*45f0*/  FMUL.FTZ R0, R0, 1 ;  /* 0x3f80000000007820 */ /* 0x000fc80000410000 */
[----:B------:R0:W4:Y:S02]  /*4600*/  F2F.F64.F32 R36, R0 ;  /* 0x0000000000247310 */ /* 0x0001240000201800 */
[----:B0---4-:R-:W-:Y:S05]  /*4610*/  BRA `(.L_x_10068) ;  /* 0x0000000400b07947 */ /* 0x011fea0003800000 */
.L_x_10075:
        /* <DEDUP_REMOVED lines=11> */
.L_x_10082:
        /* <DEDUP_REMOVED lines=21> */
.L_x_10084:
[----:B------:R-:W-:Y:S05]  /*4820*/  BSYNC.RECONVERGENT B0 ;  /* 0x0000000000007941 */ /* 0x000fea0003800200 */
.L_x_10083:
[----:B------:R-:W-:Y:S01]  /*4830*/  IMAD.SHL.U32 R0, R0, 0x100000, RZ ;  /* 0x0010000000007824 */ /* 0x000fe200078e00ff */
[----:B------:R-:W-:-:S04]  /*4840*/  LEA R3, R3, 0x3b800000, 0x17 ;  /* 0x3b80000003037811 */ /* 0x000fc800078eb8ff */
[----:B------:R-:W-:-:S05]  /*4850*/  LOP3.LUT R0, R3, R0, R7, 0xfe, !PT ;  /* 0x0000000003007212 */ /* 0x000fca00078efe07 */
[----:B------:R-:W-:-:S04]  /*4860*/  FMUL.FTZ R0, R0, 1 ;  /* 0x3f80000000007820 */ /* 0x000fc80000410000 */
[----:B------:R0:W4:Y:S02]  /*4870*/  F2F.F64.F32 R36, R0 ;  /* 0x0000000000247310 */ /* 0x0001240000201800 */
[----:B0---4-:R-:W-:Y:S05]  /*4880*/  BRA `(.L_x_10068) ;  /* 0x0000000400147947 */ /* 0x011fea0003800000 */
.L_x_10081:
        /* <DEDUP_REMOVED lines=21> */
.L_x_10086:
[----:B------:R-:W-:Y:S05]  /*49e0*/  BSYNC.RECONVERGENT B0 ;  /* 0x0000000000007941 */ /* 0x000fea0003800200 */
.L_x_10085:
[----:B------:R-:W-:Y:S01]  /*49f0*/  IMAD.SHL.U32 R0, R0, 0x200000, RZ ;  /* 0x0020000000007824 */ /* 0x000fe200078e00ff */
[----:B------:R-:W-:-:S04]  /*4a00*/  LEA R3, R3, 0x37800000, 0x17 ;  /* 0x3780000003037811 */ /* 0x000fc800078eb8ff */
[----:B------:R-:W-:-:S05]  /*4a10*/  LOP3.LUT R0, R3, R0, R7, 0xfe, !PT ;  /* 0x0000000003007212 */ /* 0x000fca00078efe07 */
[----:B------:R-:W-:-:S04]  /*4a20*/  FMUL.FTZ R0, R0, 1 ;  /* 0x3f80000000007820 */ /* 0x000fc80000410000 */
[----:B------:R0:W4:Y:S02]  /*4a30*/  F2F.F64.F32 R36, R0 ;  /* 0x0000000000247310 */ /* 0x0001240000201800 */
[----:B0---4-:R-:W-:Y:S05]  /*4a40*/  BRA `(.L_x_10068) ;  /* 0x0000000000a47947 */ /* 0x011fea0003800000 */
.L_x_10080:
        /* <DEDUP_REMOVED lines=18> */
.L_x_10067:
        /* <DEDUP_REMOVED lines=16> */
.L_x_10089:
[----:B------:R-:W-:Y:S01]  /*4c70*/  CS2R R36, SRZ ;  /* 0x0000000000247805 */ /* 0x000fe2000001ff00 */
[----:B------:R-:W-:Y:S06]  /*4c80*/  BRA `(.L_x_10068) ;  /* 0x0000000000147947 */ /* 0x000fec0003800000 */
.L_x_10088:
[----:B------:R-:W4:Y:S02]  /*4c90*/  LDG.E.64 R36, desc[UR36][R4.64] ;  /* 0x0000002404247981 */ /* 0x000f24000c1e1b00 */
[----:B----4-:R-:W0:Y:S02]  /*4ca0*/  I2F.F64.U64 R36, R36 ;  /* 0x0000002400247312 */ /* 0x010e240000301800 */
[----:B0-----:R-:W-:Y:S05]  /*4cb0*/  BRA `(.L_x_10068) ;  /* 0x0000000000087947 */ /* 0x001fea0003800000 */
.L_x_10087:
[----:B------:R-:W4:Y:S02]  /*4cc0*/  LDG.E R4, desc[UR36][R4.64] ;  /* 0x0000002404047981 */ /* 0x000f24000c1e1900 */
[----:B----4-:R0:W4:Y:S02]  /*4cd0*/  I2F.F64.U32 R36, R4 ;  /* 0x0000000400247312 */ /* 0x0101240000201800 */
.L_x_10068:
[----:B------:R-:W-:Y:S05]  /*4ce0*/  BSYNC.RECONVERGENT B6 ;  /* 0x0000000000067941 */ /* 0x000fea0003800200 */
.L_x_10062:
        /* <DEDUP_REMOVED lines=20> */
.L_x_10094:
[----:B------:R-:W4:Y:S02]  /*4e30*/  LDG.E.U8 R4, desc[UR36][R4.64] ;  /* 0x0000002404047981 */ /* 0x000f24000c1e1100 */
[----:B----4-:R0:W4:Y:S02]  /*4e40*/  I2F.F64.U16 R28, R4 ;  /* 0x00000004001c7312 */ /* 0x0101240000101800 */
[----:B0---4-:R-:W-:Y:S05]  /*4e50*/  BRA `(.L_x_10096) ;  /* 0x0000000c00647947 */ /* 0x011fea0003800000 */
.L_x_10093:
        /* <DEDUP_REMOVED lines=9> */
.L_x_10098:
[----:B------:R-:W4:Y:S02]  /*4ef0*/  LDG.E R4, desc[UR36][R4.64] ;  /* 0x0000002404047981 */ /* 0x000f24000c1e1900 */
[----:B----4-:R0:W4:Y:S02]  /*4f00*/  I2F.F64 R28, R4 ;  /* 0x00000004001c7312 */ /* 0x0101240000201c00 */
[----:B0---4-:R-:W-:Y:S05]  /*4f10*/  BRA `(.L_x_10096) ;  /* 0x0000000c00347947 */ /* 0x011fea0003800000 */
.L_x_10097:
[----:B------:R-:W4:Y:S02]  /*4f20*/  LDG.E.U16 R4, desc[UR36][R4.64] ;  /* 0x0000002404047981 */ /* 0x000f24000c1e1500 */
[----:B----4-:R0:W4:Y:S02]  /*4f30*/  I2F.F64.S16 R28, R4 ;  /* 0x00000004001c7312 */ /* 0x0101240000101c00 */
[----:B0---4-:R-:W-:Y:S05]  /*4f40*/  BRA `(.L_x_10096) ;  /* 0x0000000c00287947 */ /* 0x011fea0003800000 */
.L_x_10092:
        /* <DEDUP_REMOVED lines=10> */
.L_x_10100:
[----:B------:R-:W4:Y:S02]  /*4ff0*/  LDG.E.U16 R0, desc[UR36][R4.64] ;  /* 0x0000002404007981 */ /* 0x000f24000c1e1500 */
[----:B----4-:R-:W-:-:S05]  /*5000*/  HADD2.F32 R0, -RZ, R0.H0_H0 ;  /* 0x20000000ff007230 */ /* 0x010fca0000004100 */
[----:B------:R-:W-:-:S04]  /*5010*/  FMUL.FTZ R0, R0, 1 ;  /* 0x3f80000000007820 */ /* 0x000fc80000410000 */
[----:B------:R0:W4:Y:S02]  /*5020*/  F2F.F64.F32 R28, R0 ;  /* 0x00000000001c7310 */ /* 0x0001240000201800 */
[----:B0---4-:R-:W-:Y:S05]  /*5030*/  BRA `(.L_x_10096) ;  /* 0x0000000800ec7947 */ /* 0x011fea0003800000 */
.L_x_10099:
        /* <DEDUP_REMOVED lines=10> */
.L_x_10102:
[----:B------:R-:W4:Y:S02]  /*50e0*/  LDG.E.U16 R4, desc[UR36][R4.64] ;  /* 0x0000002404047981 */ /* 0x000f24000c1e1500 */
[----:B----4-:R-:W-:-:S05]  /*50f0*/  HADD2.F32 R0, -RZ, R4.H0_H0 ;  /* 0x20000004ff007230 */ /* 0x010fca0000004100 */
[----:B------:R-:W-:-:S04]  /*5100*/  FMUL.FTZ R0, R0, 1 ;  /* 0x3f80000000007820 */ /* 0x000fc80000410000 */
[----:B------:R0:W4:Y:S02]  /*5110*/  F2F.F64.F32 R28, R0 ;  /* 0x00000000001c7310 */ /* 0x0001240000201800 */
[----:B0---4-:R-:W-:Y:S05]  /*5120*/  BRA `(.L_x_10096) ;  /* 0x0000000800b07947 */ /* 0x011fea0003800000 */
.L_x_10101:
[----:B------:R0:W5:Y:S01]  /*5130*/  LDG.E.64 R28, desc[UR36][R4.64] ;  /* 0x00000024041c7981 */ /* 0x000162000c1e1b00 */
[----:B------:R-:W-:Y:S05]  /*5140*/  BRA `(.L_x_10096) ;  /* 0x0000000800a87947 */ /* 0x000fea0003800000 */
.L_x_10091:
        /* <DEDUP_REMOVED lines=13> */
.L_x_10105:
[----:B------:R0:W5:Y:S01]  /*5220*/  LDG.E.64 R28, desc[UR36][R4.64] ;  /* 0x00000024041c7981 */ /* 0x000162000c1e1b00 */
[----:B------:R-:W-:Y:S05]  /*5230*/  BRA `(.L_x_10096) ;  /* 0x00000008006c7947 */ /* 0x000fea0003800000 */
.L_x_10104:
        /* <DEDUP_REMOVED lines=27> */
.L_x_10107:
        /* <DEDUP_REMOVED lines=15> */
.L_x_10106:
[----:B------:R-:W4:Y:S02]  /*54e0*/  LDG.E.U16 R0, desc[UR36][R4.64] ;  /* 0x0000002404007981 */ /* 0x000f24000c1e1500 */
[----:B----4-:R-:W-:-:S04]  /*54f0*/  IMAD.U32 R0, R0, 0x10000, RZ ;  /* 0x0001000000007824 */ /* 0x010fc800078e00ff */
[----:B------:R-:W-:-:S04]  /*5500*/  FMUL.FTZ R0, R0, 1 ;  /* 0x3f80000000007820 */ /* 0x000fc80000410000 */
[----:B------:R0:W4:Y:S02]  /*5510*/  F2F.F64.F32 R28, R0 ;  /* 0x00000000001c7310 */ /* 0x0001240000201800 */
[----:B0---4-:R-:W-:Y:S05]  /*5520*/  BRA `(.L_x_10096) ;  /* 0x0000000400b07947 */ /* 0x011fea0003800000 */
.L_x_10103:
        /* <DEDUP_REMOVED lines=11> */
.L_x_10110:
        /* <DEDUP_REMOVED lines=21> */
.L_x_10112:
[----:B------:R-:W-:Y:S05]  /*5730*/  BSYNC.RECONVERGENT B0 ;  /* 0x0000000000007941 */ /* 0x000fea0003800200 */
.L_x_10111:
[----:B------:R-:W-:Y:S01]  /*5740*/  IMAD.SHL.U32 R0, R0, 0x100000, RZ ;  /* 0x0010000000007824 */ /* 0x000fe200078e00ff */
[----:B------:R-:W-:-:S04]  /*5750*/  LEA R3, R3, 0x3b800000, 0x17 ;  /* 0x3b80000003037811 */ /* 0x000fc800078eb8ff */
[----:B------:R-:W-:-:S05]  /*5760*/  LOP3.LUT R0, R3, R0, R7, 0xfe, !PT ;  /* 0x0000000003007212 */ /* 0x000fca00078efe07 */
[----:B------:R-:W-:-:S04]  /*5770*/  FMUL.FTZ R0, R0, 1 ;  /* 0x3f80000000007820 */ /* 0x000fc80000410000 */
[----:B------:R0:W4:Y:S02]  /*5780*/  F2F.F64.F32 R28, R0 ;  /* 0x00000000001c7310 */ /* 0x0001240000201800 */
[----:B0---4-:R-:W-:Y:S05]  /*5790*/  BRA `(.L_x_10096) ;  /* 0x0000000400147947 */ /* 0x011fea0003800000 */
.L_x_10109:
        /* <DEDUP_REMOVED lines=21> */
.L_x_10114:
[----:B------:R-:W-:Y:S05]  /*58f0*/  BSYNC.RECONVERGENT B0 ;  /* 0x0000000000007941 */ /* 0x000fea0003800200 */
.L_x_10113:
[----:B------:R-:W-:Y:S01]  /*5900*/  IMAD.SHL.U32 R0, R0, 0x200000, RZ ;  /* 0x0020000000007824 */ /* 0x000fe200078e00ff */
[----:B------:R-:W-:-:S04]  /*5910*/  LEA R3, R3, 0x37800000, 0x17 ;  /* 0x3780000003037811 */ /* 0x000fc800078eb8ff */
[----:B------:R-:W-:-:S05]  /*5920*/  LOP3.LUT R0, R3, R0, R7, 0xfe, !PT ;  /* 0x0000000003007212 */ /* 0x000fca00078efe07 */
[----:B------:R-:W-:-:S04]  /*5930*/  FMUL.FTZ R0, R0, 1 ;  /* 0x3f80000000007820 */ /* 0x000fc80000410000 */
[----:B------:R0:W4:Y:S02]  /*5940*/  F2F.F64.F32 R28, R0 ;  /* 0x00000000001c7310 */ /* 0x0001240000201800 */
[----:B0---4-:R-:W-:Y:S05]  /*5950*/  BRA `(.L_x_10096) ;  /* 0x0000000000a47947 */ /* 0x011fea0003800000 */
.L_x_10108:
        /* <DEDUP_REMOVED lines=18> */
.L_x_10095:
        /* <DEDUP_REMOVED lines=16> */
.L_x_10117:
[----:B------:R-:W-:Y:S01]  /*5b80*/  CS2R R28, SRZ ;  /* 0x00000000001c7805 */ /* 0x000fe2000001ff00 */
[----:B------:R-:W-:Y:S06]  /*5b90*/  BRA `(.L_x_10096) ;  /* 0x0000000000147947 */ /* 0x000fec0003800000 */
.L_x_10116:
[----:B------:R-:W4:Y:S02]  /*5ba0*/  LDG.E.64 R28, desc[UR36][R4.64] ;  /* 0x00000024041c7981 */ /* 0x000f24000c1e1b00 */
[----:B----4-:R-:W4:Y:S02]  /*5bb0*/  I2F.F64.U64 R28, R28 ;  /* 0x0000001c001c7312 */ /* 0x010f240000301800 */
[----:B----4-:R-:W-:Y:S05]  /*5bc0*/  BRA `(.L_x_10096) ;  /* 0x0000000000087947 */ /* 0x010fea0003800000 */
.L_x_10115:
[----:B------:R-:W4:Y:S02]  /*5bd0*/  LDG.E R4, desc[UR36][R4.64] ;  /* 0x0000002404047981 */ /* 0x000f24000c1e1900 */
[----:B----4-:R4:W0:Y:S02]  /*5be0*/  I2F.F64.U32 R28, R4 ;  /* 0x00000004001c7312 */ /* 0x0108240000201800 */
.L_x_10096:
[----:B------:R-:W-:Y:S05]  /*5bf0*/  BSYNC.RECONVERGENT B6 ;  /* 0x0000000000067941 */ /* 0x000fea0003800200 */
.L_x_10090:
[----:B------:R-:W-:-:S07]  /*5c00*/  VIADD R43, R43, 0x80 ;  /* 0x000000802b2b7836 */ /* 0x000fce0000000000 */
.L_x_10033:
[----:B------:R-:W-:Y:S05]  /*5c10*/  BSYNC.RECONVERGENT B7 ;  /* 0x0000000000077941 */ /* 0x000fea0003800200 */
.L_x_10032:
        /* <DEDUP_REMOVED lines=27> */
.L_x_10124:
[----:B------:R-:W4:Y:S02]  /*5dd0*/  LDG.E.U8 R4, desc[UR36][R4.64] ;  /* 0x0000002404047981 */ /* 0x000f24000c1e1100 */
[----:B----4-:R0:W4:Y:S02]  /*5de0*/  I2F.F64.U16 R30, R4 ;  /* 0x00000004001e7312 */ /* 0x0101240000101800 */
[----:B0---4-:R-:W-:Y:S05]  /*5df0*/  BRA `(.L_x_10126) ;  /* 0x0000000c00647947 */ /* 0x011fea0003800000 */
.L_x_10123:
        /* <DEDUP_REMOVED lines=9> */
.L_x_10128:
[----:B------:R-:W4:Y:S02]  /*5e90*/  LDG.E R4, desc[UR36][R4.64] ;  /* 0x0000002404047981 */ /* 0x000f24000c1e1900 */
[----:B----4-:R0:W4:Y:S02]  /*5ea0*/  I2F.F64 R30, R4 ;  /* 0x00000004001e7312 */ /* 0x0101240000201c00 */
[----:B0---4-:R-:W-:Y:S05]  /*5eb0*/  BRA `(.L_x_10126) ;  /* 0x0000000c00347947 */ /* 0x011fea0003800000 */
.L_x_10127:
[----:B------:R-:W4:Y:S02]  /*5ec0*/  LDG.E.U16 R4, desc[UR36][R4.64] ;  /* 0x0000002404047981 */ /* 0x000f24000c1e1500 */
[----:B----4-:R0:W4:Y:S02]  /*5ed0*/  I2F.F64.S16 R30, R4 ;  /* 0x00000004001e7312 */ /* 0x0101240000101c00 */
[----:B0---4-:R-:W-:Y:S05]  /*5ee0*/  BRA `(.L_x_10126) ;  /* 0x0000000c00287947 */ /* 0x011fea0003800000 */
.L_x_10122:
        /* <DEDUP_REMOVED lines=10> */
.L_x_10130:
[----:B------:R-:W4:Y:S02]  /*5f90*/  LDG.E.U16 R0, desc[UR36][R4.64] ;  /* 0x0000002404007981 */ /* 0x000f24000c1e1500 */
[----:B----4-:R-:W-:-:S05]  /*5fa0*/  HADD2.F32 R0, -RZ, R0.H0_H0 ;  /* 0x20000000ff007230 */ /* 0x010fca0000004100 */
[----:B------:R-:W-:-:S04]  /*5fb0*/  FMUL.FTZ R0, R0, 1 ;  /* 0x3f80000000007820 */ /* 0x000fc80000410000 */
[----:B------:R0:W4:Y:S02]  /*5fc0*/  F2F.F64.F32 R30, R0 ;  /* 0x00000000001e7310 */ /* 0x0001240000201800 */
[----:B0---4-:R-:W-:Y:S05]  /*5fd0*/  BRA `(.L_x_10126) ;  /* 0x0000000800ec7947 */ /* 0x011fea0003800000 */
.L_x_10129:
        /* <DEDUP_REMOVED lines=10> */
.L_x_10132:
[----:B------:R-:W4:Y:S02]  /*6080*/  LDG.E.U16 R4, desc[UR36][R4.64] ;  /* 0x0000002404047981 */ /* 0x000f24000c1e1500 */
[----:B----4-:R-:W-:-:S05]  /*6090*/  HADD2.F32 R0, -RZ, R4.H0_H0 ;  /* 0x20000004ff007230 */ /* 0x010fca0000004100 */
[----:B------:R-:W-:-:S04]  /*60a0*/  FMUL.FTZ R0, R0, 1 ;  /* 0x3f80000000007820 */ /* 0x000fc80000410000 */
[----:B------:R0:W4:Y:S02]  /*60b0*/  F2F.F64.F32 R30, R0 ;  /* 0x00000000001e7310 */ /* 0x0001240000201800 */
[----:B0---4-:R-:W-:Y:S05]  /*60c0*/  BRA `(.L_x_10126) ;  /* 0x0000000800b07947 */ /* 0x011fea0003800000 */
.L_x_10131:
[----:B------:R0:W5:Y:S01]  /*60d0*/  LDG.E.64 R30, desc[UR36][R4.64] ;  /* 0x00000024041e7981 */ /* 0x000162000c1e1b00 */
[----:B------:R-:W-:Y:S05]  /*60e0*/  BRA `(.L_x_10126) ;  /* 0x0000000800a87947 */ /* 0x000fea0003800000 */
.L_x_10121:
        /* <DEDUP_REMOVED lines=13> */
.L_x_10135:
[----:B------:R0:W5:Y:S01]  /*61c0*/  LDG.E.64 R30, desc[UR36][R4.64] ;  /* 0x00000024041e7981 */ /* 0x000162000c1e1b00 */
[----:B------:R-:W-:Y:S05]  /*61d0*/  BRA `(.L_x_10126) ;  /* 0x00000008006c7947 */ /* 0x000fea0003800000 */
.L_x_10134:
        /* <DEDUP_REMOVED lines=27> */
.L_x_10137:
        /* <DEDUP_REMOVED lines=15> */
.L_x_10136:
[----:B------:R-:W4:Y:S02]  /*6480*/  LDG.E.U16 R0, desc[UR36][R4.64] ;  /* 0x0000002404007981 */ /* 0x000f24000c1e1500 */
[----:B----4-:R-:W-:-:S04]  /*6490*/  IMAD.U32 R0, R0, 0x10000, RZ ;  /* 0x0001000000007824 */ /* 0x010fc800078e00ff */
[----:B------:R-:W-:-:S04]  /*64a0*/  FMUL.FTZ R0, R0, 1 ;  /* 0x3f80000000007820 */ /* 0x000fc80000410000 */
[----:B------:R0:W4:Y:S02]  /*64b0*/  F2F.F64.F32 R30, R0 ;  /* 0x00000000001e7310 */ /* 0x0001240000201800 */
[----:B0---4-:R-:W-:Y:S05]  /*64c0*/  BRA `(.L_x_10126) ;  /* 0x0000000400b07947 */ /* 0x011fea0003800000 */
.L_x_10133:
        /* <DEDUP_REMOVED lines=11> */
.L_x_10140:
        /* <DEDUP_REMOVED lines=21> */
.L_x_10142:
[----:B------:R-:W-:Y:S05]  /*66d0*/  BSYNC.RECONVERGENT B0 ;  /* 0x0000000000007941 */ /* 0x000fea0003800200 */
.L_x_10141:
[----:B------:R-:W-:Y:S01]  /*66e0*/  IMAD.SHL.U32 R0, R0, 0x100000, RZ ;  /* 0x0010000000007824 */ /* 0x000fe200078e00ff */
[----:B------:R-:W-:-:S04]  /*66f0*/  LEA R3, R3, 0x3b800000, 0x17 ;  /* 0x3b80000003037811 */ /* 0x000fc800078eb8ff */
[----:B------:R-:W-:-:S05]  /*6700*/  LOP3.LUT R0, R3, R0, R7, 0xfe, !PT ;  /* 0x0000000003007212 */ /* 0x000fca00078efe07 */
[----:B------:R-:W-:-:S04]  /*6710*/  FMUL.FTZ R0, R0, 1 ;  /* 0x3f80000000007820 */ /* 0x000fc80000410000 */
[----:B------:R0:W4:Y:S02]  /*6720*/  F2F.F64.F32 R30, R0 ;  /* 0x00000000001e7310 */ /* 0x0001240000201800 */
[----:B0---4-:R-:W-:Y:S05]  /*6730*/  BRA `(.L_x_10126) ;  /* 0x0000000400147947 */ /* 0x011fea0003800000 */
.L_x_10139:
        /* <DEDUP_REMOVED lines=21> */
.L_x_10144:
[----:B------:R-:W-:Y:S05]  /*6890*/  BSYNC.RECONVERGENT B0 ;  /* 0x0000000000007941 */ /* 0x000fea0003800200 */
.L_x_10143:
[----:B------:R-:W-:Y:S01]  /*68a0*/  IMAD.SHL.U32 R0, R0, 0x200000, RZ ;  /* 0x0020000000007824 */ /* 0x000fe200078e00ff */
[----:B------:R-:W-:-:S04]  /*68b0*/  LEA R3, R3, 0x37800000, 0x17 ;  /* 0x3780000003037811 */ /* 0x000fc800078eb8ff */
[----:B------:R-:W-:-:S05]  /*68c0*/  LOP3.LUT R0, R3, R0, R7, 0xfe, !PT ;  /* 0x0000000003007212 */ /* 0x000fca00078efe07 */
[----:B------:R-:W-:-:S04]  /*68d0*/  FMUL.FTZ R0, R0, 1 ;  /* 0x3f80000000007820 */ /* 0x000fc80000410000 */
[----:B------:R0:W4:Y:S02]  /*68e0*/  F2F.F64.F32 R30, R0 ;  /* 0x00000000001e7310 */ /* 0x0001240000201800 */
[----:B0---4-:R-:W-:Y:S05]  /*68f0*/  BRA `(.L_x_10126) ;  /* 0x0000000000a47947 */ /* 0x011fea0003800000 */
.L_x_10138:
        /* <DEDUP_REMOVED lines=18> */
.L_x_10125:
        /* <DEDUP_REMOVED lines=16> */
.L_x_10147:
[----:B------:R-:W-:Y:S01]  /*6b20*/  CS2R R30, SRZ ;  /* 0x00000000001e7805 */ /* 0x000fe2000001ff00 */
[----:B------:R-:W-:Y:S06]  /*6b30*/  BRA `(.L_x_10126) ;  /* 0x0000000000147947 */ /* 0x000fec0003800000 */
.L_x_10146:
[----:B------:R-:W4:Y:S02]  /*6b40*/  LDG.E.64 R30, desc[UR36][R4.64] ;  /* 0x00000024041e7981 */ /* 0x000f24000c1e1b00 */
[----:B----4-:R-:W0:Y:S02]  /*6b50*/  I2F.F64.U64 R30, R30 ;  /* 0x0000001e001e7312 */ /* 0x010e240000301800 */
[----:B0-----:R-:W-:Y:S05]  /*6b60*/  BRA `(.L_x_10126) ;  /* 0x0000000000087947 */ /* 0x001fea0003800000 */
.L_x_10145:
[----:B------:R-:W4:Y:S02]  /*6b70*/  LDG.E R4, desc[UR36][R4.64] ;  /* 0x0000002404047981 */ /* 0x000f24000c1e1900 */
[----:B----4-:R0:W4:Y:S02]  /*6b80*/  I2F.F64.U32 R30, R4 ;  /* 0x00000004001e7312 */ /* 0x0101240000201800 */
.L_x_10126:
[----:B------:R-:W-:Y:S05]  /*6b90*/  BSYNC.RECONVERGENT B6 ;  /* 0x0000000000067941 */ /* 0x000fea0003800200 */
.L_x_10120:
[----:B0-----:R-:W0:Y:S01]  /*6ba0*/  LDC.64 R4, c[0x0][0x398] ;  /* 0x0000e600ff047b82 */ /* 0x001e220000000a00 */
        /* <DEDUP_REMOVED lines=19> */
.L_x_10152:
[----:B------:R-:W2:Y:S02]  /*6ce0*/  LDG.E.U8 R4, desc[UR36][R4.64] ;  /* 0x0000002404047981 */ /* 0x000ea4000c1e1100 */
[----:B--2---:R0:W1:Y:S02]  /*6cf0*/  I2F.F64.U16 R26, R4 ;  /* 0x00000004001a7312 */ /* 0x0040640000101800 */
[----:B01----:R-:W-:Y:S05]  /*6d00*/  BRA `(.L_x_10154) ;  /* 0x0000000c00647947 */ /* 0x003fea0003800000 */
.L_x_10151:
        /* <DEDUP_REMOVED lines=9> */
.L_x_10156:
[----:B------:R-:W2:Y:S02]  /*6da0*/  LDG.E R4, desc[UR36][R4.64] ;  /* 0x0000002404047981 */ /* 0x000ea4000c1e1900 */
[----:B--2---:R0:W1:Y:S02]  /*6db0*/  I2F.F64 R26, R4 ;  /* 0x00000004001a7312 */ /* 0x0040640000201c00 */
[----:B01----:R-:W-:Y:S05]  /*6dc0*/  BRA `(.L_x_10154) ;  /* 0x0000000c00347947 */ /* 0x003fea0003800000 */
.L_x_10155:
[----:B------:R-:W2:Y:S02]  /*6dd0*/  LDG.E.U16 R4, desc[UR36][R4.64] ;  /* 0x0000002404047981 */ /* 0x000ea4000c1e1500 */
[----:B--2---:R0:W1:Y:S02]  /*6de0*/  I2F.F64.S16 R26, R4 ;  /* 0x00000004001a7312 */ /* 0x0040640000101c00 */
[----:B01----:R-:W-:Y:S05]  /*6df0*/  BRA `(.L_x_10154) ;  /* 0x0000000c00287947 */ /* 0x003fea0003800000 */
.L_x_10150:
        /* <DEDUP_REMOVED lines=10> */
.L_x_10158:
[----:B------:R-:W2:Y:S02]  /*6ea0*/  LDG.E.U16 R0, desc[UR36][R4.64] ;  /* 0x0000002404007981 */ /* 0x000ea4000c1e1500 */
[----:B--2---:R-:W-:-:S05]  /*6eb0*/  HADD2.F32 R0, -RZ, R0.H0_H0 ;  /* 0x20000000ff007230 */ /* 0x004fca0000004100 */
[----:B------:R-:W-:-:S04]  /*6ec0*/  FMUL.FTZ R0, R0, 1 ;  /* 0x3f80000000007820 */ /* 0x000fc80000410000 */
[----:B------:R0:W1:Y:S02]  /*6ed0*/  F2F.F64.F32 R26, R0 ;  /* 0x00000000001a7310 */ /* 0x0000640000201800 */
[----:B01----:R-:W-:Y:S05]  /*6ee0*/  BRA `(.L_x_10154) ;  /* 0x0000000800ec7947 */ /* 0x003fea0003800000 */
.L_x_10157:
        /* <DEDUP_REMOVED lines=10> */
.L_x_10160:
[----:B------:R-:W2:Y:S02]  /*6f90*/  LDG.E.U16 R4, desc[UR36][R4.64] ;  /* 0x0000002404047981 */ /* 0x000ea4000c1e1500 */
[----:B--2---:R-:W-:-:S05]  /*6fa0*/  HADD2.F32 R0, -RZ, R4.H0_H0 ;  /* 0x20000004ff007230 */ /* 0x004fca0000004100 */
[----:B------:R-:W-:-:S04]  /*6fb0*/  FMUL.FTZ R0, R0, 1 ;  /* 0x3f80000000007820 */ /* 0x000fc80000410000 */
[----:B------:R0:W1:Y:S02]  /*6fc0*/  F2F.F64.F32 R26, R0 ;  /* 0x00000000001a7310 */ /* 0x0000640000201800 */
[----:B01----:R-:W-:Y:S05]  /*6fd0*/  BRA `(.L_x_10154) ;  /* 0x0000000800b07947 */ /* 0x003fea0003800000 */
.L_x_10159:
[----:B------:R0:W5:Y:S01]  /*6fe0*/  LDG.E.64 R26, desc[UR36][R4.64] ;  /* 0x00000024041a7981 */ /* 0x000162000c1e1b00 */
[----:B------:R-:W-:Y:S05]  /*6ff0*/  BRA `(.L_x_10154) ;  /* 0x0000000800a87947 */ /* 0x000fea0003800000 */
.L_x_10149:
        /* <DEDUP_REMOVED lines=13> */
.L_x_10163:
[----:B------:R1:W5:Y:S01]  /*70d0*/  LDG.E.64 R26, desc[UR36][R4.64] ;  /* 0x00000024041a7981 */ /* 0x000362000c1e1b00 */
[----:B------:R-:W-:Y:S05]  /*70e0*/  BRA `(.L_x_10154) ;  /* 0x00000008006c7947 */ /* 0x000fea0003800000 */
.L_x_10162:
        /* <DEDUP_REMOVED lines=26> */
[----:B01----:R-:W-:Y:S05]  /*7290*/  BRA `(.L_x_10154) ;  /* 0x0000000800007947 */ /* 0x003fea0003800000 */
.L_x_10165:
        /* <DEDUP_REMOVED lines=14> */
[----:B01----:R-:W-:Y:S05]  /*7380*/  BRA `(.L_x_10154) ;  /* 0x0000000400c47947 */ /* 0x003fea0003800000 */
.L_x_10164:
[----:B------:R-:W2:Y:S02]  /*7390*/  LDG.E.U16 R0, desc[UR36][R4.64] ;  /* 0x0000002404007981 */ /* 0x000ea4000c1e1500 */
[----:B--2---:R-:W-:-:S04]  /*73a0*/  IMAD.U32 R0, R0, 0x10000, RZ ;  /* 0x0001000000007824 */ /* 0x004fc800078e00ff */
[----:B------:R-:W-:-:S04]  /*73b0*/  FMUL.FTZ R0, R0, 1 ;  /* 0x3f80000000007820 */ /* 0x000fc80000410000 */
[----:B------:R1:W0:Y:S02]  /*73c0*/  F2F.F64.F32 R26, R0 ;  /* 0x00000000001a7310 */ /* 0x0002240000201800 */
[----:B01----:R-:W-:Y:S05]  /*73d0*/  BRA `(.L_x_10154) ;  /* 0x0000000400b07947 */ /* 0x003fea0003800000 */
.L_x_10161:
        /* <DEDUP_REMOVED lines=9> */
[----:B--2---:R0:W1:Y:S02]  /*7470*/  I2F.F64.U16 R26, R4 ;  /* 0x00000004001a7312 */ /* 0x0040640000101800 */
[----:B01----:R-:W-:Y:S05]  /*7480*/  BRA `(.L_x_10154) ;  /* 0x0000000400847947 */ /* 0x003fea0003800000 */
.L_x_10168:
        /* <DEDUP_REMOVED lines=21> */
.L_x_10170:
[----:B------:R-:W-:Y:S05]  /*75e0*/  BSYNC.RECONVERGENT B0 ;  /* 0x0000000000007941 */ /* 0x000fea0003800200 */
.L_x_10169:
[----:B------:R-:W-:Y:S01]  /*75f0*/  IMAD.SHL.U32 R0, R0, 0x100000, RZ ;  /* 0x0010000000007824 */ /* 0x000fe200078e00ff */
[----:B------:R-:W-:-:S04]  /*7600*/  LEA R3, R3, 0x3b800000, 0x17 ;  /* 0x3b80000003037811 */ /* 0x000fc800078eb8ff */
[----:B------:R-:W-:-:S05]  /*7610*/  LOP3.LUT R0, R3, R0, R7, 0xfe, !PT ;  /* 0x0000000003007212 */ /* 0x000fca00078efe07 */
[----:B------:R-:W-:-:S04]  /*7620*/  FMUL.FTZ R0, R0, 1 ;  /* 0x3f80000000007820 */ /* 0x000fc80000410000 */
[----:B------:R0:W1:Y:S02]  /*7630*/  F2F.F64.F32 R26, R0 ;  /* 0x00000000001a7310 */ /* 0x0000640000201800 */
[----:B01----:R-:W-:Y:S05]  /*7640*/  BRA `(.L_x_10154) ;  /* 0x0000000400147947 */ /* 0x003fea0003800000 */
.L_x_10167:
        /* <DEDUP_REMOVED lines=21> */
.L_x_10172:
[----:B------:R-:W-:Y:S05]  /*77a0*/  BSYNC.RECONVERGENT B0 ;  /* 0x0000000000007941 */ /* 0x000fea0003800200 */
.L_x_10171:
[----:B------:R-:W-:Y:S01]  /*77b0*/  IMAD.SHL.U32 R0, R0, 0x200000, RZ ;  /* 0x0020000000007824 */ /* 0x000fe200078e00ff */
[----:B------:R-:W-:-:S04]  /*77c0*/  LEA R3, R3, 0x37800000, 0x17 ;  /* 0x3780000003037811 */ /* 0x000fc800078eb8ff */
[----:B------:R-:W-:-:S05]  /*77d0*/  LOP3.LUT R0, R3, R0, R7, 0xfe, !PT ;  /* 0x0000000003007212 */ /* 0x000fca00078efe07 */
[----:B------:R-:W-:-:S04]  /*77e0*/  FMUL.FTZ R0, R0, 1 ;  /* 0x3f80000000007820 */ /* 0x000fc80000410000 */
[----:B------:R0:W1:Y:S02]  /*77f0*/  F2F.F64.F32 R26, R0 ;  /* 0x00000000001a7310 */ /* 0x0000640000201800 */
[----:B01----:R-:W-:Y:S05]  /*7800*/  BRA `(.L_x_10154) ;  /* 0x0000000000a47947 */ /* 0x003fea0003800000 */
.L_x_10166:
        /* <DEDUP_REMOVED lines=18> */
.L_x_10153:
        /* <DEDUP_REMOVED lines=16> */
.L_x_10175:
[----:B------:R-:W-:Y:S01]  /*7a30*/  CS2R R26, SRZ ;  /* 0x00000000001a7805 */ /* 0x000fe2000001ff00 */
[----:B------:R-:W-:Y:S06]  /*7a40*/  BRA `(.L_x_10154) ;  /* 0x0000000000147947 */ /* 0x000fec0003800000 */
.L_x_10174:
[----:B------:R-:W2:Y:S02]  /*7a50*/  LDG.E.64 R26, desc[UR36][R4.64] ;  /* 0x00000024041a7981 */ /* 0x000ea4000c1e1b00 */
[----:B--2---:R-:W0:Y:S02]  /*7a60*/  I2F.F64.U64 R26, R26 ;  /* 0x0000001a001a7312 */ /* 0x004e240000301800 */
[----:B0-----:R-:W-:Y:S05]  /*7a70*/  BRA `(.L_x_10154) ;  /* 0x0000000000087947 */ /* 0x001fea0003800000 */
.L_x_10173:
[----:B------:R-:W2:Y:S02]  /*7a80*/  LDG.E R4, desc[UR36][R4.64] ;  /* 0x0000002404047981 */ /* 0x000ea4000c1e1900 */
[----:B--2---:R0:W1:Y:S02]  /*7a90*/  I2F.F64.U32 R26, R4 ;  /* 0x00000004001a7312 */ /* 0x0040640000201800 */
.L_x_10154:
[----:B------:R-:W-:Y:S05]  /*7aa0*/  BSYNC.RECONVERGENT B6 ;  /* 0x0000000000067941 */ /* 0x000fea0003800200 */
.L_x_10148:
[----:B01----:R-:W0:Y:S01]  /*7ab0*/  LDC.64 R4, c[0x0][0x3a0] ;  /* 0x0000e800ff047b82 */ /* 0x003e220000000a00 */
        /* <DEDUP_REMOVED lines=18> */
[----:B01----:R-:W-:Y:S05]  /*7be0*/  BRA `(.L_x_10182) ;  /* 0x0000000c00707947 */ /* 0x003fea0003800000 */
.L_x_10180:
[----:B------:R-:W2:Y:S02]  /*7bf0*/  LDG.E.U8 R4, desc[UR36][R4.64] ;  /* 0x0000002404047981 */ /* 0x000ea4000c1e1100 */
[----:B--2---:R1:W0:Y:S02]  /*7c00*/  I2F.F64.U16 R24, R4 ;  /* 0x0000000400187312 */ /* 0x0042240000101800 */
[----:B01----:R-:W-:Y:S05]  /*7c10*/  BRA `(.L_x_10182) ;  /* 0x0000000c00647947 */ /* 0x003fea0003800000 */
.L_x_10179:
[----:B------:R-:W-:-:S09]  /*7c20*/  UISETP.NE.AND UP0, UPT, UR4, 0x2, UPT ;  /* 0x000000020400788c */ /* 0x000fd2000bf05270 */
[----:B------:R-:W-:Y:S05]  /*7c30*/  BRA.U !UP0, `(.L_x_10183) ;  /* 0x0000000108287547 */ /* 0x000fea000b800000 */
[----:B------:R-:W-:-:S09]  /*7c40*/  UISETP.NE.AND UP0, UPT, UR4, 0x3, UPT ;  /* 0x000000030400788c */ /* 0x000fd2000bf05270 */
[----:B------:R-:W-:Y:S05]  /*7c50*/  BRA.U !UP0, `(.L_x_10184) ;  /* 0x0000000108147547 */ /* 0x000fea000b800000 */
[----:B------:R-:W-:-:S09]  /*7c60*/  UISETP.NE.AND UP0, UPT, UR4, 0x4, UPT ;  /* 0x000000040400788c */ /* 0x000fd2000bf05270 */
[----:B------:R-:W-:Y:S05]  /*7c70*/  BRA.U UP0, `(.L_x_10181) ;  /* 0x0000000900f07547 */ /* 0x000fea000b800000 */
[----:B------:R-:W2:Y:S02]  /*7c80*/  LDG.E.64 R24, desc[UR36][R4.64] ;  /* 0x0000002404187981 */ /* 0x000ea4000c1e1b00 */
[----:B--2---:R-:W1:Y:S02]  /*7c90*/  I2F.F64.S64 R24, R24 ;  /* 0x0000001800187312 */ /* 0x004e640000301c00 */
[----:B-1----:R-:W-:Y:S05]  /*7ca0*/  BRA `(.L_x_10182) ;  /* 0x0000000c00407947 */ /* 0x002fea0003800000 */
.L_x_10184:
[----:B------:R-:W2:Y:S02]  /*7cb0*/  LDG.E R4, desc[UR36][R4.64] ;  /* 0x0000002404047981 */ /* 0x000ea4000c1e1900 */
[----:B--2---:R1:W0:Y:S02]  /*7cc0*/  I2F.F64 R24, R4 ;  /* 0x0000000400187312 */ /* 0x0042240000201c00 */
[----:B01----:R-:W-:Y:S05]  /*7cd0*/  BRA `(.L_x_10182) ;  /* 0x0000000c00347947 */ /* 0x003fea0003800000 */
.L_x_10183:
[----:B------:R-:W2:Y:S02]  /*7ce0*/  LDG.E.U16 R4, desc[UR36][R4.64] ;  /* 0x0000002404047981 */ /* 0x000ea4000c1e1500 */
[----:B--2---:R1:W0:Y:S02]  /*7cf0*/  I2F.F64.S16 R24, R4 ;  /* 0x0000000400187312 */ /* 0x0042240000101c00 */
[----:B01----:R-:W-:Y:S05]  /*7d00*/  BRA `(.L_x_10182) ;  /* 0x0000000c00287947 */ /* 0x003fea0003800000 */
.L_x_10178:
        /* <DEDUP_REMOVED lines=10> */
.L_x_10186:
[----:B------:R-:W2:Y:S02]  /*7db0*/  LDG.E.U16 R0, desc[UR36][R4.64] ;  /* 0x0000002404007981 */ /* 0x000ea4000c1e1500 */
[----:B--2---:R-:W-:-:S05]  /*7dc0*/  HADD2.F32 R0, -RZ, R0.H0_H0 ;  /* 0x20000000ff007230 */ /* 0x004fca0000004100 */
[----:B------:R-:W-:-:S04]  /*7dd0*/  FMUL.FTZ R0, R0, 1 ;  /* 0x3f80000000007820 */ /* 0x000fc80000410000 */
[----:B------:R0:W1:Y:S02]  /*7de0*/  F2F.F64.F32 R24, R0 ;  /* 0x0000000000187310 */ /* 0x0000640000201800 */
[----:B01----:R-:W-:Y:S05]  /*7df0*/  BRA `(.L_x_10182) ;  /* 0x0000000800ec7947 */ /* 0x003fea0003800000 */
.L_x_10185:
        /* <DEDUP_REMOVED lines=10> */
.L_x_10188:
[----:B------:R-:W2:Y:S02]  /*7ea0*/  LDG.E.U16 R4, desc[UR36][R4.64] ;  /* 0x0000002404047981 */ /* 0x000ea4000c1e1500 */
[----:B--2---:R-:W-:-:S05]  /*7eb0*/  HADD2.F32 R0, -RZ, R4.H0_H0 ;  /* 0x20000004ff007230 */ /* 0x004fca0000004100 */
[----:B------:R-:W-:-:S04]  /*7ec0*/  FMUL.FTZ R0, R0, 1 ;  /* 0x3f80000000007820 */ /* 0x000fc80000410000 */
[----:B------:R0:W1:Y:S02]  /*7ed0*/  F2F.F64.F32 R24, R0 ;  /* 0x0000000000187310 */ /* 0x0000640000201800 */
[----:B01----:R-:W-:Y:S05]  /*7ee0*/  BRA `(.L_x_10182) ;  /* 0x0000000800b07947 */ /* 0x003fea0003800000 */
.L_x_10187:
[----:B------:R0:W5:Y:S01]  /*7ef0*/  LDG.E.64 R24, desc[UR36][R4.64] ;  /* 0x0000002404187981 */ /* 0x000162000c1e1b00 */
[----:B------:R-:W-:Y:S05]  /*7f00*/  BRA `(.L_x_10182) ;  /* 0x0000000800a87947 */ /* 0x000fea0003800000 */
.L_x_10177:
        /* <DEDUP_REMOVED lines=13> */
.L_x_10191:
[----:B------:R1:W5:Y:S01]  /*7fe0*/  LDG.E.64 R24, desc[UR36][R4.64] ;  /* 0x0000002404187981 */ /* 0x000362000c1e1b00 */
[----:B------:R-:W-:Y:S05]  /*7ff0*/  BRA `(.L_x_10182) ;  /* 0x00000008006c7947 */ /* 0x000fea0003800000 */
.L_x_10190:
        /* <DEDUP_REMOVED lines=27> */
.L_x_10193:
        /* <DEDUP_REMOVED lines=15> */
.L_x_10192:
[----:B------:R-:W2:Y:S02]  /*82a0*/  LDG.E.U16 R0, desc[UR36][R4.64] ;  /* 0x0000002404007981 */ /* 0x000ea4000c1e1500 */
[----:B--2---:R-:W-:-:S04]  /*82b0*/  IMAD.U32 R0, R0, 0x10000, RZ ;  /* 0x0001000000007824 */ /* 0x004fc800078e00ff */
[----:B------:R-:W-:-:S04]  /*82c0*/  FMUL.FTZ R0, R0, 1 ;  /* 0x3f80000000007820 */ /* 0x000fc80000410000 */
[----:B------:R1:W0:Y:S02]  /*82d0*/  F2F.F64.F32 R24, R0 ;  /* 0x0000000000187310 */ /* 0x0002240000201800 */
[----:B01----:R-:W-:Y:S05]  /*82e0*/  BRA `(.L_x_10182) ;  /* 0x0000000400b07947 */ /* 0x003fea0003800000 */
.L_x_10189:
        /* <DEDUP_REMOVED lines=11> */
.L_x_10196:
        /* <DEDUP_REMOVED lines=21> */
.L_x_10198:
[----:B------:R-:W-:Y:S05]  /*84f0*/  BSYNC.RECONVERGENT B0 ;  /* 0x0000000000007941 */ /* 0x000fea0003800200 */
.L_x_10197:
[----:B------:R-:W-:Y:S01]  /*8500*/  IMAD.SHL.U32 R0, R0, 0x100000, RZ ;  /* 0x0010000000007824 */ /* 0x000fe200078e00ff */
[----:B------:R-:W-:-:S04]  /*8510*/  LEA R3, R3, 0x3b800000, 0x17 ;  /* 0x3b80000003037811 */ /* 0x000fc800078eb8ff */
[----:B------:R-:W-:-:S05]  /*8520*/  LOP3.LUT R0, R3, R0, R7, 0xfe, !PT ;  /* 0x0000000003007212 */ /* 0x000fca00078efe07 */
[----:B------:R-:W-:-:S04]  /*8530*/  FMUL.FTZ R0, R0, 1 ;  /* 0x3f80000000007820 */ /* 0x000fc80000410000 */
[----:B------:R0:W1:Y:S02]  /*8540*/  F2F.F64.F32 R24, R0 ;  /* 0x0000000000187310 */ /* 0x0000640000201800 */
[----:B01----:R-:W-:Y:S05]  /*8550*/  BRA `(.L_x_10182) ;  /* 0x0000000400147947 */ /* 0x003fea0003800000 */
.L_x_10195:
        /* <DEDUP_REMOVED lines=21> */
.L_x_10200:
[----:B------:R-:W-:Y:S05]  /*86b0*/  BSYNC.RECONVERGENT B0 ;  /* 0x0000000000007941 */ /* 0x000fea0003800200 */
.L_x_10199:
[----:B------:R-:W-:Y:S01]  /*86c0*/  IMAD.SHL.U32 R0, R0, 0x200000, RZ ;  /* 0x0020000000007824 */ /* 0x000fe200078e00ff */
[----:B------:R-:W-:-:S04]  /*86d0*/  LEA R3, R3, 0x37800000, 0x17 ;  /* 0x3780000003037811 */ /* 0x000fc800078eb8ff */
[----:B------:R-:W-:-:S05]  /*86e0*/  LOP3.LUT R0, R3, R0, R7, 0xfe, !PT ;  /* 0x0000000003007212 */ /* 0x000fca00078efe07 */
[----:B------:R-:W-:-:S04]  /*86f0*/  FMUL.FTZ R0, R0, 1 ;  /* 0x3f80000000007820 */ /* 0x000fc80000410000 */
[----:B------:R0:W1:Y:S02]  /*8700*/  F2F.F64.F32 R24, R0 ;  /* 0x0000000000187310 */ /* 0x0000640000201800 */
[----:B01----:R-:W-:Y:S05]  /*8710*/  BRA `(.L_x_10182) ;  /* 0x0000000000a47947 */ /* 0x003fea0003800000 */
.L_x_10194:
        /* <DEDUP_REMOVED lines=18> */
.L_x_10181:
        /* <DEDUP_REMOVED lines=16> */
.L_x_10203:
[----:B------:R-:W-:Y:S01]  /*8940*/  CS2R R24, SRZ ;  /* 0x0000000000187805 */ /* 0x000fe2000001ff00 */
[----:B------:R-:W-:Y:S06]  /*8950*/  BRA `(.L_x_10182) ;  /* 0x0000000000147947 */ /* 0x000fec0003800000 */
.L_x_10202:
[----:B------:R-:W2:Y:S02]  /*8960*/  LDG.E.64 R24, desc[UR36][R4.64] ;  /* 0x0000002404187981 */ /* 0x000ea4000c1e1b00 */
[----:B--2---:R-:W0:Y:S02]  /*8970*/  I2F.F64.U64 R24, R24 ;  /* 0x0000001800187312 */ /* 0x004e240000301800 */
[----:B0-----:R-:W-:Y:S05]  /*8980*/  BRA `(.L_x_10182) ;  /* 0x0000000000087947 */ /* 0x001fea0003800000 */
.L_x_10201:
[----:B------:R-:W2:Y:S02]  /*8990*/  LDG.E R4, desc[UR36][R4.64] ;  /* 0x0000002404047981 */ /* 0x000ea4000c1e1900 */
[----:B--2---:R0:W1:Y:S02]  /*89a0*/  I2F.F64.U32 R24, R4 ;  /* 0x0000000400187312 */ /* 0x0040640000201800 */
.L_x_10182:
[----:B------:R-:W-:Y:S05]  /*89b0*/  BSYNC.RECONVERGENT B6 ;  /* 0x0000000000067941 */ /* 0x000fea0003800200 */
.L_x_10176:
[----:B------:R-:W-:-:S07]  /*89c0*/  VIADD R43, R43, 0x80 ;  /* 0x000000802b2b7836 */ /* 0x000fce0000000000 */
.L_x_10119:
[----:B------:R-:W-:Y:S05]  /*89d0*/  BSYNC.RECONVERGENT B7 ;  /* 0x0000000000077941 */ /* 0x000fea0003800200 */
.L_x_10118:
[----:B------:R-:W-:Y:S01]  /*89e0*/  ISETP.GE.AND P0, PT, R43, R2, PT ;  /* 0x000000022b00720c */ /* 0x000fe20003f06270 */
[----:B------:R-:W-:Y:S01]  /*89f0*/  BSSY.RECONVERGENT B7, `(.L_x_10204) ;  /* 0x00002d4000077945 */ /* 0x000fe20003800200 */
[----:B------:R-:W-:Y:S02]  /*8a00*/  CS2R R16, SRZ ;  /* 0x0000000000107805 */ /* 0x000fe4000001ff00 */
[----:B------:R-:W-:Y:S02]  /*8a10*/  CS2R R18, SRZ ;  /* 0x0000000000127805 */ /* 0x000fe4000001ff00 */
[----:B------:R-:W-:-:S07]  /*8a20*/  CS2R R22, SRZ ;  /* 0x0000000000167805 */ /* 0x000fce000001ff00 */
        /* <DEDUP_REMOVED lines=21> */
[----:B-1--4-:R-:W-:Y:S05]  /*8b80*/  BRA `(.L_x_10212) ;  /* 0x0000000c00707947 */ /* 0x012fea0003800000 */
.L_x_10210:
[----:B------:R-:W4:Y:S02]  /*8b90*/  LDG.E.U8 R4, desc[UR36][R4.64] ;  /* 0x0000002404047981 */ /* 0x000f24000c1e1100 */
[----:B----4-:R1:W4:Y:S02]  /*8ba0*/  I2F.F64.U16 R18, R4 ;  /* 0x0000000400127312 */ /* 0x0103240000101800 */
[----:B-1--4-:R-:W-:Y:S05]  /*8bb0*/  BRA `(.L_x_10212) ;  /* 0x0000000c00647947 */ /* 0x012fea0003800000 */
.L_x_10209:
[----:B------:R-:W-:-:S09]  /*8bc0*/  UISETP.NE.AND UP0, UPT, UR4, 0x2, UPT ;  /* 0x000000020400788c */ /* 0x000fd2000bf05270 */
[----:B------:R-:W-:Y:S05]  /*8bd0*/  BRA.U !UP0, `(.L_x_10213) ;  /* 0x0000000108287547 */ /* 0x000fea000b800000 */
[----:B------:R-:W-:-:S09]  /*8be0*/  UISETP.NE.AND UP0, UPT, UR4, 0x3, UPT ;  /* 0x000000030400788c */ /* 0x000fd2000bf05270 */
[----:B------:R-:W-:Y:S05]  /*8bf0*/  BRA.U !UP0, `(.L_x_10214) ;  /* 0x0000000108147547 */ /* 0x000fea000b800000 */
[----:B------:R-:W-:-:S09]  /*8c00*/  UISETP.NE.AND UP0, UPT, UR4, 0x4, UPT ;  /* 0x000000040400788c */ /* 0x000fd2000bf05270 */
[----:B------:R-:W-:Y:S05]  /*8c10*/  BRA.U UP0, `(.L_x_10211) ;  /* 0x0000000900f07547 */ /* 0x000fea000b800000 */
[----:B------:R-:W4:Y:S02]  /*8c20*/  LDG.E.64 R18, desc[UR36][R4.64] ;  /* 0x0000002404127981 */ /* 0x000f24000c1e1b00 */
[----:B----4-:R-:W1:Y:S02]  /*8c30*/  I2F.F64.S64 R18, R18 ;  /* 0x0000001200127312 */ /* 0x010e640000301c00 */
[----:B-1----:R-:W-:Y:S05]  /*8c40*/  BRA `(.L_x_10212) ;  /* 0x0000000c00407947 */ /* 0x002fea0003800000 */
.L_x_10214:
[----:B------:R-:W4:Y:S02]  /*8c50*/  LDG.E R4, desc[UR36][R4.64] ;  /* 0x0000002404047981 */ /* 0x000f24000c1e1900 */
[----:B----4-:R1:W4:Y:S02]  /*8c60*/  I2F.F64 R18, R4 ;  /* 0x0000000400127312 */ /* 0x0103240000201c00 */
[----:B-1--4-:R-:W-:Y:S05]  /*8c70*/  BRA `(.L_x_10212) ;  /* 0x0000000c00347947 */ /* 0x012fea0003800000 */
.L_x_10213:
[----:B------:R-:W4:Y:S02]  /*8c80*/  LDG.E.U16 R4, desc[UR36][R4.64] ;  /* 0x0000002404047981 */ /* 0x000f24000c1e1500 */
[----:B----4-:R1:W4:Y:S02]  /*8c90*/  I2F.F64.S16 R18, R4 ;  /* 0x0000000400127312 */ /* 0x0103240000101c00 */
[----:B-1--4-:R-:W-:Y:S05]  /*8ca0*/  BRA `(.L_x_10212) ;  /* 0x0000000c00287947 */ /* 0x012fea0003800000 */
.L_x_10208:
        /* <DEDUP_REMOVED lines=10> */
.L_x_10216:
[----:B------:R-:W4:Y:S02]  /*8d50*/  LDG.E.U16 R0, desc[UR36][R4.64] ;  /* 0x0000002404007981 */ /* 0x000f24000c1e1500 */
[----:B----4-:R-:W-:-:S05]  /*8d60*/  HADD2.F32 R0, -RZ, R0.H0_H0 ;  /* 0x20000000ff007230 */ /* 0x010fca0000004100 */
[----:B------:R-:W-:-:S04]  /*8d70*/  FMUL.FTZ R0, R0, 1 ;  /* 0x3f80000000007820 */ /* 0x000fc80000410000 */
[----:B------:R1:W4:Y:S02]  /*8d80*/  F2F.F64.F32 R18, R0 ;  /* 0x0000000000127310 */ /* 0x0003240000201800 */
[----:B-1--4-:R-:W-:Y:S05]  /*8d90*/  BRA `(.L_x_10212) ;  /* 0x0000000800ec7947 */ /* 0x012fea0003800000 */
.L_x_10215:
        /* <DEDUP_REMOVED lines=10> */
.L_x_10218:
[----:B------:R-:W4:Y:S02]  /*8e40*/  LDG.E.U16 R4, desc[UR36][R4.64] ;  /* 0x0000002404047981 */ /* 0x000f24000c1e1500 */
[----:B----4-:R-:W-:-:S05]  /*8e50*/  HADD2.F32 R0, -RZ, R4.H0_H0 ;  /* 0x20000004ff007230 */ /* 0x010fca0000004100 */
[----:B------:R-:W-:-:S04]  /*8e60*/  FMUL.FTZ R0, R0, 1 ;  /* 0x3f80000000007820 */ /* 0x000fc80000410000 */
[----:B------:R1:W4:Y:S02]  /*8e70*/  F2F.F64.F32 R18, R0 ;  /* 0x0000000000127310 */ /* 0x0003240000201800 */
[----:B-1--4-:R-:W-:Y:S05]  /*8e80*/  BRA `(.L_x_10212) ;  /* 0x0000000800b07947 */ /* 0x012fea0003800000 */
.L_x_10217:
[----:B------:R0:W5:Y:S01]  /*8e90*/  LDG.E.64 R18, desc[UR36][R4.64] ;  /* 0x0000002404127981 */ /* 0x000162000c1e1b00 */
[----:B------:R-:W-:Y:S05]  /*8ea0*/  BRA `(.L_x_10212) ;  /* 0x0000000800a87947 */ /* 0x000fea0003800000 */
.L_x_10207:
        /* <DEDUP_REMOVED lines=13> */
.L_x_10221:
[----:B------:R0:W5:Y:S01]  /*8f80*/  LDG.E.64 R18, desc[UR36][R4.64] ;  /* 0x0000002404127981 */ /* 0x000162000c1e1b00 */
[----:B------:R-:W-:Y:S05]  /*8f90*/  BRA `(.L_x_10212) ;  /* 0x00000008006c7947 */ /* 0x000fea0003800000 */
.L_x_10220:
        /* <DEDUP_REMOVED lines=27> */
.L_x_10223:
        /* <DEDUP_REMOVED lines=15> */
.L_x_10222:
[----:B------:R-:W4:Y:S02]  /*9240*/  LDG.E.U16 R0, desc[UR36][R4.64] ;  /* 0x0000002404007981 */ /* 0x000f24000c1e1500 */
[----:B----4-:R-:W-:-:S04]  /*9250*/  IMAD.U32 R0, R0, 0x10000, RZ ;  /* 0x0001000000007824 */ /* 0x010fc800078e00ff */
[----:B------:R-:W-:-:S04]  /*9260*/  FMUL.FTZ R0, R0, 1 ;  /* 0x3f80000000007820 */ /* 0x000fc80000410000 */
[----:B------:R0:W1:Y:S02]  /*9270*/  F2F.F64.F32 R18, R0 ;  /* 0x0000000000127310 */ /* 0x0000640000201800 */
[----:B01----:R-:W-:Y:S05]  /*9280*/  BRA `(.L_x_10212) ;  /* 0x0000000400b07947 */ /* 0x003fea0003800000 */
.L_x_10219:
        /* <DEDUP_REMOVED lines=11> */
.L_x_10226:
        /* <DEDUP_REMOVED lines=21> */
.L_x_10228:
[----:B------:R-:W-:Y:S05]  /*9490*/  BSYNC.RECONVERGENT B0 ;  /* 0x0000000000007941 */ /* 0x000fea0003800200 */
.L_x_10227:
[----:B------:R-:W-:Y:S01]  /*94a0*/  IMAD.SHL.U32 R0, R0, 0x100000, RZ ;  /* 0x0010000000007824 */ /* 0x000fe200078e00ff */
[----:B------:R-:W-:-:S04]  /*94b0*/  LEA R3, R3, 0x3b800000, 0x17 ;  /* 0x3b80000003037811 */ /* 0x000fc800078eb8ff */
[----:B------:R-:W-:-:S05]  /*94c0*/  LOP3.LUT R0, R3, R0, R7, 0xfe, !PT ;  /* 0x0000000003007212 */ /* 0x000fca00078efe07 */
[----:B------:R-:W-:-:S04]  /*94d0*/  FMUL.FTZ R0, R0, 1 ;  /* 0x3f80000000007820 */ /* 0x000fc80000410000 */
[----:B------:R0:W1:Y:S02]  /*94e0*/  F2F.F64.F32 R18, R0 ;  /* 0x0000000000127310 */ /* 0x0000640000201800 */
[----:B01----:R-:W-:Y:S05]  /*94f0*/  BRA `(.L_x_10212) ;  /* 0x0000000400147947 */ /* 0x003fea0003800000 */
.L_x_10225:
        /* <DEDUP_REMOVED lines=21> */
.L_x_10230:
[----:B------:R-:W-:Y:S05]  /*9650*/  BSYNC.RECONVERGENT B0 ;  /* 0x0000000000007941 */ /* 0x000fea0003800200 */
.L_x_10229:
[----:B------:R-:W-:Y:S01]  /*9660*/  IMAD.SHL.U32 R0, R0, 0x200000, RZ ;  /* 0x0020000000007824 */ /* 0x000fe200078e00ff */
[----:B------:R-:W-:-:S04]  /*9670*/  LEA R3, R3, 0x37800000, 0x17 ;  /* 0x3780000003037811 */ /* 0x000fc800078eb8ff */
[----:B------:R-:W-:-:S05]  /*9680*/  LOP3.LUT R0, R3, R0, R7, 0xfe, !PT ;  /* 0x0000000003007212 */ /* 0x000fca00078efe07 */
[----:B------:R-:W-:-:S04]  /*9690*/  FMUL.FTZ R0, R0, 1 ;  /* 0x3f80000000007820 */ /* 0x000fc80000410000 */
[----:B------:R0:W1:Y:S02]  /*96a0*/  F2F.F64.F32 R18, R0 ;  /* 0x0000000000127310 */ /* 0x0000640000201800 */
[----:B01----:R-:W-:Y:S05]  /*96b0*/  BRA `(.L_x_10212) ;  /* 0x0000000000a47947 */ /* 0x003fea0003800000 */
.L_x_10224:
        /* <DEDUP_REMOVED lines=18> */
.L_x_10211:
        /* <DEDUP_REMOVED lines=16> */
.L_x_10233:
[----:B------:R-:W-:Y:S01]  /*98e0*/  CS2R R18, SRZ ;  /* 0x0000000000127805 */ /* 0x000fe2000001ff00 */
[----:B------:R-:W-:Y:S06]  /*98f0*/  BRA `(.L_x_10212) ;  /* 0x0000000000147947 */ /* 0x000fec0003800000 */
.L_x_10232:
[----:B------:R-:W4:Y:S02]  /*9900*/  LDG.E.64 R18, desc[UR36][R4.64] ;  /* 0x0000002404127981 */ /* 0x000f24000c1e1b00 */
[----:B----4-:R-:W0:Y:S02]  /*9910*/  I2F.F64.U64 R18, R18 ;  /* 0x0000001200127312 */ /* 0x010e240000301800 */
[----:B0-----:R-:W-:Y:S05]  /*9920*/  BRA `(.L_x_10212) ;  /* 0x0000000000087947 */ /* 0x001fea0003800000 */
.L_x_10231:
[----:B------:R-:W4:Y:S02]  /*9930*/  LDG.E R4, desc[UR36][R4.64] ;  /* 0x0000002404047981 */ /* 0x000f24000c1e1900 */
[----:B----4-:R1:W4:Y:S02]  /*9940*/  I2F.F64.U32 R18, R4 ;  /* 0x0000000400127312 */ /* 0x0103240000201800 */
.L_x_10212:
[----:B------:R-:W-:Y:S05]  /*9950*/  BSYNC.RECONVERGENT B6 ;  /* 0x0000000000067941 */ /* 0x000fea0003800200 */
.L_x_10206:
        /* <DEDUP_REMOVED lines=20> */
.L_x_10238:
[----:B------:R-:W2:Y:S02]  /*9aa0*/  LDG.E.U8 R4, desc[UR36][R4.64] ;  /* 0x0000002404047981 */ /* 0x000ea4000c1e1100 */
[----:B--2---:R1:W0:Y:S02]  /*9ab0*/  I2F.F64.U16 R22, R4 ;  /* 0x0000000400167312 */ /* 0x0042240000101800 */
[----:B01----:R-:W-:Y:S05]  /*9ac0*/  BRA `(.L_x_10240) ;  /* 0x0000000c00647947 */ /* 0x003fea0003800000 */
.L_x_10237:
        /* <DEDUP_REMOVED lines=9> */
.L_x_10242:
[----:B------:R-:W2:Y:S02]  /*9b60*/  LDG.E R4, desc[UR36][R4.64] ;  /* 0x0000002404047981 */ /* 0x000ea4000c1e1900 */
[----:B--2---:R1:W0:Y:S02]  /*9b70*/  I2F.F64 R22, R4 ;  /* 0x0000000400167312 */ /* 0x0042240000201c00 */
[----:B01----:R-:W-:Y:S05]  /*9b80*/  BRA `(.L_x_10240) ;  /* 0x0000000c00347947 */ /* 0x003fea0003800000 */
.L_x_10241:
[----:B------:R-:W2:Y:S02]  /*9b90*/  LDG.E.U16 R4, desc[UR36][R4.64] ;  /* 0x0000002404047981 */ /* 0x000ea4000c1e1500 */
[----:B--2---:R1:W0:Y:S02]  /*9ba0*/  I2F.F64.S16 R22, R4 ;  /* 0x0000000400167312 */ /* 0x0042240000101c00 */
[----:B01----:R-:W-:Y:S05]  /*9bb0*/  BRA `(.L_x_10240) ;  /* 0x0000000c00287947 */ /* 0x003fea0003800000 */
.L_x_10236:
        /* <DEDUP_REMOVED lines=10> */
.L_x_10244:
[----:B------:R-:W2:Y:S02]  /*9c60*/  LDG.E.U16 R0, desc[UR36][R4.64] ;  /* 0x0000002404007981 */ /* 0x000ea4000c1e1500 */
[----:B--2---:R-:W-:-:S05]  /*9c70*/  HADD2.F32 R0, -RZ, R0.H0_H0 ;  /* 0x20000000ff007230 */ /* 0x004fca0000004100 */
[----:B------:R-:W-:-:S04]  /*9c80*/  FMUL.FTZ R0, R0, 1 ;  /* 0x3f80000000007820 */ /* 0x000fc80000410000 */
[----:B------:R0:W1:Y:S02]  /*9c90*/  F2F.F64.F32 R22, R0 ;  /* 0x0000000000167310 */ /* 0x0000640000201800 */
[----:B01----:R-:W-:Y:S05]  /*9ca0*/  BRA `(.L_x_10240) ;  /* 0x0000000800ec7947 */ /* 0x003fea0003800000 */
.L_x_10243:
        /* <DEDUP_REMOVED lines=10> */
.L_x_10246:
[----:B------:R-:W2:Y:S02]  /*9d50*/  LDG.E.U16 R4, desc[UR36][R4.64] ;  /* 0x0000002404047981 */ /* 0x000ea4000c1e1500 */
[----:B--2---:R-:W-:-:S05]  /*9d60*/  HADD2.F32 R0, -RZ, R4.H0_H0 ;  /* 0x20000004ff007230 */ /* 0x004fca0000004100 */
[----:B------:R-:W-:-:S04]  /*9d70*/  FMUL.FTZ R0, R0, 1 ;  /* 0x3f80000000007820 */ /* 0x000fc80000410000 */
[----:B------:R0:W1:Y:S02]  /*9d80*/  F2F.F64.F32 R22, R0 ;  /* 0x0000000000167310 */ /* 0x0000640000201800 */
[----:B01----:R-:W-:Y:S05]  /*9d90*/  BRA `(.L_x_10240) ;  /* 0x0000000800b07947 */ /* 0x003fea0003800000 */
.L_x_10245:
[----:B------:R0:W5:Y:S01]  /*9da0*/  LDG.E.64 R22, desc[UR36][R4.64] ;  /* 0x0000002404167981 */ /* 0x000162000c1e1b00 */
[----:B------:R-:W-:Y:S05]  /*9db0*/  BRA `(.L_x_10240) ;  /* 0x0000000800a87947 */ /* 0x000fea0003800000 */
.L_x_10235:
        /* <DEDUP_REMOVED lines=13> */
.L_x_10249:
[----:B------:R0:W5:Y:S01]  /*9e90*/  LDG.E.64 R22, desc[UR36][R4.64] ;  /* 0x0000002404167981 */ /* 0x000162000c1e1b00 */
[----:B------:R-:W-:Y:S05]  /*9ea0*/  BRA `(.L_x_10240) ;  /* 0x00000008006c7947 */ /* 0x000fea0003800000 */
.L_x_10248:
        /* <DEDUP_REMOVED lines=27> */
.L_x_10251:
        /* <DEDUP_REMOVED lines=15> */
.L_x_10250:
[----:B------:R-:W2:Y:S02]  /*a150*/  LDG.E.U16 R0, desc[UR36][R4.64] ;  /* 0x0000002404007981 */ /* 0x000ea4000c1e1500 */
[----:B--2---:R-:W-:-:S04]  /*a160*/  IMAD.U32 R0, R0, 0x10000, RZ ;  /* 0x0001000000007824 */ /* 0x004fc800078e00ff */
[----:B------:R-:W-:-:S04]  /*a170*/  FMUL.FTZ R0, R0, 1 ;  /* 0x3f80000000007820 */ /* 0x000fc80000410000 */
[----:B------:R0:W1:Y:S02]  /*a180*/  F2F.F64.F32 R22, R0 ;  /* 0x0000000000167310 */ /* 0x0000640000201800 */
[----:B01----:R-:W-:Y:S05]  /*a190*/  BRA `(.L_x_10240) ;  /* 0x0000000400b07947 */ /* 0x003fea0003800000 */
.L_x_10247:
        /* <DEDUP_REMOVED lines=11> */
.L_x_10254:
        /* <DEDUP_REMOVED lines=21> */
.L_x_10256:
[----:B------:R-:W-:Y:S05]  /*a3a0*/  BSYNC.RECONVERGENT B0 ;  /* 0x0000000000007941 */ /* 0x000fea0003800200 */
.L_x_10255:
[----:B------:R-:W-:Y:S01]  /*a3b0*/  IMAD.SHL.U32 R0, R0, 0x100000, RZ ;  /* 0x0010000000007824 */ /* 0x000fe200078e00ff */
[----:B------:R-:W-:-:S04]  /*a3c0*/  LEA R3, R3, 0x3b800000, 0x17 ;  /* 0x3b80000003037811 */ /* 0x000fc800078eb8ff */
[----:B------:R-:W-:-:S05]  /*a3d0*/  LOP3.LUT R0, R3, R0, R7, 0xfe, !PT ;  /* 0x0000000003007212 */ /* 0x000fca00078efe07 */
[----:B------:R-:W-:-:S04]  /*a3e0*/  FMUL.FTZ R0, R0, 1 ;  /* 0x3f80000000007820 */ /* 0x000fc80000410000 */
[----:B------:R0:W1:Y:S02]  /*a3f0*/  F2F.F64.F32 R22, R0 ;  /* 0x0000000000167310 */ /* 0x0000640000201800 */
[----:B01----:R-:W-:Y:S05]  /*a400*/  BRA `(.L_x_10240) ;  /* 0x0000000400147947 */ /* 0x003fea0003800000 */
.L_x_10253:
        /* <DEDUP_REMOVED lines=21> */
.L_x_10258:
[----:B------:R-:W-:Y:S05]  /*a560*/  BSYNC.RECONVERGENT B0 ;  /* 0x0000000000007941 */ /* 0x000fea0003800200 */
.L_x_10257:
[----:B------:R-:W-:Y:S01]  /*a570*/  IMAD.SHL.U32 R0, R0, 0x200000, RZ ;  /* 0x0020000000007824 */ /* 0x000fe200078e00ff */
[----:B------:R-:W-:-:S04]  /*a580*/  LEA R3, R3, 0x37800000, 0x17 ;  /* 0x3780000003037811 */ /* 0x000fc800078eb8ff */
[----:B------:R-:W-:-:S05]  /*a590*/  LOP3.LUT R0, R3, R0, R7, 0xfe, !PT ;  /* 0x0000000003007212 */ /* 0x000fca00078efe07 */
[----:B------:R-:W-:-:S04]  /*a5a0*/  FMUL.FTZ R0, R0, 1 ;  /* 0x3f80000000007820 */ /* 0x000fc80000410000 */
[----:B------:R0:W1:Y:S02]  /*a5b0*/  F2F.F64.F32 R22, R0 ;  /* 0x0000000000167310 */ /* 0x0000640000201800 */
[----:B01----:R-:W-:Y:S05]  /*a5c0*/  BRA `(.L_x_10240) ;  /* 0x0000000000a47947 */ /* 0x003fea0003800000 */
.L_x_10252:
        /* <DEDUP_REMOVED lines=17> */
[----:B01----:R-:W-:Y:S05]  /*a6e0*/  BRA `(.L_x_10240) ;  /* 0x00000000005c7947 */ /* 0x003fea0003800000 */
.L_x_10239:
        /* <DEDUP_REMOVED lines=16> */
.L_x_10261:
[----:B------:R-:W-:Y:S01]  /*a7f0*/  CS2R R22, SRZ ;  /* 0x0000000000167805 */ /* 0x000fe2000001ff00 */
[----:B------:R-:W-:Y:S06]  /*a800*/  BRA `(.L_x_10240) ;  /* 0x0000000000147947 */ /* 0x000fec0003800000 */
.L_x_10260:
[----:B------:R-:W2:Y:S02]  /*a810*/  LDG.E.64 R22, desc[UR36][R4.64] ;  /* 0x0000002404167981 */ /* 0x000ea4000c1e1b00 */
[----:B--2---:R-:W1:Y:S02]  /*a820*/  I2F.F64.U64 R22, R22 ;  /* 0x0000001600167312 */ /* 0x004e640000301800 */
[----:B-1----:R-:W-:Y:S05]  /*a830*/  BRA `(.L_x_10240) ;  /* 0x0000000000087947 */ /* 0x002fea0003800000 */
.L_x_10259:
[----:B------:R-:W2:Y:S02]  /*a840*/  LDG.E R4, desc[UR36][R4.64] ;  /* 0x0000002404047981 */ /* 0x000ea4000c1e1900 */
[----:B--2---:R1:W0:Y:S02]  /*a850*/  I2F.F64.U32 R22, R4 ;  /* 0x0000000400167312 */ /* 0x0042240000201800 */
.L_x_10240:
[----:B------:R-:W-:Y:S05]  /*a860*/  BSYNC.RECONVERGENT B6 ;  /* 0x0000000000067941 */ /* 0x000fea0003800200 */
.L_x_10234:
        /* <DEDUP_REMOVED lines=19> */
.L_x_10265:
[----:B------:R-:W2:Y:S02]  /*a9a0*/  LDG.E.U8 R4, desc[UR36][R4.64] ;  /* 0x0000002404047981 */ /* 0x000ea4000c1e1100 */
[----:B--2---:R0:W1:Y:S02]  /*a9b0*/  I2F.F64.U16 R16, R4 ;  /* 0x0000000400107312 */ /* 0x0040640000101800 */
[----:B01----:R-:W-:Y:S05]  /*a9c0*/  BRA `(.L_x_10205) ;  /* 0x0000000c00587947 */ /* 0x003fea0003800000 */
.L_x_10264:
        /* <DEDUP_REMOVED lines=9> */
.L_x_10268:
[----:B------:R-:W2:Y:S02]  /*aa60*/  LDG.E R4, desc[UR36][R4.64] ;  /* 0x0000002404047981 */ /* 0x000ea4000c1e1900 */
[----:B--2---:R0:W1:Y:S02]  /*aa70*/  I2F.F64 R16, R4 ;  /* 0x0000000400107312 */ /* 0x0040640000201c00 */
[----:B01----:R-:W-:Y:S05]  /*aa80*/  BRA `(.L_x_10205) ;  /* 0x0000000c00287947 */ /* 0x003fea0003800000 */
.L_x_10267:
[----:B------:R-:W2:Y:S02]  /*aa90*/  LDG.E.U16 R4, desc[UR36][R4.64] ;  /* 0x0000002404047981 */ /* 0x000ea4000c1e1500 */
[----:B--2---:R0:W1:Y:S02]  /*aaa0*/  I2F.F64.S16 R16, R4 ;  /* 0x0000000400107312 */ /* 0x0040640000101c00 */
[----:B01----:R-:W-:Y:S05]  /*aab0*/  BRA `(.L_x_10205) ;  /* 0x0000000c001c7947 */ /* 0x003fea0003800000 */
.L_x_10263:
        /* <DEDUP_REMOVED lines=10> */
.L_x_10270:
[----:B------:R-:W2:Y:S02]  /*ab60*/  LDG.E.U16 R0, desc[UR36][R4.64] ;  /* 0x0000002404007981 */ /* 0x000ea4000c1e1500 */
[----:B--2---:R-:W-:-:S05]  /*ab70*/  HADD2.F32 R0, -RZ, R0.H0_H0 ;  /* 0x20000000ff007230 */ /* 0x004fca0000004100 */
[----:B------:R-:W-:-:S04]  /*ab80*/  FMUL.FTZ R0, R0, 1 ;  /* 0x3f80000000007820 */ /* 0x000fc80000410000 */
[----:B------:R0:W1:Y:S02]  /*ab90*/  F2F.F64.F32 R16, R0 ;  /* 0x0000000000107310 */ /* 0x0000640000201800 */
[----:B01----:R-:W-:Y:S05]  /*aba0*/  BRA `(.L_x_10205) ;  /* 0x0000000800e07947 */ /* 0x003fea0003800000 */
.L_x_10269:
        /* <DEDUP_REMOVED lines=10> */
.L_x_10272:
[----:B------:R-:W2:Y:S02]  /*ac50*/  LDG.E.U16 R4, desc[UR36][R4.64] ;  /* 0x0000002404047981 */ /* 0x000ea4000c1e1500 */
[----:B--2---:R-:W-:-:S05]  /*ac60*/  HADD2.F32 R0, -RZ, R4.H0_H0 ;  /* 0x20000004ff007230 */ /* 0x004fca0000004100 */
[----:B------:R-:W-:-:S04]  /*ac70*/  FMUL.FTZ R0, R0, 1 ;  /* 0x3f80000000007820 */ /* 0x000fc80000410000 */
[----:B------:R0:W1:Y:S02]  /*ac80*/  F2F.F64.F32 R16, R0 ;  /* 0x0000000000107310 */ /* 0x0000640000201800 */
[----:B01----:R-:W-:Y:S05]  /*ac90*/  BRA `(.L_x_10205) ;  /* 0x0000000800a47947 */ /* 0x003fea0003800000 */
.L_x_10271:
[----:B------:R0:W5:Y:S01]  /*aca0*/  LDG.E.64 R16, desc[UR36][R4.64] ;  /* 0x0000002404107981 */ /* 0x000162000c1e1b00 */
[----:B------:R-:W-:Y:S05]  /*acb0*/  BRA `(.L_x_10205) ;  /* 0x00000008009c7947 */ /* 0x000fea0003800000 */
.L_x_10262:
        /* <DEDUP_REMOVED lines=13> */
.L_x_10275:
[----:B------:R0:W5:Y:S01]  /*ad90*/  LDG.E.64 R16, desc[UR36][R4.64] ;  /* 0x0000002404107981 */ /* 0x000162000c1e1b00 */
[----:B------:R-:W-:Y:S05]  /*ada0*/  BRA `(.L_x_10205) ;  /* 0x0000000800607947 */ /* 0x000fea0003800000 */
.L_x_10274:
        /* <DEDUP_REMOVED lines=27> */
.L_x_10277:
        /* <DEDUP_REMOVED lines=15> */
.L_x_10276:
[----:B------:R-:W2:Y:S02]  /*b050*/  LDG.E.U16 R0, desc[UR36][R4.64] ;  /* 0x0000002404007981 */ /* 0x000ea4000c1e1500 */
[----:B--2---:R-:W-:-:S04]  /*b060*/  IMAD.U32 R0, R0, 0x10000, RZ ;  /* 0x0001000000007824 */ /* 0x004fc800078e00ff */
[----:B------:R-:W-:-:S04]  /*b070*/  FMUL.FTZ R0, R0, 1 ;  /* 0x3f80000000007820 */ /* 0x000fc80000410000 */
[----:B------:R0:W1:Y:S02]  /*b080*/  F2F.F64.F32 R16, R0 ;  /* 0x0000000000107310 */ /* 0x0000640000201800 */
[----:B01----:R-:W-:Y:S05]  /*b090*/  BRA `(.L_x_10205) ;  /* 0x0000000400a47947 */ /* 0x003fea0003800000 */
.L_x_10273:
        /* <DEDUP_REMOVED lines=11> */
.L_x_10280:
[----:B------:R-:W2:Y:S02]  /*b150*/  LDG.E.U8 R4, desc[UR36][R4.64] ;  /* 0x0000002404047981 */ /* 0x000ea4000c1e1100 */
        /* <DEDUP_REMOVED lines=19> */
.L_x_10282:
[----:B------:R-:W-:Y:S05]  /*b290*/  BSYNC.RECONVERGENT B0 ;  /* 0x0000000000007941 */ /* 0x000fea0003800200 */
.L_x_10281:
[----:B------:R-:W-:Y:S01]  /*b2a0*/  IMAD.SHL.U32 R0, R0, 0x100000, RZ ;  /* 0x0010000000007824 */ /* 0x000fe200078e00ff */
[----:B------:R-:W-:-:S04]  /*b2b0*/  LEA R3, R3, 0x3b800000, 0x17 ;  /* 0x3b80000003037811 */ /* 0x000fc800078eb8ff */
[----:B------:R-:W-:-:S05]  /*b2c0*/  LOP3.LUT R0, R3, R0, R7, 0xfe, !PT ;  /* 0x0000000003007212 */ /* 0x000fca00078efe07 */
[----:B------:R-:W-:-:S04]  /*b2d0*/  FMUL.FTZ R0, R0, 1 ;  /* 0x3f80000000007820 */ /* 0x000fc80000410000 */
[----:B------:R0:W1:Y:S02]  /*b2e0*/  F2F.F64.F32 R16, R0 ;  /* 0x0000000000107310 */ /* 0x0000640000201800 */
[----:B01----:R-:W-:Y:S05]  /*b2f0*/  BRA `(.L_x_10205) ;  /* 0x00000004000c7947 */ /* 0x003fea0003800000 */
.L_x_10279:
        /* <DEDUP_REMOVED lines=20> */
.L_x_10284:
[----:B------:R-:W-:Y:S05]  /*b440*/  BSYNC.RECONVERGENT B0 ;  /* 0x0000000000007941 */ /* 0x000fea0003800200 */
.L_x_10283:
[----:B------:R-:W-:Y:S01]  /*b450*/  IMAD.SHL.U32 R0, R0, 0x200000, RZ ;  /* 0x0020000000007824 */ /* 0x000fe200078e00ff */
[----:B------:R-:W-:-:S04]  /*b460*/  LEA R3, R3, 0x37800000, 0x17 ;  /* 0x3780000003037811 */ /* 0x000fc800078eb8ff */
[----:B------:R-:W-:-:S05]  /*b470*/  LOP3.LUT R0, R3, R0, R7, 0xfe, !PT ;  /* 0x0000000003007212 */ /* 0x000fca00078efe07 */
[----:B------:R-:W-:-:S04]  /*b480*/  FMUL.FTZ R0, R0, 1 ;  /* 0x3f80000000007820 */ /* 0x000fc80000410000 */
[----:B------:R0:W1:Y:S02]  /*b490*/  F2F.F64.F32 R16, R0 ;  /* 0x0000000000107310 */ /* 0x0000640000201800 */
[----:B01----:R-:W-:Y:S05]  /*b4a0*/  BRA `(.L_x_10205) ;  /* 0x0000000000a07947 */ /* 0x003fea0003800000 */
.L_x_10278:
        /* <DEDUP_REMOVED lines=18> */
.L_x_10266:
        /* <DEDUP_REMOVED lines=16> */
.L_x_10287:
[----:B------:R-:W-:Y:S05]  /*b6d0*/  BRA `(.L_x_10205) ;  /* 0x0000000000147947 */ /* 0x000fea0003800000 */
.L_x_10286:
[----:B------:R-:W2:Y:S02]  /*b6e0*/  LDG.E.64 R16, desc[UR36][R4.64] ;  /* 0x0000002404107981 */ /* 0x000ea4000c1e1b00 */
[----:B--2---:R-:W0:Y:S02]  /*b6f0*/  I2F.F64.U64 R16, R16 ;  /* 0x0000001000107312 */ /* 0x004e240000301800 */
[----:B0-----:R-:W-:Y:S05]  /*b700*/  BRA `(.L_x_10205) ;  /* 0x0000000000087947 */ /* 0x001fea0003800000 */
.L_x_10285:
[----:B------:R-:W2:Y:S02]  /*b710*/  LDG.E R4, desc[UR36][R4.64] ;  /* 0x0000002404047981 */ /* 0x000ea4000c1e1900 */
[----:B--2---:R0:W1:Y:S02]  /*b720*/  I2F.F64.U32 R16, R4 ;  /* 0x0000000400107312 */ /* 0x0040640000201800 */
.L_x_10205:
[----:B------:R-:W-:Y:S05]  /*b730*/  BSYNC.RECONVERGENT B7 ;  /* 0x0000000000077941 */ /* 0x000fea0003800200 */
.L_x_10204:
[----:B------:R-:W-:Y:S01]  /*b740*/  ISETP.GE.AND P0, PT, R33, R2, PT ;  /* 0x000000022100720c */ /* 0x000fe20003f06270 */
[----:B------:R-:W-:-:S12]  /*b750*/  BSSY.RECONVERGENT B0, `(.L_x_10288) ;  /* 0x000004f000007945 */ /* 0x000fd80003800200 */
[----:B------:R-:W-:Y:S05]  /*b760*/  @P0 BRA `(.L_x_10289) ;  /* 0x0000000400340947 */ /* 0x000fea0003800000 */
[----:B012-45:R-:W0:Y:S01]  /*b770*/  DADD R4, -R40, 1 ;  /* 0x3ff0000028047429 */ /* 0x037e220000000100 */
[----:B------:R-:W-:Y:S01]  /*b780*/  UMOV UR5, 0x3d719799 ;  /* 0x3d71979900057882 */ /* 0x000fe20000000000 */
[----:B------:R-:W-:Y:S01]  /*b790*/  UMOV UR4, 0x80000000 ;  /* 0x8000000000047882 */ /* 0x000fe20000000000 */
[----:B------:R-:W-:Y:S02]  /*b7a0*/  UMOV UR6, UR5 ;  /* 0x0000000500067c82 */ /* 0x000fe40008000000 */
[----:B------:R-:W-:-:S15]  /*b7b0*/  IMAD.U32 R3, RZ, RZ, UR6 ;  /* 0x00000006ff037e24 */ /* 0x000fde000f8e00ff */
[----:B------:R-:W-:-:S15]  /*b7c0*/  NOP ;  /* 0x0000000000007918 */ /* 0x000fde0000000000 */
[----:B------:R-:W-:-:S15]  /*b7d0*/  NOP ;  /* 0x0000000000007918 */ /* 0x000fde0000000000 */
[----:B------:R-:W-:-:S14]  /*b7e0*/  NOP ;  /* 0x0000000000007918 */ /* 0x000fdc0000000000 */
[----:B0-----:R-:W0:Y:S02]  /*b7f0*/  DMUL R4, R4, R40 ;  /* 0x0000002804047228 */ /* 0x001e240000000000 */
[----:B0-----:R-:W-:-:S15]  /*b800*/  IMAD.MOV.U32 R0, RZ, RZ, R5 ;  /* 0x000000ffff007224 */ /* 0x001fde00078e0005 */
[----:B------:R-:W-:-:S15]  /*b810*/  NOP ;  /* 0x0000000000007918 */ /* 0x000fde0000000000 */
[----:B------:R-:W-:-:S15]  /*b820*/  NOP ;  /* 0x0000000000007918 */ /* 0x000fde0000000000 */
[----:B------:R-:W-:-:S15]  /*b830*/  NOP ;  /* 0x0000000000007918 */ /* 0x000fde0000000000 */
[----:B------:R-:W-:-:S02]  /*b840*/  NOP ;  /* 0x0000000000007918 */ /* 0x000fc40000000000 */
[----:B------:R-:W0:Y:S02]  /*b850*/  DSETP.MAX.AND P0, P1, R4, UR4, PT ;  /* 0x0000000404007e2a */ /* 0x000e24000b90f000 */
[----:B0-----:R-:W-:Y:S02]  /*b860*/  FSEL R7, R0, UR6, P0 ;  /* 0x0000000600077c08 */ /* 0x001fe40008000000 */
[----:B------:R-:W-:Y:S02]  /*b870*/  @P1 LOP3.LUT R7, R3, 0x80000, RZ, 0xfc, !PT ;  /* 0x0008000003071812 */ /* 0x000fe400078efcff */
[----:B------:R-:W-:Y:S01]  /*b880*/  SEL R6, R4, UR4, P0 ;  /* 0x0000000404067c07 */ /* 0x000fe20008000000 */
[----:B------:R-:W-:Y:S01]  /*b890*/  IMAD.MOV.U32 R4, RZ, RZ, 0x1 ;  /* 0x00000001ff047424 */ /* 0x000fe200078e00ff */
[----:B------:R-:W0:-:S15]  /*b8a0*/  MUFU.RCP64H R5, R7 ;  /* 0x0000000700057308 */ /* 0x000e1e0000001800 */
[----:B------:R-:W-:-:S15]  /*b8b0*/  NOP ;  /* 0x0000000000007918 */ /* 0x000fde0000000000 */
[----:B------:R-:W-:-:S15]  /*b8c0*/  NOP ;  /* 0x0000000000007918 */ /* 0x000fde0000000000 */
[----:B------:R-:W-:-:S11]  /*b8d0*/  NOP ;  /* 0x0000000000007918 */ /* 0x000fd60000000000 */
        /* <DEDUP_REMOVED lines=15> */
[----:B------:R-:W3:-:S15]  /*b9d0*/  DADD R8, -R34, R40 ;  /* 0x0000000022087229 */ /* 0x000ede0000000128 */
[----:B------:R-:W-:-:S15]  /*b9e0*/  NOP ;  /* 0x0000000000007918 */ /* 0x000fde0000000000 */
[----:B------:R-:W-:-:S15]  /*b9f0*/  NOP ;  /* 0x0000000000007918 */ /* 0x000fde0000000000 */
[----:B------:R-:W-:-:S15]  /*ba00*/  NOP ;  /* 0x0000000000007918 */ /* 0x000fde0000000000 */
[----:B------:R-:W-:-:S04]  /*ba10*/  NOP ;  /* 0x0000000000007918 */ /* 0x000fc80000000000 */
[----:B0-----:R-:W-:-:S15]  /*ba20*/  DFMA R4, -R6, R10, 1 ;  /* 0x3ff000000604742b */ /* 0x001fde000000010a */
[----:B------:R-:W-:-:S15]  /*ba30*/  NOP ;  /* 0x0000000000007918 */ /* 0x000fde0000000000 */
[----:B------:R-:W-:-:S15]  /*ba40*/  NOP ;  /* 0x0000000000007918 */ /* 0x000fde0000000000 */
[----:B------:R-:W-:-:S15]  /*ba50*/  NOP ;  /* 0x0000000000007918 */ /* 0x000fde0000000000 */
[----:B------:R-:W-:-:S04]  /*ba60*/  NOP ;  /* 0x0000000000007918 */ /* 0x000fc80000000000 */
[----:B---3--:R-:W0:Y:S02]  /*ba70*/  DMUL R8, R8, R44 ;  /* 0x0000002c08087228 */ /* 0x008e240000000000 */
[----:B0-----:R-:W-:-:S15]  /*ba80*/  FSETP.GEU.AND P1, PT, |R9|, 6.5827683646048100446e-37, PT ;  /* 0x036000000900780b */ /* 0x001fde0003f2e200 */
[----:B------:R-:W-:-:S15]  /*ba90*/  NOP ;  /* 0x0000000000007918 */ /* 0x000fde0000000000 */
[----:B------:R-:W-:-:S15]  /*baa0*/  NOP ;  /* 0x0000000000007918 */ /* 0x000fde0000000000 */
[----:B------:R-:W-:-:S15]  /*bab0*/  NOP ;  /* 0x0000000000007918 */ /* 0x000fde0000000000 */
[----:B------:R-:W-:-:S02]  /*bac0*/  NOP ;  /* 0x0000000000007918 */ /* 0x000fc40000000000 */
[----:B------:R-:W0:-:S15]  /*bad0*/  DFMA R4, R10, R4, R10 ;  /* 0x000000040a04722b */ /* 0x000e1e000000000a */
        /* <DEDUP_REMOVED lines=19> */
[----:B------:R-:W-:Y:S05]  /*bc10*/  CALL.REL.NOINC `($__internal_29_$__cuda_sm20_div_rn_f64_full) ;  /* 0x0000006000187944 */ /* 0x000fea0003c00000 */
[----:B------:R-:W-:Y:S02]  /*bc20*/  IMAD.MOV.U32 R4, RZ, RZ, R42 ;  /* 0x000000ffff047224 */ /* 0x000fe400078e002a */
[----:B------:R-:W-:-:S07]  /*bc30*/  IMAD.MOV.U32 R5, RZ, RZ, R43 ;  /* 0x000000ffff057224 */ /* 0x000fce00078e002b */
.L_x_10289:
[----:B------:R-:W-:Y:S05]  /*bc40*/  BSYNC.RECONVERGENT B0 ;  /* 0x0000000000007941 */ /* 0x000fea0003800200 */
.L_x_10288:
[----:B-1---5:R-:W-:Y:S01]  /*bc50*/  VIADD R35, R33, 0x80 ;  /* 0x0000008021237836 */ /* 0x022fe20000000000 */
[----:B------:R-:W-:Y:S04]  /*bc60*/  BSSY.RECONVERGENT B0, `(.L_x_10290) ;  /* 0x0000051000007945 */ /* 0x000fe80003800200 */
[----:B------:R-:W-:-:S13]  /*bc70*/  ISETP.GE.AND P0, PT, R35, R2, PT ;  /* 0x000000022300720c */ /* 0x000fda0003f06270 */
[----:B------:R-:W-:Y:S05]  /*bc80*/  @P0 BRA `(.L_x_10291) ;  /* 0x0000000400380947 */ /* 0x000fea0003800000 */
[----:B------:R-:W1:Y:S01]  /*bc90*/  DADD R6, -R36, 1 ;  /* 0x3ff0000024067429 */ /* 0x000e620000000100 */
[----:B------:R-:W-:Y:S01]  /*bca0*/  UMOV UR5, 0x3d719799 ;  /* 0x3d71979900057882 */ /* 0x000fe20000000000 */
[----:B------:R-:W-:Y:S01]  /*bcb0*/  UMOV UR4, 0x80000000 ;  /* 0x8000000000047882 */ /* 0x000fe20000000000 */
[----:B------:R-:W-:Y:S02]  /*bcc0*/  UMOV UR6, UR5 ;  /* 0x0000000500067c82 */ /* 0x000fe40008000000 */
[----:B------:R-:W-:-:S15]  /*bcd0*/  IMAD.U32 R10, RZ, RZ, UR6 ;  /* 0x00000006ff0a7e24 */ /* 0x000fde000f8e00ff */
[----:B------:R-:W-:-:S15]  /*bce0*/  NOP ;  /* 0x0000000000007918 */ /* 0x000fde0000000000 */
[----:B------:R-:W-:-:S15]  /*bcf0*/  NOP ;  /* 0x0000000000007918 */ /* 0x000fde0000000000 */
[----:B------:R-:W-:-:S14]  /*bd00*/  NOP ;  /* 0x0000000000007918 */ /* 0x000fdc0000000000 */
        /* <DEDUP_REMOVED lines=9> */
[----:B------:R-:W-:Y:S01]  /*bda0*/  IMAD.MOV.U32 R10, RZ, RZ, 0x1 ;  /* 0x00000001ff0a7424 */ /* 0x000fe200078e00ff */
        /* <DEDUP_REMOVED lines=21> */
[----:B0-----:R-:W0:-:S15]  /*bf00*/  DADD R8, -R28, R36 ;  /* 0x000000001c087229 */ /* 0x001e1e0000000124 */
        /* <DEDUP_REMOVED lines=9> */
[----:B0-----:R-:W0:Y:S02]  /*bfa0*/  DMUL R8, R8, R38 ;  /* 0x0000002608087228 */ /* 0x001e240000000000 */
        /* <DEDUP_REMOVED lines=24> */
[----:B--2---:R-:W-:-:S07]  /*c130*/  MOV R40, 0xc150 ;  /* 0x0000c15000287802 */ /* 0x004fce0000000f00 */
[----:B---34-:R-:W-:Y:S05]  /*c140*/  CALL.REL.NOINC `($__internal_29_$__cuda_sm20_div_rn_f64_full) ;  /* 0x0000005800cc7944 */ /* 0x018fea0003c00000 */
[----:B------:R-:W-:Y:S02]  /*c150*/  IMAD.MOV.U32 R28, RZ, RZ, R42 ;  /* 0x000000ffff1c7224 */ /* 0x000fe400078e002a */
[----:B------:R-:W-:-:S07]  /*c160*/  IMAD.MOV.U32 R29, RZ, RZ, R43 ;  /* 0x000000ffff1d7224 */ /* 0x000fce00078e002b */
.L_x_10291:
[----:B------:R-:W-:Y:S05]  /*c170*/  BSYNC.RECONVERGENT B0 ;  /* 0x0000000000007941 */ /* 0x000fea0003800200 */
.L_x_10290:
[----:B------:R-:W-:Y:S01]  /*c180*/  VIADD R3, R33, 0x100 ;  /* 0x0000010021037836 */ /* 0x000fe20000000000 */
        /* <DEDUP_REMOVED lines=42> */
[----:B------:R-:W4:-:S15]  /*c430*/  DADD R8, -R24, R26 ;  /* 0x0000000018087229 */ /* 0x000f1e000000011a */
        /* <DEDUP_REMOVED lines=9> */
[----:B----4-:R-:W1:Y:S02]  /*c4d0*/  DMUL R8, R8, R30 ;  /* 0x0000001e08087228 */ /* 0x010e640000000000 */
        /* <DEDUP_REMOVED lines=24> */
[----:B--2---:R-:W-:-:S07]  /*c660*/  MOV R40, 0xc680 ;  /* 0x0000c68000287802 */ /* 0x004fce0000000f00 */
[----:B0--3--:R-:W-:Y:S05]  /*c670*/  CALL.REL.NOINC `($__internal_29_$__cuda_sm20_div_rn_f64_full) ;  /* 0x0000005400807944 */ /* 0x009fea0003c00000 */
[----:B------:R-:W-:Y:S02]  /*c680*/  IMAD.MOV.U32 R24, RZ, RZ, R42 ;  /* 0x000000ffff187224 */ /* 0x000fe400078e002a */
[----:B------:R-:W-:-:S07]  /*c690*/  IMAD.MOV.U32 R25, RZ, RZ, R43 ;  /* 0x000000ffff197224 */ /* 0x000fce00078e002b */
.L_x_10293:
[----:B------:R-:W-:Y:S05]  /*c6a0*/  BSYNC.RECONVERGENT B0 ;  /* 0x0000000000007941 */ /* 0x000fea0003800200 */
.L_x_10292:
        /* <DEDUP_REMOVED lines=43> */
[----:B------:R-:W4:-:S15]  /*c960*/  DADD R8, R22, -R16 ;  /* 0x0000000016087229 */ /* 0x000f1e0000000810 */
        /* <DEDUP_REMOVED lines=38> */
.L_x_10295:
[----:B------:R-:W-:Y:S05]  /*cbd0*/  BSYNC.RECONVERGENT B0 ;  /* 0x0000000000007941 */ /* 0x000fea0003800200 */
.L_x_10294:
[----:B----4-:R-:W1:Y:S01]  /*cbe0*/  LDC.U8 R18, c[0x0][0x3bc] ;  /* 0x0000ef00ff127b82 */ /* 0x010e620000000000 */
[----:B------:R-:W-:Y:S01]  /*cbf0*/  ISETP.GE.AND P0, PT, R33, R2, PT ;  /* 0x000000022100720c */ /* 0x000fe20003f06270 */
[----:B------:R-:W-:Y:S04]  /*cc00*/  BSSY.RECONVERGENT B7, `(.L_x_10296) ;  /* 0x00003cc000077945 */ /* 0x000fe80003800200 */
[----:B------:R-:W-:Y:S08]  /*cc10*/  BSSY.RELIABLE B6, `(.L_x_10297) ;  /* 0x0000290000067945 */ /* 0x000ff00003800100 */
[----:B------:R-:W-:Y:S05]  /*cc20*/  @P0 BRA `(.L_x_10298) ;  /* 0x00000028002c0947 */ /* 0x000fea0003800000 */
[----:B------:R-:W4:Y:S01]  /*cc30*/  LDCU UR4, c[0x0][0x3c0] ;  /* 0x00007800ff0477ac */ /* 0x000f220008000800 */
[----:B------:R-:W5:Y:S01]  /*cc40*/  LDC.64 R8, c[0x0][0x388] ;  /* 0x0000e200ff087b82 */ /* 0x000f620000000a00 */
[----:B------:R-:W-:Y:S01]  /*cc50*/  IMAD R0, R32, 0x200, R33 ;  /* 0x0000020020007824 */ /* 0x000fe200078e0221 */
[----:B-1----:R-:W-:-:S03]  /*cc60*/  PRMT R6, R18, 0x9910, RZ ;  /* 0x0000991012067816 */ /* 0x002fc600000000ff */
[----:B----4-:R-:W-:Y:S02]  /*cc70*/  IMAD R3, R0, UR4, RZ ;  /* 0x0000000400037c24 */ /* 0x010fe4000f8e02ff */
        /* <DEDUP_REMOVED lines=13> */
[----:B0-----:R-:W0:Y:S01]  /*cd50*/  F2I.F64.TRUNC R5, R4 ;  /* 0x0000000400057311 */ /* 0x001e22000030d100 */
[----:B------:R-:W-:Y:S01]  /*cd60*/  IMAD.MOV.U32 R33, RZ, RZ, R35 ;  /* 0x000000ffff217224 */ /* 0x000fe200078e0023 */
[----:B0-----:R0:W-:Y:S01]  /*cd70*/  STG.E.U8 desc[UR36][R8.64], R5 ;  /* 0x0000000508007986 */ /* 0x0011e2000c101124 */
[----:B------:R-:W-:Y:S05]  /*cd80*/  BRA `(.L_x_10304) ;  /* 0x0000001000e07947 */ /* 0x000fea0003800000 */
.L_x_10302:
[----:B0-----:R-:W0:Y:S01]  /*cd90*/  F2I.S64.F64.TRUNC R4, R4 ;  /* 0x0000000400047311 */ /* 0x001e22000030d900 */
[----:B------:R-:W-:Y:S02]  /*cda0*/  IMAD.MOV.U32 R33, RZ, RZ, R35 ;  /* 0x000000ffff217224 */ /* 0x000fe400078e0023 */
[----:B0-----:R-:W-:-:S05]  /*cdb0*/  IMAD.MOV.U32 R3, RZ, RZ, R4 ;  /* 0x000000ffff037224 */ /* 0x001fca00078e0004 */
[----:B------:R0:W-:Y:S01]  /*cdc0*/  STG.E.U8 desc[UR36][R8.64], R3 ;  /* 0x0000000308007986 */ /* 0x0001e2000c101124 */
[----:B------:R-:W-:Y:S05]  /*cdd0*/  BRA `(.L_x_10304) ;  /* 0x0000001000cc7947 */ /* 0x000fea0003800000 */
.L_x_10301:
[----:B------:R-:W-:-:S13]  /*cde0*/  ISETP.NE.AND P0, PT, R0, 0x2, PT ;  /* 0x000000020000780c */ /* 0x000fda0003f05270 */
[----:B------:R-:W-:Y:S05]  /*cdf0*/  @!P0 BRA `(.L_x_10305) ;  /* 0x0000000000308947 */ /* 0x000fea0003800000 */
[----:B------:R-:W-:-:S13]  /*ce00*/  ISETP.NE.AND P0, PT, R0, 0x3, PT ;  /* 0x000000030000780c */ /* 0x000fda0003f05270 */
[----:B------:R-:W-:Y:S05]  /*ce10*/  @!P0 BRA `(.L_x_10306) ;  /* 0x0000000000188947 */ /* 0x000fea0003800000 */
[----:B------:R-:W-:-:S13]  /*ce20*/  ISETP.NE.AND P0, PT, R0, 0x4, PT ;  /* 0x000000040000780c */ /* 0x000fda0003f05270 */
[----:B------:R-:W-:Y:S05]  /*ce30*/  @P0 BRA `(.L_x_10303) ;  /* 0x0000000c00ec0947 */ /* 0x000fea0003800000 */
[----:B0-----:R-:W0:Y:S01]  /*ce40*/  F2I.S64.F64.TRUNC R4, R4 ;  /* 0x0000000400047311 */ /* 0x001e22000030d900 */
[----:B------:R-:W-:Y:S01]  /*ce50*/  IMAD.MOV.U32 R33, RZ, RZ, R35 ;  /* 0x000000ffff217224 */ /* 0x000fe200078e0023 */
[----:B0-----:R0:W-:Y:S01]  /*ce60*/  STG.E.64 desc[UR36][R8.64], R4 ;  /* 0x0000000408007986 */ /* 0x0011e2000c101b24 */
[----:B------:R-:W-:Y:S05]  /*ce70*/  BRA `(.L_x_10304) ;  /* 0x0000001000a47947 */ /* 0x000fea0003800000 */
.L_x_10306:
[----:B0-----:R-:W0:Y:S01]  /*ce80*/  F2I.F64.TRUNC R5, R4 ;  /* 0x0000000400057311 */ /* 0x001e22000030d100 */
[----:B------:R-:W-:Y:S01]  /*ce90*/  IMAD.MOV.U32 R33, RZ, RZ, R35 ;  /* 0x000000ffff217224 */ /* 0x000fe200078e0023 */
[----:B0-----:R0:W-:Y:S01]  /*cea0*/  STG.E desc[UR36][R8.64], R5 ;  /* 0x0000000508007986 */ /* 0x0011e2000c101924 */
[----:B------:R-:W-:Y:S05]  /*ceb0*/  BRA `(.L_x_10304) ;  /* 0x0000001000947947 */ /* 0x000fea0003800000 */
.L_x_10305:
[----:B0-----:R-:W0:Y:S01]  /*cec0*/  F2I.F64.TRUNC R5, R4 ;  /* 0x0000000400057311 */ /* 0x001e22000030d100 */
[----:B------:R-:W-:Y:S01]  /*ced0*/  IMAD.MOV.U32 R33, RZ, RZ, R35 ;  /* 0x000000ffff217224 */ /* 0x000fe200078e0023 */
[----:B0-----:R0:W-:Y:S01]  /*cee0*/  STG.E.U16 desc[UR36][R8.64], R5 ;  /* 0x0000000508007986 */ /* 0x0011e2000c101524 */
[----:B------:R-:W-:Y:S05]  /*cef0*/  BRA `(.L_x_10304) ;  /* 0x0000001000847947 */ /* 0x000fea0003800000 */
.L_x_10300:
        /* <DEDUP_REMOVED lines=14> */
[----:B------:R-:W-:Y:S02]  /*cfe0*/  IMAD.MOV.U32 R33, RZ, RZ, R35 ;  /* 0x000000ffff217224 */ /* 0x000fe400078e0023 */
[----:B-1----:R-:W-:-:S05]  /*cff0*/  @!P0 FMUL R3, R3, 1.175494350822287508e-38 ;  /* 0x0080000003038820 */ /* 0x002fca0000400000 */
[----:B------:R1:W-:Y:S01]  /*d000*/  STG.E desc[UR36][R8.64], R3 ;  /* 0x0000000308007986 */ /* 0x0003e2000c101924 */
[----:B------:R-:W-:Y:S05]  /*d010*/  BRA `(.L_x_10304) ;  /* 0x00000010003c7947 */ /* 0x000fea0003800000 */
.L_x_10308:
        /* <DEDUP_REMOVED lines=10> */
[----:B------:R-:W-:-:S05]  /*d0c0*/  F2FP.F16.F32.PACK_AB R0, RZ, R0 ;  /* 0x00000000ff00723e */ /* 0x000fca00000000ff */
[----:B------:R1:W-:Y:S01]  /*d0d0*/  STG.E.U16 desc[UR36][R8.64], R0 ;  /* 0x0000000008007986 */ /* 0x0003e2000c101524 */
[----:B------:R-:W-:Y:S05]  /*d0e0*/  BRA `(.L_x_10304) ;  /* 0x0000001000087947 */ /* 0x000fea0003800000 */
.L_x_10307:
        /* <DEDUP_REMOVED lines=15> */
[----:B-1----:R-:W-:Y:S01]  /*d1e0*/  @!P0 FMUL R6, R6, 1.175494350822287508e-38 ;  /* 0x0080000006068820 */ /* 0x002fe20000400000 */
[----:B------:R-:W-:-:S04]  /*d1f0*/  IMAD.MOV.U32 R33, RZ, RZ, R35 ;  /* 0x000000ffff217224 */ /* 0x000fc800078e0023 */
[----:B------:R1:W-:Y:S01]  /*d200*/  STG.E.64 desc[UR36][R8.64], R6 ;  /* 0x0000000608007986 */ /* 0x0003e2000c101b24 */
[----:B------:R-:W-:Y:S05]  /*d210*/  BRA `(.L_x_10304) ;  /* 0x0000000c00bc7947 */ /* 0x000fea0003800000 */
.L_x_10310:
        /* <DEDUP_REMOVED lines=10> */
[----:B------:R-:W-:-:S04]  /*d2c0*/  F2FP.F16.F32.PACK_AB R3, RZ, R0 ;  /* 0x00000000ff03723e */ /* 0x000fc800000000ff */
[----:B------:R-:W-:-:S05]  /*d2d0*/  PRMT R3, R3, 0x5410, RZ ;  /* 0x0000541003037816 */ /* 0x000fca00000000ff */
[----:B------:R1:W-:Y:S01]  /*d2e0*/  STG.E desc[UR36][R8.64], R3 ;  /* 0x0000000308007986 */ /* 0x0003e2000c101924 */
[----:B------:R-:W-:Y:S05]  /*d2f0*/  BRA `(.L_x_10304) ;  /* 0x0000000c00847947 */ /* 0x000fea0003800000 */
.L_x_10309:
[----:B------:R1:W-:Y:S01]  /*d300*/  STG.E.64 desc[UR36][R8.64], R4 ;  /* 0x0000000408007986 */ /* 0x0003e2000c101b24 */
[----:B------:R-:W-:Y:S01]  /*d310*/  IMAD.MOV.U32 R33, RZ, RZ, R35 ;  /* 0x000000ffff217224 */ /* 0x000fe200078e0023 */
[----:B------:R-:W-:Y:S06]  /*d320*/  BRA `(.L_x_10304) ;  /* 0x0000000c00787947 */ /* 0x000fec0003800000 */
.L_x_10299:
        /* <DEDUP_REMOVED lines=8> */
[----:B------:R-:W1:Y:S01]  /*d3b0*/  DSETP.NEU.AND P0, PT, R4, RZ, PT ;  /* 0x000000ff0400722a */ /* 0x000e620003f0d000 */
[----:B------:R-:W-:Y:S01]  /*d3c0*/  IMAD.MOV.U32 R33, RZ, RZ, R35 ;  /* 0x000000ffff217224 */ /* 0x000fe200078e0023 */
[----:B-1----:R-:W-:-:S05]  /*d3d0*/  SEL R3, RZ, 0x1, !P0 ;  /* 0x00000001ff037807 */ /* 0x002fca0004000000 */
[----:B------:R1:W-:Y:S01]  /*d3e0*/  STG.E.U8 desc[UR36][R8.64], R3 ;  /* 0x0000000308007986 */ /* 0x0003e2000c101124 */
[----:B------:R-:W-:Y:S05]  /*d3f0*/  BRA `(.L_x_10304) ;  /* 0x0000000c00447947 */ /* 0x000fea0003800000 */
.L_x_10313:
[----:B------:R-:W-:Y:S01]  /*d400*/  CS2R R6, SRZ ;  /* 0x0000000000067805 */ /* 0x000fe2000001ff00 */
[----:B------:R-:W-:-:S04]  /*d410*/  IMAD.MOV.U32 R33, RZ, RZ, R35 ;  /* 0x000000ffff217224 */ /* 0x000fc800078e0023 */
[----:B------:R1:W-:Y:S01]  /*d420*/  STG.E.128 desc[UR36][R8.64], R4 ;  /* 0x0000000408007986 */ /* 0x0003e2000c101d24 */
[----:B------:R-:W-:Y:S05]  /*d430*/  BRA `(.L_x_10304) ;  /* 0x0000000c00347947 */ /* 0x000fea0003800000 */
.L_x_10312:
        /* <DEDUP_REMOVED lines=27> */
.L_x_10317:
[----:B------:R-:W-:Y:S05]  /*d5f0*/  BSYNC.RECONVERGENT B0 ;  /* 0x0000000000007941 */ /* 0x000fea0003800200 */
.L_x_10316:
[----:B------:R-:W-:Y:S01]  /*d600*/  LOP3.LUT R7, R0, 0x80, R7, 0xf8, !PT ;  /* 0x0000008000077812 */ /* 0x000fe200078ef807 */
[----:B------:R-:W-:-:S04]  /*d610*/  IMAD.MOV.U32 R33, RZ, RZ, R35 ;  /* 0x000000ffff217224 */ /* 0x000fc800078e0023 */
[----:B------:R1:W-:Y:S01]  /*d620*/  STG.E.U8 desc[UR36][R8.64], R7 ;  /* 0x0000000708007986 */ /* 0x0003e2000c101124 */
[----:B------:R-:W-:Y:S05]  /*d630*/  BRA `(.L_x_10304) ;  /* 0x0000000800b47947 */ /* 0x000fea0003800000 */
.L_x_10315:
        /* <DEDUP_REMOVED lines=23> */
.L_x_10319:
[----:B------:R-:W-:Y:S05]  /*d7b0*/  BSYNC.RECONVERGENT B0 ;  /* 0x0000000000007941 */ /* 0x000fea0003800200 */
.L_x_10318:
[----:B------:R-:W-:Y:S01]  /*d7c0*/  LOP3.LUT R7, R0, 0x80, R7, 0xf8, !PT ;  /* 0x0000008000077812 */ /* 0x000fe200078ef807 */
[----:B------:R-:W-:-:S04]  /*d7d0*/  IMAD.MOV.U32 R33, RZ, RZ, R35 ;  /* 0x000000ffff217224 */ /* 0x000fc800078e0023 */
[----:B------:R1:W-:Y:S01]  /*d7e0*/  STG.E.U8 desc[UR36][R8.64], R7 ;  /* 0x0000000708007986 */ /* 0x0003e2000c101124 */
[----:B------:R-:W-:Y:S05]  /*d7f0*/  BRA `(.L_x_10304) ;  /* 0x0000000800447947 */ /* 0x000fea0003800000 */
.L_x_10314:
        /* <DEDUP_REMOVED lines=10> */
[----:B------:R-:W-:-:S05]  /*d8a0*/  F2FP.BF16.F32.PACK_AB R0, RZ, R0 ;  /* 0x00000000ff00723e */ /* 0x000fca00000010ff */
[----:B------:R1:W-:Y:S01]  /*d8b0*/  STG.E.U16 desc[UR36][R8.64], R0 ;  /* 0x0000000008007986 */ /* 0x0003e2000c101524 */
[----:B------:R-:W-:Y:S05]  /*d8c0*/  BRA `(.L_x_10304) ;  /* 0x0000000800107947 */ /* 0x000fea0003800000 */
.L_x_10311:
        /* <DEDUP_REMOVED lines=8> */
[----:B0-----:R-:W0:Y:S01]  /*d950*/  F2I.U32.F64.TRUNC R5, R4 ;  /* 0x0000000400057311 */ /* 0x001e22000030d000 */
[----:B------:R-:W-:Y:S01]  /*d960*/  IMAD.MOV.U32 R33, RZ, RZ, R35 ;  /* 0x000000ffff217224 */ /* 0x000fe200078e0023 */
[----:B0-----:R0:W-:Y:S01]  /*d970*/  STG.E.U16 desc[UR36][R8.64], R5 ;  /* 0x0000000508007986 */ /* 0x0011e2000c101524 */
[----:B------:R-:W-:Y:S05]  /*d980*/  BRA `(.L_x_10304) ;  /* 0x0000000400e07947 */ /* 0x000fea0003800000 */
.L_x_10322:
        /* <DEDUP_REMOVED lines=21> */
.L_x_10325:
[----:B------:R-:W-:-:S04]  /*dae0*/  SHF.R.U32.HI R0, RZ, 0x14, R7 ;  /* 0x00000014ff007819 */ /* 0x000fc80000011607 */
[----:B------:R-:W-:-:S04]  /*daf0*/  LOP3.LUT R0, R0, 0x1, RZ, 0xc0, !PT ;  /* 0x0000000100007812 */ /* 0x000fc800078ec0ff */
[----:B------:R-:W-:-:S04]  /*db00*/  IADD3 R0, PT, PT, R7, 0x487ffff, R0 ;  /* 0x0487ffff07007810 */ /* 0x000fc80007ffe000 */
[----:B------:R-:W-:-:S04]  /*db10*/  SHF.R.U32.HI R0, RZ, 0x14, R0 ;  /* 0x00000014ff007819 */ /* 0x000fc80000011600 */
[----:B------:R-:W-:-:S07]  /*db20*/  LOP3.LUT R3, R0, 0xff, RZ, 0xc0, !PT ;  /* 0x000000ff00037812 */ /* 0x000fce00078ec0ff */
.L_x_10326:
[----:B------:R-:W-:-:S04]  /*db30*/  SHF.R.U32.HI R0, RZ, 0x18, R7 ;  /* 0x00000018ff007819 */ /* 0x000fc80000011607 */
[----:B------:R-:W-:-:S07]  /*db40*/  LOP3.LUT R0, R3, 0x80, R0, 0xf8, !PT ;  /* 0x0000008003007812 */ /* 0x000fce00078ef800 */
.L_x_10324:
[----:B------:R-:W-:Y:S05]  /*db50*/  BSYNC.RECONVERGENT B0 ;  /* 0x0000000000007941 */ /* 0x000fea0003800200 */
.L_x_10323:
[----:B------:R1:W-:Y:S01]  /*db60*/  STG.E.U8 desc[UR36][R8.64], R0 ;  /* 0x0000000008007986 */ /* 0x0003e2000c101124 */
[----:B------:R-:W-:Y:S01]  /*db70*/  IMAD.MOV.U32 R33, RZ, RZ, R35 ;  /* 0x000000ffff217224 */ /* 0x000fe200078e0023 */
[----:B------:R-:W-:Y:S06]  /*db80*/  BRA `(.L_x_10304) ;  /* 0x0000000400607947 */ /* 0x000fec0003800000 */
.L_x_10321:
        /* <DEDUP_REMOVED lines=21> */
.L_x_10329:
[----:B------:R-:W-:-:S04]  /*dce0*/  SHF.R.U32.HI R0, RZ, 0x15, R7 ;  /* 0x00000015ff007819 */ /* 0x000fc80000011607 */
[----:B------:R-:W-:-:S04]  /*dcf0*/  LOP3.LUT R0, R0, 0x1, RZ, 0xc0, !PT ;  /* 0x0000000100007812 */ /* 0x000fc800078ec0ff */
[----:B------:R-:W-:-:S04]  /*dd00*/  IADD3 R0, PT, PT, R7, 0x88fffff, R0 ;  /* 0x088fffff07007810 */ /* 0x000fc80007ffe000 */
[----:B------:R-:W-:-:S04]  /*dd10*/  SHF.R.U32.HI R0, RZ, 0x15, R0 ;  /* 0x00000015ff007819 */ /* 0x000fc80000011600 */
[----:B------:R-:W-:-:S07]  /*dd20*/  LOP3.LUT R3, R0, 0xff, RZ, 0xc0, !PT ;  /* 0x000000ff00037812 */ /* 0x000fce00078ec0ff */
.L_x_10330:
[----:B------:R-:W-:-:S04]  /*dd30*/  SHF.R.U32.HI R0, RZ, 0x18, R7 ;  /* 0x00000018ff007819 */ /* 0x000fc80000011607 */
[----:B------:R-:W-:-:S07]  /*dd40*/  LOP3.LUT R0, R3, 0x80, R0, 0xf8, !PT ;  /* 0x0000008003007812 */ /* 0x000fce00078ef800 */
.L_x_10328:
[----:B------:R-:W-:Y:S05]  /*dd50*/  BSYNC.RECONVERGENT B0 ;  /* 0x0000000000007941 */ /* 0x000fea0003800200 */
.L_x_10327:
[----:B------:R1:W-:Y:S01]  /*dd60*/  STG.E.U8 desc[UR36][R8.64], R0 ;  /* 0x0000000008007986 */ /* 0x0003e2000c101124 */
[----:B------:R-:W-:Y:S01]  /*dd70*/  IMAD.MOV.U32 R33, RZ, RZ, R35 ;  /* 0x000000ffff217224 */ /* 0x000fe200078e0023 */
[----:B------:R-:W-:Y:S06]  /*dd80*/  BRA `(.L_x_10304) ;  /* 0x0000000000e07947 */ /* 0x000fec0003800000 */
.L_x_10320:
[----:B------:R-:W-:-:S13]  /*dd90*/  ISETP.NE.AND P0, PT, R0, 0x1c, PT ;  /* 0x0000001c0000780c */ /* 0x000fda0003f05270 */
[----:B------:R-:W-:Y:S05]  /*dda0*/  @!P0 BRA `(.L_x_10331) ;  /* 0x0000000000cc8947 */ /* 0x000fea0003800000 */
[----:B------:R-:W-:-:S13]  /*ddb0*/  ISETP.NE.AND P0, PT, R0, 0x1d, PT ;  /* 0x0000001d0000780c */ /* 0x000fda0003f05270 */
[----:B------:R-:W-:Y:S05]  /*ddc0*/  @!P0 BRA `(.L_x_10332) ;  /* 0x0000000000b48947 */ /* 0x000fea0003800000 */
[----:B------:R-:W-:-:S13]  /*ddd0*/  ISETP.NE.AND P0, PT, R0, 0x2c, PT ;  /* 0x0000002c0000780c */ /* 0x000fda0003f05270 */
[----:B------:R-:W-:Y:S05]  /*dde0*/  @!P0 BRA `(.L_x_10333) ;  /* 0x0000000000488947 */ /* 0x000fea0003800000 */
.L_x_10303:
        /* <DEDUP_REMOVED lines=16> */
.L_x_10334:
[----:B------:R-:W-:Y:S01]  /*def0*/  IMAD.MOV.U32 R33, RZ, RZ, R35 ;  /* 0x000000ffff217224 */ /* 0x000fe200078e0023 */
[----:B------:R-:W-:Y:S06]  /*df00*/  BRA `(.L_x_10304) ;  /* 0x0000000000807947 */ /* 0x000fec0003800000 */
.L_x_10333:
        /* <DEDUP_REMOVED lines=25> */
.L_x_10332:
[----:B0-----:R-:W0:Y:S01]  /*e0a0*/  F2I.U64.F64.TRUNC R4, R4 ;  /* 0x0000000400047311 */ /* 0x001e22000030d800 */
[----:B------:R-:W-:Y:S01]  /*e0b0*/  IMAD.MOV.U32 R33, RZ, RZ, R35 ;  /* 0x000000ffff217224 */ /* 0x000fe200078e0023 */
[----:B0-----:R1:W-:Y:S01]  /*e0c0*/  STG.E.64 desc[UR36][R8.64], R4 ;  /* 0x0000000408007986 */ /* 0x0013e2000c101b24 */
[----:B------:R-:W-:Y:S05]  /*e0d0*/  BRA `(.L_x_10304) ;  /* 0x00000000000c7947 */ /* 0x000fea0003800000 */
.L_x_10331:
[----:B0-----:R-:W0:Y:S01]  /*e0e0*/  F2I.U32.F64.TRUNC R5, R4 ;  /* 0x0000000400057311 */ /* 0x001e22000030d000 */
[----:B------:R-:W-:Y:S01]  /*e0f0*/  IMAD.MOV.U32 R33, RZ, RZ, R35 ;  /* 0x000000ffff217224 */ /* 0x000fe200078e0023 */
[----:B0-----:R0:W-:Y:S06]  /*e100*/  STG.E desc[UR36][R8.64], R5 ;  /* 0x0000000508007986 */ /* 0x0011ec000c101924 */
.L_x_10304:
[----:B------:R-:W-:-:S13]  /*e110*/  ISETP.GE.AND P0, PT, R33, R2, PT ;  /* 0x000000022100720c */ /* 0x000fda0003f06270 */
[----:B------:R-:W-:Y:S05]  /*e120*/  @P0 BREAK.RELIABLE B6 ;  /* 0x0000000000060942 */ /* 0x000fea0003800100 */
[----:B------:R-:W-:Y:S05]  /*e130*/  @P0 BRA `(.L_x_10335) ;  /* 0x0000002400e00947 */ /* 0x000fea0003800000 */
[----:B------:R-:W4:Y:S01]  /*e140*/  LDCU UR4, c[0x0][0x3c0] ;  /* 0x00007800ff0477ac */ /* 0x000f220008000800 */
[----:B01----:R-:W0:Y:S01]  /*e150*/  LDC.64 R4, c[0x0][0x388] ;  /* 0x0000e200ff047b82 */ /* 0x003e220000000a00 */
[----:B------:R-:W-:Y:S01]  /*e160*/  IMAD R0, R32, 0x200, R33 ;  /* 0x0000020020007824 */ /* 0x000fe200078e0221 */
[----:B------:R-:W-:-:S03]  /*e170*/  PRMT R6, R18, 0x9910, RZ ;  /* 0x0000991012067816 */ /* 0x000fc600000000ff */
[----:B----4-:R-:W-:Y:S02]  /*e180*/  IMAD R3, R0, UR4, RZ ;  /* 0x0000000400037c24 */ /* 0x010fe4000f8e02ff */
        /* <DEDUP_REMOVED lines=16> */
.L_x_10339:
[----:B------:R-:W0:Y:S02]  /*e290*/  F2I.S64.F64.TRUNC R28, R28 ;  /* 0x0000001c001c7311 */ /* 0x000e24000030d900 */
[----:B0-----:R-:W-:-:S05]  /*e2a0*/  IMAD.MOV.U32 R3, RZ, RZ, R28 ;  /* 0x000000ffff037224 */ /* 0x001fca00078e001c */
[----:B------:R0:W-:Y:S01]  /*e2b0*/  STG.E.U8 desc[UR36][R4.64], R3 ;  /* 0x0000000304007986 */ /* 0x0001e2000c101124 */
[----:B------:R-:W-:Y:S05]  /*e2c0*/  BRA `(.L_x_10341) ;  /* 0x0000001000807947 */ /* 0x000fea0003800000 */
.L_x_10338:
        /* <DEDUP_REMOVED lines=9> */
.L_x_10343:
[----:B------:R-:W0:Y:S02]  /*e360*/  F2I.F64.TRUNC R29, R28 ;  /* 0x0000001c001d7311 */ /* 0x000e24000030d100 */
[----:B0-----:R0:W-:Y:S01]  /*e370*/  STG.E desc[UR36][R4.64], R29 ;  /* 0x0000001d04007986 */ /* 0x0011e2000c101924 */
[----:B------:R-:W-:Y:S05]  /*e380*/  BRA `(.L_x_10341) ;  /* 0x0000001000507947 */ /* 0x000fea0003800000 */
.L_x_10342:
[----:B------:R-:W0:Y:S02]  /*e390*/  F2I.F64.TRUNC R29, R28 ;  /* 0x0000001c001d7311 */ /* 0x000e24000030d100 */
[----:B0-----:R0:W-:Y:S01]  /*e3a0*/  STG.E.U16 desc[UR36][R4.64], R29 ;  /* 0x0000001d04007986 */ /* 0x0011e2000c101524 */
[----:B------:R-:W-:Y:S05]  /*e3b0*/  BRA `(.L_x_10341) ;  /* 0x0000001000447947 */ /* 0x000fea0003800000 */
.L_x_10337:
        /* <DEDUP_REMOVED lines=17> */
.L_x_10345:
        /* <DEDUP_REMOVED lines=12> */
.L_x_10344:
        /* <DEDUP_REMOVED lines=18> */
.L_x_10347:
        /* <DEDUP_REMOVED lines=13> */
.L_x_10346:
[----:B------:R0:W-:Y:S01]  /*e780*/  STG.E.64 desc[UR36][R4.64], R28 ;  /* 0x0000001c04007986 */ /* 0x0001e2000c101b24 */
[----:B------:R-:W-:Y:S05]  /*e790*/  BRA `(.L_x_10341) ;  /* 0x0000000c004c7947 */ /* 0x000fea0003800000 */
.L_x_10336:
        /* <DEDUP_REMOVED lines=13> */
.L_x_10351:
        /* <DEDUP_REMOVED lines=26> */
.L_x_10354:
[----:B------:R-:W-:-:S04]  /*ea10*/  SHF.R.U32.HI R3, RZ, 0x18, R7 ;  /* 0x00000018ff037819 */ /* 0x000fc80000011607 */
[----:B------:R-:W-:-:S07]  /*ea20*/  LOP3.LUT R0, R0, 0x80, R3, 0xf8, !PT ;  /* 0x0000008000007812 */ /* 0x000fce00078ef803 */
.L_x_10353:
[----:B------:R-:W-:Y:S05]  /*ea30*/  BSYNC.RECONVERGENT B0 ;  /* 0x0000000000007941 */ /* 0x000fea0003800200 */
.L_x_10352:
[----:B------:R0:W-:Y:S01]  /*ea40*/  STG.E.U8 desc[UR36][R4.64], R0 ;  /* 0x0000000004007986 */ /* 0x0001e2000c101124 */
[----:B------:R-:W-:Y:S05]  /*ea50*/  BRA `(.L_x_10341) ;  /* 0x00000008009c7947 */ /* 0x000fea0003800000 */
.L_x_10350:
        /* <DEDUP_REMOVED lines=26> */
.L_x_10357:
[----:B------:R-:W-:-:S04]  /*ec00*/  SHF.R.U32.HI R3, RZ, 0x18, R7 ;  /* 0x00000018ff037819 */ /* 0x000fc80000011607 */
[----:B------:R-:W-:-:S07]  /*ec10*/  LOP3.LUT R0, R0, 0x80, R3, 0xf8, !PT ;  /* 0x0000008000007812 */ /* 0x000fce00078ef803 */
.L_x_10356:
[----:B------:R-:W-:Y:S05]  /*ec20*/  BSYNC.RECONVERGENT B0 ;  /* 0x0000000000007941 */ /* 0x000fea0003800200 */
.L_x_10355:
[----:B------:R0:W-:Y:S01]  /*ec30*/  STG.E.U8 desc[UR36][R4.64], R0 ;  /* 0x0000000004007986 */ /* 0x0001e2000c101124 */
[----:B------:R-:W-:Y:S05]  /*ec40*/  BRA `(.L_x_10341) ;  /* 0x0000000800207947 */ /* 0x000fea0003800000 */
.L_x_10349:
        /* <DEDUP_REMOVED lines=30> */
.L_x_10359:
[----:B------:R-:W0:Y:S02]  /*ee30*/  F2I.U64.F64.TRUNC R28, R28 ;  /* 0x0000001c001c7311 */ /* 0x000e24000030d800 */
[----:B0-----:R0:W-:Y:S01]  /*ee40*/  STG.E.64 desc[UR36][R4.64], R28 ;  /* 0x0000001c04007986 */ /* 0x0011e2000c101b24 */
[----:B------:R-:W-:Y:S05]  /*ee50*/  BRA `(.L_x_10341) ;  /* 0x00000004009c7947 */ /* 0x000fea0003800000 */
.L_x_10358:
[----:B------:R-:W0:Y:S02]  /*ee60*/  F2I.U32.F64.TRUNC R29, R28 ;  /* 0x0000001c001d7311 */ /* 0x000e24000030d000 */
[----:B0-----:R0:W-:Y:S01]  /*ee70*/  STG.E desc[UR36][R4.64], R29 ;  /* 0x0000001d04007986 */ /* 0x0011e2000c101924 */
[----:B------:R-:W-:Y:S05]  /*ee80*/  BRA `(.L_x_10341) ;  /* 0x0000000400907947 */ /* 0x000fea0003800000 */
.L_x_10348:
        /* <DEDUP_REMOVED lines=10> */
.L_x_10361:
[----:B------:R-:W-:-:S05]  /*ef30*/  CS2R R30, SRZ ;  /* 0x00000000001e7805 */ /* 0x000fca000001ff00 */
[----:B------:R0:W-:Y:S01]  /*ef40*/  STG.E.128 desc[UR36][R4.64], R28 ;  /* 0x0000001c04007986 */ /* 0x0001e2000c101d24 */
[----:B------:R-:W-:Y:S05]  /*ef50*/  BRA `(.L_x_10341) ;  /* 0x00000004005c7947 */ /* 0x000fea0003800000 */
.L_x_10360:
[----:B------:R-:W-:-:S13]  /*ef60*/  ISETP.NE.AND P0, PT, R0, 0xf, PT ;  /* 0x0000000f0000780c */ /* 0x000fda0003f05270 */
[----:B------:R-:W-:Y:S05]  /*ef70*/  @!P0 BRA `(.L_x_10362) ;  /* 0x0000000400288947 */ /* 0x000fea0003800000 */
[----:B------:R-:W-:-:S13]  /*ef80*/  ISETP.NE.AND P0, PT, R0, 0x17, PT ;  /* 0x000000170000780c */ /* 0x000fda0003f05270 */
[----:B------:R-:W-:Y:S05]  /*ef90*/  @!P0 BRA `(.L_x_10363) ;  /* 0x0000000000b08947 */ /* 0x000fea0003800000 */
[----:B------:R-:W-:-:S13]  /*efa0*/  ISETP.NE.AND P0, PT, R0, 0x18, PT ;  /* 0x000000180000780c */ /* 0x000fda0003f05270 */
[----:B------:R-:W-:Y:S05]  /*efb0*/  @!P0 BRA `(.L_x_10364) ;  /* 0x0000000000448947 */ /* 0x000fea0003800000 */
.L_x_10340:
        /* <DEDUP_REMOVED lines=16> */
.L_x_10365:
[----:B------:R-:W-:Y:S05]  /*f0c0*/  BRA `(.L_x_10341) ;  /* 0x0000000400007947 */ /* 0x000fea0003800000 */
.L_x_10364:
        /* <DEDUP_REMOVED lines=21> */
.L_x_10367:
[----:B------:R-:W-:Y:S05]  /*f220*/  BSYNC.RECONVERGENT B0 ;  /* 0x0000000000007941 */ /* 0x000fea0003800200 */
.L_x_10366:
[----:B------:R-:W-:-:S05]  /*f230*/  LOP3.LUT R3, R0, 0x80, R3, 0xf8, !PT ;  /* 0x0000008000037812 */ /* 0x000fca00078ef803 */
[----:B------:R1:W-:Y:S01]  /*f240*/  STG.E.U8 desc[UR36][R4.64], R3 ;  /* 0x0000000304007986 */ /* 0x0003e2000c101124 */
[----:B------:R-:W-:Y:S05]  /*f250*/  BRA `(.L_x_10341) ;  /* 0x00000000009c7947 */ /* 0x000fea0003800000 */
.L_x_10363:
        /* <DEDUP_REMOVED lines=20> */
.L_x_10369:
[----:B------:R-:W-:Y:S01]  /*f3a0*/  IMAD.MOV.U32 R0, RZ, RZ, 0x7f ;  /* 0x0000007fff007424 */ /* 0x000fe200078e00ff */
[----:B------:R-:W-:-:S04]  /*f3b0*/  ISETP.GT.U32.AND P0, PT, R3, 0x7f800000, PT ;  /* 0x7f8000000300780c */ /* 0x000fc80003f04070 */
[----:B------:R-:W-:-:S09]  /*f3c0*/  SEL R0, R0, 0x7c, P0 ;  /* 0x0000007c00007807 */ /* 0x000fd20000000000 */
.L_x_10370:
[----:B------:R-:W-:Y:S05]  /*f3d0*/  BSYNC.RECONVERGENT B0 ;  /* 0x0000000000007941 */ /* 0x000fea0003800200 */
.L_x_10368:
[----:B------:R-:W-:-:S04]  /*f3e0*/  SHF.R.U32.HI R3, RZ, 0x18, R7 ;  /* 0x00000018ff037819 */ /* 0x000fc80000011607 */
[----:B------:R-:W-:-:S05]  /*f3f0*/  LOP3.LUT R3, R0, 0x80, R3, 0xf8, !PT ;  /* 0x0000008000037812 */ /* 0x000fca00078ef803 */
[----:B------:R0:W-:Y:S01]  /*f400*/  STG.E.U8 desc[UR36][R4.64], R3 ;  /* 0x0000000304007986 */ /* 0x0001e2000c101124 */
[----:B------:R-:W-:Y:S05]  /*f410*/  BRA `(.L_x_10341) ;  /* 0x00000000002c7947 */ /* 0x000fea0003800000 */
.L_x_10362:
        /* <DEDUP_REMOVED lines=11> */
.L_x_10341:
[----:B------:R-:W-:-:S07]  /*f4d0*/  VIADD R33, R33, 0x80 ;  /* 0x0000008021217836 */ /* 0x000fce0000000000 */
.L_x_10298:
[----:B------:R-:W-:-:S13]  /*f4e0*/  ISETP.GE.AND P0, PT, R33, R2, PT ;  /* 0x000000022100720c */ /* 0x000fda0003f06270 */
[----:B------:R-:W-:Y:S05]  /*f4f0*/  @P0 BREAK.RELIABLE B6 ;  /* 0x0000000000060942 */ /* 0x000fea0003800100 */
[----:B------:R-:W-:Y:S05]  /*f500*/  @P0 BRA `(.L_x_10335) ;  /* 0x0000001000ec0947 */ /* 0x000fea0003800000 */
[----:B------:R-:W-:Y:S05]  /*f510*/  BSYNC.RELIABLE B6 ;  /* 0x0000000000067941 */ /* 0x000fea0003800100 */
.L_x_10297:
[----:B------:R-:W5:Y:S01]  /*f520*/  LDCU UR4, c[0x0][0x3c0] ;  /* 0x00007800ff0477ac */ /* 0x000f620008000800 */
[----:B01--4-:R-:W0:Y:S01]  /*f530*/  LDC.64 R4, c[0x0][0x388] ;  /* 0x0000e200ff047b82 */ /* 0x013e220000000a00 */
        /* <DEDUP_REMOVED lines=19> */
.L_x_10374:
[----:B------:R-:W0:Y:S02]  /*f670*/  F2I.S64.F64.TRUNC R24, R24 ;  /* 0x0000001800187311 */ /* 0x000e24000030d900 */
[----:B0-----:R-:W-:-:S05]  /*f680*/  IMAD.MOV.U32 R3, RZ, RZ, R24 ;  /* 0x000000ffff037224 */ /* 0x001fca00078e0018 */
[----:B------:R1:W-:Y:S01]  /*f690*/  STG.E.U8 desc[UR36][R4.64], R3 ;  /* 0x0000000304007986 */ /* 0x0003e2000c101124 */
[----:B------:R-:W-:Y:S05]  /*f6a0*/  BRA `(.L_x_10376) ;  /* 0x0000001000807947 */ /* 0x000fea0003800000 */
.L_x_10373:
        /* <DEDUP_REMOVED lines=9> */
.L_x_10378:
[----:B------:R-:W0:Y:S02]  /*f740*/  F2I.F64.TRUNC R25, R24 ;  /* 0x0000001800197311 */ /* 0x000e24000030d100 */
[----:B0-----:R0:W-:Y:S01]  /*f750*/  STG.E desc[UR36][R4.64], R25 ;  /* 0x0000001904007986 */ /* 0x0011e2000c101924 */
[----:B------:R-:W-:Y:S05]  /*f760*/  BRA `(.L_x_10376) ;  /* 0x0000001000507947 */ /* 0x000fea0003800000 */
.L_x_10377:
[----:B------:R-:W0:Y:S02]  /*f770*/  F2I.F64.TRUNC R25, R24 ;  /* 0x0000001800197311 */ /* 0x000e24000030d100 */
[----:B0-----:R4:W-:Y:S01]  /*f780*/  STG.E.U16 desc[UR36][R4.64], R25 ;  /* 0x0000001904007986 */ /* 0x0019e2000c101524 */
[----:B------:R-:W-:Y:S05]  /*f790*/  BRA `(.L_x_10376) ;  /* 0x0000001000447947 */ /* 0x000fea0003800000 */
.L_x_10372:
        /* <DEDUP_REMOVED lines=17> */
.L_x_10380:
        /* <DEDUP_REMOVED lines=12> */
.L_x_10379:
        /* <DEDUP_REMOVED lines=18> */
.L_x_10382:
        /* <DEDUP_REMOVED lines=13> */
.L_x_10381:
[----:B------:R0:W-:Y:S01]  /*fb60*/  STG.E.64 desc[UR36][R4.64], R24 ;  /* 0x0000001804007986 */ /* 0x0001e2000c101b24 */
[----:B------:R-:W-:Y:S05]  /*fb70*/  BRA `(.L_x_10376) ;  /* 0x0000000c004c7947 */ /* 0x000fea0003800000 */
.L_x_10371:
        /* <DEDUP_REMOVED lines=13> */
.L_x_10386:
        /* <DEDUP_REMOVED lines=26> */
.L_x_10389:
[----:B------:R-:W-:-:S04]  /*fdf0*/  SHF.R.U32.HI R3, RZ, 0x18, R7 ;  /* 0x00000018ff037819 */ /* 0x000fc80000011607 */
[----:B------:R-:W-:-:S07]  /*fe00*/  LOP3.LUT R0, R0, 0x80, R3, 0xf8, !PT ;  /* 0x0000008000007812 */ /* 0x000fce00078ef803 */
.L_x_10388:
[----:B------:R-:W-:Y:S05]  /*fe10*/  BSYNC.RECONVERGENT B0 ;  /* 0x0000000000007941 */ /* 0x000fea0003800200 */
.L_x_10387:
[----:B------:R0:W-:Y:S01]  /*fe20*/  STG.E.U8 desc[UR36][R4.64], R0 ;  /* 0x0000000004007986 */ /* 0x0001e2000c101124 */
[----:B------:R-:W-:Y:S05]  /*fe30*/  BRA `(.L_x_10376) ;  /* 0x00000008009c7947 */ /* 0x000fea0003800000 */
.L_x_10385:
        /* <DEDUP_REMOVED lines=26> */
.L_x_10392:
[----:B------:R-:W-:-:S04]  /*ffe0*/  SHF.R.U32.HI R3, RZ, 0x18, R7 ;  /* 0x00000018ff037819 */ /* 0x000fc80000011607 */
[----:B------:R-:W-:-:S07]  /*fff0*/  LOP3.LUT R0, R0, 0x80, R3, 0xf8, !PT ;  /* 0x0000008000007812 */ /* 0x000fce00078ef803 */
.L_x_10391:
[----:B------:R-:W-:Y:S05]  /*10000*/  BSYNC.RECONVERGENT B0 ;  /* 0x0000000000007941 */ /* 0x000fea0003800200 */
.L_x_10390:
[----:B------:R0:W-:Y:S01]  /*10010*/  STG.E.U8 desc[UR36][R4.64], R0 ;  /* 0x0000000004007986 */ /* 0x0001e2000c101124 */
[----:B------:R-:W-:Y:S05]  /*10020*/  BRA `(.L_x_10376) ;  /* 0x0000000800207947 */ /* 0x000fea0003800000 */
.L_x_10384:
        /* <DEDUP_REMOVED lines=30> */
.L_x_10394:
[----:B------:R-:W0:Y:S02]  /*10210*/  F2I.U64.F64.TRUNC R24, R24 ;  /* 0x0000001800187311 */ /* 0x000e24000030d800 */
[----:B0-----:R0:W-:Y:S01]  /*10220*/  STG.E.64 desc[UR36][R4.64], R24 ;  /* 0x0000001804007986 */ /* 0x0011e2000c101b24 */
[----:B------:R-:W-:Y:S05]  /*10230*/  BRA `(.L_x_10376) ;  /* 0x00000004009c7947 */ /* 0x000fea0003800000 */
.L_x_10393:
[----:B------:R-:W0:Y:S02]  /*10240*/  F2I.U32.F64.TRUNC R25, R24 ;  /* 0x0000001800197311 */ /* 0x000e24000030d000 */
[----:B0-----:R0:W-:Y:S01]  /*10250*/  STG.E desc[UR36][R4.64], R25 ;  /* 0x0000001904007986 */ /* 0x0011e2000c101924 */
[----:B------:R-:W-:Y:S05]  /*10260*/  BRA `(.L_x_10376) ;  /* 0x0000000400907947 */ /* 0x000fea0003800000 */
.L_x_10383:
        /* <DEDUP_REMOVED lines=10> */
.L_x_10396:
[----:B------:R-:W-:-:S05]  /*10310*/  CS2R R26, SRZ ;  /* 0x00000000001a7805 */ /* 0x000fca000001ff00 */
[----:B------:R0:W-:Y:S01]  /*10320*/  STG.E.128 desc[UR36][R4.64], R24 ;  /* 0x0000001804007986 */ /* 0x0001e2000c101d24 */
[----:B------:R-:W-:Y:S05]  /*10330*/  BRA `(.L_x_10376) ;  /* 0x00000004005c7947 */ /* 0x000fea0003800000 */
.L_x_10395:
[----:B------:R-:W-:-:S13]  /*10340*/  ISETP.NE.AND P0, PT, R0, 0xf, PT ;  /* 0x0000000f0000780c */ /* 0x000fda0003f05270 */
[----:B------:R-:W-:Y:S05]  /*10350*/  @!P0 BRA `(.L_x_10397) ;  /* 0x0000000400288947 */ /* 0x000fea0003800000 */
[----:B------:R-:W-:-:S13]  /*10360*/  ISETP.NE.AND P0, PT, R0, 0x17, PT ;  /* 0x000000170000780c */ /* 0x000fda0003f05270 */
[----:B------:R-:W-:Y:S05]  /*10370*/  @!P0 BRA `(.L_x_10398) ;  /* 0x0000000000b08947 */ /* 0x000fea0003800000 */
[----:B------:R-:W-:-:S13]  /*10380*/  ISETP.NE.AND P0, PT, R0, 0x18, PT ;  /* 0x000000180000780c */ /* 0x000fda0003f05270 */
[----:B------:R-:W-:Y:S05]  /*10390*/  @!P0 BRA `(.L_x_10399) ;  /* 0x0000000000448947 */ /* 0x000fea0003800000 */
.L_x_10375:
        /* <DEDUP_REMOVED lines=16> */
.L_x_10400:
[----:B------:R-:W-:Y:S05]  /*104a0*/  BRA `(.L_x_10376) ;  /* 0x0000000400007947 */ /* 0x000fea0003800000 */
.L_x_10399:
        /* <DEDUP_REMOVED lines=21> */
.L_x_10402:
[----:B------:R-:W-:Y:S05]  /*10600*/  BSYNC.RECONVERGENT B0 ;  /* 0x0000000000007941 */ /* 0x000fea0003800200 */
.L_x_10401:
[----:B------:R-:W-:-:S05]  /*10610*/  LOP3.LUT R3, R0, 0x80, R3, 0xf8, !PT ;  /* 0x0000008000037812 */ /* 0x000fca00078ef803 */
[----:B------:R0:W-:Y:S01]  /*10620*/  STG.E.U8 desc[UR36][R4.64], R3 ;  /* 0x0000000304007986 */ /* 0x0001e2000c101124 */
[----:B------:R-:W-:Y:S05]  /*10630*/  BRA `(.L_x_10376) ;  /* 0x00000000009c7947 */ /* 0x000fea0003800000 */
.L_x_10398:
        /* <DEDUP_REMOVED lines=20> */
.L_x_10404:
[----:B------:R-:W-:Y:S01]  /*10780*/  IMAD.MOV.U32 R0, RZ, RZ, 0x7f ;  /* 0x0000007fff007424 */ /* 0x000fe200078e00ff */
[----:B------:R-:W-:-:S04]  /*10790*/  ISETP.GT.U32.AND P0, PT, R3, 0x7f800000, PT ;  /* 0x7f8000000300780c */ /* 0x000fc80003f04070 */
[----:B------:R-:W-:-:S09]  /*107a0*/  SEL R0, R0, 0x7c, P0 ;  /* 0x0000007c00007807 */ /* 0x000fd20000000000 */
.L_x_10405:
[----:B------:R-:W-:Y:S05]  /*107b0*/  BSYNC.RECONVERGENT B0 ;  /* 0x0000000000007941 */ /* 0x000fea0003800200 */
.L_x_10403:
[----:B------:R-:W-:-:S04]  /*107c0*/  SHF.R.U32.HI R3, RZ, 0x18, R7 ;  /* 0x00000018ff037819 */ /* 0x000fc80000011607 */
[----:B------:R-:W-:-:S05]  /*107d0*/  LOP3.LUT R3, R0, 0x80, R3, 0xf8, !PT ;  /* 0x0000008000037812 */ /* 0x000fca00078ef803 */
[----:B------:R0:W-:Y:S01]  /*107e0*/  STG.E.U8 desc[UR36][R4.64], R3 ;  /* 0x0000000304007986 */ /* 0x0001e2000c101124 */
[----:B------:R-:W-:Y:S05]  /*107f0*/  BRA `(.L_x_10376) ;  /* 0x00000000002c7947 */ /* 0x000fea0003800000 */
.L_x_10397:
        /* <DEDUP_REMOVED lines=11> */
.L_x_10376:
[----:B------:R-:W-:-:S07]  /*108b0*/  VIADD R33, R33, 0x80 ;  /* 0x0000008021217836 */ /* 0x000fce0000000000 */
.L_x_10335:
[----:B------:R-:W-:Y:S05]  /*108c0*/  BSYNC.RECONVERGENT B7 ;  /* 0x0000000000077941 */ /* 0x000fea0003800200 */
.L_x_10296:
[----:B------:R-:W-:-:S13]  /*108d0*/  ISETP.GE.AND P0, PT, R33, R2, PT ;  /* 0x000000022100720c */ /* 0x000fda0003f06270 */
[----:B------:R-:W-:Y:S05]  /*108e0*/  @P0 EXIT ;  /* 0x000000000000094d */ /* 0x000fea0003800000 */
[----:B01--4-:R-:W0:Y:S01]  /*108f0*/  LDC.64 R2, c[0x0][0x388] ;  /* 0x0000e200ff027b82 */ /* 0x013e220000000a00 */
        /* <DEDUP_REMOVED lines=19> */
.L_x_10409:
[----:B------:R-:W0:Y:S02]  /*10a30*/  F2I.S64.F64.TRUNC R16, R16 ;  /* 0x0000001000107311 */ /* 0x000e24000030d900 */
[----:B0-----:R-:W-:-:S05]  /*10a40*/  IMAD.MOV.U32 R5, RZ, RZ, R16 ;  /* 0x000000ffff057224 */ /* 0x001fca00078e0010 */
[----:B------:R-:W-:Y:S01]  /*10a50*/  STG.E.U8 desc[UR36][R2.64], R5 ;  /* 0x0000000502007986 */ /* 0x000fe2000c101124 */
[----:B------:R-:W-:Y:S05]  /*10a60*/  EXIT ;  /* 0x000000000000794d */ /* 0x000fea0003800000 */
.L_x_10408:
        /* <DEDUP_REMOVED lines=9> */
.L_x_10412:
[----:B------:R-:W0:Y:S02]  /*10b00*/  F2I.F64.TRUNC R17, R16 ;  /* 0x0000001000117311 */ /* 0x000e24000030d100 */
[----:B0-----:R-:W-:Y:S01]  /*10b10*/  STG.E desc[UR36][R2.64], R17 ;  /* 0x0000001102007986 */ /* 0x001fe2000c101924 */
[----:B------:R-:W-:Y:S05]  /*10b20*/  EXIT ;  /* 0x000000000000794d */ /* 0x000fea0003800000 */
.L_x_10411:
[----:B------:R-:W0:Y:S02]  /*10b30*/  F2I.F64.TRUNC R17, R16 ;  /* 0x0000001000117311 */ /* 0x000e24000030d100 */
[----:B0-----:R-:W-:Y:S01]  /*10b40*/  STG.E.U16 desc[UR36][R2.64], R17 ;  /* 0x0000001102007986 */ /* 0x001fe2000c101524 */
[----:B------:R-:W-:Y:S05]  /*10b50*/  EXIT ;  /* 0x000000000000794d */ /* 0x000fea0003800000 */
.L_x_10407:
        /* <DEDUP_REMOVED lines=17> */
.L_x_10414:
        /* <DEDUP_REMOVED lines=12> */
.L_x_10413:
        /* <DEDUP_REMOVED lines=18> */
.L_x_10416:
        /* <DEDUP_REMOVED lines=13> */
.L_x_10415:
[----:B------:R-:W-:Y:S01]  /*10f20*/  STG.E.64 desc[UR36][R2.64], R16 ;  /* 0x0000001002007986 */ /* 0x000fe2000c101b24 */
[----:B------:R-:W-:Y:S05]  /*10f30*/  EXIT ;  /* 0x000000000000794d */ /* 0x000fea0003800000 */
.L_x_10406:
        /* <DEDUP_REMOVED lines=13> */
.L_x_10420:
        /* <DEDUP_REMOVED lines=26> */
.L_x_10423:
[----:B------:R-:W-:-:S04]  /*111b0*/  SHF.R.U32.HI R5, RZ, 0x18, R5 ;  /* 0x00000018ff057819 */ /* 0x000fc80000011605 */
[----:B------:R-:W-:-:S07]  /*111c0*/  LOP3.LUT R0, R0, 0x80, R5, 0xf8, !PT ;  /* 0x0000008000007812 */ /* 0x000fce00078ef805 */
.L_x_10422:
[----:B------:R-:W-:Y:S05]  /*111d0*/  BSYNC.RECONVERGENT B0 ;  /* 0x0000000000007941 */ /* 0x000fea0003800200 */
.L_x_10421:
[----:B------:R-:W-:Y:S01]  /*111e0*/  STG.E.U8 desc[UR36][R2.64], R0 ;  /* 0x0000000002007986 */ /* 0x000fe2000c101124 */
[----:B------:R-:W-:Y:S05]  /*111f0*/  EXIT ;  /* 0x000000000000794d */ /* 0x000fea0003800000 */
.L_x_10419:
        /* <DEDUP_REMOVED lines=26> */
.L_x_10426:
[----:B------:R-:W-:-:S04]  /*113a0*/  SHF.R.U32.HI R5, RZ, 0x18, R5 ;  /* 0x00000018ff057819 */ /* 0x000fc80000011605 */
[----:B------:R-:W-:-:S07]  /*113b0*/  LOP3.LUT R0, R0, 0x80, R5, 0xf8, !PT ;  /* 0x0000008000007812 */ /* 0x000fce00078ef805 */
.L_x_10425:
[----:B------:R-:W-:Y:S05]  /*113c0*/  BSYNC.RECONVERGENT B0 ;  /* 0x0000000000007941 */ /* 0x000fea0003800200 */
.L_x_10424:
[----:B------:R-:W-:Y:S01]  /*113d0*/  STG.E.U8 desc[UR36][R2.64], R0 ;  /* 0x0000000002007986 */ /* 0x000fe2000c101124 */
[----:B------:R-:W-:Y:S05]  /*113e0*/  EXIT ;  /* 0x000000000000794d */ /* 0x000fea0003800000 */
.L_x_10418:
        /* <DEDUP_REMOVED lines=30> */
.L_x_10428:
[----:B------:R-:W0:Y:S02]  /*115d0*/  F2I.U64.F64.TRUNC R16, R16 ;  /* 0x0000001000107311 */ /* 0x000e24000030d800 */
[----:B0-----:R-:W-:Y:S01]  /*115e0*/  STG.E.64 desc[UR36][R2.64], R16 ;  /* 0x0000001002007986 */ /* 0x001fe2000c101b24 */
[----:B------:R-:W-:Y:S05]  /*115f0*/  EXIT ;  /* 0x000000000000794d */ /* 0x000fea0003800000 */
.L_x_10427:
[----:B------:R-:W0:Y:S02]  /*11600*/  F2I.U32.F64.TRUNC R17, R16 ;  /* 0x0000001000117311 */ /* 0x000e24000030d000 */
[----:B0-----:R-:W-:Y:S01]  /*11610*/  STG.E desc[UR36][R2.64], R17 ;  /* 0x0000001102007986 */ /* 0x001fe2000c101924 */
[----:B------:R-:W-:Y:S05]  /*11620*/  EXIT ;  /* 0x000000000000794d */ /* 0x000fea0003800000 */
.L_x_10417:
        /* <DEDUP_REMOVED lines=10> */
.L_x_10430:
[----:B------:R-:W-:-:S05]  /*116d0*/  CS2R R18, SRZ ;  /* 0x0000000000127805 */ /* 0x000fca000001ff00 */
[----:B------:R-:W-:Y:S01]  /*116e0*/  STG.E.128 desc[UR36][R2.64], R16 ;  /* 0x0000001002007986 */ /* 0x000fe2000c101d24 */
[----:B------:R-:W-:Y:S05]  /*116f0*/  EXIT ;  /* 0x000000000000794d */ /* 0x000fea0003800000 */
.L_x_10429:
[----:B------:R-:W-:-:S13]  /*11700*/  ISETP.NE.AND P0, PT, R0, 0xf, PT ;  /* 0x0000000f0000780c */ /* 0x000fda0003f05270 */
[----:B------:R-:W-:Y:S05]  /*11710*/  @!P0 BRA `(.L_x_10431) ;  /* 0x0000000400288947 */ /* 0x000fea0003800000 */
[----:B------:R-:W-:-:S13]  /*11720*/  ISETP.NE.AND P0, PT, R0, 0x17, PT ;  /* 0x000000170000780c */ /* 0x000fda0003f05270 */
[----:B------:R-:W-:Y:S05]  /*11730*/  @!P0 BRA `(.L_x_10432) ;  /* 0x0000000000b08947 */ /* 0x000fea0003800000 */
[----:B------:R-:W-:-:S13]  /*11740*/  ISETP.NE.AND P0, PT, R0, 0x18, PT ;  /* 0x000000180000780c */ /* 0x000fda0003f05270 */
[----:B------:R-:W-:Y:S05]  /*11750*/  @!P0 BRA `(.L_x_10433) ;  /* 0x0000000000448947 */ /* 0x000fea0003800000 */
.L_x_10410:
        /* <DEDUP_REMOVED lines=16> */
.L_x_10434:
[----:B------:R-:W-:Y:S05]  /*11860*/  EXIT ;  /* 0x000000000000794d */ /* 0x000fea0003800000 */
.L_x_10433:
        /* <DEDUP_REMOVED lines=21> */
.L_x_10436:
[----:B------:R-:W-:Y:S05]  /*119c0*/  BSYNC.RECONVERGENT B0 ;  /* 0x0000000000007941 */ /* 0x000fea0003800200 */
.L_x_10435:
[----:B------:R-:W-:-:S05]  /*119d0*/  LOP3.LUT R5, R0, 0x80, R5, 0xf8, !PT ;  /* 0x0000008000057812 */ /* 0x000fca00078ef805 */
[----:B------:R-:W-:Y:S01]  /*119e0*/  STG.E.U8 desc[UR36][R2.64], R5 ;  /* 0x0000000502007986 */ /* 0x000fe2000c101124 */
[----:B------:R-:W-:Y:S05]  /*119f0*/  EXIT ;  /* 0x000000000000794d */ /* 0x000fea0003800000 */
.L_x_10432:
        /* <DEDUP_REMOVED lines=20> */
.L_x_10438:
[----:B------:R-:W-:Y:S01]  /*11b40*/  IMAD.MOV.U32 R0, RZ, RZ, 0x7f ;  /* 0x0000007fff007424 */ /* 0x000fe200078e00ff */
[----:B------:R-:W-:-:S04]  /*11b50*/  ISETP.GT.U32.AND P0, PT, R4, 0x7f800000, PT ;  /* 0x7f8000000400780c */ /* 0x000fc80003f04070 */
[----:B------:R-:W-:-:S09]  /*11b60*/  SEL R0, R0, 0x7c, P0 ;  /* 0x0000007c00007807 */ /* 0x000fd20000000000 */
.L_x_10439:
[----:B------:R-:W-:Y:S05]  /*11b70*/  BSYNC.RECONVERGENT B0 ;  /* 0x0000000000007941 */ /* 0x000fea0003800200 */
.L_x_10437:
[----:B------:R-:W-:-:S04]  /*11b80*/  SHF.R.U32.HI R5, RZ, 0x18, R5 ;  /* 0x00000018ff057819 */ /* 0x000fc80000011605 */
[----:B------:R-:W-:-:S05]  /*11b90*/  LOP3.LUT R5, R0, 0x80, R5, 0xf8, !PT ;  /* 0x0000008000057812 */ /* 0x000fca00078ef805 */
[----:B------:R-:W-:Y:S01]  /*11ba0*/  STG.E.U8 desc[UR36][R2.64], R5 ;  /* 0x0000000502007986 */ /* 0x000fe2000c101124 */
[----:B------:R-:W-:Y:S05]  /*11bb0*/  EXIT ;  /* 0x000000000000794d */ /* 0x000fea0003800000 */
.L_x_10431:
        /* <DEDUP_REMOVED lines=12> */
        .weak           $__internal_29_$__cuda_sm20_div_rn_f64_full
        .type           $__internal_29_$__cuda_sm20_div_rn_f64_full,@function
        .size           $__internal_29_$__cuda_sm20_div_rn_f64_full,(.L_x_10655 - $__internal_29_$__cuda_sm20_div_rn_f64_full)
$__internal_29_$__cuda_sm20_div_rn_f64_full:
[C---:B------:R-:W-:Y:S01]  /*11c80*/  FSETP.GEU.AND P0, PT, |R9|.reuse, 1.469367938527859385e-39, PT ;  /* 0x001000000900780b */ /* 0x040fe20003f0e200 */
[----:B------:R-:W-:Y:S01]  /*11c90*/  IMAD.MOV.U32 R3, RZ, RZ, 0x1ca00000 ;  /* 0x1ca00000ff037424 */ /* 0x000fe200078e00ff */
[----:B------:R-:W-:Y:S01]  /*11ca0*/  LOP3.LUT R0, R9, 0x7ff00000, RZ, 0xc0, !PT ;  /* 0x7ff0000009007812 */ /* 0x000fe200078ec0ff */
[----:B------:R-:W-:Y:S01]  /*11cb0*/  IMAD.MOV.U32 R10, RZ, RZ, R8 ;  /* 0x000000ffff0a7224 */ /* 0x000fe200078e0008 */
[----:B------:R-:W-:Y:S01]  /*11cc0*/  LOP3.LUT R21, R7, 0x7ff00000, RZ, 0xc0, !PT ;  /* 0x7ff0000007157812 */ /* 0x000fe200078ec0ff */
[----:B------:R-:W-:Y:S01]  /*11cd0*/  IMAD.MOV.U32 R42, RZ, RZ, 0x1 ;  /* 0x00000001ff2a7424 */ /* 0x000fe200078e00ff */
[----:B------:R-:W-:Y:S01]  /*11ce0*/  BSSY.RECONVERGENT B1, `(.L_x_10440) ;  /* 0x0000077000017945 */ /* 0x000fe20003800200 */
[----:B------:R-:W-:Y:S01]  /*11cf0*/  IMAD.MOV.U32 R20, RZ, RZ, R0 ;  /* 0x000000ffff147224 */ /* 0x000fe200078e0000 */
[----:B------:R-:W-:-:S05]  /*11d00*/  ISETP.GE.U32.AND P1, PT, R0, R21, PT ;  /* 0x000000150000720c */ /* 0x000fca0003f26070 */
[----:B------:R-:W-:Y:S01]  /*11d10*/  @!P0 LOP3.LUT R11, R7, 0x7ff00000, RZ, 0xc0, !PT ;  /* 0x7ff00000070b8812 */ /* 0x000fe200078ec0ff */
[----:B------:R-:W-:-:S03]  /*11d20*/  @!P0 IMAD.MOV.U32 R12, RZ, RZ, RZ ;  /* 0x000000ffff0c8224 */ /* 0x000fc600078e00ff */
[----:B------:R-:W-:Y:S02]  /*11d30*/  @!P0 ISETP.GE.U32.AND P2, PT, R0, R11, PT ;  /* 0x0000000b0000820c */ /* 0x000fe40003f46070 */
[C---:B------:R-:W-:Y:S02]  /*11d40*/  SEL R11, R3.reuse, 0x63400000, !P1 ;  /* 0x63400000030b7807 */ /* 0x040fe40004800000 */
[----:B------:R-:W-:Y:S02]  /*11d50*/  @!P0 SEL R13, R3, 0x63400000, !P2 ;  /* 0x63400000030d8807 */ /* 0x000fe40005000000 */
[--C-:B------:R-:W-:Y:S02]  /*11d60*/  LOP3.LUT R11, R11, 0x800fffff, R9.reuse, 0xf8, !PT ;  /* 0x800fffff0b0b7812 */ /* 0x100fe400078ef809 */
[----:B------:R-:W-:Y:S02]  /*11d70*/  @!P0 LOP3.LUT R13, R13, 0x80000000, R9, 0xf8, !PT ;  /* 0x800000000d0d8812 */ /* 0x000fe400078ef809 */
[----:B------:R-:W-:-:S02]  /*11d80*/  FSETP.GEU.AND P1, PT, |R7|, 1.469367938527859385e-39, PT ;  /* 0x001000000700780b */ /* 0x000fc40003f2e200 */
[----:B------:R-:W-:-:S06]  /*11d90*/  @!P0 LOP3.LUT R13, R13, 0x100000, RZ, 0xfc, !PT ;  /* 0x001000000d0d8812 */ /* 0x000fcc00078efcff */
[----:B------:R0:W1:Y:S02]  /*11da0*/  @!P0 DFMA R10, R10, 2, -R12 ;  /* 0x400000000a0a882b */ /* 0x000064000000080c */
[----:B0-----:R-:W-:Y:S02]  /*11db0*/  LOP3.LUT R12, R7, 0x800fffff, RZ, 0xc0, !PT ;  /* 0x800fffff070c7812 */ /* 0x001fe400078ec0ff */
[----:B-1----:R-:W-:Y:S02]  /*11dc0*/  @!P0 LOP3.LUT R20, R11, 0x7ff00000, RZ, 0xc0, !PT ;  /* 0x7ff000000b148812 */ /* 0x002fe400078ec0ff */
[----:B------:R-:W-:Y:S01]  /*11dd0*/  LOP3.LUT R13, R12, 0x3ff00000, RZ, 0xfc, !PT ;  /* 0x3ff000000c0d7812 */ /* 0x000fe200078efcff */
[----:B------:R-:W-:Y:S02]  /*11de0*/  IMAD.MOV.U32 R12, RZ, RZ, R6 ;  /* 0x000000ffff0c7224 */ /* 0x000fe400078e0006 */
[----:B------:R-:W-:-:S05]  /*11df0*/  VIADD R34, R20, 0xffffffff ;  /* 0xffffffff14227836 */ /* 0x000fca0000000000 */
[----:B------:R-:W-:-:S15]  /*11e00*/  ISETP.GT.U32.AND P0, PT, R34, 0x7feffffe, PT ;  /* 0x7feffffe2200780c */ /* 0x000fde0003f04070 */
[----:B------:R-:W-:-:S15]  /*11e10*/  NOP ;  /* 0x0000000000007918 */ /* 0x000fde0000000000 */
[----:B------:R-:W-:-:S15]  /*11e20*/  NOP ;  /* 0x0000000000007918 */ /* 0x000fde0000000000 */
[----:B------:R-:W-:-:S05]  /*11e30*/  NOP ;  /* 0x0000000000007918 */ /* 0x000fca0000000000 */
[----:B------:R-:W0:Y:S02]  /*11e40*/  @!P1 DMUL R12, R6, 8.98846567431157953865e+307 ;  /* 0x7fe00000060c9828 */ /* 0x000e240000000000 */
[----:B0-----:R-:W0:Y:S01]  /*11e50*/  MUFU.RCP64H R43, R13 ;  /* 0x0000000d002b7308 */ /* 0x001e220000001800 */
[----:B------:R-:W-:-:S05]  /*11e60*/  @!P1 LOP3.LUT R21, R13, 0x7ff00000, RZ, 0xc0, !PT ;  /* 0x7ff000000d159812 */ /* 0x000fca00078ec0ff */
[----:B------:R-:W-:-:S05]  /*11e70*/  VIADD R34, R21, 0xffffffff ;  /* 0xffffffff15227836 */ /* 0x000fca0000000000 */
[----:B------:R-:W-:-:S15]  /*11e80*/  ISETP.GT.U32.OR P0, PT, R34, 0x7feffffe, P0 ;  /* 0x7feffffe2200780c */ /* 0x000fde0000704470 */
[----:B------:R-:W-:-:S15]  /*11e90*/  NOP ;  /* 0x0000000000007918 */ /* 0x000fde0000000000 */
[----:B------:R-:W-:-:S15]  /*11ea0*/  NOP ;  /* 0x0000000000007918 */ /* 0x000fde0000000000 */
[----:B------:R-:W-:-:S06]  /*11eb0*/  NOP ;  /* 0x0000000000007918 */ /* 0x000fcc0000000000 */
        /* <DEDUP_REMOVED lines=40> */
[----:B------:R-:W-:Y:S01]  /*12140*/  VIMNMX R0, PT, PT, R8, 0x46a00000, PT ;  /* 0x46a0000008007848 */ /* 0x000fe20003fe0100 */
[----:B------:R-:W-:Y:S01]  /*12150*/  IMAD.MOV.U32 R8, RZ, RZ, RZ ;  /* 0x000000ffff087224 */ /* 0x000fe200078e00ff */
[----:B------:R-:W-:-:S05]  /*12160*/  SEL R3, R3, 0x63400000, !P0 ;  /* 0x6340000003037807 */ /* 0x000fca0004000000 */
[----:B------:R-:W-:-:S04]  /*12170*/  IMAD.IADD R0, R0, 0x1, -R3 ;  /* 0x0000000100007824 */ /* 0x000fc800078e0a03 */
        /* <DEDUP_REMOVED lines=24> */
.L_x_10441:
        /* <DEDUP_REMOVED lines=16> */
.L_x_10444:
[----:B------:R-:W-:Y:S01]  /*12400*/  LOP3.LUT R43, R7, 0x80000, RZ, 0xfc, !PT ;  /* 0x00080000072b7812 */ /* 0x000fe200078efcff */
[----:B------:R-:W-:Y:S01]  /*12410*/  IMAD.MOV.U32 R42, RZ, RZ, R6 ;  /* 0x000000ffff2a7224 */ /* 0x000fe200078e0006 */
[----:B------:R-:W-:Y:S06]  /*12420*/  BRA `(.L_x_10442) ;  /* 0x0000000000087947 */ /* 0x000fec0003800000 */
.L_x_10443:
[----:B------:R-:W-:Y:S01]  /*12430*/  LOP3.LUT R43, R9, 0x80000, RZ, 0xfc, !PT ;  /* 0x00080000092b7812 */ /* 0x000fe200078efcff */
[----:B------:R-:W-:-:S07]  /*12440*/  IMAD.MOV.U32 R42, RZ, RZ, R8 ;  /* 0x000000ffff2a7224 */ /* 0x000fce00078e0008 */
.L_x_10442:
[----:B------:R-:W-:Y:S05]  /*12450*/  BSYNC.RECONVERGENT B1 ;  /* 0x0000000000017941 */ /* 0x000fea0003800200 */
.L_x_10440:
[----:B------:R-:W-:-:S04]  /*12460*/  IMAD.MOV.U32 R41, RZ, RZ, 0x0 ;  /* 0x00000000ff297424 */ /* 0x000fc800078e00ff */
[----:B------:R-:W-:Y:S05]  /*12470*/  RET.REL.NODEC R40 `(_ZN2at6native27unrolled_elementwise_kernelIZZZN37_INTERNAL_cee6930f_7_Loss_cu_5b0651e139_GLOBAL__N__cee6930f_7_Loss_cu_5b0651e140binary_cross_entropy_backward_out_kernelERNS_6TensorERKS4_S7_S7_ENKUlvE_clEvENKUlvE_clEvEUldddE_St5arrayIPcLm4EELi4E23TrivialOffsetCalculatorILi3EjESE_ILi1EjENS0_6memory12LoadWithCastILi3EEENSH_13StoreWithCastILi1EEEEEviT_T0_T2_T3_T4_T5_) ;  /* 0xfffffed828e07950 */ /* 0x000fea0003c3ffff */
.L_x_10445:
        /* <DEDUP_REMOVED lines=16> */
.L_x_10655:


//--------------------- .text._ZN2at6native18elementwise_kernelILi128ELi2EZNS0_22gpu_kernel_impl_nocastIZZZN37_INTERNAL_cee6930f_7_Loss_cu_5b0651e139_GLOBAL__N__cee6930f_7_Loss_cu_5b0651e140binary_cross_entropy_backward_out_kernelERNS_6TensorERKS5_S8_S8_ENKUlvE_clEvENKUlvE_clEvEUldddE_EEvRNS_18TensorIteratorBaseERKT_EUliE_EEviT1_ --------------------------
	.section	.text._ZN2at6native18elementwise_kernelILi128ELi2EZNS0_22gpu_kernel_impl_nocastIZZZN37_INTERNAL_cee6930f_7_Loss_cu_5b0651e139_GLOBAL__N__cee6930f_7_Loss_cu_5b0651e140binary_cross_entropy_backward_out_kernelERNS_6TensorERKS5_S8_S8_ENKUlvE_clEvENKUlvE_clEvEUldddE_EEvRNS_18TensorIteratorBaseERKT_EUliE_EEviT1_,"ax",@progbits
	.align	128
        .global         _ZN2at6native18elementwise_kernelILi128ELi2EZNS0_22gpu_kernel_impl_nocastIZZZN37_INTERNAL_cee6930f_7_Loss_cu_5b0651e139_GLOBAL__N__cee6930f_7_Loss_cu_5b0651e140binary_cross_entropy_backward_out_kernelERNS_6TensorERKS5_S8_S8_ENKUlvE_clEvENKUlvE_clEvEUldddE_EEvRNS_18TensorIteratorBaseERKT_EUliE_EEviT1_
        .type           _ZN2at6native18elementwise_kernelILi128ELi2EZNS0_22gpu_kernel_impl_nocastIZZZN37_INTERNAL_cee6930f_7_Loss_cu_5b0651e139_GLOBAL__N__cee6930f_7_Loss_cu_5b0651e140binary_cross_entropy_backward_out_kernelERNS_6TensorERKS5_S8_S8_ENKUlvE_clEvENKUlvE_clEvEUldddE_EEvRNS_18TensorIteratorBaseERKT_EUliE_EEviT1_,@function
        .size           _ZN2at6native18elementwise_kernelILi128ELi2EZNS0_22gpu_kernel_impl_nocastIZZZN37_INTERNAL_cee6930f_7_Loss_cu_5b0651e139_GLOBAL__N__cee6930f_7_Loss_cu_5b0651e140binary_cross_entropy_backward_out_kernelERNS_6TensorERKS5_S8_S8_ENKUlvE_clEvENKUlvE_clEvEUldddE_EEvRNS_18TensorIteratorBaseERKT_EUliE_EEviT1_,(.L_x_10656 - _ZN2at6native18elementwise_kernelILi128ELi2EZNS0_22gpu_kernel_impl_nocastIZZZN37_INTERNAL_cee6930f_7_Loss_cu_5b0651e139_GLOBAL__N__cee6930f_7_Loss_cu_5b0651e140binary_cross_entropy_backward_out_kernelERNS_6TensorERKS5_S8_S8_ENKUlvE_clEvENKUlvE_clEvEUldddE_EEvRNS_18TensorIteratorBaseERKT_EUliE_EEviT1_)
        .other          _ZN2at6native18elementwise_kernelILi128ELi2EZNS0_22gpu_kernel_impl_nocastIZZZN37_INTERNAL_cee6930f_7_Loss_cu_5b0651e139_GLOBAL__N__cee6930f_7_Loss_cu_5b0651e140binary_cross_entropy_backward_out_kernelERNS_6TensorERKS5_S8_S8_ENKUlvE_clEvENKUlvE_clEvEUldddE_EEvRNS_18TensorIteratorBaseERKT_EUliE_EEviT1_,@"STO_CUDA_ENTRY STV_DEFAULT"
_ZN2at6native18elementwise_kernelILi128ELi2EZNS0_22gpu_kernel_impl_nocastIZZZN37_INTERNAL_cee6930f_7_Loss_cu_5b0651e139_GLOBAL__N__cee6930f_7_Loss_cu_5b0651e140binary_cross_entropy_backward_out_kernelERNS_6TensorERKS5_S8_S8_ENKUlvE_clEvENKUlvE_clEvEUldddE_EEvRNS_18TensorIteratorBaseERKT_EUliE_EEviT1_:
.text._ZN2at6native18elementwise_kernelILi128ELi2EZNS0_22gpu_kernel_impl_nocastIZZZN37_INTERNAL_cee6930f_7_Loss_cu_5b0651e139_GLOBAL__N__cee6930f_7_Loss_cu_5b0651e140binary_cross_entropy_backward_out_kernelERNS_6TensorERKS5_S8_S8_ENKUlvE_clEvENKUlvE_clEvEUldddE_EEvRNS_18TensorIteratorBaseERKT_EUliE_EEviT1_:
        /* <DEDUP_REMOVED lines=16> */
[----:B0-----:R-:W3:Y:S04]  /*0100*/  LDG.E.64 R4, desc[UR8][R4.64] ;  /* 0x0000000804047981 */ /* 0x001ee8000c1e1b00 */
[----:B-1----:R-:W4:Y:S04]  /*0110*/  LDG.E.64 R8, desc[UR8][R8.64] ;  /* 0x0000000808087981 */ /* 0x002f28000c1e1b00 */
[----:B--2---:R-:W2:Y:S01]  /*0120*/  LDG.E.64 R2, desc[UR8][R2.64] ;  /* 0x0000000802027981 */ /* 0x004ea2000c1e1b00 */
[----:B------:R-:W-:Y:S01]  /*0130*/  UMOV UR5, 0x3d719799 ;  /* 0x3d71979900057882 */ /* 0x000fe20000000000 */
[----:B------:R-:W-:Y:S01]  /*0140*/  UMOV UR4, 0x80000000 ;  /* 0x8000000000047882 */ /* 0x000fe20000000000 */
[----:B------:R-:W-:Y:S01]  /*0150*/  UMOV UR6, UR5 ;  /* 0x0000000500067c82 */ /* 0x000fe20008000000 */
[----:B---3--:R-:W0:-:S15]  /*0160*/  DADD R6, -R4, 1 ;  /* 0x3ff0000004067429 */ /* 0x008e1e0000000100 */
[----:B------:R-:W-:-:S15]  /*0170*/  NOP ;  /* 0x0000000000007918 */ /* 0x000fde0000000000 */
[----:B------:R-:W-:-:S15]  /*0180*/  NOP ;  /* 0x0000000000007918 */ /* 0x000fde0000000000 */
[----:B------:R-:W-:-:S15]  /*0190*/  NOP ;  /* 0x0000000000007918 */ /* 0x000fde0000000000 */
[----:B------:R-:W-:-:S04]  /*01a0*/  NOP ;  /* 0x0000000000007918 */ /* 0x000fc80000000000 */
[----:B0-----:R-:W0:Y:S02]  /*01b0*/  DMUL R10, R4, R6 ;  /* 0x00000006040a7228 */ /* 0x001e240000000000 */
[----:B0-----:R-:W-:-:S15]  /*01c0*/  MOV R0, R11 ;  /* 0x0000000b00007202 */ /* 0x001fde0000000f00 */
[----:B------:R-:W-:-:S15]  /*01d0*/  NOP ;  /* 0x0000000000007918 */ /* 0x000fde0000000000 */
[----:B------:R-:W-:-:S15]  /*01e0*/  NOP ;  /* 0x0000000000007918 */ /* 0x000fde0000000000 */
[----:B------:R-:W-:-:S15]  /*01f0*/  NOP ;  /* 0x0000000000007918 */ /* 0x000fde0000000000 */
[----:B------:R-:W-:-:S02]  /*0200*/  NOP ;  /* 0x0000000000007918 */ /* 0x000fc40000000000 */
[----:B----4-:R-:W2:-:S15]  /*0210*/  DADD R12, R4, -R8 ;  /* 0x00000000040c7229 */ /* 0x010e9e0000000808 */
[----:B------:R-:W-:-:S15]  /*0220*/  NOP ;  /* 0x0000000000007918 */ /* 0x000fde0000000000 */
[----:B------:R-:W-:-:S15]  /*0230*/  NOP ;  /* 0x0000000000007918 */ /* 0x000fde0000000000 */
[----:B------:R-:W-:-:S15]  /*0240*/  NOP ;  /* 0x0000000000007918 */ /* 0x000fde0000000000 */
[----:B------:R-:W-:-:S04]  /*0250*/  NOP ;  /* 0x0000000000007918 */ /* 0x000fc80000000000 */
[----:B--2---:R0:W-:Y:S02]  /*0260*/  DMUL R6, R2, R12 ;  /* 0x0000000c02067228 */ /* 0x0041e40000000000 */
[----:B0-----:R-:W-:Y:S01]  /*0270*/  MOV R12, UR6 ;  /* 0x00000006000c7c02 */ /* 0x001fe20008000f00 */
[----:B------:R-:W-:-:S15]  /*0280*/  HFMA2 R2, -RZ, RZ, 0, 5.9604644775390625e-08 ;  /* 0x00000001ff027431 */ /* 0x000fde00000001ff */
[----:B------:R-:W-:-:S15]  /*0290*/  NOP ;  /* 0x0000000000007918 */ /* 0x000fde0000000000 */
[----:B------:R-:W-:-:S15]  /*02a0*/  NOP ;  /* 0x0000000000007918 */ /* 0x000fde0000000000 */
[----:B------:R-:W-:-:S15]  /*02b0*/  NOP ;  /* 0x0000000000007918 */ /* 0x000fde0000000000 */
[----:B------:R-:W-:-:S01]  /*02c0*/  NOP ;  /* 0x0000000000007918 */ /* 0x000fc20000000000 */
[----:B------:R-:W0:Y:S02]  /*02d0*/  DSETP.MAX.AND P0, P1, R10, UR4, PT ;  /* 0x000000040a007e2a */ /* 0x000e24000b90f000 */
[----:B0-----:R-:W-:Y:S02]  /*02e0*/  FSEL R5, R0, UR6, P0 ;  /* 0x0000000600057c08 */ /* 0x001fe40008000000 */
[----:B------:R-:W-:Y:S02]  /*02f0*/  @P1 LOP3.LUT R5, R12, 0x80000, RZ, 0xfc, !PT ;  /* 0x000800000c051812 */ /* 0x000fe400078efcff */
[----:B------:R-:W-:Y:S02]  /*0300*/  SEL R4, R10, UR4, P0 ;  /* 0x000000040a047c07 */ /* 0x000fe40008000000 */
[----:B------:R-:W0:Y:S01]  /*0310*/  MUFU.RCP64H R3, R5 ;  /* 0x0000000500037308 */ /* 0x000e220000001800 */
[----:B------:R-:W-:-:S15]  /*0320*/  FSETP.GEU.AND P1, PT, |R7|, 6.5827683646048100446e-37, PT ;  /* 0x036000000700780b */ /* 0x000fde0003f2e200 */
[----:B------:R-:W-:-:S15]  /*0330*/  NOP ;  /* 0x0000000000007918 */ /* 0x000fde0000000000 */
[----:B------:R-:W-:-:S15]  /*0340*/  NOP ;  /* 0x0000000000007918 */ /* 0x000fde0000000000 */
[----:B------:R-:W-:-:S10]  /*0350*/  NOP ;  /* 0x0000000000007918 */ /* 0x000fd40000000000 */
        /* <DEDUP_REMOVED lines=40> */
[----:B------:R-:W-:Y:S05]  /*05e0*/  CALL.REL.NOINC `($__internal_30_$__cuda_sm20_div_rn_f64_full) ;  /* 0x0000004000547944 */ /* 0x000fea0003c00000 */
[----:B------:R-:W-:Y:S02]  /*05f0*/  MOV R2, R12 ;  /* 0x0000000c00027202 */ /* 0x000fe40000000f00 */
[----:B------:R-:W-:-:S07]  /*0600*/  MOV R3, R13 ;  /* 0x0000000d00037202 */ /* 0x000fce0000000f00 */
.L_x_10449:
[----:B------:R-:W0:Y:S01]  /*0610*/  LDC.64 R4, c[0x0][0x648] ;  /* 0x00019200ff047b82 */ /* 0x000e220000000a00 */
[----:B------:R-:W-:Y:S01]  /*0620*/  IADD3 R23, PT, PT, R23, 0x80, RZ ;  /* 0x0000008017177810 */ /* 0x000fe20007ffe0ff */
[----:B0-----:R0:W-:Y:S06]  /*0630*/  STG.E.64 desc[UR8][R4.64], R2 ;  /* 0x0000000204007986 */ /* 0x0011ec000c101b08 */
.L_x_10448:
[----:B------:R-:W-:Y:S05]  /*0640*/  BSYNC.RECONVERGENT B0 ;  /* 0x0000000000007941 */ /* 0x000fea0003800200 */
.L_x_10447:
[----:B------:R-:W1:Y:S02]  /*0650*/  LDCU UR4, c[0x0][0x380] ;  /* 0x00007000ff0477ac */ /* 0x000e640008000800 */
[----:B-1----:R-:W-:-:S13]  /*0660*/  ISETP.GE.AND P0, PT, R23, UR4, PT ;  /* 0x0000000417007c0c */ /* 0x002fda000bf06270 */
[----:B------:R-:W-:Y:S05]  /*0670*/  @P0 EXIT ;  /* 0x000000000000094d */ /* 0x000fea0003800000 */
[----:B0-----:R-:W0:Y:S08]  /*0680*/  LDC.64 R2, c[0x0][0x658] ;  /* 0x00019600ff027b82 */ /* 0x001e300000000a00 */
[----:B------:R-:W1:Y:S08]  /*0690*/  LDC.64 R12, c[0x0][0x660] ;  /* 0x00019800ff0c7b82 */ /* 0x000e700000000a00 */
[----:B------:R-:W2:Y:S01]  /*06a0*/  LDC.64 R10, c[0x0][0x650] ;  /* 0x00019400ff0a7b82 */ /* 0x000ea20000000a00 */
[----:B0-----:R-:W3:Y:S04]  /*06b0*/  LDG.E.64 R2, desc[UR8][R2.64] ;  /* 0x0000000802027981 */ /* 0x001ee8000c1e1b00 */
[----:B-1----:R-:W4:Y:S04]  /*06c0*/  LDG.E.64 R4, desc[UR8][R12.64] ;  /* 0x000000080c047981 */ /* 0x002f28000c1e1b00 */
[----:B--2---:R-:W2:Y:S01]  /*06d0*/  LDG.E.64 R6, desc[UR8][R10.64] ;  /* 0x000000080a067981 */ /* 0x004ea2000c1e1b00 */
[----:B------:R-:W-:Y:S01]  /*06e0*/  UMOV UR5, 0x3d719799 ;  /* 0x3d71979900057882 */ /* 0x000fe20000000000 */
[----:B------:R-:W-:Y:S01]  /*06f0*/  UMOV UR4, 0x80000000 ;  /* 0x8000000000047882 */ /* 0x000fe20000000000 */
[----:B------:R-:W-:-:S02]  /*0700*/  UMOV UR6, UR5 ;  /* 0x0000000500067c82 */ /* 0x000fc40008000000 */
[----:B------:R-:W-:Y:S01]  /*0710*/  MOV R14, UR6 ;  /* 0x00000006000e7c02 */ /* 0x000fe20008000f00 */
        /* <DEDUP_REMOVED lines=11> */
[----:B----4-:R0:W2:Y:S02]  /*07d0*/  DADD R4, R2, -R4 ;  /* 0x0000000002047229 */ /* 0x0100a40000000804 */
[----:B0-----:R-:W-:-:S15]  /*07e0*/  HFMA2 R2, -RZ, RZ, 0, 5.9604644775390625e-08 ;  /* 0x00000001ff027431 */ /* 0x001fde00000001ff */
[----:B------:R-:W-:-:S15]  /*07f0*/  NOP ;  /* 0x0000000000007918 */ /* 0x000fde0000000000 */
[----:B------:R-:W-:-:S15]  /*0800*/  NOP ;  /* 0x0000000000007918 */ /* 0x000fde0000000000 */
[----:B------:R-:W-:-:S15]  /*0810*/  NOP ;  /* 0x0000000000007918 */ /* 0x000fde0000000000 */
[----:B------:R-:W-:-:S02]  /*0820*/  NOP ;  /* 0x0000000000007918 */ /* 0x000fc40000000000 */
[----:B------:R-:W0:-:S15]  /*0830*/  DSETP.MAX.AND P0, P1, R8, UR4, PT ;  /* 0x0000000408007e2a */ /* 0x000e1e000b90f000 */
[----:B------:R-:W-:-:S15]  /*0840*/  NOP ;  /* 0x0000000000007918 */ /* 0x000fde0000000000 */
[----:B------:R-:W-:-:S15]  /*0850*/  NOP ;  /* 0x0000000000007918 */ /* 0x000fde0000000000 */
[----:B------:R-:W-:-:S15]  /*0860*/  NOP ;  /* 0x0000000000007918 */ /* 0x000fde0000000000 */
[----:B------:R-:W-:-:S04]  /*0870*/  NOP ;  /* 0x0000000000007918 */ /* 0x000fc80000000000 */
[----:B--2---:R0:W1:Y:S02]  /*0880*/  DMUL R6, R6, R4 ;  /* 0x0000000406067228 */ /* 0x0040640000000000 */
[----:B0-----:R-:W-:Y:S02]  /*0890*/  FSEL R5, R0, UR6, P0 ;  /* 0x0000000600057c08 */ /* 0x001fe40008000000 */
[----:B------:R-:W-:Y:S02]  /*08a0*/  @P1 LOP3.LUT R5, R14, 0x80000, RZ, 0xfc, !PT ;  /* 0x000800000e051812 */ /* 0x000fe400078efcff */
[----:B------:R-:W-:Y:S02]  /*08b0*/  SEL R4, R8, UR4, P0 ;  /* 0x0000000408047c07 */ /* 0x000fe40008000000 */
[----:B------:R-:W0:Y:S01]  /*08c0*/  MUFU.RCP64H R3, R5 ;  /* 0x0000000500037308 */ /* 0x000e220000001800 */
[----:B-1----:R-:W-:-:S15]  /*08d0*/  FSETP.GEU.AND P1, PT, |R7|, 6.5827683646048100446e-37, PT ;  /* 0x036000000700780b */ /* 0x002fde0003f2e200 */
        /* <DEDUP_REMOVED lines=44> */
[----:B------:R-:W-:Y:S01]  /*0ba0*/  MOV R2, R12 ;  /* 0x0000000c00027202 */ /* 0x000fe20000000f00 */
[----:B------:R-:W-:-:S07]  /*0bb0*/  IMAD.MOV.U32 R3, RZ, RZ, R13 ;  /* 0x000000ffff037224 */ /* 0x000fce00078e000d */
.L_x_10450:
[----:B------:R-:W0:Y:S02]  /*0bc0*/  LDC.64 R4, c[0x0][0x648] ;  /* 0x00019200ff047b82 */ /* 0x000e240000000a00 */
[----:B0-----:R-:W-:Y:S01]  /*0bd0*/  STG.E.64 desc[UR8][R4.64], R2 ;  /* 0x0000000204007986 */ /* 0x001fe2000c101b08 */
[----:B------:R-:W-:Y:S05]  /*0be0*/  EXIT ;  /* 0x000000000000794d */ /* 0x000fea0003800000 */
.L_x_10446:
        /* <DEDUP_REMOVED lines=355> */
[----:B------:R-:W-:Y:S01]  /*2220*/  IMAD.MOV.U32 R4, RZ, RZ, RZ ;  /* 0x000000ffff047224 */ /* 0x000fe200078e00ff */
        /* <DEDUP_REMOVED lines=24> */
.L_x_10453:
[----:B------:R-:W0:Y:S01]  /*23b0*/  LDCU.128 UR4, c[0x0][0x650] ;  /* 0x0000ca00ff0477ac */ /* 0x000e220008000c00 */
[----:B------:R-:W1:Y:S01]  /*23c0*/  LDCU.64 UR10, c[0x0][0x660] ;  /* 0x0000cc00ff0a77ac */ /* 0x000e620008000a00 */
[----:B0-----:R-:W-:Y:S02]  /*23d0*/  IADD3 R14, P1, PT, R3, UR6, RZ ;  /* 0x00000006030e7c10 */ /* 0x001fe4000ff3e0ff */
[----:B------:R-:W-:Y:S02]  /*23e0*/  IADD3 R12, P0, PT, R0, UR4, RZ ;  /* 0x00000004000c7c10 */ /* 0x000fe4000ff1e0ff */
[----:B-1----:R-:W-:Y:S02]  /*23f0*/  IADD3 R16, P2, PT, R2, UR10, RZ ;  /* 0x0000000a02107c10 */ /* 0x002fe4000ff5e0ff */
[----:B------:R-:W-:Y:S02]  /*2400*/  IADD3.X R15, PT, PT, RZ, UR7, RZ, P1, !PT ;  /* 0x00000007ff0f7c10 */ /* 0x000fe40008ffe4ff */
[----:B------:R-:W-:-:S02]  /*2410*/  IADD3.X R17, PT, PT, RZ, UR11, RZ, P2, !PT ;  /* 0x0000000bff117c10 */ /* 0x000fc400097fe4ff */
[----:B------:R-:W-:Y:S01]  /*2420*/  IADD3.X R13, PT, PT, RZ, UR5, RZ, P0, !PT ;  /* 0x00000005ff0d7c10 */ /* 0x000fe200087fe4ff */
[----:B------:R-:W2:Y:S04]  /*2430*/  LDG.E.64 R2, desc[UR8][R14.64] ;  /* 0x000000080e027981 */ /* 0x000ea8000c1e1b00 */
[----:B------:R-:W3:Y:S04]  /*2440*/  LDG.E.64 R4, desc[UR8][R16.64] ;  /* 0x0000000810047981 */ /* 0x000ee8000c1e1b00 */
[----:B------:R-:W4:Y:S01]  /*2450*/  LDG.E.64 R6, desc[UR8][R12.64] ;  /* 0x000000080c067981 */ /* 0x000f22000c1e1b00 */
[----:B------:R-:W-:Y:S01]  /*2460*/  UMOV UR5, 0x3d719799 ;  /* 0x3d71979900057882 */ /* 0x000fe20000000000 */
[----:B------:R-:W-:Y:S01]  /*2470*/  UMOV UR4, 0x80000000 ;  /* 0x8000000000047882 */ /* 0x000fe20000000000 */
[----:B------:R-:W-:Y:S01]  /*2480*/  UMOV UR6, UR5 ;  /* 0x0000000500067c82 */ /* 0x000fe20008000000 */
[----:B------:R-:W-:Y:S01]  /*2490*/  BSSY.RECONVERGENT B1, `(.L_x_10454) ;  /* 0x000004f000017945 */ /* 0x000fe20003800200 */
[----:B--2---:R-:W0:-:S15]  /*24a0*/  DADD R8, -R2, 1 ;  /* 0x3ff0000002087429 */ /* 0x004e1e0000000100 */
        /* <DEDUP_REMOVED lines=10> */
[----:B---3--:R0:W4:Y:S02]  /*2550*/  DADD R4, R2, -R4 ;  /* 0x0000000002047229 */ /* 0x0081240000000804 */
[----:B0-----:R-:W-:-:S15]  /*2560*/  MOV R2, UR6 ;  /* 0x0000000600027c02 */ /* 0x001fde0008000f00 */
        /* <DEDUP_REMOVED lines=9> */
[----:B----4-:R0:W1:Y:S02]  /*2600*/  DMUL R6, R6, R4 ;  /* 0x0000000406067228 */ /* 0x0100640000000000 */
[----:B0-----:R-:W-:Y:S02]  /*2610*/  FSEL R5, R0, UR6, P0 ;  /* 0x0000000600057c08 */ /* 0x001fe40008000000 */
[----:B------:R-:W-:Y:S02]  /*2620*/  @P1 LOP3.LUT R5, R2, 0x80000, RZ, 0xfc, !PT ;  /* 0x0008000002051812 */ /* 0x000fe400078efcff */
[----:B------:R-:W-:Y:S01]  /*2630*/  SEL R4, R8, UR4, P0 ;  /* 0x0000000408047c07 */ /* 0x000fe20008000000 */
[----:B------:R-:W0:Y:S01]  /*2640*/  LDCU.64 UR4, c[0x0][0x648] ;  /* 0x0000c900ff0477ac */ /* 0x000e220008000a00 */
[----:B------:R-:W2:Y:S01]  /*2650*/  MUFU.RCP64H R3, R5 ;  /* 0x0000000500037308 */ /* 0x000ea20000001800 */
[----:B------:R-:W-:Y:S02]  /*2660*/  MOV R2, 0x1 ;  /* 0x0000000100027802 */ /* 0x000fe40000000f00 */
[----:B-1----:R-:W-:-:S02]  /*2670*/  FSETP.GEU.AND P2, PT, |R7|, 6.5827683646048100446e-37, PT ;  /* 0x036000000700780b */ /* 0x002fc40003f4e200 */
[----:B0-----:R-:W-:-:S05]  /*2680*/  IADD3 R10, P1, PT, R11, UR4, RZ ;  /* 0x000000040b0a7c10 */ /* 0x001fca000ff3e0ff */
[----:B------:R-:W-:-:S15]  /*2690*/  IMAD.X R11, RZ, RZ, UR5, P1 ;  /* 0x00000005ff0b7e24 */ /* 0x000fde00088e06ff */
[----:B------:R-:W-:-:S15]  /*26a0*/  NOP ;  /* 0x0000000000007918 */ /* 0x000fde0000000000 */
[----:B------:R-:W-:-:S15]  /*26b0*/  NOP ;  /* 0x0000000000007918 */ /* 0x000fde0000000000 */
[----:B------:R-:W-:-:S01]  /*26c0*/  NOP ;  /* 0x0000000000007918 */ /* 0x000fc20000000000 */
[----:B--2---:R-:W0:-:S15]  /*26d0*/  DFMA R8, -R4, R2, 1 ;  /* 0x3ff000000408742b */ /* 0x004e1e0000000102 */
        /* <DEDUP_REMOVED lines=42> */
.L_x_10455:
[----:B------:R-:W-:Y:S05]  /*2980*/  BSYNC.RECONVERGENT B1 ;  /* 0x0000000000017941 */ /* 0x000fea0003800200 */
.L_x_10454:
[----:B------:R0:W-:Y:S01]  /*2990*/  STG.E.64 desc[UR8][R10.64], R2 ;  /* 0x000000020a007986 */ /* 0x0001e2000c101b08 */
[----:B------:R-:W-:-:S07]  /*29a0*/  IADD3 R23, PT, PT, R23, 0x80, RZ ;  /* 0x0000008017177810 */ /* 0x000fce0007ffe0ff */
.L_x_10452:
[----:B------:R-:W-:Y:S05]  /*29b0*/  BSYNC.RECONVERGENT B0 ;  /* 0x0000000000007941 */ /* 0x000fea0003800200 */
.L_x_10451:
[----:B------:R-:W1:Y:S02]  /*29c0*/  LDCU UR4, c[0x0][0x380] ;  /* 0x00007000ff0477ac */ /* 0x000e640008000800 */
[----:B-1----:R-:W-:-:S13]  /*29d0*/  ISETP.GE.AND P0, PT, R23, UR4, PT ;  /* 0x0000000417007c0c */ /* 0x002fda000bf06270 */
        /* <DEDUP_REMOVED lines=349> */
[----:B------:R-:W-:Y:S01]  /*3fb0*/  MOV R4, RZ ;  /* 0x000000ff00047202 */ /* 0x000fe20000000f00 */
[----:B------:R-:W1:Y:S01]  /*3fc0*/  LDCU UR4, c[0x0][0x4a8] ;  /* 0x00009500ff0477ac */ /* 0x000e620008000800 */
[----:B------:R-:W2:Y:S09]  /*3fd0*/  LDCU.64 UR10, c[0x0][0x628] ;  /* 0x0000c500ff0a77ac */ /* 0x000eb20008000a00 */
[----:B------:R-:W3:Y:S01]  /*3fe0*/  @P0 LDC.64 R14, c[0x0][0x4b0] ;  /* 0x00012c00ff0e0b82 */ /* 0x000ee20000000a00 */
[----:B0-----:R-:W-:-:S07]  /*3ff0*/  IMAD.HI.U32 R12, R5, UR7, R4 ;  /* 0x00000007050c7c27 */ /* 0x001fce000f8e0004 */
[----:B------:R-:W0:Y:S01]  /*4000*/  @P0 LDC R17, c[0x0][0x4ac] ;  /* 0x00012b00ff110b82 */ /* 0x000e220000000800 */
[----:B-1----:R-:W-:Y:S01]  /*4010*/  SHF.R.U32.HI R13, RZ, UR4, R12 ;  /* 0x00000004ff0d7c19 */ /* 0x002fe2000801160c */
[----:B------:R-:W1:Y:S01]  /*4020*/  LDCU.64 UR4, c[0x0][0x630] ;  /* 0x0000c600ff0477ac */ /* 0x000e620008000a00 */
[----:B------:R-:W-:-:S05]  /*4030*/  @P0 MOV R12, RZ ;  /* 0x000000ff000c0202 */ /* 0x000fca0000000f00 */
[----:B------:R-:W4:Y:S08]  /*4040*/  @P0 LDC.64 R6, c[0x0][0x638] ;  /* 0x00018e00ff060b82 */ /* 0x000f300000000a00 */
[----:B------:R-:W5:Y:S01]  /*4050*/  @P0 LDC.64 R8, c[0x0][0x640] ;  /* 0x00019000ff080b82 */ /* 0x000f620000000a00 */
[----:B---3--:R-:W-:-:S05]  /*4060*/  @P0 IMAD.HI.U32 R4, R13, R14, R12 ;  /* 0x0000000e0d040227 */ /* 0x008fca00078e000c */
[----:B------:R-:W-:Y:S02]  /*4070*/  @P0 SHF.R.U32.HI R4, RZ, R15, R4 ;  /* 0x0000000fff040219 */ /* 0x000fe40000011604 */
[----:B------:R-:W-:-:S03]  /*4080*/  IADD3 R15, PT, PT, -R13, RZ, RZ ;  /* 0x000000ff0d0f7210 */ /* 0x000fc60007ffe1ff */
[----:B------:R-:W-:Y:S02]  /*4090*/  @P0 IMAD.MOV R12, RZ, RZ, -R4 ;  /* 0x000000ffff0c0224 */ /* 0x000fe400078e0a04 */
[----:B------:R-:W-:Y:S02]  /*40a0*/  IMAD R4, R15, UR6, R5 ;  /* 0x000000060f047c24 */ /* 0x000fe4000f8e0205 */
[----:B0-----:R-:W-:Y:S02]  /*40b0*/  @P0 IMAD R12, R17, R12, R13 ;  /* 0x0000000c110c0224 */ /* 0x001fe400078e020d */
[C---:B--2---:R-:W-:Y:S02]  /*40c0*/  IMAD R11, R4.reuse, UR10, R11 ;  /* 0x0000000a040b7c24 */ /* 0x044fe4000f8e020b */
[C---:B------:R-:W-:Y:S02]  /*40d0*/  IMAD R0, R4.reuse, UR11, R0 ;  /* 0x0000000b04007c24 */ /* 0x040fe4000f8e0200 */
[----:B-1----:R-:W-:-:S02]  /*40e0*/  IMAD R3, R4, UR4, R3 ;  /* 0x0000000404037c24 */ /* 0x002fc4000f8e0203 */
[----:B------:R-:W-:Y:S02]  /*40f0*/  IMAD R2, R4, UR5, R2 ;  /* 0x0000000504027c24 */ /* 0x000fe4000f8e0202 */
[C---:B----4-:R-:W-:Y:S02]  /*4100*/  @P0 IMAD R11, R12.reuse, R6, R11 ;  /* 0x000000060c0b0224 */ /* 0x050fe400078e020b */
[C---:B------:R-:W-:Y:S02]  /*4110*/  @P0 IMAD R0, R12.reuse, R7, R0 ;  /* 0x000000070c000224 */ /* 0x040fe400078e0200 */
[C---:B-----5:R-:W-:Y:S02]  /*4120*/  @P0 IMAD R3, R12.reuse, R8, R3 ;  /* 0x000000080c030224 */ /* 0x060fe400078e0203 */
[----:B------:R-:W-:-:S07]  /*4130*/  @P0 IMAD R2, R12, R9, R2 ;  /* 0x000000090c020224 */ /* 0x000fce00078e0202 */
.L_x_10456:
        /* <DEDUP_REMOVED lines=45> */
[----:B0-----:R-:W-:-:S04]  /*4410*/  IADD3 R10, P1, PT, R11, UR4, RZ ;  /* 0x000000040b0a7c10 */ /* 0x001fc8000ff3e0ff */
[----:B------:R-:W-:-:S15]  /*4420*/  IADD3.X R11, PT, PT, RZ, UR5, RZ, P1, !PT ;  /* 0x00000005ff0b7c10 */ /* 0x000fde0008ffe4ff */
[----:B------:R-:W-:-:S15]  /*4430*/  NOP ;  /* 0x0000000000007918 */ /* 0x000fde0000000000 */
[----:B------:R-:W-:-:S15]  /*4440*/  NOP ;  /* 0x0000000000007918 */ /* 0x000fde0000000000 */
[----:B------:R-:W-:-:S02]  /*4450*/  NOP ;  /* 0x0000000000007918 */ /* 0x000fc40000000000 */
        /* <DEDUP_REMOVED lines=43> */
.L_x_10458:
[----:B------:R-:W-:Y:S05]  /*4710*/  BSYNC.RECONVERGENT B0 ;  /* 0x0000000000007941 */ /* 0x000fea0003800200 */
.L_x_10457:
[----:B------:R-:W-:Y:S01]  /*4720*/  STG.E.64 desc[UR8][R10.64], R2 ;  /* 0x000000020a007986 */ /* 0x000fe2000c101b08 */
[----:B------:R-:W-:Y:S05]  /*4730*/  EXIT ;  /* 0x000000000000794d */ /* 0x000fea0003800000 */
        .weak           $__internal_30_$__cuda_sm20_div_rn_f64_full
        .type           $__internal_30_$__cuda_sm20_div_rn_f64_full,@function
        .size           $__internal_30_$__cuda_sm20_div_rn_f64_full,(.L_x_10656 - $__internal_30_$__cuda_sm20_div_rn_f64_full)
$__internal_30_$__cuda_sm20_div_rn_f64_full:
[C---:B------:R-:W-:Y:S01]  /*4740*/  FSETP.GEU.AND P2, PT, |R7|.reuse, 1.469367938527859385e-39, PT ;  /* 0x001000000700780b */ /* 0x040fe20003f4e200 */
[----:B------:R-:W-:Y:S01]  /*4750*/  IMAD.MOV.U32 R14, RZ, RZ, 0x1 ;  /* 0x00000001ff0e7424 */ /* 0x000fe200078e00ff */
[----:B------:R-:W-:Y:S01]  /*4760*/  LOP3.LUT R12, R7, 0x7ff00000, RZ, 0xc0, !PT ;  /* 0x7ff00000070c7812 */ /* 0x000fe200078ec0ff */
[----:B------:R-:W-:Y:S01]  /*4770*/  BSSY.RECONVERGENT B2, `(.L_x_10459) ;  /* 0x000007a000027945 */ /* 0x000fe20003800200 */
[C---:B------:R-:W-:Y:S02]  /*4780*/  LOP3.LUT R19, R5.reuse, 0x7ff00000, RZ, 0xc0, !PT ;  /* 0x7ff0000005137812 */ /* 0x040fe400078ec0ff */
[----:B------:R-:W-:Y:S02]  /*4790*/  MOV R13, 0x1ca00000 ;  /* 0x1ca00000000d7802 */ /* 0x000fe40000000f00 */
[----:B------:R-:W-:Y:S02]  /*47a0*/  ISETP.GE.U32.AND P1, PT, R12, R19, PT ;  /* 0x000000130c00720c */ /* 0x000fe40003f26070 */
[----:B------:R-:W-:-:S02]  /*47b0*/  FSETP.GEU.AND P0, PT, |R5|, 1.469367938527859385e-39, PT ;  /* 0x001000000500780b */ /* 0x000fc40003f0e200 */
[C---:B------:R-:W-:Y:S02]  /*47c0*/  LOP3.LUT R2, R5.reuse, 0x800fffff, RZ, 0xc0, !PT ;  /* 0x800fffff05027812 */ /* 0x040fe400078ec0ff */
[----:B------:R-:W-:Y:S02]  /*47d0*/  @!P2 LOP3.LUT R9, R5, 0x7ff00000, RZ, 0xc0, !PT ;  /* 0x7ff000000509a812 */ /* 0x000fe400078ec0ff */
[----:B------:R-:W-:Y:S02]  /*47e0*/  LOP3.LUT R3, R2, 0x3ff00000, RZ, 0xfc, !PT ;  /* 0x3ff0000002037812 */ /* 0x000fe400078efcff */
[----:B------:R-:W-:Y:S02]  /*47f0*/  @!P2 ISETP.GE.U32.AND P3, PT, R12, R9, PT ;  /* 0x000000090c00a20c */ /* 0x000fe40003f66070 */
[C---:B------:R-:W-:Y:S02]  /*4800*/  SEL R9, R13.reuse, 0x63400000, !P1 ;  /* 0x634000000d097807 */ /* 0x040fe40004800000 */
[----:B------:R-:W-:-:S02]  /*4810*/  @!P2 SEL R21, R13, 0x63400000, !P3 ;  /* 0x634000000d15a807 */ /* 0x000fc40005800000 */
[----:B------:R-:W-:Y:S02]  /*4820*/  MOV R2, R4 ;  /* 0x0000000400027202 */ /* 0x000fe40000000f00 */
[--C-:B------:R-:W-:Y:S02]  /*4830*/  @!P2 LOP3.LUT R21, R21, 0x80000000, R7.reuse, 0xf8, !PT ;  /* 0x800000001515a812 */ /* 0x100fe400078ef807 */
[----:B------:R-:W-:Y:S02]  /*4840*/  LOP3.LUT R9, R9, 0x800fffff, R7, 0xf8, !PT ;  /* 0x800fffff09097812 */ /* 0x000fe400078ef807 */
[----:B------:R-:W-:Y:S01]  /*4850*/  @!P2 LOP3.LUT R21, R21, 0x100000, RZ, 0xfc, !PT ;  /* 0x001000001515a812 */ /* 0x000fe200078efcff */
[----:B------:R-:W0:Y:S01]  /*4860*/  @!P0 DMUL R2, R4, 8.98846567431157953865e+307 ;  /* 0x7fe0000004028828 */ /* 0x000e220000000000 */
[----:B------:R-:W-:Y:S01]  /*4870*/  MOV R8, R6 ;  /* 0x0000000600087202 */ /* 0x000fe20000000f00 */
[----:B0-----:R-:W0:Y:S01]  /*4880*/  MUFU.RCP64H R15, R3 ;  /* 0x00000003000f7308 */ /* 0x001e220000001800 */
[----:B------:R-:W-:-:S02]  /*4890*/  @!P2 MOV R20, RZ ;  /* 0x000000ff0014a202 */ /* 0x000fc40000000f00 */
[----:B------:R-:W-:Y:S02]  /*48a0*/  MOV R24, R12 ;  /* 0x0000000c00187202 */ /* 0x000fe40000000f00 */
[----:B------:R-:W-:-:S04]  /*48b0*/  @!P0 LOP3.LUT R19, R3, 0x7ff00000, RZ, 0xc0, !PT ;  /* 0x7ff0000003138812 */ /* 0x000fc800078ec0ff */
        /* <DEDUP_REMOVED lines=55> */
[----:B------:R-:W-:Y:S02]  /*4c30*/  MOV R6, RZ ;  /* 0x000000ff00067202 */ /* 0x000fe40000000f00 */
[----:B------:R-:W-:-:S06]  /*4c40*/  IADD3 R7, PT, PT, R14, 0x7fe00000, RZ ;  /* 0x7fe000000e077810 */ /* 0x000fcc0007ffe0ff */
[----:B------:R-:W0:Y:S02]  /*4c50*/  DMUL R12, R20, R6 ;  /* 0x00000006140c7228 */ /* 0x000e240000000000 */
[----:B0-----:R-:W-:-:S13]  /*4c60*/  FSETP.GTU.AND P0, PT, |R13|, 1.469367938527859385e-39, PT ;  /* 0x001000000d00780b */ /* 0x001fda0003f0c200 */
[----:B------:R-:W-:Y:S05]  /*4c70*/  @P0 BRA `(.L_x_10461) ;  /* 0x0000000000a40947 */ /* 0x000fea0003800000 */
[----:B------:R-:W0:Y:S01]  /*4c80*/  DFMA R2, R20, -R2, R8 ;  /* 0x800000021402722b */ /* 0x000e220000000008 */
[----:B------:R-:W-:Y:S02]  /*4c90*/  MOV R6, RZ ;  /* 0x000000ff00067202 */ /* 0x000fe40000000f00 */
[C---:B0-----:R-:W-:Y:S02]  /*4ca0*/  FSETP.NEU.AND P0, PT, R3.reuse, RZ, PT ;  /* 0x000000ff0300720b */ /* 0x041fe40003f0d000 */
[----:B------:R-:W-:-:S04]  /*4cb0*/  LOP3.LUT R5, R3, 0x80000000, R5, 0x48, !PT ;  /* 0x8000000003057812 */ /* 0x000fc800078e4805 */
[----:B------:R-:W-:-:S07]  /*4cc0*/  LOP3.LUT R7, R5, R7, RZ, 0xfc, !PT ;  /* 0x0000000705077212 */ /* 0x000fce00078efcff */
[----:B------:R-:W-:Y:S05]  /*4cd0*/  @!P0 BRA `(.L_x_10461) ;  /* 0x00000000008c8947 */ /* 0x000fea0003800000 */
[----:B------:R-:W-:Y:S01]  /*4ce0*/  IMAD.MOV R3, RZ, RZ, -R14 ;  /* 0x000000ffff037224 */ /* 0x000fe200078e0a0e */
[----:B------:R-:W-:Y:S01]  /*4cf0*/  MOV R2, RZ ;  /* 0x000000ff00027202 */ /* 0x000fe20000000f00 */
[----:B------:R-:W0:Y:S02]  /*4d00*/  DMUL.RP R6, R20, R6 ;  /* 0x0000000614067228 */ /* 0x000e240000008000 */
        /* <DEDUP_REMOVED lines=11> */
.L_x_10460:
[----:B------:R-:W0:Y:S02]  /*4dc0*/  DSETP.NAN.AND P0, PT, R6, R6, PT ;  /* 0x000000060600722a */ /* 0x000e240003f08000 */
[----:B0-----:R-:W-:Y:S05]  /*4dd0*/  @P0 BRA `(.L_x_10462) ;  /* 0x0000000000440947 */ /* 0x001fea0003800000 */
[----:B------:R-:W0:Y:S02]  /*4de0*/  DSETP.NAN.AND P0, PT, R4, R4, PT ;  /* 0x000000040400722a */ /* 0x000e240003f08000 */
[----:B0-----:R-:W-:Y:S05]  /*4df0*/  @P0 BRA `(.L_x_10463) ;  /* 0x0000000000300947 */ /* 0x001fea0003800000 */
[----:B------:R-:W-:Y:S02]  /*4e00*/  ISETP.NE.AND P0, PT, R24, R19, PT ;  /* 0x000000131800720c */ /* 0x000fe40003f05270 */
[----:B------:R-:W-:Y:S02]  /*4e10*/  MOV R12, 0x0 ;  /* 0x00000000000c7802 */ /* 0x000fe40000000f00 */
[----:B------:R-:W-:-:S09]  /*4e20*/  MOV R13, 0xfff80000 ;  /* 0xfff80000000d7802 */ /* 0x000fd20000000f00 */
[----:B------:R-:W-:Y:S05]  /*4e30*/  @!P0 BRA `(.L_x_10461) ;  /* 0x0000000000348947 */ /* 0x000fea0003800000 */
[----:B------:R-:W-:Y:S02]  /*4e40*/  ISETP.NE.AND P0, PT, R24, 0x7ff00000, PT ;  /* 0x7ff000001800780c */ /* 0x000fe40003f05270 */
[----:B------:R-:W-:Y:S02]  /*4e50*/  LOP3.LUT R13, R7, 0x80000000, R5, 0x48, !PT ;  /* 0x80000000070d7812 */ /* 0x000fe400078e4805 */
[----:B------:R-:W-:-:S13]  /*4e60*/  ISETP.EQ.OR P0, PT, R19, RZ, !P0 ;  /* 0x000000ff1300720c */ /* 0x000fda0004702670 */
[----:B------:R-:W-:Y:S02]  /*4e70*/  @P0 LOP3.LUT R2, R13, 0x7ff00000, RZ, 0xfc, !PT ;  /* 0x7ff000000d020812 */ /* 0x000fe400078efcff */
[----:B------:R-:W-:Y:S02]  /*4e80*/  @!P0 MOV R12, RZ ;  /* 0x000000ff000c8202 */ /* 0x000fe40000000f00 */
[----:B------:R-:W-:Y:S02]  /*4e90*/  @P0 MOV R12, RZ ;  /* 0x000000ff000c0202 */ /* 0x000fe40000000f00 */
[----:B------:R-:W-:Y:S01]  /*4ea0*/  @P0 MOV R13, R2 ;  /* 0x00000002000d0202 */ /* 0x000fe20000000f00 */
[----:B------:R-:W-:Y:S06]  /*4eb0*/  BRA `(.L_x_10461) ;  /* 0x0000000000147947 */ /* 0x000fec0003800000 */
.L_x_10463:
[----:B------:R-:W-:Y:S02]  /*4ec0*/  LOP3.LUT R13, R5, 0x80000, RZ, 0xfc, !PT ;  /* 0x00080000050d7812 */ /* 0x000fe400078efcff */
[----:B------:R-:W-:Y:S01]  /*4ed0*/  MOV R12, R4 ;  /* 0x00000004000c7202 */ /* 0x000fe20000000f00 */
[----:B------:R-:W-:Y:S06]  /*4ee0*/  BRA `(.L_x_10461) ;  /* 0x0000000000087947 */ /* 0x000fec0003800000 */
.L_x_10462:
[----:B------:R-:W-:Y:S02]  /*4ef0*/  LOP3.LUT R13, R7, 0x80000, RZ, 0xfc, !PT ;  /* 0x00080000070d7812 */ /* 0x000fe400078efcff */
[----:B------:R-:W-:-:S07]  /*4f00*/  MOV R12, R6 ;  /* 0x00000006000c7202 */ /* 0x000fce0000000f00 */
.L_x_10461:
[----:B------:R-:W-:Y:S05]  /*4f10*/  BSYNC.RECONVERGENT B2 ;  /* 0x0000000000027941 */ /* 0x000fea0003800200 */
.L_x_10459:
[----:B------:R-:W-:Y:S01]  /*4f20*/  MOV R2, R0 ;  /* 0x0000000000027202 */ /* 0x000fe20000000f00 */
[----:B------:R-:W-:-:S04]  /*4f30*/  HFMA2 R3, -RZ, RZ, 0, 0 ;  /* 0x00000000ff037431 */ /* 0x000fc800000001ff */
[----:B------:R-:W-:Y:S05]  /*4f40*/  RET.REL.NODEC R2 `(_ZN2at6native18elementwise_kernelILi128ELi2EZNS0_22gpu_kernel_impl_nocastIZZZN37_INTERNAL_cee6930f_7_Loss_cu_5b0651e139_GLOBAL__N__cee6930f_7_Loss_cu_5b0651e140binary_cross_entropy_backward_out_kernelERNS_6TensorERKS5_S8_S8_ENKUlvE_clEvENKUlvE_clEvEUldddE_EEvRNS_18TensorIteratorBaseERKT_EUliE_EEviT1_) ;  /* 0xffffffb0022c7950 */ /* 0x000fea0003c3ffff */
.L_x_10464:
        /* <DEDUP_REMOVED lines=11> */
.L_x_10656:


//--------------------- .text._ZN2at6native27unrolled_elementwise_kernelIZZZN37_INTERNAL_cee6930f_7_Loss_cu_5b0651e139_GLOBAL__N__cee6930f_7_Loss_cu_5b0651e140binary_cross_entropy_backward_out_kernelERNS_6TensorERKS4_S7_S7_ENKUlvE_clEvENKUlvE_clEvEUldddE_St5arrayIPcLm4EELi4E23TrivialOffsetCalculatorILi3EjESE_ILi1EjENS0_6memory15LoadWithoutCastENSH_16StoreWithoutCastEEEviT_T0_T2_T3_T4_T5_ --------------------------
	.section	.text._ZN2at6native27unrolled_elementwise_kernelIZZZN37_INTERNAL_cee6930f_7_Loss_cu_5b0651e139_GLOBAL__N__cee6930f_7_Loss_cu_5b0651e140binary_cross_entropy_backward_out_kernelERNS_6TensorERKS4_S7_S7_ENKUlvE_clEvENKUlvE_clEvEUldddE_St5arrayIPcLm4EELi4E23TrivialOffsetCalculatorILi3EjESE_ILi1EjENS0_6memory15LoadWithoutCastENSH_16StoreWithoutCastEEEviT_T0_T2_T3_T4_T5_,"ax",@progbits
	.align	128
        .global         _ZN2at6native27unrolled_elementwise_kernelIZZZN37_INTERNAL_cee6930f_7_Loss_cu_5b0651e139_GLOBAL__N__cee6930f_7_Loss_cu_5b0651e140binary_cross_entropy_backward_out_kernelERNS_6TensorERKS4_S7_S7_ENKUlvE_clEvENKUlvE_clEvEUldddE_St5arrayIPcLm4EELi4E23TrivialOffsetCalculatorILi3EjESE_ILi1EjENS0_6memory15LoadWithoutCastENSH_16StoreWithoutCastEEEviT_T0_T2_T3_T4_T5_
        .type           _ZN2at6native27unrolled_elementwise_kernelIZZZN37_INTERNAL_cee6930f_7_Loss_cu_5b0651e139_GLOBAL__N__cee6930f_7_Loss_cu_5b0651e140binary_cross_entropy_backward_out_kernelERNS_6TensorERKS4_S7_S7_ENKUlvE_clEvENKUlvE_clEvEUldddE_St5arrayIPcLm4EELi4E23TrivialOffsetCalculatorILi3EjESE_ILi1EjENS0_6memory15LoadWithoutCastENSH_16StoreWithoutCastEEEviT_T0_T2_T3_T4_T5_,@function
        .size           _ZN2at6native27unrolled_elementwise_kernelIZZZN37_INTERNAL_cee6930f_7_Loss_cu_5b0651e139_GLOBAL__N__cee6930f_7_Loss_cu_5b0651e140binary_cross_entropy_backward_out_kernelERNS_6TensorERKS4_S7_S7_ENKUlvE_clEvENKUlvE_clEvEUldddE_St5arrayIPcLm4EELi4E23TrivialOffsetCalculatorILi3EjESE_ILi1EjENS0_6memory15LoadWithoutCastENSH_16StoreWithoutCastEEEviT_T0_T2_T3_T4_T5_,(.L_x_10657 - _ZN2at6native27unrolled_elementwise_kernelIZZZN37_INTERNAL_cee6930f_7_Loss_cu_5b0651e139_GLOBAL__N__cee6930f_7_Loss_cu_5b0651e140binary_cross_entropy_backward_out_kernelERNS_6TensorERKS4_S7_S7_ENKUlvE_clEvENKUlvE_clEvEUldddE_St5arrayIPcLm4EELi4E23TrivialOffsetCalculatorILi3EjESE_ILi1EjENS0_6memory15LoadWithoutCastENSH_16StoreWithoutCastEEEviT_T0_T2_T3_T4_T5_)
        .other          _ZN2at6native27unrolled_elementwise_kernelIZZZN37_INTERNAL_cee6930f_7_Loss_cu_5b0651e139_GLOBAL__N__cee6930f_7_Loss_cu_5b0651e140binary_cross_entropy_backward_out_kernelERNS_6TensorERKS4_S7_S7_ENKUlvE_clEvENKUlvE_clEvEUldddE_St5arrayIPcLm4EELi4E23TrivialOffsetCalculatorILi3EjESE_ILi1EjENS0_6memory15LoadWithoutCastENSH_16StoreWithoutCastEEEviT_T0_T2_T3_T4_T5_,@"STO_CUDA_ENTRY STV_DEFAULT"
_ZN2at6native27unrolled_elementwise_kernelIZZZN37_INTERNAL_cee6930f_7_Loss_cu_5b0651e139_GLOBAL__N__cee6930f_7_Loss_cu_5b0651e140binary_cross_entropy_backward_out_kernelERNS_6TensorERKS4_S7_S7_ENKUlvE_clEvENKUlvE_clEvEUldddE_St5arrayIPcLm4EELi4E23TrivialOffsetCalculatorILi3EjESE_ILi1EjENS0_6memory15LoadWithoutCastENSH_16StoreWithoutCastEEEviT_T0_T2_T3_T4_T5_:
.text._ZN2at6native27unrolled_elementwise_kernelIZZZN37_INTERNAL_cee6930f_7_Loss_cu_5b0651e139_GLOBAL__N__cee6930f_7_Loss_cu_5b0651e140binary_cross_entropy_backward_out_kernelERNS_6TensorERKS4_S7_S7_ENKUlvE_clEvENKUlvE_clEvEUldddE_St5arrayIPcLm4EELi4E23TrivialOffsetCalculatorILi3EjESE_ILi1EjENS0_6memory15LoadWithoutCastENSH_16StoreWithoutCastEEEviT_T0_T2_T3_T4_T5_:
[----:B------:R-:W-:Y:S01]  /*0000*/  LDC R1, c[0x0][0x37c] ;  /* 0x0000df00ff017b82 */ /* 0x000fe20000000800 */
[----:B------:R-:W0:Y:S07]  /*0010*/  S2R R4, SR_CTAID.X ;  /* 0x0000000000047919 */ /* 0x000e2e0000002500 */
[----:B------:R-:W0:Y:S01]  /*0020*/  LDC R5, c[0x0][0x380] ;  /* 0x0000e000ff057b82 */ /* 0x000e220000000800 */
[----:B------:R-:W1:Y:S01]  /*0030*/  LDCU.64 UR8, c[0x0][0x358] ;  /* 0x00006b00ff0877ac */ /* 0x000e620008000a00 */
[----:B------:R-:W-:Y:S01]  /*0040*/  CS2R R10, SRZ ;  /* 0x00000000000a7805 */ /* 0x000fe2000001ff00 */
[----:B------:R-:W2:Y:S01]  /*0050*/  S2R R0, SR_TID.X ;  /* 0x0000000000007919 */ /* 0x000ea20000002100 */
[----:B------:R-:W-:-:S04]  /*0060*/  CS2R R8, SRZ ;  /* 0x0000000000087805 */ /* 0x000fc8000001ff00 */
[----:B------:R-:W3:Y:S08]  /*0070*/  LDC.64 R36, c[0x0][0x390] ;  /* 0x0000e400ff247b82 */ /* 0x000ef00000000a00 */
[----:B------:R-:W4:Y:S08]  /*0080*/  LDC.64 R38, c[0x0][0x398] ;  /* 0x0000e600ff267b82 */ /* 0x000f300000000a00 */
[----:B------:R-:W1:Y:S01]  /*0090*/  LDC.64 R20, c[0x0][0x390] ;  /* 0x0000e400ff147b82 */ /* 0x000e620000000a00 */
[----:B0-----:R-:W-:-:S07]  /*00a0*/  IMAD R5, R4, -0x200, R5 ;  /* 0xfffffe0004057824 */ /* 0x001fce00078e0205 */
[----:B------:R-:W0:Y:S01]  /*00b0*/  LDC.64 R32, c[0x0][0x390] ;  /* 0x0000e400ff207b82 */ /* 0x000e220000000a00 */
[----:B--2---:R-:W-:Y:S01]  /*00c0*/  IMAD.MOV.U32 R6, RZ, RZ, R0 ;  /* 0x000000ffff067224 */ /* 0x004fe200078e0000 */
[----:B------:R-:W-:-:S06]  /*00d0*/  ISETP.GE.AND P0, PT, R0, R5, PT ;  /* 0x000000050000720c */ /* 0x000fcc0003f06270 */
[----:B------:R-:W2:Y:S08]  /*00e0*/  LDC.64 R34, c[0x0][0x398] ;  /* 0x0000e600ff227b82 */ /* 0x000eb00000000a00 */
[----:B------:R-:W2:Y:S01]  /*00f0*/  LDC.64 R22, c[0x0][0x398] ;  /* 0x0000e600ff167b82 */ /* 0x000ea20000000a00 */
[----:B------:R-:W-:Y:S02]  /*0100*/  @!P0 VIADD R0, R6, 0x80 ;  /* 0x0000008006008836 */ /* 0x000fe40000000000 */
[----:B------:R-:W-:-:S03]  /*0110*/  @!P0 IMAD R3, R4, 0x200, R6 ;  /* 0x0000020004038824 */ /* 0x000fc600078e0206 */
[----:B------:R-:W-:Y:S01]  /*0120*/  ISETP.GE.AND P1, PT, R0, R5, PT ;  /* 0x000000050000720c */ /* 0x000fe20003f26270 */
[C---:B---3--:R-:W-:Y:S01]  /*0130*/  @!P0 IMAD.WIDE.U32 R36, R3.reuse, 0x8, R36 ;  /* 0x0000000803248825 */ /* 0x048fe200078e0024 */
[----:B------:R-:W3:Y:S03]  /*0140*/  @!P0 LDC.64 R42, c[0x0][0x3a0] ;  /* 0x0000e800ff2a8b82 */ /* 0x000ee60000000a00 */
[----:B----4-:R-:W-:Y:S01]  /*0150*/  @!P0 IMAD.WIDE.U32 R38, R3, 0x8, R38 ;  /* 0x0000000803268825 */ /* 0x010fe200078e0026 */
[----:B-1----:R1:W5:Y:S04]  /*0160*/  @!P0 LDG.E.64 R10, desc[UR8][R36.64] ;  /* 0x00000008240a8981 */ /* 0x002368000c1e1b00 */
[----:B------:R-:W4:Y:S01]  /*0170*/  LDC.64 R16, c[0x0][0x390] ;  /* 0x0000e400ff107b82 */ /* 0x000f220000000a00 */
[----:B------:R-:W5:Y:S02]  /*0180*/  @!P0 LDG.E.64 R8, desc[UR8][R38.64] ;  /* 0x0000000826088981 */ /* 0x000f64000c1e1b00 */
[----:B------:R-:W-:-:S02]  /*0190*/  @!P1 IMAD R27, R4, 0x200, R0 ;  /* 0x00000200041b9824 */ /* 0x000fc400078e0200 */
[----:B------:R-:W-:-:S03]  /*01a0*/  @!P1 VIADD R0, R0, 0x80 ;  /* 0x0000008000009836 */ /* 0x000fc60000000000 */
[----:B------:R-:W1:Y:S02]  /*01b0*/  @!P1 LDC.64 R24, c[0x0][0x3a0] ;  /* 0x0000e800ff189b82 */ /* 0x000e640000000a00 */
[----:B------:R-:W-:-:S06]  /*01c0*/  ISETP.GE.AND P3, PT, R0, R5, PT ;  /* 0x000000050000720c */ /* 0x000fcc0003f66270 */
[----:B------:R-:W4:Y:S01]  /*01d0*/  LDC.64 R14, c[0x0][0x398] ;  /* 0x0000e600ff0e7b82 */ /* 0x000f220000000a00 */
[----:B---3--:R-:W-:Y:S01]  /*01e0*/  @!P0 IMAD.WIDE.U32 R42, R3, 0x8, R42 ;  /* 0x00000008032a8825 */ /* 0x008fe200078e002a */
[----:B------:R-:W-:-:S05]  /*01f0*/  CS2R R2, SRZ ;  /* 0x0000000000027805 */ /* 0x000fca000001ff00 */
[----:B------:R-:W-:Y:S01]  /*0200*/  @!P3 IMAD R7, R4, 0x200, R0 ;  /* 0x000002000407b824 */ /* 0x000fe200078e0200 */
[----:B------:R-:W3:Y:S01]  /*0210*/  @!P3 LDC.64 R18, c[0x0][0x3a0] ;  /* 0x0000e800ff12bb82 */ /* 0x000ee20000000a00 */
[----:B------:R-:W-:Y:S01]  /*0220*/  @!P3 VIADD R0, R0, 0x80 ;  /* 0x000000800000b836 */ /* 0x000fe20000000000 */
[----:B------:R-:W5:Y:S04]  /*0230*/  @!P0 LDG.E.64 R2, desc[UR8][R42.64] ;  /* 0x000000082a028981 */ /* 0x000f68000c1e1b00 */
[----:B------:R-:W-:-:S13]  /*0240*/  ISETP.GE.AND P2, PT, R0, R5, PT ;  /* 0x000000050000720c */ /* 0x000fda0003f46270 */
[----:B------:R-:W4:Y:S01]  /*0250*/  @!P2 LDC.64 R12, c[0x0][0x3a0] ;  /* 0x0000e800ff0cab82 */ /* 0x000f220000000a00 */
[----:B-1----:R-:W-:Y:S01]  /*0260*/  @!P1 IMAD.WIDE.U32 R40, R27, 0x8, R24 ;  /* 0x000000081b289825 */ /* 0x002fe200078e0018 */
[----:B------:R-:W-:-:S03]  /*0270*/  CS2R R24, SRZ ;  /* 0x0000000000187805 */ /* 0x000fc6000001ff00 */
[----:B------:R-:W-:-:S04]  /*0280*/  @!P3 IMAD.WIDE.U32 R20, R7, 0x8, R20 ;  /* 0x000000080714b825 */ /* 0x000fc800078e0014 */
[----:B------:R-:W-:Y:S01]  /*0290*/  @!P2 IMAD R0, R4, 0x200, R0 ;  /* 0x000002000400a824 */ /* 0x000fe200078e0200 */
[----:B------:R1:W5:Y:S01]  /*02a0*/  @!P3 LDG.E.64 R24, desc[UR8][R20.64] ;  /* 0x000000081418b981 */ /* 0x000362000c1e1b00 */
[C---:B0-----:R-:W-:Y:S01]  /*02b0*/  @!P1 IMAD.WIDE.U32 R32, R27.reuse, 0x8, R32 ;  /* 0x000000081b209825 */ /* 0x041fe200078e0020 */
[----:B------:R-:W-:Y:S02]  /*02c0*/  CS2R R30, SRZ ;  /* 0x00000000001e7805 */ /* 0x000fe4000001ff00 */
[----:B------:R-:W-:Y:S01]  /*02d0*/  CS2R R28, SRZ ;  /* 0x00000000001c7805 */ /* 0x000fe2000001ff00 */
[----:B--2---:R-:W-:Y:S01]  /*02e0*/  @!P1 IMAD.WIDE.U32 R34, R27, 0x8, R34 ;  /* 0x000000081b229825 */ /* 0x004fe200078e0022 */
[----:B------:R-:W-:Y:S02]  /*02f0*/  CS2R R26, SRZ ;  /* 0x00000000001a7805 */ /* 0x000fe4000001ff00 */
[----:B------:R0:W5:Y:S01]  /*0300*/  @!P1 LDG.E.64 R30, desc[UR8][R32.64] ;  /* 0x00000008201e9981 */ /* 0x000162000c1e1b00 */
[----:B------:R-:W-:Y:S01]  /*0310*/  @!P3 IMAD.WIDE.U32 R36, R7, 0x8, R22 ;  /* 0x000000080724b825 */ /* 0x000fe200078e0016 */
[----:B------:R-:W-:-:S02]  /*0320*/  CS2R R22, SRZ ;  /* 0x0000000000167805 */ /* 0x000fc4000001ff00 */
[----:B-1----:R-:W-:Y:S01]  /*0330*/  CS2R R20, SRZ ;  /* 0x0000000000147805 */ /* 0x002fe2000001ff00 */
[----:B------:R0:W5:Y:S01]  /*0340*/  @!P1 LDG.E.64 R28, desc[UR8][R34.64] ;  /* 0x00000008221c9981 */ /* 0x000162000c1e1b00 */
[----:B---3--:R-:W-:Y:S01]  /*0350*/  @!P3 IMAD.WIDE.U32 R38, R7, 0x8, R18 ;  /* 0x000000080726b825 */ /* 0x008fe200078e0012 */
[----:B------:R-:W-:Y:S02]  /*0360*/  CS2R R18, SRZ ;  /* 0x0000000000127805 */ /* 0x000fe4000001ff00 */
[----:B------:R0:W5:Y:S01]  /*0370*/  @!P1 LDG.E.64 R26, desc[UR8][R40.64] ;  /* 0x00000008281a9981 */ /* 0x000162000c1e1b00 */
[C---:B----4-:R-:W-:Y:S01]  /*0380*/  @!P2 IMAD.WIDE.U32 R42, R0.reuse, 0x8, R16 ;  /* 0x00000008002aa825 */ /* 0x050fe200078e0010 */
[----:B------:R-:W-:Y:S02]  /*0390*/  CS2R R16, SRZ ;  /* 0x0000000000107805 */ /* 0x000fe4000001ff00 */
[----:B------:R0:W5:Y:S01]  /*03a0*/  @!P3 LDG.E.64 R22, desc[UR8][R36.64] ;  /* 0x000000082416b981 */ /* 0x000162000c1e1b00 */
[----:B------:R-:W-:Y:S01]  /*03b0*/  @!P2 IMAD.WIDE.U32 R44, R0, 0x8, R14 ;  /* 0x00000008002ca825 */ /* 0x000fe200078e000e */
[----:B------:R-:W-:-:S02]  /*03c0*/  CS2R R14, SRZ ;  /* 0x00000000000e7805 */ /* 0x000fc4000001ff00 */
[----:B------:R0:W5:Y:S01]  /*03d0*/  @!P3 LDG.E.64 R20, desc[UR8][R38.64] ;  /* 0x000000082614b981 */ /* 0x000162000c1e1b00 */
[----:B------:R-:W-:-:S03]  /*03e0*/  @!P2 IMAD.WIDE.U32 R12, R0, 0x8, R12 ;  /* 0x00000008000ca825 */ /* 0x000fc600078e000c */
[----:B------:R0:W5:Y:S04]  /*03f0*/  @!P2 LDG.E.64 R18, desc[UR8][R42.64] ;  /* 0x000000082a12a981 */ /* 0x000168000c1e1b00 */
[----:B------:R0:W5:Y:S04]  /*0400*/  @!P2 LDG.E.64 R16, desc[UR8][R44.64] ;  /* 0x000000082c10a981 */ /* 0x000168000c1e1b00 */
[----:B------:R0:W5:Y:S01]  /*0410*/  @!P2 LDG.E.64 R14, desc[UR8][R12.64] ;  /* 0x000000080c0ea981 */ /* 0x000162000c1e1b00 */
[----:B------:R-:W-:Y:S01]  /*0420*/  ISETP.GE.AND P0, PT, R6, R5, PT ;  /* 0x000000050600720c */ /* 0x000fe20003f06270 */
[----:B------:R-:W-:-:S12]  /*0430*/  BSSY.RECONVERGENT B0, `(.L_x_10465) ;  /* 0x000004f000007945 */ /* 0x000fd80003800200 */
[----:B0-----:R-:W-:Y:S05]  /*0440*/  @P0 BRA `(.L_x_10466) ;  /* 0x0000000400340947 */ /* 0x001fea0003800000 */
[----:B-----5:R-:W-:Y:S01]  /*0450*/  DADD R12, -R2, R8 ;  /* 0x00000000020c7229 */ /* 0x020fe20000000108 */
[----:B------:R-:W-:Y:S01]  /*0460*/  UMOV UR5, 0x3d719799 ;  /* 0x3d71979900057882 */ /* 0x000fe20000000000 */
[----:B------:R-:W-:Y:S01]  /*0470*/  UMOV UR4, 0x80000000 ;  /* 0x8000000000047882 */ /* 0x000fe20000000000 */
[----:B------:R-:W-:Y:S02]  /*0480*/  UMOV UR6, UR5 ;  /* 0x0000000500067c82 */ /* 0x000fe40008000000 */
[----:B------:R-:W-:-:S15]  /*0490*/  IMAD.U32 R7, RZ, RZ, UR6 ;  /* 0x00000006ff077e24 */ /* 0x000fde000f8e00ff */
[----:B------:R-:W-:-:S15]  /*04a0*/  NOP ;  /* 0x0000000000007918 */ /* 0x000fde0000000000 */
[----:B------:R-:W-:-:S15]  /*04b0*/  NOP ;  /* 0x0000000000007918 */ /* 0x000fde0000000000 */
[----:B------:R-:W-:-:S14]  /*04c0*/  NOP ;  /* 0x0000000000007918 */ /* 0x000fdc0000000000 */
[----:B------:R-:W0:-:S15]  /*04d0*/  DADD R2, -R8, 1 ;  /* 0x3ff0000008027429 */ /* 0x000e1e0000000100 */
[----:B------:R-:W-:-:S15]  /*04e0*/  NOP ;  /* 0x0000000000007918 */ /* 0x000fde0000000000 */
[----:B------:R-:W-:-:S15]  /*04f0*/  NOP ;  /* 0x0000000000007918 */ /* 0x000fde0000000000 */
[----:B------:R-:W-:-:S15]  /*0500*/  NOP ;  /* 0x0000000000007918 */ /* 0x000fde0000000000 */
[----:B------:R-:W-:-:S04]  /*0510*/  NOP ;  /* 0x0000000000007918 */ /* 0x000fc80000000000 */
[----:B0-----:R-:W0:Y:S02]  /*0520*/  DMUL R2, R2, R8 ;  /* 0x0000000802027228 */ /* 0x001e240000000000 */
[----:B0-----:R-:W-:-:S15]  /*0530*/  IMAD.MOV.U32 R0, RZ, RZ, R3 ;  /* 0x000000ffff007224 */ /* 0x001fde00078e0003 */
        /* <DEDUP_REMOVED lines=9> */
[----:B------:R0:W1:Y:S02]  /*05d0*/  DMUL R12, R12, R10 ;  /* 0x0000000a0c0c7228 */ /* 0x0000640000000000 */
[----:B0-----:R-:W-:Y:S02]  /*05e0*/  FSEL R11, R0, UR6, P0 ;  /* 0x00000006000b7c08 */ /* 0x001fe40008000000 */
[----:B------:R-:W-:Y:S02]  /*05f0*/  @P1 LOP3.LUT R11, R7, 0x80000, RZ, 0xfc, !PT ;  /* 0x00080000070b1812 */ /* 0x000fe400078efcff */
[----:B------:R-:W-:Y:S01]  /*0600*/  SEL R10, R2, UR4, P0 ;  /* 0x00000004020a7c07 */ /* 0x000fe20008000000 */
[----:B------:R-:W-:Y:S01]  /*0610*/  IMAD.MOV.U32 R2, RZ, RZ, 0x1 ;  /* 0x00000001ff027424 */ /* 0x000fe200078e00ff */
        /* <DEDUP_REMOVED lines=45> */
[----:B------:R-:W-:Y:S05]  /*08f0*/  CALL.REL.NOINC `($__internal_31_$__cuda_sm20_div_rn_f64_full) ;  /* 0x0000001000747944 */ /* 0x000fea0003c00000 */
[----:B------:R-:W-:Y:S02]  /*0900*/  IMAD.MOV.U32 R2, RZ, RZ, R38 ;  /* 0x000000ffff027224 */ /* 0x000fe400078e0026 */
[----:B------:R-:W-:-:S07]  /*0910*/  IMAD.MOV.U32 R3, RZ, RZ, R39 ;  /* 0x000000ffff037224 */ /* 0x000fce00078e0027 */
.L_x_10466:
[----:B------:R-:W-:Y:S05]  /*0920*/  BSYNC.RECONVERGENT B0 ;  /* 0x0000000000007941 */ /* 0x000fea0003800200 */
.L_x_10465:
[----:B-----5:R-:W-:Y:S01]  /*0930*/  VIADD R8, R6, 0x80 ;  /* 0x0000008006087836 */ /* 0x020fe20000000000 */
[----:B------:R-:W-:Y:S04]  /*0940*/  BSSY.RECONVERGENT B0, `(.L_x_10467) ;  /* 0x0000051000007945 */ /* 0x000fe80003800200 */
[----:B------:R-:W-:-:S13]  /*0950*/  ISETP.GE.AND P0, PT, R8, R5, PT ;  /* 0x000000050800720c */ /* 0x000fda0003f06270 */
[----:B------:R-:W-:Y:S05]  /*0960*/  @P0 BRA `(.L_x_10468) ;  /* 0x0000000400380947 */ /* 0x000fea0003800000 */
[----:B------:R-:W0:Y:S01]  /*0970*/  DADD R10, -R28, 1 ;  /* 0x3ff000001c0a7429 */ /* 0x000e220000000100 */
        /* <DEDUP_REMOVED lines=16> */
[----:B------:R-:W-:-:S03]  /*0a80*/  SEL R10, R10, UR4, P0 ;  /* 0x000000040a0a7c07 */ /* 0x000fc60008000000 */
[----:B------:R-:W-:-:S15]  /*0a90*/  IMAD.MOV.U32 R11, RZ, RZ, R7 ;  /* 0x000000ffff0b7224 */ /* 0x000fde00078e0007 */
[----:B------:R-:W-:-:S15]  /*0aa0*/  NOP ;  /* 0x0000000000007918 */ /* 0x000fde0000000000 */
[----:B------:R-:W-:-:S15]  /*0ab0*/  NOP ;  /* 0x0000000000007918 */ /* 0x000fde0000000000 */
[----:B------:R-:W-:-:S10]  /*0ac0*/  NOP ;  /* 0x0000000000007918 */ /* 0x000fd40000000000 */
[----:B------:R0:W-:Y:S02]  /*0ad0*/  DADD R12, -R26, R28 ;  /* 0x000000001a0c7229 */ /* 0x0001e4000000011c */
[----:B0-----:R-:W0:Y:S01]  /*0ae0*/  MUFU.RCP64H R27, R11 ;  /* 0x0000000b001b7308 */ /* 0x001e220000001800 */
        /* <DEDUP_REMOVED lines=25> */
[----:B------:R-:W0:Y:S02]  /*0c80*/  DMUL R12, R12, R30 ;  /* 0x0000001e0c0c7228 */ /* 0x000e240000000000 */
        /* <DEDUP_REMOVED lines=28> */
.L_x_10468:
[----:B------:R-:W-:Y:S05]  /*0e50*/  BSYNC.RECONVERGENT B0 ;  /* 0x0000000000007941 */ /* 0x000fea0003800200 */
.L_x_10467:
[----:B------:R-:W-:Y:S01]  /*0e60*/  VIADD R0, R6, 0x100 ;  /* 0x0000010006007836 */ /* 0x000fe20000000000 */
        /* <DEDUP_REMOVED lines=81> */
.L_x_10470:
[----:B------:R-:W-:Y:S05]  /*1380*/  BSYNC.RECONVERGENT B0 ;  /* 0x0000000000007941 */ /* 0x000fea0003800200 */
.L_x_10469:
        /* <DEDUP_REMOVED lines=82> */
.L_x_10472:
[----:B------:R-:W-:Y:S05]  /*18b0*/  BSYNC.RECONVERGENT B0 ;  /* 0x0000000000007941 */ /* 0x000fea0003800200 */
.L_x_10471:
[----:B------:R-:W-:Y:S01]  /*18c0*/  ISETP.GE.AND P0, PT, R6, R5, PT ;  /* 0x000000050600720c */ /* 0x000fe20003f06270 */
[----:B------:R-:W-:Y:S04]  /*18d0*/  BSSY.RECONVERGENT B0, `(.L_x_10473) ;  /* 0x0000017000007945 */ /* 0x000fe80003800200 */
[----:B------:R-:W-:Y:S08]  /*18e0*/  BSSY.RELIABLE B1, `(.L_x_10474) ;  /* 0x000000f000017945 */ /* 0x000ff00003800100 */
[----:B------:R-:W-:Y:S05]  /*18f0*/  @P0 BRA `(.L_x_10475) ;  /* 0x0000000000340947 */ /* 0x000fea0003800000 */
[----:B------:R-:W0:Y:S01]  /*1900*/  LDC.64 R10, c[0x0][0x388] ;  /* 0x0000e200ff0a7b82 */ /* 0x000e220000000a00 */
[----:B------:R-:W-:Y:S02]  /*1910*/  IMAD R7, R4, 0x200, R6 ;  /* 0x0000020004077824 */ /* 0x000fe400078e0206 */
[----:B------:R-:W-:-:S05]  /*1920*/  IMAD.MOV.U32 R6, RZ, RZ, R8 ;  /* 0x000000ffff067224 */ /* 0x000fca00078e0008 */
[----:B------:R-:W-:-:S13]  /*1930*/  ISETP.GE.AND P0, PT, R6, R5, PT ;  /* 0x000000050600720c */ /* 0x000fda0003f06270 */
[----:B------:R-:W-:Y:S05]  /*1940*/  @P0 BREAK.RELIABLE B1 ;  /* 0x0000000000010942 */ /* 0x000fea0003800100 */
[----:B0-----:R-:W-:-:S05]  /*1950*/  IMAD.WIDE.U32 R10, R7, 0x8, R10 ;  /* 0x00000008070a7825 */ /* 0x001fca00078e000a */
[----:B------:R0:W-:Y:S01]  /*1960*/  STG.E.64 desc[UR8][R10.64], R2 ;  /* 0x000000020a007986 */ /* 0x0001e2000c101b08 */
[----:B------:R-:W-:Y:S05]  /*1970*/  @P0 BRA `(.L_x_10476) ;  /* 0x0000000000300947 */ /* 0x000fea0003800000 */
[----:B0-----:R-:W0:Y:S01]  /*1980*/  LDC.64 R2, c[0x0][0x388] ;  /* 0x0000e200ff027b82 */ /* 0x001e220000000a00 */
[----:B------:R-:W-:Y:S02]  /*1990*/  IMAD R7, R4, 0x200, R6 ;  /* 0x0000020004077824 */ /* 0x000fe400078e0206 */
[----:B------:R-:W-:Y:S02]  /*19a0*/  VIADD R6, R6, 0x80 ;  /* 0x0000008006067836 */ /* 0x000fe40000000000 */
[----:B0-----:R-:W-:-:S05]  /*19b0*/  IMAD.WIDE.U32 R2, R7, 0x8, R2 ;  /* 0x0000000807027825 */ /* 0x001fca00078e0002 */
[----:B------:R0:W-:Y:S02]  /*19c0*/  STG.E.64 desc[UR8][R2.64], R26 ;  /* 0x0000001a02007986 */ /* 0x0001e4000c101b08 */
.L_x_10475:
[----:B------:R-:W-:Y:S05]  /*19d0*/  BSYNC.RELIABLE B1 ;  /* 0x0000000000017941 */ /* 0x000fea0003800100 */
.L_x_10474:
[----:B------:R-:W-:-:S13]  /*19e0*/  ISETP.GE.AND P0, PT, R6, R5, PT ;  /* 0x000000050600720c */ /* 0x000fda0003f06270 */
[----:B0-----:R-:W0:Y:S01]  /*19f0*/  @!P0 LDC.64 R2, c[0x0][0x388] ;  /* 0x0000e200ff028b82 */ /* 0x001e220000000a00 */
[----:B------:R-:W-:Y:S02]  /*1a00*/  @!P0 IMAD R7, R4, 0x200, R6 ;  /* 0x0000020004078824 */ /* 0x000fe400078e0206 */
[----:B------:R-:W-:Y:S02]  /*1a10*/  @!P0 VIADD R6, R6, 0x80 ;  /* 0x0000008006068836 */ /* 0x000fe40000000000 */
[----:B0-----:R-:W-:-:S05]  /*1a20*/  @!P0 IMAD.WIDE.U32 R2, R7, 0x8, R2 ;  /* 0x0000000807028825 */ /* 0x001fca00078e0002 */
[----:B------:R1:W-:Y:S02]  /*1a30*/  @!P0 STG.E.64 desc[UR8][R2.64], R20 ;  /* 0x0000001402008986 */ /* 0x0003e4000c101b08 */
.L_x_10476:
[----:B------:R-:W-:Y:S05]  /*1a40*/  BSYNC.RECONVERGENT B0 ;  /* 0x0000000000007941 */ /* 0x000fea0003800200 */
.L_x_10473:
[----:B------:R-:W-:Y:S05]  /*1a50*/  WARPSYNC.ALL ;  /* 0x0000000000007948 */ /* 0x000fea0003800000 */
[----:B------:R-:W-:-:S13]  /*1a60*/  ISETP.GE.AND P0, PT, R6, R5, PT ;  /* 0x000000050600720c */ /* 0x000fda0003f06270 */
[----:B------:R-:W-:Y:S05]  /*1a70*/  @P0 EXIT ;  /* 0x000000000000094d */ /* 0x000fea0003800000 */
[----:B01----:R-:W0:Y:S01]  /*1a80*/  LDC.64 R2, c[0x0][0x388] ;  /* 0x0000e200ff027b82 */ /* 0x003e220000000a00 */
[----:B------:R-:W-:-:S04]  /*1a90*/  IMAD R5, R4, 0x200, R6 ;  /* 0x0000020004057824 */ /* 0x000fc800078e0206 */
[----:B0-----:R-:W-:-:S05]  /*1aa0*/  IMAD.WIDE.U32 R2, R5, 0x8, R2 ;  /* 0x0000000805027825 */ /* 0x001fca00078e0002 */
[----:B------:R-:W-:Y:S01]  /*1ab0*/  STG.E.64 desc[UR8][R2.64], R14 ;  /* 0x0000000e02007986 */ /* 0x000fe2000c101b08 */
[----:B------:R-:W-:Y:S05]  /*1ac0*/  EXIT ;  /* 0x000000000000794d */ /* 0x000fea0003800000 */
        .weak           $__internal_31_$__cuda_sm20_div_rn_f64_full
        .type           $__internal_31_$__cuda_sm20_div_rn_f64_full,@function
        .size           $__internal_31_$__cuda_sm20_div_rn_f64_full,(.L_x_10657 - $__internal_31_$__cuda_sm20_div_rn_f64_full)
$__internal_31_$__cuda_sm20_div_rn_f64_full:
[C---:B------:R-:W-:Y:S01]  /*1ad0*/  FSETP.GEU.AND P1, PT, |R13|.reuse, 1.469367938527859385e-39, PT ;  /* 0x001000000d00780b */ /* 0x040fe20003f2e200 */
[----:B------:R-:W-:Y:S01]  /*1ae0*/  IMAD.MOV.U32 R9, RZ, RZ, 0x1ca00000 ;  /* 0x1ca00000ff097424 */ /* 0x000fe200078e00ff */
[----:B------:R-:W-:Y:S01]  /*1af0*/  LOP3.LUT R7, R13, 0x7ff00000, RZ, 0xc0, !PT ;  /* 0x7ff000000d077812 */ /* 0x000fe200078ec0ff */
[----:B------:R-:W-:Y:S01]  /*1b00*/  IMAD.MOV.U32 R36, RZ, RZ, 0x1 ;  /* 0x00000001ff247424 */ /* 0x000fe200078e00ff */
[----:B------:R-:W-:Y:S01]  /*1b10*/  LOP3.LUT R42, R11, 0x7ff00000, RZ, 0xc0, !PT ;  /* 0x7ff000000b2a7812 */ /* 0x000fe200078ec0ff */
[----:B------:R-:W-:Y:S03]  /*1b20*/  BSSY.RECONVERGENT B1, `(.L_x_10477) ;  /* 0x0000079000017945 */ /* 0x000fe60003800200 */
[----:B------:R-:W-:-:S04]  /*1b30*/  ISETP.GE.U32.AND P0, PT, R7, R42, PT ;  /* 0x0000002a0700720c */ /* 0x000fc80003f06070 */
[----:B------:R-:W-:Y:S01]  /*1b40*/  SEL R33, R9, 0x63400000, !P0 ;  /* 0x6340000009217807 */ /* 0x000fe20004000000 */
[----:B------:R-:W-:Y:S01]  /*1b50*/  @!P1 IMAD.MOV.U32 R34, RZ, RZ, RZ ;  /* 0x000000ffff229224 */ /* 0x000fe200078e00ff */
[----:B------:R-:W-:Y:S02]  /*1b60*/  @!P1 LOP3.LUT R32, R11, 0x7ff00000, RZ, 0xc0, !PT ;  /* 0x7ff000000b209812 */ /* 0x000fe400078ec0ff */
[----:B------:R-:W-:Y:S02]  /*1b70*/  LOP3.LUT R33, R33, 0x800fffff, R13, 0xf8, !PT ;  /* 0x800fffff21217812 */ /* 0x000fe400078ef80d */
[----:B------:R-:W-:Y:S01]  /*1b80*/  @!P1 ISETP.GE.U32.AND P2, PT, R7, R32, PT ;  /* 0x000000200700920c */ /* 0x000fe20003f46070 */
[----:B------:R-:W-:Y:S01]  /*1b90*/  IMAD.MOV.U32 R32, RZ, RZ, R12 ;  /* 0x000000ffff207224 */ /* 0x000fe200078e000c */
[----:B------:R-:W-:Y:S02]  /*1ba0*/  FSETP.GEU.AND P0, PT, |R11|, 1.469367938527859385e-39, PT ;  /* 0x001000000b00780b */ /* 0x000fe40003f0e200 */
[----:B------:R-:W-:-:S04]  /*1bb0*/  @!P1 SEL R35, R9, 0x63400000, !P2 ;  /* 0x6340000009239807 */ /* 0x000fc80005000000 */
[----:B------:R-:W-:-:S04]  /*1bc0*/  @!P1 LOP3.LUT R35, R35, 0x80000000, R13, 0xf8, !PT ;  /* 0x8000000023239812 */ /* 0x000fc800078ef80d */
[----:B------:R-:W-:-:S06]  /*1bd0*/  @!P1 LOP3.LUT R35, R35, 0x100000, RZ, 0xfc, !PT ;  /* 0x0010000023239812 */ /* 0x000fcc00078efcff */
[----:B------:R0:W-:Y:S02]  /*1be0*/  @!P1 DFMA R32, R32, 2, -R34 ;  /* 0x400000002020982b */ /* 0x0001e40000000822 */
[----:B0-----:R-:W-:-:S04]  /*1bf0*/  LOP3.LUT R34, R11, 0x800fffff, RZ, 0xc0, !PT ;  /* 0x800fffff0b227812 */ /* 0x001fc800078ec0ff */
[----:B------:R-:W-:Y:S01]  /*1c00*/  LOP3.LUT R35, R34, 0x3ff00000, RZ, 0xfc, !PT ;  /* 0x3ff0000022237812 */ /* 0x000fe200078efcff */
[----:B------:R-:W-:-:S15]  /*1c10*/  IMAD.MOV.U32 R34, RZ, RZ, R10 ;  /* 0x000000ffff227224 */ /* 0x000fde00078e000a */
[----:B------:R-:W-:-:S15]  /*1c20*/  NOP ;  /* 0x0000000000007918 */ /* 0x000fde0000000000 */
[----:B------:R-:W-:-:S15]  /*1c30*/  NOP ;  /* 0x0000000000007918 */ /* 0x000fde0000000000 */
[----:B------:R-:W-:-:S12]  /*1c40*/  NOP ;  /* 0x0000000000007918 */ /* 0x000fd80000000000 */
[----:B------:R-:W0:Y:S02]  /*1c50*/  @!P0 DMUL R34, R10, 8.98846567431157953865e+307 ;  /* 0x7fe000000a228828 */ /* 0x000e240000000000 */
[----:B0-----:R-:W0:Y:S01]  /*1c60*/  MUFU.RCP64H R37, R35 ;  /* 0x0000002300257308 */ /* 0x001e220000001800 */
[----:B------:R-:W-:-:S15]  /*1c70*/  @!P0 LOP3.LUT R42, R35, 0x7ff00000, RZ, 0xc0, !PT ;  /* 0x7ff00000232a8812 */ /* 0x000fde00078ec0ff */
[----:B------:R-:W-:-:S15]  /*1c80*/  NOP ;  /* 0x0000000000007918 */ /* 0x000fde0000000000 */
        /* <DEDUP_REMOVED lines=39> */
[----:B0-----:R-:W-:Y:S01]  /*1f00*/  IMAD.MOV.U32 R36, RZ, RZ, R7 ;  /* 0x000000ffff247224 */ /* 0x001fe200078e0007 */
[----:B------:R-:W-:-:S05]  /*1f10*/  @!P1 LOP3.LUT R36, R33, 0x7ff00000, RZ, 0xc0, !PT ;  /* 0x7ff0000021249812 */ /* 0x000fca00078ec0ff */
[----:B------:R-:W-:-:S05]  /*1f20*/  VIADD R37, R36, 0xffffffff ;  /* 0xffffffff24257836 */ /* 0x000fca0000000000 */
[----:B------:R-:W-:Y:S01]  /*1f30*/  ISETP.GT.U32.AND P0, PT, R37, 0x7feffffe, PT ;  /* 0x7feffffe2500780c */ /* 0x000fe20003f04070 */
[----:B------:R-:W-:-:S05]  /*1f40*/  VIADD R37, R42, 0xffffffff ;  /* 0xffffffff2a257836 */ /* 0x000fca0000000000 */
[----:B------:R-:W-:-:S13]  /*1f50*/  ISETP.GT.U32.OR P0, PT, R37, 0x7feffffe, P0 ;  /* 0x7feffffe2500780c */ /* 0x000fda0000704470 */
[----:B-1----:R-:W-:Y:S05]  /*1f60*/  @P0 BRA `(.L_x_10478) ;  /* 0x00000000007c0947 */ /* 0x002fea0003800000 */
        /* <DEDUP_REMOVED lines=31> */
.L_x_10478:
        /* <DEDUP_REMOVED lines=16> */
.L_x_10481:
[----:B------:R-:W-:Y:S01]  /*2260*/  LOP3.LUT R39, R11, 0x80000, RZ, 0xfc, !PT ;  /* 0x000800000b277812 */ /* 0x000fe200078efcff */
[----:B------:R-:W-:Y:S01]  /*2270*/  IMAD.MOV.U32 R38, RZ, RZ, R10 ;  /* 0x000000ffff267224 */ /* 0x000fe200078e000a */
[----:B------:R-:W-:Y:S06]  /*2280*/  BRA `(.L_x_10479) ;  /* 0x0000000000087947 */ /* 0x000fec0003800000 */
.L_x_10480:
[----:B------:R-:W-:Y:S01]  /*2290*/  LOP3.LUT R39, R13, 0x80000, RZ, 0xfc, !PT ;  /* 0x000800000d277812 */ /* 0x000fe200078efcff */
[----:B------:R-:W-:-:S07]  /*22a0*/  IMAD.MOV.U32 R38, RZ, RZ, R12 ;  /* 0x000000ffff267224 */ /* 0x000fce00078e000c */
.L_x_10479:
[----:B------:R-:W-:Y:S05]  /*22b0*/  BSYNC.RECONVERGENT B1 ;  /* 0x0000000000017941 */ /* 0x000fea0003800200 */
.L_x_10477:
[----:B------:R-:W-:Y:S02]  /*22c0*/  IMAD.MOV.U32 R10, RZ, RZ, R0 ;  /* 0x000000ffff0a7224 */ /* 0x000fe400078e0000 */
[----:B------:R-:W-:-:S04]  /*22d0*/  IMAD.MOV.U32 R11, RZ, RZ, 0x0 ;  /* 0x00000000ff0b7424 */ /* 0x000fc800078e00ff */
[----:B------:R-:W-:Y:S05]  /*22e0*/  RET.REL.NODEC R10 `(_ZN2at6native27unrolled_elementwise_kernelIZZZN37_INTERNAL_cee6930f_7_Loss_cu_5b0651e139_GLOBAL__N__cee6930f_7_Loss_cu_5b0651e140binary_cross_entropy_backward_out_kernelERNS_6TensorERKS4_S7_S7_ENKUlvE_clEvENKUlvE_clEvEUldddE_St5arrayIPcLm4EELi4E23TrivialOffsetCalculatorILi3EjESE_ILi1EjENS0_6memory15LoadWithoutCastENSH_16StoreWithoutCastEEEviT_T0_T2_T3_T4_T5_) ;  /* 0xffffffdc0a447950 */ /* 0x000fea0003c3ffff */
.L_x_10482:
        /* <DEDUP_REMOVED lines=9> */
.L_x_10657:


//--------------------- .text._ZN2at6native29vectorized_elementwise_kernelILi2EZZZN37_INTERNAL_cee6930f_7_Loss_cu_5b0651e139_GLOBAL__N__cee6930f_7_Loss_cu_5b0651e140binary_cross_entropy_backward_out_kernelERNS_6TensorERKS4_S7_S7_ENKUlvE_clEvENKUlvE_clEvEUldddE_St5arrayIPcLm4EEEEviT0_T1_ --------------------------
	.section	.text._ZN2at6native29vectorized_elementwise_kernelILi2EZZZN37_INTERNAL_cee6930f_7_Loss_cu_5b0651e139_GLOBAL__N__cee6930f_7_Loss_cu_5b0651e140binary_cross_entropy_backward_out_kernelERNS_6TensorERKS4_S7_S7_ENKUlvE_clEvENKUlvE_clEvEUldddE_St5arrayIPcLm4EEEEviT0_T1_,"ax",@progbits
	.align	128
        .global         _ZN2at6native29vectorized_elementwise_kernelILi2EZZZN37_INTERNAL_cee6930f_7_Loss_cu_5b0651e139_GLOBAL__N__cee6930f_7_Loss_cu_5b0651e140binary_cross_entropy_backward_out_kernelERNS_6TensorERKS4_S7_S7_ENKUlvE_clEvENKUlvE_clEvEUldddE_St5arrayIPcLm4EEEEviT0_T1_
        .type           _ZN2at6native29vectorized_elementwise_kernelILi2EZZZN37_INTERNAL_cee6930f_7_Loss_cu_5b0651e139_GLOBAL__N__cee6930f_7_Loss_cu_5b0651e140binary_cross_entropy_backward_out_kernelERNS_6TensorERKS4_S7_S7_ENKUlvE_clEvENKUlvE_clEvEUldddE_St5arrayIPcLm4EEEEviT0_T1_,@function
        .size           _ZN2at6native29vectorized_elementwise_kernelILi2EZZZN37_INTERNAL_cee6930f_7_Loss_cu_5b0651e139_GLOBAL__N__cee6930f_7_Loss_cu_5b0651e140binary_cross_entropy_backward_out_kernelERNS_6TensorERKS4_S7_S7_ENKUlvE_clEvENKUlvE_clEvEUldddE_St5arrayIPcLm4EEEEviT0_T1_,(.L_x_10658 - _ZN2at6native29vectorized_elementwise_kernelILi2EZZZN37_INTERNAL_cee6930f_7_Loss_cu_5b0651e139_GLOBAL__N__cee6930f_7_Loss_cu_5b0651e140binary_cross_entropy_backward_out_kernelERNS_6TensorERKS4_S7_S7_ENKUlvE_clEvENKUlvE_clEvEUldddE_St5arrayIPcLm4EEEEviT0_T1_)
        .other          _ZN2at6native29vectorized_elementwise_kernelILi2EZZZN37_INTERNAL_cee6930f_7_Loss_cu_5b0651e139_GLOBAL__N__cee6930f_7_Loss_cu_5b0651e140binary_cross_entropy_backward_out_kernelERNS_6TensorERKS4_S7_S7_ENKUlvE_clEvENKUlvE_clEvEUldddE_St5arrayIPcLm4EEEEviT0_T1_,@"STO_CUDA_ENTRY STV_DEFAULT"
_ZN2at6native29vectorized_elementwise_kernelILi2EZZZN37_INTERNAL_cee6930f_7_Loss_cu_5b0651e139_GLOBAL__N__cee6930f_7_Loss_cu_5b0651e140binary_cross_entropy_backward_out_kernelERNS_6TensorERKS4_S7_S7_ENKUlvE_clEvENKUlvE_clEvEUldddE_St5arrayIPcLm4EEEEviT0_T1_:
.text._ZN2at6native29vectorized_elementwise_kernelILi2EZZZN37_INTERNAL_cee6930f_7_Loss_cu_5b0651e139_GLOBAL__N__cee6930f_7_Loss_cu_5b0651e140binary_cross_entropy_backward_out_kernelERNS_6TensorERKS4_S7_S7_ENKUlvE_clEvENKUlvE_clEvEUldddE_St5arrayIPcLm4EEEEviT0_T1_:
[----:B------:R-:W-:Y:S01]  /*0000*/  LDC R1, c[0x0][0x37c] ;  /* 0x0000df00ff017b82 */ /* 0x000fe20000000800 */
[----:B------:R-:W0:Y:S07]  /*0010*/  S2R R53, SR_CTAID.X ;  /* 0x0000000000357919 */ /* 0x000e2e0000002500 */
[----:B------:R-:W0:Y:S01]  /*0020*/  LDC R0, c[0x0][0x380] ;  /* 0x0000e000ff007b82 */ /* 0x000e220000000800 */
[----:B------:R-:W1:Y:S01]  /*0030*/  LDCU.64 UR8, c[0x0][0x358] ;  /* 0x00006b00ff0877ac */ /* 0x000e620008000a00 */
[----:B0-----:R-:W-:-:S05]  /*0040*/  IMAD R5, R53, -0x400, R0 ;  /* 0xfffffc0035057824 */ /* 0x001fca00078e0200 */
[----:B------:R-:W-:-:S13]  /*0050*/  ISETP.GT.U32.AND P0, PT, R5, 0x3ff, PT ;  /* 0x000003ff0500780c */ /* 0x000fda0003f04070 */
[----:B-1----:R-:W-:Y:S05]  /*0060*/  @P0 BRA `(.L_x_10483) ;  /* 0x0000003400580947 */ /* 0x002fea0003800000 */
[----:B------:R-:W0:Y:S01]  /*0070*/  S2R R46, SR_TID.X ;  /* 0x00000000002e7919 */ /* 0x000e220000002100 */
[----:B------:R-:W1:Y:S01]  /*0080*/  LDC.64 R2, c[0x0][0x390] ;  /* 0x0000e400ff027b82 */ /* 0x000e620000000a00 */
[----:B------:R-:W-:-:S07]  /*0090*/  CS2R R42, SRZ ;  /* 0x00000000002a7805 */ /* 0x000fce000001ff00 */
[----:B------:R-:W2:Y:S08]  /*00a0*/  LDC.64 R6, c[0x0][0x398] ;  /* 0x0000e600ff067b82 */ /* 0x000eb00000000a00 */
[----:B------:R-:W3:Y:S01]  /*00b0*/  LDC.64 R12, c[0x0][0x390] ;  /* 0x0000e400ff0c7b82 */ /* 0x000ee20000000a00 */
[----:B------:R-:W-:-:S07]  /*00c0*/  CS2R R40, SRZ ;  /* 0x0000000000287805 */ /* 0x000fce000001ff00 */
[----:B------:R-:W4:Y:S01]  /*00d0*/  LDC.64 R26, c[0x0][0x398] ;  /* 0x0000e600ff1a7b82 */ /* 0x000f220000000a00 */
[----:B0-----:R-:W-:Y:S01]  /*00e0*/  ISETP.GE.U32.AND P0, PT, R46, R5, PT ;  /* 0x000000052e00720c */ /* 0x001fe20003f06070 */
[----:B------:R-:W-:-:S06]  /*00f0*/  IMAD.MOV.U32 R20, RZ, RZ, R46 ;  /* 0x000000ffff147224 */ /* 0x000fcc00078e002e */
[----:B------:R-:W0:Y:S08]  /*0100*/  LDC.64 R18, c[0x0][0x390] ;  /* 0x0000e400ff127b82 */ /* 0x000e300000000a00 */
[----:B------:R-:W0:Y:S01]  /*0110*/  LDC.64 R24, c[0x0][0x390] ;  /* 0x0000e400ff187b82 */ /* 0x000e220000000a00 */
[----:B------:R-:W-:Y:S02]  /*0120*/  @!P0 IMAD R47, R53, 0x400, R20 ;  /* 0x00000400352f8824 */ /* 0x000fe400078e0214 */
[----:B------:R-:W-:-:S05]  /*0130*/  @!P0 VIADD R20, R20, 0x80 ;  /* 0x0000008014148836 */ /* 0x000fca0000000000 */
[----:B------:R-:W0:Y:S01]  /*0140*/  LDC.64 R48, c[0x0][0x390] ;  /* 0x0000e400ff307b82 */ /* 0x000e220000000a00 */
[----:B------:R-:W-:Y:S02]  /*0150*/  ISETP.GE.U32.AND P6, PT, R20, R5, PT ;  /* 0x000000051400720c */ /* 0x000fe40003fc6070 */
[----:B------:R-:W-:-:S05]  /*0160*/  CS2R R50, SRZ ;  /* 0x0000000000327805 */ /* 0x000fca000001ff00 */
[----:B------:R-:W0:Y:S06]  /*0170*/  LDC.64 R54, c[0x0][0x398] ;  /* 0x0000e600ff367b82 */ /* 0x000e2c0000000a00 */
[----:B------:R-:W-:Y:S02]  /*0180*/  @!P6 IMAD R15, R53, 0x400, R20 ;  /* 0x00000400350fe824 */ /* 0x000fe400078e0214 */
[----:B------:R-:W3:Y:S01]  /*0190*/  @!P6 LDC.64 R10, c[0x0][0x3a0] ;  /* 0x0000e800ff0aeb82 */ /* 0x000ee20000000a00 */
[----:B------:R-:W-:Y:S02]  /*01a0*/  @!P6 VIADD R20, R20, 0x80 ;  /* 0x000000801414e836 */ /* 0x000fe40000000000 */
[----:B-1----:R-:W-:-:S03]  /*01b0*/  @!P6 IMAD.WIDE.U32 R2, R15, 0x8, R2 ;  /* 0x000000080f02e825 */ /* 0x002fc600078e0002 */
[C---:B------:R-:W-:Y:S01]  /*01c0*/  ISETP.GE.U32.AND P5, PT, R20.reuse, R5, PT ;  /* 0x000000051400720c */ /* 0x040fe20003fa6070 */
[----:B--2---:R-:W-:Y:S01]  /*01d0*/  @!P6 IMAD.WIDE.U32 R8, R15, 0x8, R6 ;  /* 0x000000080f08e825 */ /* 0x004fe200078e0006 */
[----:B------:R1:W5:Y:S01]  /*01e0*/  @!P6 LDG.E.64 R42, desc[UR8][R2.64] ;  /* 0x00000008022ae981 */ /* 0x000362000c1e1b00 */
[----:B------:R-:W2:Y:S10]  /*01f0*/  LDC.64 R56, c[0x0][0x398] ;  /* 0x0000e600ff387b82 */ /* 0x000eb40000000a00 */
[----:B------:R-:W-:Y:S01]  /*0200*/  @!P5 IMAD R31, R53, 0x400, R20 ;  /* 0x00000400351fd824 */ /* 0x000fe200078e0214 */
[----:B------:R-:W2:Y:S01]  /*0210*/  @!P5 LDC.64 R22, c[0x0][0x3a0] ;  /* 0x0000e800ff16db82 */ /* 0x000ea20000000a00 */
[----:B------:R-:W-:-:S05]  /*0220*/  @!P5 VIADD R20, R20, 0x80 ;  /* 0x000000801414d836 */ /* 0x000fca0000000000 */
[----:B------:R-:W-:-:S13]  /*0230*/  ISETP.GE.U32.AND P4, PT, R20, R5, PT ;  /* 0x000000051400720c */ /* 0x000fda0003f86070 */
[----:B------:R-:W-:Y:S01]  /*0240*/  @!P4 LEA R4, R53, R20, 0xa ;  /* 0x000000143504c211 */ /* 0x000fe200078e50ff */
[----:B------:R-:W-:Y:S01]  /*0250*/  @!P4 VIADD R20, R20, 0x80 ;  /* 0x000000801414c836 */ /* 0x000fe20000000000 */
[----:B------:R-:W2:Y:S04]  /*0260*/  @!P4 LDC.64 R28, c[0x0][0x3a0] ;  /* 0x0000e800ff1ccb82 */ /* 0x000ea80000000a00 */
[----:B------:R-:W-:-:S13]  /*0270*/  ISETP.GE.U32.AND P3, PT, R20, R5, PT ;  /* 0x000000051400720c */ /* 0x000fda0003f66070 */
[----:B------:R-:W-:Y:S02]  /*0280*/  @!P3 IMAD R0, R53, 0x400, R20 ;  /* 0x000004003500b824 */ /* 0x000fe400078e0214 */
[----:B---3--:R-:W-:Y:S01]  /*0290*/  @!P6 IMAD.WIDE.U32 R10, R15, 0x8, R10 ;  /* 0x000000080f0ae825 */ /* 0x008fe200078e000a */
[----:B------:R-:W-:Y:S01]  /*02a0*/  CS2R R6, SRZ ;  /* 0x0000000000067805 */ /* 0x000fe2000001ff00 */
[----:B------:R-:W3:Y:S02]  /*02b0*/  LDC.64 R14, c[0x0][0x398] ;  /* 0x0000e600ff0e7b82 */ /* 0x000ee40000000a00 */
[----:B------:R-:W-:Y:S01]  /*02c0*/  @!P3 VIADD R20, R20, 0x80 ;  /* 0x000000801414b836 */ /* 0x000fe20000000000 */
[----:B------:R-:W5:Y:S04]  /*02d0*/  @!P6 LDG.E.64 R40, desc[UR8][R10.64] ;  /* 0x000000080a28e981 */ /* 0x000f68000c1e1b00 */
[CC--:B------:R-:W-:Y:S01]  /*02e0*/  ISETP.GE.U32.AND P2, PT, R20.reuse, R5.reuse, PT ;  /* 0x000000051400720c */ /* 0x0c0fe20003f46070 */
[----:B-1----:R-:W1:Y:S01]  /*02f0*/  @!P3 LDC.64 R2, c[0x0][0x3a0] ;  /* 0x0000e800ff02bb82 */ /* 0x002e620000000a00 */
[----:B------:R-:W5:Y:S11]  /*0300*/  @!P6 LDG.E.64 R6, desc[UR8][R8.64] ;  /* 0x000000080806e981 */ /* 0x000f76000c1e1b00 */
[----:B------:R-:W-:Y:S01]  /*0310*/  @!P2 IMAD R61, R53, 0x400, R20 ;  /* 0x00000400353da824 */ /* 0x000fe200078e0214 */
[----:B------:R-:W-:Y:S01]  /*0320*/  CS2R R58, SRZ ;  /* 0x00000000003a7805 */ /* 0x000fe2000001ff00 */
[----:B------:R-:W-:Y:S01]  /*0330*/  @!P2 VIADD R20, R20, 0x80 ;  /* 0x000000801414a836 */ /* 0x000fe20000000000 */
[----:B------:R-:W1:Y:S04]  /*0340*/  @!P2 LDC.64 R32, c[0x0][0x3a0] ;  /* 0x0000e800ff20ab82 */ /* 0x000e680000000a00 */
[----:B------:R-:W-:-:S13]  /*0350*/  ISETP.GE.U32.AND P1, PT, R20, R5, PT ;  /* 0x000000051400720c */ /* 0x000fda0003f26070 */
[----:B------:R-:W-:Y:S02]  /*0360*/  @!P1 IMAD R35, R53, 0x400, R20 ;  /* 0x0000040035239824 */ /* 0x000fe400078e0214 */
[----:B------:R-:W-:-:S05]  /*0370*/  @!P1 VIADD R20, R20, 0x80 ;  /* 0x0000008014149836 */ /* 0x000fca0000000000 */
[----:B------:R-:W-:Y:S01]  /*0380*/  ISETP.GE.U32.AND P6, PT, R20, R5, PT ;  /* 0x000000051400720c */ /* 0x000fe20003fc6070 */
[----:B------:R-:W-:-:S04]  /*0390*/  @!P5 IMAD.WIDE.U32 R16, R31, 0x8, R12 ;  /* 0x000000081f10d825 */ /* 0x000fc800078e000c */
[----:B----4-:R-:W-:Y:S01]  /*03a0*/  @!P4 IMAD.WIDE.U32 R36, R4, 0x8, R26 ;  /* 0x000000080424c825 */ /* 0x010fe200078e001a */
[----:B------:R4:W5:Y:S01]  /*03b0*/  @!P5 LDG.E.64 R50, desc[UR8][R16.64] ;  /* 0x000000081032d981 */ /* 0x000962000c1e1b00 */
[----:B------:R-:W1:Y:S02]  /*03c0*/  LDC.64 R26, c[0x0][0x398] ;  /* 0x0000e600ff1a7b82 */ /* 0x000e640000000a00 */
[----:B0-----:R-:W-:-:S04]  /*03d0*/  @!P3 IMAD.WIDE.U32 R44, R0, 0x8, R18 ;  /* 0x00000008002cb825 */ /* 0x001fc800078e0012 */
[----:B------:R-:W-:Y:S01]  /*03e0*/  @!P6 LEA R53, R53, R20, 0xa ;  /* 0x000000143535e211 */ /* 0x000fe200078e50ff */
[----:B---3--:R-:W-:Y:S01]  /*03f0*/  @!P5 IMAD.WIDE.U32 R20, R31, 0x8, R14 ;  /* 0x000000081f14d825 */ /* 0x008fe200078e000e */
[----:B------:R-:W-:Y:S02]  /*0400*/  CS2R R14, SRZ ;  /* 0x00000000000e7805 */ /* 0x000fe4000001ff00 */
[----:B----4-:R-:W-:Y:S01]  /*0410*/  CS2R R16, SRZ ;  /* 0x0000000000107805 */ /* 0x010fe2000001ff00 */
[----:B------:R0:W5:Y:S01]  /*0420*/  @!P3 LDG.E.64 R58, desc[UR8][R44.64] ;  /* 0x000000082c3ab981 */ /* 0x000162000c1e1b00 */
[C---:B--2---:R-:W-:Y:S02]  /*0430*/  @!P4 IMAD.WIDE.U32 R38, R4.reuse, 0x8, R28 ;  /* 0x000000080426c825 */ /* 0x044fe400078e001c */
[----:B------:R-:W2:Y:S01]  /*0440*/  @!P1 LDC.64 R28, c[0x0][0x3a0] ;  /* 0x0000e800ff1c9b82 */ /* 0x000ea20000000a00 */
[----:B------:R3:W5:Y:S01]  /*0450*/  @!P4 LDG.E.64 R14, desc[UR8][R36.64] ;  /* 0x00000008240ec981 */ /* 0x000762000c1e1b00 */
[----:B------:R-:W-:-:S03]  /*0460*/  @!P4 IMAD.WIDE.U32 R24, R4, 0x8, R24 ;  /* 0x000000080418c825 */ /* 0x000fc600078e0018 */
[----:B------:R4:W5:Y:S01]  /*0470*/  @!P4 LDG.E.64 R16, desc[UR8][R38.64] ;  /* 0x000000082610c981 */ /* 0x000962000c1e1b00 */
[----:B-1----:R-:W-:Y:S02]  /*0480*/  @!P3 IMAD.WIDE.U32 R62, R0, 0x8, R2 ;  /* 0x00000008003eb825 */ /* 0x002fe400078e0002 */
[----:B------:R-:W1:Y:S02]  /*0490*/  LDC.64 R2, c[0x0][0x390] ;  /* 0x0000e400ff027b82 */ /* 0x000e640000000a00 */
[----:B------:R-:W-:-:S04]  /*04a0*/  @!P5 IMAD.WIDE.U32 R22, R31, 0x8, R22 ;  /* 0x000000081f16d825 */ /* 0x000fc800078e0016 */
[----:B------:R-:W-:Y:S02]  /*04b0*/  @!P2 IMAD.WIDE.U32 R66, R61, 0x8, R48 ;  /* 0x000000083d42a825 */ /* 0x000fe400078e0030 */
[----:B------:R-:W2:Y:S08]  /*04c0*/  LDC.64 R4, c[0x0][0x398] ;  /* 0x0000e600ff047b82 */ /* 0x000eb00000000a00 */
[----:B0-----:R-:W0:Y:S08]  /*04d0*/  @!P6 LDC.64 R44, c[0x0][0x3a0] ;  /* 0x0000e800ff2ceb82 */ /* 0x001e300000000a00 */
[----:B------:R-:W1:Y:S08]  /*04e0*/  LDC.64 R30, c[0x0][0x390] ;  /* 0x0000e400ff1e7b82 */ /* 0x000e700000000a00 */
[----:B---3--:R-:W3:Y:S08]  /*04f0*/  LDC.64 R36, c[0x0][0x390] ;  /* 0x0000e400ff247b82 */ /* 0x008ef00000000a00 */
[----:B----4-:R-:W4:Y:S01]  /*0500*/  LDC.64 R38, c[0x0][0x398] ;  /* 0x0000e600ff267b82 */ /* 0x010f220000000a00 */
[----:B------:R-:W-:-:S02]  /*0510*/  CS2R R8, SRZ ;  /* 0x0000000000087805 */ /* 0x000fc4000001ff00 */
[----:B------:R-:W-:Y:S02]  /*0520*/  CS2R R10, SRZ ;  /* 0x00000000000a7805 */ /* 0x000fe4000001ff00 */
[----:B------:R-:W-:Y:S02]  /*0530*/  CS2R R12, SRZ ;  /* 0x00000000000c7805 */ /* 0x000fe4000001ff00 */
[----:B------:R-:W-:Y:S01]  /*0540*/  CS2R R18, SRZ ;  /* 0x0000000000127805 */ /* 0x000fe2000001ff00 */
[----:B------:R-:W-:Y:S01]  /*0550*/  @!P1 IMAD.WIDE.U32 R64, R35, 0x8, R26 ;  /* 0x0000000823409825 */ /* 0x000fe200078e001a */
[----:B------:R2:W5:Y:S01]  /*0560*/  @!P5 LDG.E.64 R8, desc[UR8][R20.64] ;  /* 0x000000081408d981 */ /* 0x000562000c1e1b00 */
[----:B------:R-:W4:Y:S03]  /*0570*/  @!P0 LDC.64 R48, c[0x0][0x3a0] ;  /* 0x0000e800ff308b82 */ /* 0x000f260000000a00 */
[----:B------:R0:W5:Y:S01]  /*0580*/  @!P5 LDG.E.64 R10, desc[UR8][R22.64] ;  /* 0x00000008160ad981 */ /* 0x000162000c1e1b00 */
[----:B------:R-:W-:Y:S01]  /*0590*/  @!P3 IMAD.WIDE.U32 R54, R0, 0x8, R54 ;  /* 0x000000080036b825 */ /* 0x000fe200078e0036 */
[----:B------:R-:W-:-:S02]  /*05a0*/  CS2R R26, SRZ ;  /* 0x00000000001a7805 */ /* 0x000fc4000001ff00 */
[----:B------:R0:W5:Y:S01]  /*05b0*/  @!P4 LDG.E.64 R12, desc[UR8][R24.64] ;  /* 0x00000008180cc981 */ /* 0x000162000c1e1b00 */
[----:B--2---:R-:W-:Y:S01]  /*05c0*/  CS2R R20, SRZ ;  /* 0x0000000000147805 */ /* 0x004fe2000001ff00 */
[C---:B------:R-:W-:Y:S02]  /*05d0*/  @!P2 IMAD.WIDE.U32 R68, R61.reuse, 0x8, R56 ;  /* 0x000000083d44a825 */ /* 0x040fe400078e0038 */
[----:B------:R-:W5:Y:S01]  /*05e0*/  @!P3 LDG.E.64 R18, desc[UR8][R54.64] ;  /* 0x000000083612b981 */ /* 0x000f62000c1e1b00 */
[----:B0-----:R-:W-:Y:S01]  /*05f0*/  CS2R R22, SRZ ;  /* 0x0000000000167805 */ /* 0x001fe2000001ff00 */
[----:B------:R-:W-:Y:S02]  /*0600*/  @!P2 IMAD.WIDE.U32 R56, R61, 0x8, R32 ;  /* 0x000000083d38a825 */ /* 0x000fe400078e0020 */
[----:B------:R0:W5:Y:S01]  /*0610*/  @!P3 LDG.E.64 R20, desc[UR8][R62.64] ;  /* 0x000000083e14b981 */ /* 0x000162000c1e1b00 */
[----:B------:R-:W-:Y:S01]  /*0620*/  CS2R R24, SRZ ;  /* 0x0000000000187805 */ /* 0x000fe2000001ff00 */
[----:B------:R-:W-:-:S02]  /*0630*/  @!P6 IMAD.WIDE.U32 R4, R53, 0x8, R4 ;  /* 0x000000083504e825 */ /* 0x000fc400078e0004 */
[----:B------:R2:W5:Y:S01]  /*0640*/  @!P2 LDG.E.64 R22, desc[UR8][R66.64] ;  /* 0x000000084216a981 */ /* 0x000562000c1e1b00 */
[----:B------:R-:W-:Y:S01]  /*0650*/  CS2R R32, SRZ ;  /* 0x0000000000207805 */ /* 0x000fe2000001ff00 */
[----:B-1----:R-:W-:Y:S02]  /*0660*/  @!P1 IMAD.WIDE.U32 R60, R35, 0x8, R30 ;  /* 0x00000008233c9825 */ /* 0x002fe400078e001e */
[----:B------:R1:W5:Y:S01]  /*0670*/  @!P2 LDG.E.64 R24, desc[UR8][R68.64] ;  /* 0x000000084418a981 */ /* 0x000362000c1e1b00 */
[----:B------:R-:W-:Y:S01]  /*0680*/  CS2R R30, SRZ ;  /* 0x00000000001e7805 */ /* 0x000fe2000001ff00 */
[C---:B0-----:R-:W-:Y:S02]  /*0690*/  @!P6 IMAD.WIDE.U32 R62, R53.reuse, 0x8, R2 ;  /* 0x00000008353ee825 */ /* 0x041fe400078e0002 */
[----:B------:R0:W5:Y:S01]  /*06a0*/  @!P2 LDG.E.64 R26, desc[UR8][R56.64] ;  /* 0x00000008381aa981 */ /* 0x000162000c1e1b00 */
[----:B------:R-:W-:Y:S01]  /*06b0*/  CS2R R2, SRZ ;  /* 0x0000000000027805 */ /* 0x000fe2000001ff00 */
[----:B--2---:R-:W-:Y:S01]  /*06c0*/  @!P6 IMAD.WIDE.U32 R66, R53, 0x8, R44 ;  /* 0x000000083542e825 */ /* 0x004fe200078e002c */
[----:B------:R-:W-:Y:S01]  /*06d0*/  CS2R R44, SRZ ;  /* 0x00000000002c7805 */ /* 0x000fe2000001ff00 */
[----:B------:R2:W5:Y:S02]  /*06e0*/  @!P1 LDG.E.64 R30, desc[UR8][R64.64] ;  /* 0x00000008401e9981 */ /* 0x000564000c1e1b00 */
[----:B-1----:R-:W-:Y:S01]  /*06f0*/  @!P1 IMAD.WIDE.U32 R68, R35, 0x8, R28 ;  /* 0x0000000823449825 */ /* 0x002fe200078e001c */
[----:B------:R-:W-:-:S02]  /*0700*/  CS2R R28, SRZ ;  /* 0x00000000001c7805 */ /* 0x000fc4000001ff00 */
[----:B------:R-:W-:Y:S02]  /*0710*/  CS2R R34, SRZ ;  /* 0x0000000000227805 */ /* 0x000fe4000001ff00 */
[----:B0-----:R-:W-:Y:S01]  /*0720*/  CS2R R56, SRZ ;  /* 0x0000000000387805 */ /* 0x001fe2000001ff00 */
[C---:B---3--:R-:W-:Y:S01]  /*0730*/  @!P0 IMAD.WIDE.U32 R52, R47.reuse, 0x8, R36 ;  /* 0x000000082f348825 */ /* 0x048fe200078e0024 */
[----:B------:R-:W-:Y:S01]  /*0740*/  CS2R R36, SRZ ;  /* 0x0000000000247805 */ /* 0x000fe2000001ff00 */
[----:B------:R2:W5:Y:S02]  /*0750*/  @!P1 LDG.E.64 R32, desc[UR8][R68.64] ;  /* 0x0000000844209981 */ /* 0x000564000c1e1b00 */
[C---:B----4-:R-:W-:Y:S01]  /*0760*/  @!P0 IMAD.WIDE.U32 R54, R47.reuse, 0x8, R38 ;  /* 0x000000082f368825 */ /* 0x050fe200078e0026 */
[----:B------:R-:W-:Y:S01]  /*0770*/  CS2R R38, SRZ ;  /* 0x0000000000267805 */ /* 0x000fe2000001ff00 */
[----:B------:R2:W5:Y:S02]  /*0780*/  @!P1 LDG.E.64 R28, desc[UR8][R60.64] ;  /* 0x000000083c1c9981 */ /* 0x000564000c1e1b00 */
[----:B------:R-:W-:-:S02]  /*0790*/  @!P0 IMAD.WIDE.U32 R48, R47, 0x8, R48 ;  /* 0x000000082f308825 */ /* 0x000fc400078e0030 */
[----:B------:R2:W5:Y:S04]  /*07a0*/  @!P6 LDG.E.64 R34, desc[UR8][R62.64] ;  /* 0x000000083e22e981 */ /* 0x000568000c1e1b00 */
[----:B------:R2:W5:Y:S04]  /*07b0*/  @!P6 LDG.E.64 R36, desc[UR8][R4.64] ;  /* 0x000000080424e981 */ /* 0x000568000c1e1b00 */
[----:B------:R2:W5:Y:S04]  /*07c0*/  @!P6 LDG.E.64 R38, desc[UR8][R66.64] ;  /* 0x000000084226e981 */ /* 0x000568000c1e1b00 */
[----:B------:R2:W5:Y:S04]  /*07d0*/  @!P0 LDG.E.64 R56, desc[UR8][R52.64] ;  /* 0x0000000834388981 */ /* 0x000568000c1e1b00 */
[----:B------:R2:W5:Y:S04]  /*07e0*/  @!P0 LDG.E.64 R2, desc[UR8][R54.64] ;  /* 0x0000000836028981 */ /* 0x000568000c1e1b00 */
[----:B------:R2:W5:Y:S01]  /*07f0*/  @!P0 LDG.E.64 R44, desc[UR8][R48.64] ;  /* 0x00000008302c8981 */ /* 0x000562000c1e1b00 */
[----:B------:R-:W-:Y:S04]  /*0800*/  BSSY.RECONVERGENT B1, `(.L_x_10484) ;  /* 0x0000050000017945 */ /* 0x000fe80003800200 */
[----:B------:R-:W-:Y:S05]  /*0810*/  @P0 BRA `(.L_x_10485) ;  /* 0x0000000400380947 */ /* 0x000fea0003800000 */
[----:B--2--5:R-:W0:Y:S01]  /*0820*/  DADD R4, -R2, 1 ;  /* 0x3ff0000002047429 */ /* 0x024e220000000100 */
[----:B------:R-:W-:Y:S01]  /*0830*/  UMOV UR5, 0x3d719799 ;  /* 0x3d71979900057882 */ /* 0x000fe20000000000 */
[----:B------:R-:W-:Y:S01]  /*0840*/  UMOV UR4, 0x80000000 ;  /* 0x8000000000047882 */ /* 0x000fe20000000000 */
[----:B------:R-:W-:-:S15]  /*0850*/  UMOV UR6, UR5 ;  /* 0x0000000500067c82 */ /* 0x000fde0008000000 */
[----:B------:R-:W-:-:S15]  /*0860*/  NOP ;  /* 0x0000000000007918 */ /* 0x000fde0000000000 */
[----:B------:R-:W-:-:S15]  /*0870*/  NOP ;  /* 0x0000000000007918 */ /* 0x000fde0000000000 */
[----:B------:R-:W-:-:S15]  /*0880*/  NOP ;  /* 0x0000000000007918 */ /* 0x000fde0000000000 */
[----:B------:R-:W-:-:S01]  /*0890*/  NOP ;  /* 0x0000000000007918 */ /* 0x000fc20000000000 */
[----:B0-----:R-:W0:Y:S02]  /*08a0*/  DMUL R4, R4, R2 ;  /* 0x0000000204047228 */ /* 0x001e240000000000 */
[----:B0-----:R-:W-:-:S15]  /*08b0*/  IMAD.MOV.U32 R0, RZ, RZ, R5 ;  /* 0x000000ffff007224 */ /* 0x001fde00078e0005 */
[----:B------:R-:W-:-:S15]  /*08c0*/  NOP ;  /* 0x0000000000007918 */ /* 0x000fde0000000000 */
[----:B------:R-:W-:-:S15]  /*08d0*/  NOP ;  /* 0x0000000000007918 */ /* 0x000fde0000000000 */
[----:B------:R-:W-:-:S15]  /*08e0*/  NOP ;  /* 0x0000000000007918 */ /* 0x000fde0000000000 */
[----:B------:R-:W-:-:S02]  /*08f0*/  NOP ;  /* 0x0000000000007918 */ /* 0x000fc40000000000 */
[----:B------:R-:W0:-:S15]  /*0900*/  DADD R44, -R44, R2 ;  /* 0x000000002c2c7229 */ /* 0x000e1e0000000102 */
[----:B------:R-:W-:-:S15]  /*0910*/  NOP ;  /* 0x0000000000007918 */ /* 0x000fde0000000000 */
[----:B------:R-:W-:-:S15]  /*0920*/  NOP ;  /* 0x0000000000007918 */ /* 0x000fde0000000000 */
[----:B------:R-:W-:-:S15]  /*0930*/  NOP ;  /* 0x0000000000007918 */ /* 0x000fde0000000000 */
[----:B------:R-:W-:-:S04]  /*0940*/  NOP ;  /* 0x0000000000007918 */ /* 0x000fc80000000000 */
[----:B0-----:R0:W-:Y:S02]  /*0950*/  DMUL R56, R44, R56 ;  /* 0x000000382c387228 */ /* 0x0011e40000000000 */
[----:B0-----:R-:W-:-:S15]  /*0960*/  IMAD.U32 R44, RZ, RZ, UR6 ;  /* 0x00000006ff2c7e24 */ /* 0x001fde000f8e00ff */
        /* <DEDUP_REMOVED lines=54> */
[----:B------:R-:W-:Y:S05]  /*0cd0*/  CALL.REL.NOINC `($__internal_32_$__cuda_sm20_div_rn_f64_full) ;  /* 0x0000005000c07944 */ /* 0x000fea0003c00000 */
[----:B------:R-:W-:Y:S02]  /*0ce0*/  IMAD.MOV.U32 R4, RZ, RZ, R54 ;  /* 0x000000ffff047224 */ /* 0x000fe400078e0036 */
[----:B------:R-:W-:-:S07]  /*0cf0*/  IMAD.MOV.U32 R5, RZ, RZ, R55 ;  /* 0x000000ffff057224 */ /* 0x000fce00078e0037 */
.L_x_10485:
[----:B------:R-:W-:Y:S05]  /*0d00*/  BSYNC.RECONVERGENT B1 ;  /* 0x0000000000017941 */ /* 0x000fea0003800200 */
.L_x_10484:
[----:B--2---:R-:W0:Y:S01]  /*0d10*/  S2R R65, SR_CTAID.X ;  /* 0x0000000000417919 */ /* 0x004e220000002500 */
[----:B------:R-:W0:Y:S01]  /*0d20*/  LDC R0, c[0x0][0x380] ;  /* 0x0000e000ff007b82 */ /* 0x000e220000000800 */
[----:B------:R-:W-:Y:S01]  /*0d30*/  VIADD R47, R46, 0x80 ;  /* 0x000000802e2f7836 */ /* 0x000fe20000000000 */
[----:B------:R-:W-:Y:S01]  /*0d40*/  BSSY.RECONVERGENT B1, `(.L_x_10486) ;  /* 0x0000053000017945 */ /* 0x000fe20003800200 */
[----:B0-----:R-:W-:-:S05]  /*0d50*/  IMAD R63, R65, -0x400, R0 ;  /* 0xfffffc00413f7824 */ /* 0x001fca00078e0200 */
[----:B------:R-:W-:-:S13]  /*0d60*/  ISETP.GE.U32.AND P0, PT, R47, R63, PT ;  /* 0x0000003f2f00720c */ /* 0x000fda0003f06070 */
[----:B------:R-:W-:Y:S05]  /*0d70*/  @P0 BRA `(.L_x_10487) ;  /* 0x00000004003c0947 */ /* 0x000fea0003800000 */
[----:B-----5:R-:W0:Y:S01]  /*0d80*/  DADD R2, -R6, 1 ;  /* 0x3ff0000006027429 */ /* 0x020e220000000100 */
        /* <DEDUP_REMOVED lines=13> */
[----:B------:R0:W-:Y:S02]  /*0e60*/  DADD R40, -R40, R6 ;  /* 0x0000000028287229 */ /* 0x0001e40000000106 */
[----:B0-----:R-:W-:-:S15]  /*0e70*/  MOV R6, UR6 ;  /* 0x0000000600067c02 */ /* 0x001fde0008000f00 */
[----:B------:R-:W-:-:S15]  /*0e80*/  NOP ;  /* 0x0000000000007918 */ /* 0x000fde0000000000 */
[----:B------:R-:W-:-:S15]  /*0e90*/  NOP ;  /* 0x0000000000007918 */ /* 0x000fde0000000000 */
[----:B------:R-:W-:-:S15]  /*0ea0*/  NOP ;  /* 0x0000000000007918 */ /* 0x000fde0000000000 */
[----:B------:R-:W-:-:S02]  /*0eb0*/  NOP ;  /* 0x0000000000007918 */ /* 0x000fc40000000000 */
[----:B------:R-:W0:Y:S02]  /*0ec0*/  DSETP.MAX.AND P0, P1, R2, UR4, PT ;  /* 0x0000000402007e2a */ /* 0x000e24000b90f000 */
[----:B0-----:R-:W-:Y:S02]  /*0ed0*/  FSEL R7, R0, UR6, P0 ;  /* 0x0000000600077c08 */ /* 0x001fe40008000000 */
[----:B------:R-:W-:Y:S01]  /*0ee0*/  @P1 LOP3.LUT R7, R6, 0x80000, RZ, 0xfc, !PT ;  /* 0x0008000006071812 */ /* 0x000fe200078efcff */
[----:B------:R-:W-:Y:S01]  /*0ef0*/  IMAD.MOV.U32 R6, RZ, RZ, 0x1 ;  /* 0x00000001ff067424 */ /* 0x000fe200078e00ff */
[----:B------:R-:W-:-:S03]  /*0f00*/  SEL R2, R2, UR4, P0 ;  /* 0x0000000402027c07 */ /* 0x000fc60008000000 */
[----:B------:R-:W-:-:S04]  /*0f10*/  IMAD.MOV.U32 R3, RZ, RZ, R7 ;  /* 0x000000ffff037224 */ /* 0x000fc800078e0007 */
[----:B------:R-:W0:-:S15]  /*0f20*/  MUFU.RCP64H R7, R3 ;  /* 0x0000000300077308 */ /* 0x000e1e0000001800 */
[----:B------:R-:W-:-:S15]  /*0f30*/  NOP ;  /* 0x0000000000007918 */ /* 0x000fde0000000000 */
[----:B------:R-:W-:-:S15]  /*0f40*/  NOP ;  /* 0x0000000000007918 */ /* 0x000fde0000000000 */
[----:B------:R-:W-:-:S06]  /*0f50*/  NOP ;  /* 0x0000000000007918 */ /* 0x000fcc0000000000 */
[----:B------:R-:W1:Y:S02]  /*0f60*/  DMUL R56, R40, R42 ;  /* 0x0000002a28387228 */ /* 0x000e640000000000 */
[----:B-1----:R-:W-:-:S15]  /*0f70*/  FSETP.GEU.AND P1, PT, |R57|, 6.5827683646048100446e-37, PT ;  /* 0x036000003900780b */ /* 0x002fde0003f2e200 */
[----:B------:R-:W-:-:S15]  /*0f80*/  NOP ;  /* 0x0000000000007918 */ /* 0x000fde0000000000 */
[----:B------:R-:W-:-:S15]  /*0f90*/  NOP ;  /* 0x0000000000007918 */ /* 0x000fde0000000000 */
[----:B------:R-:W-:-:S15]  /*0fa0*/  NOP ;  /* 0x0000000000007918 */ /* 0x000fde0000000000 */
[----:B------:R-:W-:-:S02]  /*0fb0*/  NOP ;  /* 0x0000000000007918 */ /* 0x000fc40000000000 */
        /* <DEDUP_REMOVED lines=43> */
.L_x_10487:
[----:B------:R-:W-:Y:S05]  /*1270*/  BSYNC.RECONVERGENT B1 ;  /* 0x0000000000017941 */ /* 0x000fea0003800200 */
.L_x_10486:
[----:B------:R-:W-:Y:S01]  /*1280*/  VIADD R0, R46, 0x100 ;  /* 0x000001002e007836 */ /* 0x000fe20000000000 */
[----:B------:R-:W-:Y:S04]  /*1290*/  BSSY.RECONVERGENT B1, `(.L_x_10488) ;  /* 0x0000052000017945 */ /* 0x000fe80003800200 */
        /* <DEDUP_REMOVED lines=81> */
.L_x_10489:
[----:B------:R-:W-:Y:S05]  /*17b0*/  BSYNC.RECONVERGENT B1 ;  /* 0x0000000000017941 */ /* 0x000fea0003800200 */
.L_x_10488:
[----:B------:R-:W-:Y:S01]  /*17c0*/  VIADD R0, R46, 0x180 ;  /* 0x000001802e007836 */ /* 0x000fe20000000000 */
[----:B------:R-:W-:Y:S04]  /*17d0*/  BSSY.RECONVERGENT B1, `(.L_x_10490) ;  /* 0x0000051000017945 */ /* 0x000fe80003800200 */
[----:B------:R-:W-:-:S13]  /*17e0*/  ISETP.GE.U32.AND P0, PT, R0, R63, PT ;  /* 0x0000003f0000720c */ /* 0x000fda0003f06070 */
[----:B------:R-:W-:Y:S05]  /*17f0*/  @P0 BRA `(.L_x_10491) ;  /* 0x0000000400380947 */ /* 0x000fea0003800000 */
[----:B-----5:R-:W0:Y:S01]  /*1800*/  DADD R2, -R14, 1 ;  /* 0x3ff000000e027429 */ /* 0x020e220000000100 */
[----:B------:R-:W-:Y:S01]  /*1810*/  UMOV UR5, 0x3d719799 ;  /* 0x3d71979900057882 */ /* 0x000fe20000000000 */
[----:B------:R-:W-:Y:S01]  /*1820*/  UMOV UR4, 0x80000000 ;  /* 0x8000000000047882 */ /* 0x000fe20000000000 */
[----:B------:R-:W-:Y:S02]  /*1830*/  UMOV UR6, UR5 ;  /* 0x0000000500067c82 */ /* 0x000fe40008000000 */
[----:B------:R-:W-:-:S15]  /*1840*/  MOV R10, UR6 ;  /* 0x00000006000a7c02 */ /* 0x000fde0008000f00 */
        /* <DEDUP_REMOVED lines=19> */
[----:B------:R-:W1:-:S15]  /*1980*/  DADD R16, -R16, R14 ;  /* 0x0000000010107229 */ /* 0x000e5e000000010e */
        /* <DEDUP_REMOVED lines=53> */
.L_x_10491:
[----:B------:R-:W-:Y:S05]  /*1ce0*/  BSYNC.RECONVERGENT B1 ;  /* 0x0000000000017941 */ /* 0x000fea0003800200 */
.L_x_10490:
        /* <DEDUP_REMOVED lines=42> */
[----:B------:R-:W1:-:S15]  /*1f90*/  DADD R20, -R20, R18 ;  /* 0x0000000014147229 */ /* 0x000e5e0000000112 */
        /* <DEDUP_REMOVED lines=9> */
[----:B-1----:R-:W0:Y:S02]  /*2030*/  DMUL R56, R20, R58 ;  /* 0x0000003a14387228 */ /* 0x002e240000000000 */
        /* <DEDUP_REMOVED lines=27> */
[----:B------:R-:W-:Y:S05]  /*21f0*/  CALL.REL.NOINC `($__internal_32_$__cuda_sm20_div_rn_f64_full) ;  /* 0x0000003c00787944 */ /* 0x000fea0003c00000 */
[----:B------:R-:W-:Y:S02]  /*2200*/  IMAD.MOV.U32 R12, RZ, RZ, R54 ;  /* 0x000000ffff0c7224 */ /* 0x000fe400078e0036 */
[----:B------:R-:W-:-:S07]  /*2210*/  IMAD.MOV.U32 R13, RZ, RZ, R55 ;  /* 0x000000ffff0d7224 */ /* 0x000fce00078e0037 */
.L_x_10493:
[----:B------:R-:W-:Y:S05]  /*2220*/  BSYNC.RECONVERGENT B1 ;  /* 0x0000000000017941 */ /* 0x000fea0003800200 */
.L_x_10492:
[----:B------:R-:W-:Y:S01]  /*2230*/  VIADD R0, R46, 0x280 ;  /* 0x000002802e007836 */ /* 0x000fe20000000000 */
[----:B------:R-:W-:Y:S04]  /*2240*/  BSSY.RECONVERGENT B1, `(.L_x_10494) ;  /* 0x0000053000017945 */ /* 0x000fe80003800200 */
[----:B------:R-:W-:-:S13]  /*2250*/  ISETP.GE.U32.AND P0, PT, R0, R63, PT ;  /* 0x0000003f0000720c */ /* 0x000fda0003f06070 */
[----:B------:R-:W-:Y:S05]  /*2260*/  @P0 BRA `(.L_x_10495) ;  /* 0x0000000400400947 */ /* 0x000fea0003800000 */
[----:B------:R-:W-:Y:S01]  /*2270*/  UMOV UR5, 0x3d719799 ;  /* 0x3d71979900057882 */ /* 0x000fe20000000000 */
[----:B-----5:R-:W0:Y:S01]  /*2280*/  DADD R2, -R24, 1 ;  /* 0x3ff0000018027429 */ /* 0x020e220000000100 */
[----:B------:R-:W-:Y:S01]  /*2290*/  UMOV UR6, UR5 ;  /* 0x0000000500067c82 */ /* 0x000fe20008000000 */
[----:B------:R-:W-:Y:S01]  /*22a0*/  UMOV UR4, 0x80000000 ;  /* 0x8000000000047882 */ /* 0x000fe20000000000 */
[----:B------:R-:W-:-:S15]  /*22b0*/  IMAD.U32 R14, RZ, RZ, UR6 ;  /* 0x00000006ff0e7e24 */ /* 0x000fde000f8e00ff */
[----:B------:R-:W-:-:S15]  /*22c0*/  NOP ;  /* 0x0000000000007918 */ /* 0x000fde0000000000 */
[----:B------:R-:W-:-:S15]  /*22d0*/  NOP ;  /* 0x0000000000007918 */ /* 0x000fde0000000000 */
[----:B------:R-:W-:-:S15]  /*22e0*/  NOP ;  /* 0x0000000000007918 */ /* 0x000fde0000000000 */
[----:B------:R-:W-:-:S01]  /*22f0*/  NOP ;  /* 0x0000000000007918 */ /* 0x000fc20000000000 */
[----:B0-----:R-:W0:Y:S02]  /*2300*/  DMUL R2, R2, R24 ;  /* 0x0000001802027228 */ /* 0x001e240000000000 */
[----:B0-----:R-:W-:-:S15]  /*2310*/  MOV R0, R3 ;  /* 0x0000000300007202 */ /* 0x001fde0000000f00 */
        /* <DEDUP_REMOVED lines=69> */
.L_x_10495:
[----:B------:R-:W-:Y:S05]  /*2770*/  BSYNC.RECONVERGENT B1 ;  /* 0x0000000000017941 */ /* 0x000fea0003800200 */
.L_x_10494:
[----:B------:R-:W-:Y:S01]  /*2780*/  IADD3 R0, PT, PT, R46, 0x300, RZ ;  /* 0x000003002e007810 */ /* 0x000fe20007ffe0ff */
[----:B------:R-:W-:Y:S03]  /*2790*/  BSSY.RECONVERGENT B1, `(.L_x_10496) ;  /* 0x0000052000017945 */ /* 0x000fe60003800200 */
[----:B------:R-:W-:-:S13]  /*27a0*/  ISETP.GE.U32.AND P0, PT, R0, R63, PT ;  /* 0x0000003f0000720c */ /* 0x000fda0003f06070 */
[----:B------:R-:W-:Y:S05]  /*27b0*/  @P0 BRA `(.L_x_10497) ;  /* 0x00000004003c0947 */ /* 0x000fea0003800000 */
[----:B-----5:R-:W0:Y:S01]  /*27c0*/  DADD R2, -R30, 1 ;  /* 0x3ff000001e027429 */ /* 0x020e220000000100 */
        /* <DEDUP_REMOVED lines=76> */
[----:B------:R-:W-:Y:S01]  /*2c90*/  IMAD.MOV.U32 R16, RZ, RZ, R54 ;  /* 0x000000ffff107224 */ /* 0x000fe200078e0036 */
[----:B------:R-:W-:-:S07]  /*2ca0*/  MOV R17, R55 ;  /* 0x0000003700117202 */ /* 0x000fce0000000f00 */
.L_x_10497:
[----:B------:R-:W-:Y:S05]  /*2cb0*/  BSYNC.RECONVERGENT B1 ;  /* 0x0000000000017941 */ /* 0x000fea0003800200 */
.L_x_10496:
        /* <DEDUP_REMOVED lines=81> */
[----:B------:R-:W-:Y:S01]  /*31d0*/  MOV R18, R54 ;  /* 0x0000003600127202 */ /* 0x000fe20000000f00 */
[----:B------:R-:W-:-:S07]  /*31e0*/  IMAD.MOV.U32 R19, RZ, RZ, R55 ;  /* 0x000000ffff137224 */ /* 0x000fce00078e0037 */
.L_x_10499:
[----:B------:R-:W-:Y:S05]  /*31f0*/  BSYNC.RECONVERGENT B1 ;  /* 0x0000000000017941 */ /* 0x000fea0003800200 */
.L_x_10498:
[----:B------:R-:W-:Y:S01]  /*3200*/  ISETP.GE.U32.AND P0, PT, R46, R63, PT ;  /* 0x0000003f2e00720c */ /* 0x000fe20003f06070 */
[----:B------:R-:W-:Y:S04]  /*3210*/  BSSY.RECONVERGENT B0, `(.L_x_10500) ;  /* 0x0000033000007945 */ /* 0x000fe80003800200 */
[----:B------:R-:W-:Y:S08]  /*3220*/  BSSY.RELIABLE B1, `(.L_x_10501) ;  /* 0x000002b000017945 */ /* 0x000ff00003800100 */
[----:B------:R-:W-:Y:S05]  /*3230*/  @P0 BRA `(.L_x_10502) ;  /* 0x0000000000300947 */ /* 0x000fea0003800000 */
[----:B-----5:R-:W0:Y:S01]  /*3240*/  LDC.64 R2, c[0x0][0x388] ;  /* 0x0000e200ff027b82 */ /* 0x020e220000000a00 */
[----:B------:R-:W-:Y:S02]  /*3250*/  IMAD R21, R65, 0x400, R46 ;  /* 0x0000040041157824 */ /* 0x000fe400078e022e */
[----:B------:R-:W-:-:S05]  /*3260*/  IMAD.MOV.U32 R46, RZ, RZ, R47 ;  /* 0x000000ffff2e7224 */ /* 0x000fca00078e002f */
[----:B------:R-:W-:Y:S01]  /*3270*/  ISETP.GE.U32.AND P0, PT, R46, R63, PT ;  /* 0x0000003f2e00720c */ /* 0x000fe20003f06070 */
[----:B0-----:R-:W-:-:S05]  /*3280*/  IMAD.WIDE.U32 R2, R21, 0x8, R2 ;  /* 0x0000000815027825 */ /* 0x001fca00078e0002 */
[----:B------:R0:W-:Y:S07]  /*3290*/  STG.E.64 desc[UR8][R2.64], R4 ;  /* 0x0000000402007986 */ /* 0x0001ee000c101b08 */
[----:B------:R-:W-:Y:S05]  /*32a0*/  @P0 BRA `(.L_x_10503) ;  /* 0x0000000000300947 */ /* 0x000fea0003800000 */
[----:B0-----:R-:W0:Y:S01]  /*32b0*/  LDC.64 R2, c[0x0][0x388] ;  /* 0x0000e200ff027b82 */ /* 0x001e220000000a00 */
[----:B------:R-:W-:Y:S02]  /*32c0*/  IMAD R5, R65, 0x400, R46 ;  /* 0x0000040041057824 */ /* 0x000fe400078e022e */
[----:B------:R-:W-:Y:S02]  /*32d0*/  VIADD R46, R46, 0x80 ;  /* 0x000000802e2e7836 */ /* 0x000fe40000000000 */
[----:B0-----:R-:W-:-:S05]  /*32e0*/  IMAD.WIDE.U32 R2, R5, 0x8, R2 ;  /* 0x0000000805027825 */ /* 0x001fca00078e0002 */
[----:B------:R0:W-:Y:S02]  /*32f0*/  STG.E.64 desc[UR8][R2.64], R6 ;  /* 0x0000000602007986 */ /* 0x0001e4000c101b08 */
.L_x_10502:
[----:B------:R-:W-:-:S13]  /*3300*/  ISETP.GE.U32.AND P0, PT, R46, R63, PT ;  /* 0x0000003f2e00720c */ /* 0x000fda0003f06070 */
[----:B------:R-:W-:Y:S05]  /*3310*/  @P0 BRA `(.L_x_10504) ;  /* 0x0000000000300947 */ /* 0x000fea0003800000 */
[----:B0----5:R-:W0:Y:S01]  /*3320*/  LDC.64 R2, c[0x0][0x388] ;  /* 0x0000e200ff027b82 */ /* 0x021e220000000a00 */
[----:B------:R-:W-:Y:S01]  /*3330*/  IMAD R5, R65, 0x400, R46 ;  /* 0x0000040041057824 */ /* 0x000fe200078e022e */
[----:B------:R-:W-:-:S03]  /*3340*/  IADD3 R46, PT, PT, R46, 0x80, RZ ;  /* 0x000000802e2e7810 */ /* 0x000fc60007ffe0ff */
[----:B0-----:R-:W-:-:S05]  /*3350*/  IMAD.WIDE.U32 R2, R5, 0x8, R2 ;  /* 0x0000000805027825 */ /* 0x001fca00078e0002 */
[----:B------:R1:W-:Y:S02]  /*3360*/  STG.E.64 desc[UR8][R2.64], R8 ;  /* 0x0000000802007986 */ /* 0x0003e4000c101b08 */
.L_x_10503:
[----:B------:R-:W-:-:S13]  /*3370*/  ISETP.GE.U32.AND P0, PT, R46, R63, PT ;  /* 0x0000003f2e00720c */ /* 0x000fda0003f06070 */
[----:B------:R-:W-:Y:S05]  /*3380*/  @P0 BRA `(.L_x_10505) ;  /* 0x0000000000300947 */ /* 0x000fea0003800000 */
[----:B01----:R-:W0:Y:S01]  /*3390*/  LDC.64 R2, c[0x0][0x388] ;  /* 0x0000e200ff027b82 */ /* 0x003e220000000a00 */
[----:B------:R-:W-:Y:S02]  /*33a0*/  IMAD R5, R65, 0x400, R46 ;  /* 0x0000040041057824 */ /* 0x000fe400078e022e */
[----:B------:R-:W-:Y:S02]  /*33b0*/  VIADD R46, R46, 0x80 ;  /* 0x000000802e2e7836 */ /* 0x000fe40000000000 */
[----:B0-----:R-:W-:-:S05]  /*33c0*/  IMAD.WIDE.U32 R2, R5, 0x8, R2 ;  /* 0x0000000805027825 */ /* 0x001fca00078e0002 */
[----:B------:R1:W-:Y:S02]  /*33d0*/  STG.E.64 desc[UR8][R2.64], R10 ;  /* 0x0000000a02007986 */ /* 0x0003e4000c101b08 */
.L_x_10504:
[----:B------:R-:W-:-:S13]  /*33e0*/  ISETP.GE.U32.AND P0, PT, R46, R63, PT ;  /* 0x0000003f2e00720c */ /* 0x000fda0003f06070 */
[----:B------:R-:W-:Y:S05]  /*33f0*/  @P0 BRA `(.L_x_10506) ;  /* 0x0000000000340947 */ /* 0x000fea0003800000 */
[----:B01---5:R-:W0:Y:S01]  /*3400*/  LDC.64 R2, c[0x0][0x388] ;  /* 0x0000e200ff027b82 */ /* 0x023e220000000a00 */
[----:B------:R-:W-:Y:S02]  /*3410*/  IMAD R5, R65, 0x400, R46 ;  /* 0x0000040041057824 */ /* 0x000fe400078e022e */
[----:B------:R-:W-:Y:S02]  /*3420*/  VIADD R46, R46, 0x80 ;  /* 0x000000802e2e7836 */ /* 0x000fe40000000000 */
[----:B0-----:R-:W-:-:S05]  /*3430*/  IMAD.WIDE.U32 R2, R5, 0x8, R2 ;  /* 0x0000000805027825 */ /* 0x001fca00078e0002 */
[----:B------:R2:W-:Y:S02]  /*3440*/  STG.E.64 desc[UR8][R2.64], R12 ;  /* 0x0000000c02007986 */ /* 0x0005e4000c101b08 */
.L_x_10505:
[----:B------:R-:W-:-:S13]  /*3450*/  ISETP.GE.U32.AND P0, PT, R46, R63, PT ;  /* 0x0000003f2e00720c */ /* 0x000fda0003f06070 */
[----:B------:R-:W-:Y:S05]  /*3460*/  @P0 BREAK.RELIABLE B1 ;  /* 0x0000000000010942 */ /* 0x000fea0003800100 */
[----:B------:R-:W-:Y:S05]  /*3470*/  @P0 BRA `(.L_x_10507) ;  /* 0x0000000000300947 */ /* 0x000fea0003800000 */
[----:B012---:R-:W0:Y:S01]  /*3480*/  LDC.64 R2, c[0x0][0x388] ;  /* 0x0000e200ff027b82 */ /* 0x007e220000000a00 */
[----:B------:R-:W-:Y:S02]  /*3490*/  IMAD R5, R65, 0x400, R46 ;  /* 0x0000040041057824 */ /* 0x000fe400078e022e */
[----:B------:R-:W-:Y:S02]  /*34a0*/  VIADD R46, R46, 0x80 ;  /* 0x000000802e2e7836 */ /* 0x000fe40000000000 */
[----:B0-----:R-:W-:-:S05]  /*34b0*/  IMAD.WIDE.U32 R2, R5, 0x8, R2 ;  /* 0x0000000805027825 */ /* 0x001fca00078e0002 */
[----:B------:R2:W-:Y:S02]  /*34c0*/  STG.E.64 desc[UR8][R2.64], R14 ;  /* 0x0000000e02007986 */ /* 0x0005e4000c101b08 */
.L_x_10506:
[----:B------:R-:W-:Y:S05]  /*34d0*/  BSYNC.RELIABLE B1 ;  /* 0x0000000000017941 */ /* 0x000fea0003800100 */
.L_x_10501:
[----:B------:R-:W-:-:S13]  /*34e0*/  ISETP.GE.U32.AND P0, PT, R46, R63, PT ;  /* 0x0000003f2e00720c */ /* 0x000fda0003f06070 */
[----:B012--5:R-:W0:Y:S01]  /*34f0*/  @!P0 LDC.64 R2, c[0x0][0x388] ;  /* 0x0000e200ff028b82 */ /* 0x027e220000000a00 */
[----:B------:R-:W-:Y:S01]  /*3500*/  @!P0 LEA R5, R65, R46, 0xa ;  /* 0x0000002e41058211 */ /* 0x000fe200078e50ff */
[----:B------:R-:W-:-:S04]  /*3510*/  @!P0 VIADD R46, R46, 0x80 ;  /* 0x000000802e2e8836 */ /* 0x000fc80000000000 */
[----:B0-----:R-:W-:-:S05]  /*3520*/  @!P0 IMAD.WIDE.U32 R2, R5, 0x8, R2 ;  /* 0x0000000805028825 */ /* 0x001fca00078e0002 */
[----:B------:R3:W-:Y:S02]  /*3530*/  @!P0 STG.E.64 desc[UR8][R2.64], R16 ;  /* 0x0000001002008986 */ /* 0x0007e4000c101b08 */
.L_x_10507:
[----:B------:R-:W-:Y:S05]  /*3540*/  BSYNC.RECONVERGENT B0 ;  /* 0x0000000000007941 */ /* 0x000fea0003800200 */
.L_x_10500:
[----:B------:R-:W-:Y:S05]  /*3550*/  WARPSYNC.ALL ;  /* 0x0000000000007948 */ /* 0x000fea0003800000 */
[----:B------:R-:W-:-:S13]  /*3560*/  ISETP.GE.U32.AND P0, PT, R46, R63, PT ;  /* 0x0000003f2e00720c */ /* 0x000fda0003f06070 */
[----:B------:R-:W-:Y:S05]  /*3570*/  @P0 EXIT ;  /* 0x000000000000094d */ /* 0x000fea0003800000 */
[----:B0123--:R-:W0:Y:S01]  /*3580*/  LDC.64 R2, c[0x0][0x388] ;  /* 0x0000e200ff027b82 */ /* 0x00fe220000000a00 */
[----:B------:R-:W-:-:S04]  /*3590*/  IMAD R65, R65, 0x400, R46 ;  /* 0x0000040041417824 */ /* 0x000fc800078e022e */
[----:B0-----:R-:W-:-:S05]  /*35a0*/  IMAD.WIDE.U32 R2, R65, 0x8, R2 ;  /* 0x0000000841027825 */ /* 0x001fca00078e0002 */
[----:B------:R-:W-:Y:S01]  /*35b0*/  STG.E.64 desc[UR8][R2.64], R18 ;  /* 0x0000001202007986 */ /* 0x000fe2000c101b08 */
[----:B------:R-:W-:Y:S05]  /*35c0*/  EXIT ;  /* 0x000000000000794d */ /* 0x000fea0003800000 */
.L_x_10483:
[----:B------:R-:W0:Y:S01]  /*35d0*/  S2R R59, SR_TID.X ;  /* 0x00000000003b7919 */ /* 0x000e220000002100 */
[----:B------:R-:W1:Y:S01]  /*35e0*/  LDC.64 R2, c[0x0][0x398] ;  /* 0x0000e600ff027b82 */ /* 0x000e620000000a00 */
[----:B------:R-:W-:-:S07]  /*35f0*/  IMAD.SHL.U32 R58, R53, 0x400, RZ ;  /* 0x00000400353a7824 */ /* 0x000fce00078e00ff */
[----:B------:R-:W2:Y:S01]  /*3600*/  LDC.64 R4, c[0x0][0x3a0] ;  /* 0x0000e800ff047b82 */ /* 0x000ea20000000a00 */
[----:B-1----:R-:W-:-:S04]  /*3610*/  IMAD.WIDE.U32 R2, R58, 0x8, R2 ;  /* 0x000000083a027825 */ /* 0x002fc800078e0002 */
[----:B0-----:R-:W-:-:S03]  /*3620*/  IMAD.WIDE.U32 R52, R59, 0x10, R2 ;  /* 0x000000103b347825 */ /* 0x001fc600078e0002 */
[----:B------:R-:W0:Y:S02]  /*3630*/  LDC.64 R2, c[0x0][0x390] ;  /* 0x0000e400ff027b82 */ /* 0x000e240000000a00 */
[----:B------:R-:W3:Y:S01]  /*3640*/  LDG.E.128 R48, desc[UR8][R52.64] ;  /* 0x0000000834307981 */ /* 0x000ee2000c1e1d00 */
[----:B--2---:R-:W-:Y:S01]  /*3650*/  IMAD.WIDE.U32 R4, R58, 0x8, R4 ;  /* 0x000000083a047825 */ /* 0x004fe200078e0004 */
[----:B------:R-:W-:Y:S01]  /*3660*/  UMOV UR5, 0x3d719799 ;  /* 0x3d71979900057882 */ /* 0x000fe20000000000 */
[----:B------:R-:W-:Y:S01]  /*3670*/  UMOV UR4, 0x80000000 ;  /* 0x8000000000047882 */ /* 0x000fe20000000000 */
[----:B------:R-:W5:Y:S01]  /*3680*/  LDG.E.128 R40, desc[UR8][R52.64+0x800] ;  /* 0x0008000834287981 */ /* 0x000f62000c1e1d00 */
[----:B------:R-:W-:-:S03]  /*3690*/  IMAD.WIDE.U32 R54, R59, 0x10, R4 ;  /* 0x000000103b367825 */ /* 0x000fc600078e0004 */
[----:B------:R-:W5:Y:S04]  /*36a0*/  LDG.E.128 R32, desc[UR8][R52.64+0x1000] ;  /* 0x0010000834207981 */ /* 0x000f68000c1e1d00 */
[----:B------:R-:W2:Y:S04]  /*36b0*/  LDG.E.128 R44, desc[UR8][R54.64] ;  /* 0x00000008362c7981 */ /* 0x000ea8000c1e1d00 */
[----:B------:R1:W5:Y:S01]  /*36c0*/  LDG.E.128 R24, desc[UR8][R52.64+0x1800] ;  /* 0x0018000834187981 */ /* 0x000362000c1e1d00 */
[----:B0-----:R-:W-:Y:S01]  /*36d0*/  IMAD.WIDE.U32 R2, R58, 0x8, R2 ;  /* 0x000000083a027825 */ /* 0x001fe200078e0002 */
[----:B------:R-:W-:-:S02]  /*36e0*/  UMOV UR6, UR5 ;  /* 0x0000000500067c82 */ /* 0x000fc40008000000 */
[----:B------:R-:W5:Y:S01]  /*36f0*/  LDG.E.128 R36, desc[UR8][R54.64+0x800] ;  /* 0x0008000836247981 */ /* 0x000f62000c1e1d00 */
[----:B------:R-:W-:-:S03]  /*3700*/  IMAD.WIDE.U32 R2, R59, 0x10, R2 ;  /* 0x000000103b027825 */ /* 0x000fc600078e0002 */
[----:B------:R-:W5:Y:S04]  /*3710*/  LDG.E.128 R28, desc[UR8][R54.64+0x1000] ;  /* 0x00100008361c7981 */ /* 0x000f68000c1e1d00 */
[----:B------:R-:W4:Y:S01]  /*3720*/  LDG.E.128 R4, desc[UR8][R2.64] ;  /* 0x0000000802047981 */ /* 0x000f22000c1e1d00 */
[----:B-1----:R-:W-:-:S03]  /*3730*/  IMAD.U32 R52, RZ, RZ, UR6 ;  /* 0x00000006ff347e24 */ /* 0x002fc6000f8e00ff */
[----:B------:R-:W5:Y:S04]  /*3740*/  LDG.E.128 R8, desc[UR8][R2.64+0x800] ;  /* 0x0008000802087981 */ /* 0x000f68000c1e1d00 */
[----:B------:R-:W5:Y:S04]  /*3750*/  LDG.E.128 R12, desc[UR8][R2.64+0x1000] ;  /* 0x00100008020c7981 */ /* 0x000f68000c1e1d00 */
[----:B------:R0:W5:Y:S04]  /*3760*/  LDG.E.128 R16, desc[UR8][R2.64+0x1800] ;  /* 0x0018000802107981 */ /* 0x000168000c1e1d00 */
[----:B------:R1:W5:Y:S01]  /*3770*/  LDG.E.128 R20, desc[UR8][R54.64+0x1800] ;  /* 0x0018000836147981 */ /* 0x000362000c1e1d00 */
[----:B------:R-:W-:Y:S01]  /*3780*/  BSSY.RECONVERGENT B1, `(.L_x_10508) ;  /* 0x000004c000017945 */ /* 0x000fe20003800200 */
[----:B---3--:R-:W3:-:S15]  /*3790*/  DADD R56, -R48, 1 ;  /* 0x3ff0000030387429 */ /* 0x008ede0000000100 */
[----:B------:R-:W-:-:S15]  /*37a0*/  NOP ;  /* 0x0000000000007918 */ /* 0x000fde0000000000 */
[----:B------:R-:W-:-:S15]  /*37b0*/  NOP ;  /* 0x0000000000007918 */ /* 0x000fde0000000000 */
[----:B------:R-:W-:-:S15]  /*37c0*/  NOP ;  /* 0x0000000000007918 */ /* 0x000fde0000000000 */
[----:B------:R-:W-:-:S04]  /*37d0*/  NOP ;  /* 0x0000000000007918 */ /* 0x000fc80000000000 */
[----:B---3--:R-:W3:Y:S02]  /*37e0*/  DMUL R56, R48, R56 ;  /* 0x0000003830387228 */ /* 0x008ee40000000000 */
[----:B---3--:R-:W-:-:S15]  /*37f0*/  IMAD.MOV.U32 R0, RZ, RZ, R57 ;  /* 0x000000ffff007224 */ /* 0x008fde00078e0039 */
[----:B------:R-:W-:-:S15]  /*3800*/  NOP ;  /* 0x0000000000007918 */ /* 0x000fde0000000000 */
[----:B------:R-:W-:-:S15]  /*3810*/  NOP ;  /* 0x0000000000007918 */ /* 0x000fde0000000000 */
[----:B------:R-:W-:-:S15]  /*3820*/  NOP ;  /* 0x0000000000007918 */ /* 0x000fde0000000000 */
[----:B------:R-:W-:-:S02]  /*3830*/  NOP ;  /* 0x0000000000007918 */ /* 0x000fc40000000000 */
[----:B------:R-:W3:Y:S02]  /*3840*/  DSETP.MAX.AND P0, P1, R56, UR4, PT ;  /* 0x0000000438007e2a */ /* 0x000ee4000b90f000 */
[----:B---3--:R-:W-:Y:S02]  /*3850*/  FSEL R53, R0, UR6, P0 ;  /* 0x0000000600357c08 */ /* 0x008fe40008000000 */
[----:B------:R-:W-:-:S05]  /*3860*/  @P1 LOP3.LUT R53, R52, 0x80000, RZ, 0xfc, !PT ;  /* 0x0008000034351812 */ /* 0x000fca00078efcff */
[----:B0-----:R-:W-:-:S04]  /*3870*/  IMAD.MOV.U32 R3, RZ, RZ, R53 ;  /* 0x000000ffff037224 */ /* 0x001fc800078e0035 */
[----:B------:R-:W1:Y:S01]  /*3880*/  MUFU.RCP64H R53, R3 ;  /* 0x0000000300357308 */ /* 0x000e620000001800 */
[----:B------:R-:W-:Y:S01]  /*3890*/  HFMA2 R52, -RZ, RZ, 0, 5.9604644775390625e-08 ;  /* 0x00000001ff347431 */ /* 0x000fe200000001ff */
[----:B------:R-:W-:-:S15]  /*38a0*/  SEL R2, R56, UR4, P0 ;  /* 0x0000000438027c07 */ /* 0x000fde0008000000 */
[----:B------:R-:W-:-:S15]  /*38b0*/  NOP ;  /* 0x0000000000007918 */ /* 0x000fde0000000000 */
[----:B------:R-:W-:-:S15]  /*38c0*/  NOP ;  /* 0x0000000000007918 */ /* 0x000fde0000000000 */
[----:B------:R-:W-:-:S04]  /*38d0*/  NOP ;  /* 0x0000000000007918 */ /* 0x000fc80000000000 */
[----:B-1----:R-:W0:-:S15]  /*38e0*/  DFMA R54, -R2, R52, 1 ;  /* 0x3ff000000236742b */ /* 0x002e1e0000000134 */
        /* <DEDUP_REMOVED lines=19> */
[----:B--2---:R-:W4:-:S15]  /*3a20*/  DADD R44, R48, -R44 ;  /* 0x00000000302c7229 */ /* 0x004f1e000000082c */
[----:B------:R-:W-:-:S15]  /*3a30*/  NOP ;  /* 0x0000000000007918 */ /* 0x000fde0000000000 */
[----:B------:R-:W-:-:S15]  /*3a40*/  NOP ;  /* 0x0000000000007918 */ /* 0x000fde0000000000 */
[----:B------:R-:W-:-:S15]  /*3a50*/  NOP ;  /* 0x0000000000007918 */ /* 0x000fde0000000000 */
[----:B------:R-:W-:-:S04]  /*3a60*/  NOP ;  /* 0x0000000000007918 */ /* 0x000fc80000000000 */
[----:B0-----:R-:W-:-:S15]  /*3a70*/  DFMA R52, R54, R52, R54 ;  /* 0x000000343634722b */ /* 0x001fde0000000036 */
[----:B------:R-:W-:-:S15]  /*3a80*/  NOP ;  /* 0x0000000000007918 */ /* 0x000fde0000000000 */
[----:B------:R-:W-:-:S15]  /*3a90*/  NOP ;  /* 0x0000000000007918 */ /* 0x000fde0000000000 */
[----:B------:R-:W-:-:S15]  /*3aa0*/  NOP ;  /* 0x0000000000007918 */ /* 0x000fde0000000000 */
[----:B------:R-:W-:-:S04]  /*3ab0*/  NOP ;  /* 0x0000000000007918 */ /* 0x000fc80000000000 */
[----:B----4-:R-:W0:Y:S02]  /*3ac0*/  DMUL R56, R4, R44 ;  /* 0x0000002c04387228 */ /* 0x010e240000000000 */
[----:B0-----:R-:W-:-:S15]  /*3ad0*/  FSETP.GEU.AND P1, PT, |R57|, 6.5827683646048100446e-37, PT ;  /* 0x036000003900780b */ /* 0x001fde0003f2e200 */
        /* <DEDUP_REMOVED lines=19> */
[----:B-----5:R-:W-:Y:S05]  /*3c10*/  CALL.REL.NOINC `($__internal_32_$__cuda_sm20_div_rn_f64_full) ;  /* 0x0000002000f07944 */ /* 0x020fea0003c00000 */
[----:B------:R-:W-:Y:S02]  /*3c20*/  IMAD.MOV.U32 R4, RZ, RZ, R54 ;  /* 0x000000ffff047224 */ /* 0x000fe400078e0036 */
[----:B------:R-:W-:-:S07]  /*3c30*/  IMAD.MOV.U32 R5, RZ, RZ, R55 ;  /* 0x000000ffff057224 */ /* 0x000fce00078e0037 */
.L_x_10509:
[----:B------:R-:W-:Y:S05]  /*3c40*/  BSYNC.RECONVERGENT B1 ;  /* 0x0000000000017941 */ /* 0x000fea0003800200 */
.L_x_10508:
[----:B------:R-:W0:Y:S01]  /*3c50*/  DADD R2, -R50, 1 ;  /* 0x3ff0000032027429 */ /* 0x000e220000000100 */
[----:B------:R-:W-:Y:S01]  /*3c60*/  UMOV UR5, 0x3d719799 ;  /* 0x3d71979900057882 */ /* 0x000fe20000000000 */
[----:B------:R-:W-:Y:S01]  /*3c70*/  UMOV UR4, 0x80000000 ;  /* 0x8000000000047882 */ /* 0x000fe20000000000 */
[----:B------:R-:W-:Y:S01]  /*3c80*/  UMOV UR6, UR5 ;  /* 0x0000000500067c82 */ /* 0x000fe20008000000 */
[----:B------:R-:W-:-:S15]  /*3c90*/  BSSY.RECONVERGENT B1, `(.L_x_10510) ;  /* 0x000004b000017945 */ /* 0x000fde0003800200 */
[----:B------:R-:W-:-:S15]  /*3ca0*/  NOP ;  /* 0x0000000000007918 */ /* 0x000fde0000000000 */
[----:B------:R-:W-:-:S15]  /*3cb0*/  NOP ;  /* 0x0000000000007918 */ /* 0x000fde0000000000 */
[----:B------:R-:W-:-:S15]  /*3cc0*/  NOP ;  /* 0x0000000000007918 */ /* 0x000fde0000000000 */
[----:B0-----:R-:W0:Y:S02]  /*3cd0*/  DMUL R2, R50, R2 ;  /* 0x0000000232027228 */ /* 0x001e240000000000 */
[----:B0-----:R-:W-:-:S15]  /*3ce0*/  IMAD.MOV.U32 R0, RZ, RZ, R3 ;  /* 0x000000ffff007224 */ /* 0x001fde00078e0003 */
        /* <DEDUP_REMOVED lines=19> */
[----:B------:R-:W-:Y:S02]  /*3e20*/  SEL R2, R2, UR4, P0 ;  /* 0x0000000402027c07 */ /* 0x000fe40008000000 */
[----:B------:R-:W-:Y:S01]  /*3e30*/  FSETP.GEU.AND P1, PT, |R57|, 6.5827683646048100446e-37, PT ;  /* 0x036000003900780b */ /* 0x000fe20003f2e200 */
[----:B------:R-:W-:-:S04]  /*3e40*/  IMAD.MOV.U32 R3, RZ, RZ, R7 ;  /* 0x000000ffff037224 */ /* 0x000fc800078e0007 */
[----:B------:R-:W0:-:S15]  /*3e50*/  MUFU.RCP64H R7, R3 ;  /* 0x0000000300077308 */ /* 0x000e1e0000001800 */
[----:B------:R-:W-:-:S15]  /*3e60*/  NOP ;  /* 0x0000000000007918 */ /* 0x000fde0000000000 */
[----:B------:R-:W-:-:S15]  /*3e70*/  NOP ;  /* 0x0000000000007918 */ /* 0x000fde0000000000 */
[----:B------:R-:W-:-:S06]  /*3e80*/  NOP ;  /* 0x0000000000007918 */ /* 0x000fcc0000000000 */
        /* <DEDUP_REMOVED lines=41> */
[----:B------:R-:W-:Y:S01]  /*4120*/  MOV R6, R54 ;  /* 0x0000003600067202 */ /* 0x000fe20000000f00 */
[----:B------:R-:W-:-:S07]  /*4130*/  IMAD.MOV.U32 R7, RZ, RZ, R55 ;  /* 0x000000ffff077224 */ /* 0x000fce00078e0037 */
.L_x_10511:
[----:B------:R-:W-:Y:S05]  /*4140*/  BSYNC.RECONVERGENT B1 ;  /* 0x0000000000017941 */ /* 0x000fea0003800200 */
.L_x_10510:
[----:B-----5:R-:W0:Y:S01]  /*4150*/  DADD R2, -R40, 1 ;  /* 0x3ff0000028027429 */ /* 0x020e220000000100 */
        /* <DEDUP_REMOVED lines=76> */
[----:B------:R-:W-:Y:S01]  /*4620*/  IMAD.MOV.U32 R8, RZ, RZ, R54 ;  /* 0x000000ffff087224 */ /* 0x000fe200078e0036 */
[----:B------:R-:W-:-:S07]  /*4630*/  MOV R9, R55 ;  /* 0x0000003700097202 */ /* 0x000fce0000000f00 */
.L_x_10513:
[----:B------:R-:W-:Y:S05]  /*4640*/  BSYNC.RECONVERGENT B1 ;  /* 0x0000000000017941 */ /* 0x000fea0003800200 */
.L_x_10512:
        /* <DEDUP_REMOVED lines=79> */
.L_x_10515:
[----:B------:R-:W-:Y:S05]  /*4b40*/  BSYNC.RECONVERGENT B1 ;  /* 0x0000000000017941 */ /* 0x000fea0003800200 */
.L_x_10514:
[----:B------:R-:W-:Y:S01]  /*4b50*/  UMOV UR5, 0x3d719799 ;  /* 0x3d71979900057882 */ /* 0x000fe20000000000 */
[----:B------:R-:W0:Y:S01]  /*4b60*/  DADD R2, -R32, 1 ;  /* 0x3ff0000020027429 */ /* 0x000e220000000100 */
[----:B------:R-:W-:Y:S01]  /*4b70*/  UMOV UR6, UR5 ;  /* 0x0000000500067c82 */ /* 0x000fe20008000000 */
[----:B------:R-:W-:Y:S01]  /*4b80*/  UMOV UR4, 0x80000000 ;  /* 0x8000000000047882 */ /* 0x000fe20000000000 */
[----:B------:R-:W-:-:S15]  /*4b90*/  BSSY.RECONVERGENT B1, `(.L_x_10516) ;  /* 0x000004c000017945 */ /* 0x000fde0003800200 */
[----:B------:R-:W-:-:S15]  /*4ba0*/  NOP ;  /* 0x0000000000007918 */ /* 0x000fde0000000000 */
[----:B------:R-:W-:-:S15]  /*4bb0*/  NOP ;  /* 0x0000000000007918 */ /* 0x000fde0000000000 */
[----:B------:R-:W-:-:S15]  /*4bc0*/  NOP ;  /* 0x0000000000007918 */ /* 0x000fde0000000000 */
[----:B------:R-:W-:-:S01]  /*4bd0*/  NOP ;  /* 0x0000000000007918 */ /* 0x000fc20000000000 */
[----:B------:R-:W-:-:S15]  /*4be0*/  DADD R28, R32, -R28 ;  /* 0x00000000201c7229 */ /* 0x000fde000000081c */
        /* <DEDUP_REMOVED lines=10> */
[----:B------:R0:W-:Y:S02]  /*4c90*/  DMUL R56, R12, R28 ;  /* 0x0000001c0c387228 */ /* 0x0001e40000000000 */
        /* <DEDUP_REMOVED lines=59> */
.L_x_10517:
[----:B------:R-:W-:Y:S05]  /*5050*/  BSYNC.RECONVERGENT B1 ;  /* 0x0000000000017941 */ /* 0x000fea0003800200 */
.L_x_10516:
        /* <DEDUP_REMOVED lines=79> */
.L_x_10519:
[----:B------:R-:W-:Y:S05]  /*5550*/  BSYNC.RECONVERGENT B1 ;  /* 0x0000000000017941 */ /* 0x000fea0003800200 */
.L_x_10518:
        /* <DEDUP_REMOVED lines=30> */
[----:B------:R-:W-:Y:S02]  /*5740*/  MOV R3, R17 ;  /* 0x0000001100037202 */ /* 0x000fe40000000f00 */
[----:B------:R-:W-:-:S02]  /*5750*/  FSETP.GEU.AND P1, PT, |R57|, 6.5827683646048100446e-37, PT ;  /* 0x036000003900780b */ /* 0x000fc40003f2e200 */
[----:B------:R-:W0:-:S15]  /*5760*/  MUFU.RCP64H R17, R3 ;  /* 0x0000000300117308 */ /* 0x000e1e0000001800 */
        /* <DEDUP_REMOVED lines=46> */
.L_x_10521:
[----:B------:R-:W-:Y:S05]  /*5a50*/  BSYNC.RECONVERGENT B1 ;  /* 0x0000000000017941 */ /* 0x000fea0003800200 */
.L_x_10520:
        /* <DEDUP_REMOVED lines=28> */
[----:B------:R-:W-:Y:S01]  /*5c20*/  HFMA2 R18, -RZ, RZ, 0, 5.9604644775390625e-08 ;  /* 0x00000001ff127431 */ /* 0x000fe200000001ff */
        /* <DEDUP_REMOVED lines=50> */
.L_x_10523:
[----:B------:R-:W-:Y:S05]  /*5f50*/  BSYNC.RECONVERGENT B1 ;  /* 0x0000000000017941 */ /* 0x000fea0003800200 */
.L_x_10522:
[----:B------:R-:W0:Y:S02]  /*5f60*/  LDC.64 R2, c[0x0][0x388] ;  /* 0x0000e200ff027b82 */ /* 0x000e240000000a00 */
[----:B0-----:R-:W-:-:S04]  /*5f70*/  IMAD.WIDE.U32 R2, R58, 0x8, R2 ;  /* 0x000000083a027825 */ /* 0x001fc800078e0002 */
[----:B------:R-:W-:-:S05]  /*5f80*/  IMAD.WIDE.U32 R2, R59, 0x10, R2 ;  /* 0x000000103b027825 */ /* 0x000fca00078e0002 */
[----:B------:R-:W-:Y:S04]  /*5f90*/  STG.E.128 desc[UR8][R2.64], R4 ;  /* 0x0000000402007986 */ /* 0x000fe8000c101d08 */
[----:B------:R-:W-:Y:S04]  /*5fa0*/  STG.E.128 desc[UR8][R2.64+0x800], R8 ;  /* 0x0008000802007986 */ /* 0x000fe8000c101d08 */
[----:B------:R-:W-:Y:S04]  /*5fb0*/  STG.E.128 desc[UR8][R2.64+0x1000], R12 ;  /* 0x0010000c02007986 */ /* 0x000fe8000c101d08 */
[----:B------:R-:W-:Y:S01]  /*5fc0*/  STG.E.128 desc[UR8][R2.64+0x1800], R16 ;  /* 0x0018001002007986 */ /* 0x000fe2000c101d08 */
[----:B------:R-:W-:Y:S05]  /*5fd0*/  EXIT ;  /* 0x000000000000794d */ /* 0x000fea0003800000 */
        .weak           $__internal_32_$__cuda_sm20_div_rn_f64_full
        .type           $__internal_32_$__cuda_sm20_div_rn_f64_full,@function
        .size           $__internal_32_$__cuda_sm20_div_rn_f64_full,(.L_x_10658 - $__internal_32_$__cuda_sm20_div_rn_f64_full)
$__internal_32_$__cuda_sm20_div_rn_f64_full:
[C---:B------:R-:W-:Y:S01]  /*5fe0*/  FSETP.GEU.AND P1, PT, |R57|.reuse, 1.469367938527859385e-39, PT ;  /* 0x001000003900780b */ /* 0x040fe20003f2e200 */
[----:B------:R-:W-:Y:S01]  /*5ff0*/  IMAD.MOV.U32 R53, RZ, RZ, R3 ;  /* 0x000000ffff357224 */ /* 0x000fe200078e0003 */
[----:B------:R-:W-:Y:S01]  /*6000*/  LOP3.LUT R64, R57, 0x7ff00000, RZ, 0xc0, !PT ;  /* 0x7ff0000039407812 */ /* 0x000fe200078ec0ff */
[----:B------:R-:W-:Y:S01]  /*6010*/  IMAD.MOV.U32 R66, RZ, RZ, 0x1ca00000 ;  /* 0x1ca00000ff427424 */ /* 0x000fe200078e00ff */
[----:B------:R-:W-:Y:S01]  /*6020*/  LOP3.LUT R62, R3, 0x7ff00000, RZ, 0xc0, !PT ;  /* 0x7ff00000033e7812 */ /* 0x000fe200078ec0ff */
[----:B------:R-:W-:Y:S01]  /*6030*/  IMAD.MOV.U32 R52, RZ, RZ, R2 ;  /* 0x000000ffff347224 */ /* 0x000fe200078e0002 */
[----:B------:R-:W-:Y:S02]  /*6040*/  BSSY.RECONVERGENT B0, `(.L_x_10524) ;  /* 0x0000080000007945 */ /* 0x000fe40003800200 */
[----:B------:R-:W-:-:S04]  /*6050*/  ISETP.GE.U32.AND P0, PT, R64, R62, PT ;  /* 0x0000003e4000720c */ /* 0x000fc80003f06070 */
[----:B------:R-:W-:Y:S02]  /*6060*/  SEL R48, R66, 0x63400000, !P0 ;  /* 0x6340000042307807 */ /* 0x000fe40004000000 */
[----:B------:R-:W-:Y:S02]  /*6070*/  @!P1 LOP3.LUT R44, R53, 0x7ff00000, RZ, 0xc0, !PT ;  /* 0x7ff00000352c9812 */ /* 0x000fe400078ec0ff */
[----:B------:R-:W-:Y:S01]  /*6080*/  LOP3.LUT R49, R48, 0x800fffff, R57, 0xf8, !PT ;  /* 0x800fffff30317812 */ /* 0x000fe200078ef839 */
[----:B------:R-:W-:Y:S01]  /*6090*/  IMAD.MOV.U32 R48, RZ, RZ, R56 ;  /* 0x000000ffff307224 */ /* 0x000fe200078e0038 */
[----:B------:R-:W-:Y:S02]  /*60a0*/  @!P1 ISETP.GE.U32.AND P2, PT, R64, R44, PT ;  /* 0x0000002c4000920c */ /* 0x000fe40003f46070 */
[----:B------:R-:W-:Y:S02]  /*60b0*/  FSETP.GEU.AND P0, PT, |R3|, 1.469367938527859385e-39, PT ;  /* 0x001000000300780b */ /* 0x000fe40003f0e200 */
[----:B------:R-:W-:-:S04]  /*60c0*/  @!P1 SEL R44, R66, 0x63400000, !P2 ;  /* 0x63400000422c9807 */ /* 0x000fc80005000000 */
[----:B------:R-:W-:-:S04]  /*60d0*/  @!P1 LOP3.LUT R44, R44, 0x80000000, R57, 0xf8, !PT ;  /* 0x800000002c2c9812 */ /* 0x000fc800078ef839 */
[----:B------:R-:W-:Y:S02]  /*60e0*/  @!P1 LOP3.LUT R45, R44, 0x100000, RZ, 0xfc, !PT ;  /* 0x001000002c2d9812 */ /* 0x000fe400078efcff */
[----:B------:R-:W-:-:S06]  /*60f0*/  @!P1 MOV R44, RZ ;  /* 0x000000ff002c9202 */ /* 0x000fcc0000000f00 */
[----:B------:R0:W-:Y:S02]  /*6100*/  @!P1 DFMA R48, R48, 2, -R44 ;  /* 0x400000003030982b */ /* 0x0001e4000000082c */
[----:B0-----:R-:W-:-:S04]  /*6110*/  LOP3.LUT R44, R3, 0x800fffff, RZ, 0xc0, !PT ;  /* 0x800fffff032c7812 */ /* 0x001fc800078ec0ff */
[----:B------:R-:W-:Y:S01]  /*6120*/  LOP3.LUT R45, R44, 0x3ff00000, RZ, 0xfc, !PT ;  /* 0x3ff000002c2d7812 */ /* 0x000fe200078efcff */
[----:B------:R-:W-:Y:S02]  /*6130*/  IMAD.MOV.U32 R44, RZ, RZ, R2 ;  /* 0x000000ffff2c7224 */ /* 0x000fe400078e0002 */
[----:B------:R-:W-:-:S15]  /*6140*/  IMAD.MOV.U32 R2, RZ, RZ, 0x1 ;  /* 0x00000001ff027424 */ /* 0x000fde00078e00ff */
[----:B------:R-:W-:-:S15]  /*6150*/  NOP ;  /* 0x0000000000007918 */ /* 0x000fde0000000000 */
[----:B------:R-:W-:-:S15]  /*6160*/  NOP ;  /* 0x0000000000007918 */ /* 0x000fde0000000000 */
[----:B------:R-:W-:-:S10]  /*6170*/  NOP ;  /* 0x0000000000007918 */ /* 0x000fd40000000000 */
        /* <DEDUP_REMOVED lines=43> */
[----:B------:R-:W-:Y:S01]  /*6430*/  @!P1 LOP3.LUT R60, R49, 0x7ff00000, RZ, 0xc0, !PT ;  /* 0x7ff00000313c9812 */ /* 0x000fe200078ec0ff */
[----:B------:R-:W-:Y:S01]  /*6440*/  IMAD.MOV.U32 R61, RZ, RZ, R62 ;  /* 0x000000ffff3d7224 */ /* 0x000fe200078e003e */
[----:B------:R-:W-:-:S03]  /*6450*/  @!P0 LOP3.LUT R61, R45, 0x7ff00000, RZ, 0xc0, !PT ;  /* 0x7ff000002d3d8812 */ /* 0x000fc600078ec0ff */
[----:B------:R-:W-:-:S05]  /*6460*/  VIADD R54, R60, 0xffffffff ;  /* 0xffffffff3c367836 */ /* 0x000fca0000000000 */
[----:B------:R-:W-:Y:S01]  /*6470*/  ISETP.GT.U32.AND P0, PT, R54, 0x7feffffe, PT ;  /* 0x7feffffe3600780c */ /* 0x000fe20003f04070 */
[----:B------:R-:W-:-:S05]  /*6480*/  VIADD R54, R61, 0xffffffff ;  /* 0xffffffff3d367836 */ /* 0x000fca0000000000 */
[----:B------:R-:W-:-:S13]  /*6490*/  ISETP.GT.U32.OR P0, PT, R54, 0x7feffffe, P0 ;  /* 0x7feffffe3600780c */ /* 0x000fda0000704470 */
[----:B-1----:R-:W-:Y:S05]  /*64a0*/  @P0 BRA `(.L_x_10525) ;  /* 0x0000000000840947 */ /* 0x002fea0003800000 */
[----:B------:R-:W-:Y:S01]  /*64b0*/  LOP3.LUT R54, R53, 0x7ff00000, RZ, 0xc0, !PT ;  /* 0x7ff0000035367812 */ /* 0x000fe200078ec0ff */
[----:B------:R-:W-:-:S03]  /*64c0*/  IMAD.MOV.U32 R56, RZ, RZ, RZ ;  /* 0x000000ffff387224 */ /* 0x000fc600078e00ff */
[CC--:B------:R-:W-:Y:S02]  /*64d0*/  ISETP.GE.U32.AND P0, PT, R64.reuse, R54.reuse, PT ;  /* 0x000000364000720c */ /* 0x0c0fe40003f06070 */
[----:B------:R-:W-:Y:S02]  /*64e0*/  VIADDMNMX R54, R64, -R54, 0xb9600000, !PT ;  /* 0xb960000040367446 */ /* 0x000fe40007800936 */
[----:B------:R-:W-:Y:S02]  /*64f0*/  SEL R60, R66, 0x63400000, !P0 ;  /* 0x63400000423c7807 */ /* 0x000fe40004000000 */
[----:B------:R-:W-:-:S04]  /*6500*/  VIMNMX R54, PT, PT, R54, 0x46a00000, PT ;  /* 0x46a0000036367848 */ /* 0x000fc80003fe0100 */
        /* <DEDUP_REMOVED lines=13> */
[----:B------:R-:W-:-:S06]  /*65e0*/  IMAD.MOV.U32 R44, RZ, RZ, RZ ;  /* 0x000000ffff2c7224 */ /* 0x000fcc00078e00ff */
        /* <DEDUP_REMOVED lines=9> */
[----:B------:R-:W-:-:S05]  /*6680*/  FSEL R54, R52, R55, !P0 ;  /* 0x0000003734367208 */ /* 0x000fca0004000000 */
[----:B------:R-:W-:Y:S01]  /*6690*/  IMAD.MOV.U32 R55, RZ, RZ, R54 ;  /* 0x000000ffff377224 */ /* 0x000fe200078e0036 */
[----:B------:R-:W-:Y:S01]  /*66a0*/  MOV R54, R2 ;  /* 0x0000000200367202 */ /* 0x000fe20000000f00 */
[----:B------:R-:W-:Y:S06]  /*66b0*/  BRA `(.L_x_10526) ;  /* 0x0000000000607947 */ /* 0x000fec0003800000 */
.L_x_10525:
        /* <DEDUP_REMOVED lines=13> */
[----:B------:R-:W-:Y:S02]  /*6790*/  @!P0 IMAD.MOV.U32 R55, RZ, RZ, R52 ;  /* 0x000000ffff378224 */ /* 0x000fe400078e0034 */
[----:B------:R-:W-:Y:S02]  /*67a0*/  @P0 IMAD.MOV.U32 R54, RZ, RZ, RZ ;  /* 0x000000ffff360224 */ /* 0x000fe400078e00ff */
[----:B------:R-:W-:Y:S01]  /*67b0*/  @P0 IMAD.MOV.U32 R55, RZ, RZ, R2 ;  /* 0x000000ffff370224 */ /* 0x000fe200078e0002 */
[----:B------:R-:W-:Y:S06]  /*67c0*/  BRA `(.L_x_10526) ;  /* 0x00000000001c7947 */ /* 0x000fec0003800000 */
.L_x_10528:
[----:B------:R-:W-:-:S04]  /*67d0*/  LOP3.LUT R54, R53, 0x80000, RZ, 0xfc, !PT ;  /* 0x0008000035367812 */ /* 0x000fc800078efcff */
[----:B------:R-:W-:Y:S01]  /*67e0*/  MOV R55, R54 ;  /* 0x0000003600377202 */ /* 0x000fe20000000f00 */
[----:B------:R-:W-:Y:S01]  /*67f0*/  IMAD.MOV.U32 R54, RZ, RZ, R52 ;  /* 0x000000ffff367224 */ /* 0x000fe200078e0034 */
[----:B------:R-:W-:Y:S06]  /*6800*/  BRA `(.L_x_10526) ;  /* 0x00000000000c7947 */ /* 0x000fec0003800000 */
.L_x_10527:
[----:B------:R-:W-:-:S05]  /*6810*/  LOP3.LUT R54, R57, 0x80000, RZ, 0xfc, !PT ;  /* 0x0008000039367812 */ /* 0x000fca00078efcff */
[----:B------:R-:W-:Y:S02]  /*6820*/  IMAD.MOV.U32 R55, RZ, RZ, R54 ;  /* 0x000000ffff377224 */ /* 0x000fe400078e0036 */
[----:B------:R-:W-:-:S07]  /*6830*/  IMAD.MOV.U32 R54, RZ, RZ, R56 ;  /* 0x000000ffff367224 */ /* 0x000fce00078e0038 */
.L_x_10526:
[----:B------:R-:W-:Y:S05]  /*6840*/  BSYNC.RECONVERGENT B0 ;  /* 0x0000000000007941 */ /* 0x000fea0003800200 */
.L_x_10524:
[----:B------:R-:W-:Y:S02]  /*6850*/  IMAD.MOV.U32 R2, RZ, RZ, R0 ;  /* 0x000000ffff027224 */ /* 0x000fe400078e0000 */
[----:B------:R-:W-:-:S04]  /*6860*/  IMAD.MOV.U32 R3, RZ, RZ, 0x0 ;  /* 0x00000000ff037424 */ /* 0x000fc800078e00ff */
[----:B------:R-:W-:Y:S05]  /*6870*/  RET.REL.NODEC R2 `(_ZN2at6native29vectorized_elementwise_kernelILi2EZZZN37_INTERNAL_cee6930f_7_Loss_cu_5b0651e139_GLOBAL__N__cee6930f_7_Loss_cu_5b0651e140binary_cross_entropy_backward_out_kernelERNS_6TensorERKS4_S7_S7_ENKUlvE_clEvENKUlvE_clEvEUldddE_St5arrayIPcLm4EEEEviT0_T1_) ;  /* 0xffffff9402e07950 */ /* 0x000fea0003c3ffff */
.L_x_10529:
        /* <DEDUP_REMOVED lines=16> */
.L_x_10658:


//--------------------- .text._ZN2at6native29vectorized_elementwise_kernelILi4EZZZN37_INTERNAL_cee6930f_7_Loss_cu_5b0651e139_GLOBAL__N__cee6930f_7_Loss_cu_5b0651e140binary_cross_entropy_backward_out_kernelERNS_6TensorERKS4_S7_S7_ENKUlvE_clEvENKUlvE_clEvEUldddE_St5arrayIPcLm4EEEEviT0_T1_ --------------------------
	.section	.text._ZN2at6native29vectorized_elementwise_kernelILi4EZZZN37_INTERNAL_cee6930f_7_Loss_cu_5b0651e139_GLOBAL__N__cee6930f_7_Loss_cu_5b0651e140binary_cross_entropy_backward_out_kernelERNS_6TensorERKS4_S7_S7_ENKUlvE_clEvENKUlvE_clEvEUldddE_St5arrayIPcLm4EEEEviT0_T1_,"ax",@progbits
	.align	128
        .global         _ZN2at6native29vectorized_elementwise_kernelILi4EZZZN37_INTERNAL_cee6930f_7_Loss_cu_5b0651e139_GLOBAL__N__cee6930f_7_Loss_cu_5b0651e140binary_cross_entropy_backward_out_kernelERNS_6TensorERKS4_S7_S7_ENKUlvE_clEvENKUlvE_clEvEUldddE_St5arrayIPcLm4EEEEviT0_T1_
        .type           _ZN2at6native29vectorized_elementwise_kernelILi4EZZZN37_INTERNAL_cee6930f_7_Loss_cu_5b0651e139_GLOBAL__N__cee6930f_7_Loss_cu_5b0651e140binary_cross_entropy_backward_out_kernelERNS_6TensorERKS4_S7_S7_ENKUlvE_clEvENKUlvE_clEvEUldddE_St5arrayIPcLm4EEEEviT0_T1_,@function
        .size           _ZN2at6native29vectorized_elementwise_kernelILi4EZZZN37_INTERNAL_cee6930f_7_Loss_cu_5b0651e139_GLOBAL__N__cee6930f_7_Loss_cu_5b0651e140binary_cross_entropy_backward_out_kernelERNS_6TensorERKS4_S7_S7_ENKUlvE_clEvENKUlvE_clEvEUldddE_St5arrayIPcLm4EEEEviT0_T1_,(.L_x_10659 - _ZN2at6native29vectorized_elementwise_kernelILi4EZZZN37_INTERNAL_cee6930f_7_Loss_cu_5b0651e139_GLOBAL__N__cee6930f_7_Loss_cu_5b0651e140binary_cross_entropy_backward_out_kernelERNS_6TensorERKS4_S7_S7_ENKUlvE_clEvENKUlvE_clEvEUldddE_St5arrayIPcLm4EEEEviT0_T1_)
        .other          _ZN2at6native29vectorized_elementwise_kernelILi4EZZZN37_INTERNAL_cee6930f_7_Loss_cu_5b0651e139_GLOBAL__N__cee6930f_7_Loss_cu_5b0651e140binary_cross_entropy_backward_out_kernelERNS_6TensorERKS4_S7_S7_ENKUlvE_clEvENKUlvE_clEvEUldddE_St5arrayIPcLm4EEEEviT0_T1_,@"STO_CUDA_ENTRY STV_DEFAULT"
_ZN2at6native29vectorized_elementwise_kernelILi4EZZZN37_INTERNAL_cee6930f_7_Loss_cu_5b0651e139_GLOBAL__N__cee6930f_7_Loss_cu_5b0651e140binary_cross_entropy_backward_out_kernelERNS_6TensorERKS4_S7_S7_ENKUlvE_clEvENKUlvE_clEvEUldddE_St5arrayIPcLm4EEEEviT0_T1_:
.text._ZN2at6native29vectorized_elementwise_kernelILi4EZZZN37_INTERNAL_cee6930f_7_Loss_cu_5b0651e139_GLOBAL__N__cee6930f_7_Loss_cu_5b0651e140binary_cross_entropy_backward_out_kernelERNS_6TensorERKS4_S7_S7_ENKUlvE_clEvENKUlvE_clEvEUldddE_St5arrayIPcLm4EEEEviT0_T1_:
        /* <DEDUP_REMOVED lines=205> */
[----:B------:R-:W-:Y:S05]  /*0cd0*/  CALL.REL.NOINC `($__internal_33_$__cuda_sm20_div_rn_f64_full) ;  /* 0x0000005000a07944 */ /* 0x000fea0003c00000 */
[----:B------:R-:W-:Y:S02]  /*0ce0*/  IMAD.MOV.U32 R4, RZ, RZ, R54 ;  /* 0x000000ffff047224 */ /* 0x000fe400078e0036 */
[----:B------:R-:W-:-:S07]  /*0cf0*/  IMAD.MOV.U32 R5, RZ, RZ, R55 ;  /* 0x000000ffff057224 */ /* 0x000fce00078e0037 */
.L_x_10532:
[----:B------:R-:W-:Y:S05]  /*0d00*/  BSYNC.RECONVERGENT B1 ;  /* 0x0000000000017941 */ /* 0x000fea0003800200 */
.L_x_10531:
        /* <DEDUP_REMOVED lines=86> */
.L_x_10534:
[----:B------:R-:W-:Y:S05]  /*1270*/  BSYNC.RECONVERGENT B1 ;  /* 0x0000000000017941 */ /* 0x000fea0003800200 */
.L_x_10533:
        /* <DEDUP_REMOVED lines=83> */
.L_x_10536:
[----:B------:R-:W-:Y:S05]  /*17b0*/  BSYNC.RECONVERGENT B1 ;  /* 0x0000000000017941 */ /* 0x000fea0003800200 */
.L_x_10535:
        /* <DEDUP_REMOVED lines=82> */
.L_x_10538:
[----:B------:R-:W-:Y:S05]  /*1ce0*/  BSYNC.RECONVERGENT B1 ;  /* 0x0000000000017941 */ /* 0x000fea0003800200 */
.L_x_10537:
        /* <DEDUP_REMOVED lines=80> */
[----:B------:R-:W-:Y:S05]  /*21f0*/  CALL.REL.NOINC `($__internal_33_$__cuda_sm20_div_rn_f64_full) ;  /* 0x0000003c00587944 */ /* 0x000fea0003c00000 */
[----:B------:R-:W-:Y:S02]  /*2200*/  IMAD.MOV.U32 R12, RZ, RZ, R54 ;  /* 0x000000ffff0c7224 */ /* 0x000fe400078e0036 */
[----:B------:R-:W-:-:S07]  /*2210*/  IMAD.MOV.U32 R13, RZ, RZ, R55 ;  /* 0x000000ffff0d7224 */ /* 0x000fce00078e0037 */
.L_x_10540:
[----:B------:R-:W-:Y:S05]  /*2220*/  BSYNC.RECONVERGENT B1 ;  /* 0x0000000000017941 */ /* 0x000fea0003800200 */
.L_x_10539:
        /* <DEDUP_REMOVED lines=84> */
.L_x_10542:
[----:B------:R-:W-:Y:S05]  /*2770*/  BSYNC.RECONVERGENT B1 ;  /* 0x0000000000017941 */ /* 0x000fea0003800200 */
.L_x_10541:
        /* <DEDUP_REMOVED lines=81> */
[----:B------:R-:W-:Y:S01]  /*2c90*/  IMAD.MOV.U32 R16, RZ, RZ, R54 ;  /* 0x000000ffff107224 */ /* 0x000fe200078e0036 */
[----:B------:R-:W-:-:S07]  /*2ca0*/  MOV R17, R55 ;  /* 0x0000003700117202 */ /* 0x000fce0000000f00 */
.L_x_10544:
[----:B------:R-:W-:Y:S05]  /*2cb0*/  BSYNC.RECONVERGENT B1 ;  /* 0x0000000000017941 */ /* 0x000fea0003800200 */
.L_x_10543:
        /* <DEDUP_REMOVED lines=81> */
[----:B------:R-:W-:Y:S01]  /*31d0*/  MOV R18, R54 ;  /* 0x0000003600127202 */ /* 0x000fe20000000f00 */
[----:B------:R-:W-:-:S07]  /*31e0*/  IMAD.MOV.U32 R19, RZ, RZ, R55 ;  /* 0x000000ffff137224 */ /* 0x000fce00078e0037 */
.L_x_10546:
[----:B------:R-:W-:Y:S05]  /*31f0*/  BSYNC.RECONVERGENT B1 ;  /* 0x0000000000017941 */ /* 0x000fea0003800200 */
.L_x_10545:
        /* <DEDUP_REMOVED lines=16> */
.L_x_10549:
[----:B------:R-:W-:-:S13]  /*3300*/  ISETP.GE.U32.AND P0, PT, R46, R63, PT ;  /* 0x0000003f2e00720c */ /* 0x000fda0003f06070 */
[----:B------:R-:W-:Y:S05]  /*3310*/  @P0 BRA `(.L_x_10551) ;  /* 0x0000000000300947 */ /* 0x000fea0003800000 */
[----:B0----5:R-:W0:Y:S01]  /*3320*/  LDC.64 R2, c[0x0][0x388] ;  /* 0x0000e200ff027b82 */ /* 0x021e220000000a00 */
[----:B------:R-:W-:Y:S01]  /*3330*/  IMAD R5, R65, 0x400, R46 ;  /* 0x0000040041057824 */ /* 0x000fe200078e022e */
[----:B------:R-:W-:-:S03]  /*3340*/  IADD3 R46, PT, PT, R46, 0x80, RZ ;  /* 0x000000802e2e7810 */ /* 0x000fc60007ffe0ff */
[----:B0-----:R-:W-:-:S05]  /*3350*/  IMAD.WIDE.U32 R2, R5, 0x8, R2 ;  /* 0x0000000805027825 */ /* 0x001fca00078e0002 */
[----:B------:R1:W-:Y:S02]  /*3360*/  STG.E.64 desc[UR8][R2.64], R8 ;  /* 0x0000000802007986 */ /* 0x0003e4000c101b08 */
.L_x_10550:
[----:B------:R-:W-:-:S13]  /*3370*/  ISETP.GE.U32.AND P0, PT, R46, R63, PT ;  /* 0x0000003f2e00720c */ /* 0x000fda0003f06070 */
[----:B------:R-:W-:Y:S05]  /*3380*/  @P0 BRA `(.L_x_10552) ;  /* 0x0000000000300947 */ /* 0x000fea0003800000 */
[----:B01----:R-:W0:Y:S01]  /*3390*/  LDC.64 R2, c[0x0][0x388] ;  /* 0x0000e200ff027b82 */ /* 0x003e220000000a00 */
[----:B------:R-:W-:Y:S02]  /*33a0*/  IMAD R5, R65, 0x400, R46 ;  /* 0x0000040041057824 */ /* 0x000fe400078e022e */
[----:B------:R-:W-:Y:S02]  /*33b0*/  VIADD R46, R46, 0x80 ;  /* 0x000000802e2e7836 */ /* 0x000fe40000000000 */
[----:B0-----:R-:W-:-:S05]  /*33c0*/  IMAD.WIDE.U32 R2, R5, 0x8, R2 ;  /* 0x0000000805027825 */ /* 0x001fca00078e0002 */
[----:B------:R1:W-:Y:S02]  /*33d0*/  STG.E.64 desc[UR8][R2.64], R10 ;  /* 0x0000000a02007986 */ /* 0x0003e4000c101b08 */
.L_x_10551:
[----:B------:R-:W-:-:S13]  /*33e0*/  ISETP.GE.U32.AND P0, PT, R46, R63, PT ;  /* 0x0000003f2e00720c */ /* 0x000fda0003f06070 */
[----:B------:R-:W-:Y:S05]  /*33f0*/  @P0 BRA `(.L_x_10553) ;  /* 0x0000000000340947 */ /* 0x000fea0003800000 */
[----:B01---5:R-:W0:Y:S01]  /*3400*/  LDC.64 R2, c[0x0][0x388] ;  /* 0x0000e200ff027b82 */ /* 0x023e220000000a00 */
[----:B------:R-:W-:Y:S02]  /*3410*/  IMAD R5, R65, 0x400, R46 ;  /* 0x0000040041057824 */ /* 0x000fe400078e022e */
[----:B------:R-:W-:Y:S02]  /*3420*/  VIADD R46, R46, 0x80 ;  /* 0x000000802e2e7836 */ /* 0x000fe40000000000 */
[----:B0-----:R-:W-:-:S05]  /*3430*/  IMAD.WIDE.U32 R2, R5, 0x8, R2 ;  /* 0x0000000805027825 */ /* 0x001fca00078e0002 */
[----:B------:R2:W-:Y:S02]  /*3440*/  STG.E.64 desc[UR8][R2.64], R12 ;  /* 0x0000000c02007986 */ /* 0x0005e4000c101b08 */
.L_x_10552:
        /* <DEDUP_REMOVED lines=8> */
.L_x_10553:
[----:B------:R-:W-:Y:S05]  /*34d0*/  BSYNC.RELIABLE B1 ;  /* 0x0000000000017941 */ /* 0x000fea0003800100 */
.L_x_10548:
[----:B------:R-:W-:-:S13]  /*34e0*/  ISETP.GE.U32.AND P0, PT, R46, R63, PT ;  /* 0x0000003f2e00720c */ /* 0x000fda0003f06070 */
[----:B012--5:R-:W0:Y:S01]  /*34f0*/  @!P0 LDC.64 R2, c[0x0][0x388] ;  /* 0x0000e200ff028b82 */ /* 0x027e220000000a00 */
[----:B------:R-:W-:Y:S01]  /*3500*/  @!P0 LEA R5, R65, R46, 0xa ;  /* 0x0000002e41058211 */ /* 0x000fe200078e50ff */
[----:B------:R-:W-:-:S04]  /*3510*/  @!P0 VIADD R46, R46, 0x80 ;  /* 0x000000802e2e8836 */ /* 0x000fc80000000000 */
[----:B0-----:R-:W-:-:S05]  /*3520*/  @!P0 IMAD.WIDE.U32 R2, R5, 0x8, R2 ;  /* 0x0000000805028825 */ /* 0x001fca00078e0002 */
[----:B------:R3:W-:Y:S02]  /*3530*/  @!P0 STG.E.64 desc[UR8][R2.64], R16 ;  /* 0x0000001002008986 */ /* 0x0007e4000c101b08 */
.L_x_10554:
[----:B------:R-:W-:Y:S05]  /*3540*/  BSYNC.RECONVERGENT B0 ;  /* 0x0000000000007941 */ /* 0x000fea0003800200 */
.L_x_10547:
        /* <DEDUP_REMOVED lines=8> */
.L_x_10530:
[----:B------:R-:W0:Y:S01]  /*35d0*/  S2R R59, SR_TID.X ;  /* 0x00000000003b7919 */ /* 0x000e220000002100 */
[----:B------:R-:W1:Y:S01]  /*35e0*/  LDC.64 R2, c[0x0][0x398] ;  /* 0x0000e600ff027b82 */ /* 0x000e620000000a00 */
[----:B------:R-:W-:-:S07]  /*35f0*/  IMAD.SHL.U32 R58, R53, 0x400, RZ ;  /* 0x00000400353a7824 */ /* 0x000fce00078e00ff */
[----:B------:R-:W2:Y:S01]  /*3600*/  LDC.64 R4, c[0x0][0x3a0] ;  /* 0x0000e800ff047b82 */ /* 0x000ea20000000a00 */
[----:B-1----:R-:W-:-:S04]  /*3610*/  IMAD.WIDE.U32 R2, R58, 0x8, R2 ;  /* 0x000000083a027825 */ /* 0x002fc800078e0002 */
[----:B0-----:R-:W-:-:S03]  /*3620*/  IMAD.WIDE.U32 R52, R59, 0x20, R2 ;  /* 0x000000203b347825 */ /* 0x001fc600078e0002 */
[----:B------:R-:W0:Y:S02]  /*3630*/  LDC.64 R2, c[0x0][0x390] ;  /* 0x0000e400ff027b82 */ /* 0x000e240000000a00 */
[----:B------:R-:W3:Y:S01]  /*3640*/  LDG.E.ENL2.256 R40, R48, desc[UR8][R52.64] ;  /* 0xfe0000083430797e */ /* 0x000ee20008121928 */
[----:B--2---:R-:W-:Y:S01]  /*3650*/  IMAD.WIDE.U32 R4, R58, 0x8, R4 ;  /* 0x000000083a047825 */ /* 0x004fe200078e0004 */
[----:B------:R-:W-:Y:S01]  /*3660*/  UMOV UR5, 0x3d719799 ;  /* 0x3d71979900057882 */ /* 0x000fe20000000000 */
[----:B------:R-:W-:Y:S01]  /*3670*/  UMOV UR4, 0x80000000 ;  /* 0x8000000000047882 */ /* 0x000fe20000000000 */
[----:B------:R1:W5:Y:S01]  /*3680*/  LDG.E.ENL2.256 R24, R32, desc[UR8][R52.64+0x1000] ;  /* 0xfe0080083420797e */ /* 0x0003620008121918 */
[----:B------:R-:W-:-:S05]  /*3690*/  IMAD.WIDE.U32 R54, R59, 0x20, R4 ;  /* 0x000000203b367825 */ /* 0x000fca00078e0004 */
[----:B------:R-:W2:Y:S01]  /*36a0*/  LDG.E.ENL2.256 R36, R44, desc[UR8][R54.64] ;  /* 0xfe000008362c797e */ /* 0x000ea20008121924 */
[----:B0-----:R-:W-:Y:S01]  /*36b0*/  IMAD.WIDE.U32 R2, R58, 0x8, R2 ;  /* 0x000000083a027825 */ /* 0x001fe200078e0002 */
[----:B------:R-:W-:-:S03]  /*36c0*/  UMOV UR6, UR5 ;  /* 0x0000000500067c82 */ /* 0x000fc60008000000 */
[----:B-1----:R-:W-:Y:S01]  /*36d0*/  HFMA2 R52, -RZ, RZ, 0, 5.9604644775390625e-08 ;  /* 0x00000001ff347431 */ /* 0x002fe200000001ff */
[----:B------:R-:W5:Y:S01]  /*36e0*/  LDG.E.ENL2.256 R20, R28, desc[UR8][R54.64+0x1000] ;  /* 0xfe008008361c797e */ /* 0x000f620008121914 */
[----:B------:R-:W-:-:S05]  /*36f0*/  IMAD.WIDE.U32 R2, R59, 0x20, R2 ;  /* 0x000000203b027825 */ /* 0x000fca00078e0002 */
[----:B------:R-:W4:Y:S01]  /*3700*/  LDG.E.ENL2.256 R8, R4, desc[UR8][R2.64] ;  /* 0xfe0000080204797e */ /* 0x000f220008121908 */
[----:B------:R-:W-:-:S03]  /*3710*/  IMAD.U32 R60, RZ, RZ, UR6 ;  /* 0x00000006ff3c7e24 */ /* 0x000fc6000f8e00ff */
[----:B------:R0:W5:Y:S01]  /*3720*/  LDG.E.ENL2.256 R16, R12, desc[UR8][R2.64+0x1000] ;  /* 0xfe008008020c797e */ /* 0x0001620008121910 */
[----:B------:R-:W-:Y:S01]  /*3730*/  BSSY.RECONVERGENT B1, `(.L_x_10555) ;  /* 0x000004b000017945 */ /* 0x000fe20003800200 */
[----:B---3--:R-:W1:-:S15]  /*3740*/  DADD R56, -R48, 1 ;  /* 0x3ff0000030387429 */ /* 0x008e5e0000000100 */
        /* <DEDUP_REMOVED lines=12> */
[----:B------:R-:W-:-:S05]  /*3810*/  @P1 LOP3.LUT R61, R60, 0x80000, RZ, 0xfc, !PT ;  /* 0x000800003c3d1812 */ /* 0x000fca00078efcff */
[----:B0-----:R-:W-:-:S04]  /*3820*/  IMAD.MOV.U32 R3, RZ, RZ, R61 ;  /* 0x000000ffff037224 */ /* 0x001fc800078e003d */
[----:B------:R-:W0:Y:S01]  /*3830*/  MUFU.RCP64H R53, R3 ;  /* 0x0000000300357308 */ /* 0x000e220000001800 */
[----:B------:R-:W-:-:S15]  /*3840*/  SEL R2, R56, UR4, P0 ;  /* 0x0000000438027c07 */ /* 0x000fde0008000000 */
[----:B------:R-:W-:-:S15]  /*3850*/  NOP ;  /* 0x0000000000007918 */ /* 0x000fde0000000000 */
[----:B------:R-:W-:-:S15]  /*3860*/  NOP ;  /* 0x0000000000007918 */ /* 0x000fde0000000000 */
[----:B------:R-:W-:-:S05]  /*3870*/  NOP ;  /* 0x0000000000007918 */ /* 0x000fca0000000000 */
        /* <DEDUP_REMOVED lines=51> */
[----:B-----5:R-:W-:Y:S05]  /*3bb0*/  CALL.REL.NOINC `($__internal_33_$__cuda_sm20_div_rn_f64_full) ;  /* 0x0000002000e87944 */ /* 0x020fea0003c00000 */
[----:B------:R-:W-:Y:S02]  /*3bc0*/  IMAD.MOV.U32 R4, RZ, RZ, R54 ;  /* 0x000000ffff047224 */ /* 0x000fe400078e0036 */
[----:B------:R-:W-:-:S07]  /*3bd0*/  IMAD.MOV.U32 R5, RZ, RZ, R55 ;  /* 0x000000ffff057224 */ /* 0x000fce00078e0037 */
.L_x_10556:
[----:B------:R-:W-:Y:S05]  /*3be0*/  BSYNC.RECONVERGENT B1 ;  /* 0x0000000000017941 */ /* 0x000fea0003800200 */
.L_x_10555:
        /* <DEDUP_REMOVED lines=77> */
[----:B------:R-:W-:Y:S01]  /*40c0*/  MOV R6, R54 ;  /* 0x0000003600067202 */ /* 0x000fe20000000f00 */
[----:B------:R-:W-:-:S07]  /*40d0*/  IMAD.MOV.U32 R7, RZ, RZ, R55 ;  /* 0x000000ffff077224 */ /* 0x000fce00078e0037 */
.L_x_10558:
[----:B------:R-:W-:Y:S05]  /*40e0*/  BSYNC.RECONVERGENT B1 ;  /* 0x0000000000017941 */ /* 0x000fea0003800200 */
.L_x_10557:
        /* <DEDUP_REMOVED lines=77> */
[----:B------:R-:W-:Y:S01]  /*45c0*/  IMAD.MOV.U32 R8, RZ, RZ, R54 ;  /* 0x000000ffff087224 */ /* 0x000fe200078e0036 */
[----:B------:R-:W-:-:S07]  /*45d0*/  MOV R9, R55 ;  /* 0x0000003700097202 */ /* 0x000fce0000000f00 */
.L_x_10560:
[----:B------:R-:W-:Y:S05]  /*45e0*/  BSYNC.RECONVERGENT B1 ;  /* 0x0000000000017941 */ /* 0x000fea0003800200 */
.L_x_10559:
        /* <DEDUP_REMOVED lines=79> */
.L_x_10562:
[----:B------:R-:W-:Y:S05]  /*4ae0*/  BSYNC.RECONVERGENT B1 ;  /* 0x0000000000017941 */ /* 0x000fea0003800200 */
.L_x_10561:
[----:B------:R-:W-:Y:S01]  /*4af0*/  UMOV UR5, 0x3d719799 ;  /* 0x3d71979900057882 */ /* 0x000fe20000000000 */
[----:B-----5:R-:W0:Y:S01]  /*4b00*/  DADD R2, -R32, 1 ;  /* 0x3ff0000020027429 */ /* 0x020e220000000100 */
        /* <DEDUP_REMOVED lines=78> */
.L_x_10564:
[----:B------:R-:W-:Y:S05]  /*4ff0*/  BSYNC.RECONVERGENT B1 ;  /* 0x0000000000017941 */ /* 0x000fea0003800200 */
.L_x_10563:
        /* <DEDUP_REMOVED lines=79> */
.L_x_10566:
[----:B------:R-:W-:Y:S05]  /*54f0*/  BSYNC.RECONVERGENT B1 ;  /* 0x0000000000017941 */ /* 0x000fea0003800200 */
.L_x_10565:
        /* <DEDUP_REMOVED lines=79> */
.L_x_10568:
[----:B------:R-:W-:Y:S05]  /*59f0*/  BSYNC.RECONVERGENT B1 ;  /* 0x0000000000017941 */ /* 0x000fea0003800200 */
.L_x_10567:
        /* <DEDUP_REMOVED lines=79> */
.L_x_10570:
[----:B------:R-:W-:Y:S05]  /*5ef0*/  BSYNC.RECONVERGENT B1 ;  /* 0x0000000000017941 */ /* 0x000fea0003800200 */
.L_x_10569:
[----:B------:R-:W0:Y:S02]  /*5f00*/  LDC.64 R2, c[0x0][0x388] ;  /* 0x0000e200ff027b82 */ /* 0x000e240000000a00 */
[----:B0-----:R-:W-:-:S04]  /*5f10*/  IMAD.WIDE.U32 R2, R58, 0x8, R2 ;  /* 0x000000083a027825 */ /* 0x001fc800078e0002 */
[----:B------:R-:W-:-:S05]  /*5f20*/  IMAD.WIDE.U32 R2, R59, 0x20, R2 ;  /* 0x000000203b027825 */ /* 0x000fca00078e0002 */
[----:B------:R-:W-:Y:S04]  /*5f30*/  STG.E.ENL2.256 desc[UR8][R2.64], R4, R8 ;  /* 0xf80000040208797f */ /* 0x000fe8000f121808 */
[----:B------:R-:W-:Y:S01]  /*5f40*/  STG.E.ENL2.256 desc[UR8][R2.64+0x1000], R12, R16 ;  /* 0xf800800c0210797f */ /* 0x000fe2000f121808 */
[----:B------:R-:W-:Y:S05]  /*5f50*/  EXIT ;  /* 0x000000000000794d */ /* 0x000fea0003800000 */
        .weak           $__internal_33_$__cuda_sm20_div_rn_f64_full
        .type           $__internal_33_$__cuda_sm20_div_rn_f64_full,@function
        .size           $__internal_33_$__cuda_sm20_div_rn_f64_full,(.L_x_10659 - $__internal_33_$__cuda_sm20_div_rn_f64_full)
$__internal_33_$__cuda_sm20_div_rn_f64_full:
        /* <DEDUP_REMOVED lines=110> */
.L_x_10572:
        /* <DEDUP_REMOVED lines=17> */
.L_x_10575:
[----:B------:R-:W-:-:S04]  /*6750*/  LOP3.LUT R54, R53, 0x80000, RZ, 0xfc, !PT ;  /* 0x0008000035367812 */ /* 0x000fc800078efcff */
[----:B------:R-:W-:Y:S01]  /*6760*/  MOV R55, R54 ;  /* 0x0000003600377202 */ /* 0x000fe20000000f00 */
[----:B------:R-:W-:Y:S01]  /*6770*/  IMAD.MOV.U32 R54, RZ, RZ, R52 ;  /* 0x000000ffff367224 */ /* 0x000fe200078e0034 */
[----:B------:R-:W-:Y:S06]  /*6780*/  BRA `(.L_x_10573) ;  /* 0x00000000000c7947 */ /* 0x000fec0003800000 */
.L_x_10574:
[----:B------:R-:W-:-:S05]  /*6790*/  LOP3.LUT R54, R57, 0x80000, RZ, 0xfc, !PT ;  /* 0x0008000039367812 */ /* 0x000fca00078efcff */
[----:B------:R-:W-:Y:S02]  /*67a0*/  IMAD.MOV.U32 R55, RZ, RZ, R54 ;  /* 0x000000ffff377224 */ /* 0x000fe400078e0036 */
[----:B------:R-:W-:-:S07]  /*67b0*/  IMAD.MOV.U32 R54, RZ, RZ, R56 ;  /* 0x000000ffff367224 */ /* 0x000fce00078e0038 */
.L_x_10573:
[----:B------:R-:W-:Y:S05]  /*67c0*/  BSYNC.RECONVERGENT B0 ;  /* 0x0000000000007941 */ /* 0x000fea0003800200 */
.L_x_10571:
[----:B------:R-:W-:Y:S02]  /*67d0*/  IMAD.MOV.U32 R2, RZ, RZ, R0 ;  /* 0x000000ffff027224 */ /* 0x000fe400078e0000 */
[----:B------:R-:W-:-:S04]  /*67e0*/  IMAD.MOV.U32 R3, RZ, RZ, 0x0 ;  /* 0x00000000ff037424 */ /* 0x000fc800078e00ff */
[----:B------:R-:W-:Y:S05]  /*67f0*/  RET.REL.NODEC R2 `(_ZN2at6native29vectorized_elementwise_kernelILi4EZZZN37_INTERNAL_cee6930f_7_Loss_cu_5b0651e139_GLOBAL__N__cee6930f_7_Loss_cu_5b0651e140binary_cross_entropy_backward_out_kernelERNS_6TensorERKS4_S7_S7_ENKUlvE_clEvENKUlvE_clEvEUldddE_St5arrayIPcLm4EEEEviT0_T1_) ;  /* 0xffffff9802007950 */ /* 0x000fea0003c3ffff */
.L_x_10576:
        /* <DEDUP_REMOVED lines=16> */
.L_x_10659:


//--------------------- .text._ZN2at6native29vectorized_elementwise_kernelILi8EZZZN37_INTERNAL_cee6930f_7_Loss_cu_5b0651e139_GLOBAL__N__cee6930f_7_Loss_cu_5b0651e140binary_cross_entropy_backward_out_kernelERNS_6TensorERKS4_S7_S7_ENKUlvE_clEvENKUlvE_clEvEUldddE_St5arrayIPcLm4EEEEviT0_T1_ --------------------------
	.section	.text._ZN2at6native29vectorized_elementwise_kernelILi8EZZZN37_INTERNAL_cee6930f_7_Loss_cu_5b0651e139_GLOBAL__N__cee6930f_7_Loss_cu_5b0651e140binary_cross_entropy_backward_out_kernelERNS_6TensorERKS4_S7_S7_ENKUlvE_clEvENKUlvE_clEvEUldddE_St5arrayIPcLm4EEEEviT0_T1_,"ax",@progbits
	.align	128
        .global         _ZN2at6native29vectorized_elementwise_kernelILi8EZZZN37_INTERNAL_cee6930f_7_Loss_cu_5b0651e139_GLOBAL__N__cee6930f_7_Loss_cu_5b0651e140binary_cross_entropy_backward_out_kernelERNS_6TensorERKS4_S7_S7_ENKUlvE_clEvENKUlvE_clEvEUldddE_St5arrayIPcLm4EEEEviT0_T1_
        .type           _ZN2at6native29vectorized_elementwise_kernelILi8EZZZN37_INTERNAL_cee6930f_7_Loss_cu_5b0651e139_GLOBAL__N__cee6930f_7_Loss_cu_5b0651e140binary_cross_entropy_backward_out_kernelERNS_6TensorERKS4_S7_S7_ENKUlvE_clEvENKUlvE_clEvEUldddE_St5arrayIPcLm4EEEEviT0_T1_,@function
        .size           _ZN2at6native29vectorized_elementwise_kernelILi8EZZZN37_INTERNAL_cee6930f_7_Loss_cu_5b0651e139_GLOBAL__N__cee6930f_7_Loss_cu_5b0651e140binary_cross_entropy_backward_out_kernelERNS_6TensorERKS4_S7_S7_ENKUlvE_clEvENKUlvE_clEvEUldddE_St5arrayIPcLm4EEEEviT0_T1_,(.L_x_10715 - _ZN2at6native29vectorized_elementwise_kernelILi8EZZZN37_INTERNAL_cee6930f_7_Loss_cu_5b0651e139_GLOBAL__N__cee6930f_7_Loss_cu_5b0651e140binary_cross_entropy_backward_out_kernelERNS_6TensorERKS4_S7_S7_ENKUlvE_clEvENKUlvE_clEvEUldddE_St5arrayIPcLm4EEEEviT0_T1_)
        .other          _ZN2at6native29vectorized_elementwise_kernelILi8EZZZN37_INTERNAL_cee6930f_7_Loss_cu_5b0651e139_GLOBAL__N__cee6930f_7_Loss_cu_5b0651e140binary_cross_entropy_backward_out_kernelERNS_6TensorERKS4_S7_S7_ENKUlvE_clEvENKUlvE_clEvEUldddE_St5arrayIPcLm4EEEEviT0_T1_,@"STO_CUDA_ENTRY STV_DEFAULT"
_ZN2at6native29vectorized_elementwise_kernelILi8EZZZN37_INTERNAL_cee6930f_7_Loss_cu_5b0651e139_GLOBAL__N__cee6930f_7_Loss_cu_5b0651e140binary_cross_entropy_backward_out_kernelERNS_6TensorERKS4_S7_S7_ENKUlvE_clEvENKUlvE_clEvEUldddE_St5arrayIPcLm4EEEEviT0_T1_:
.text._ZN2at6native29vectorized_elementwise_kernelILi8EZZZN37_INTERNAL_cee6930f_7_Loss_cu_5b0651e139_GLOBAL__N__cee6930f_7_Loss_cu_5b0651e140binary_cross_entropy_backward_out_kernelERNS_6TensorERKS4_S7_S7_ENKUlvE_clEvENKUlvE_clEvEUldddE_St5arrayIPcLm4EEEEviT0_T1_:
[----:B------:R-:W-:Y:S01]  /*0000*/  LDC R1, c[0x0][0x37c] ;  /* 0x0000df00ff017b82 */ /* 0x000fe20000000800 */
[----:B------:R-:W-:Y:S05]  /*0010*/  EXIT ;  /* 0x000000000000794d */ /* 0x000fea0003800000 */
.L_x_10577:
        /* <DEDUP_REMOVED lines=14> */
.L_x_10715:


//--------------------- .nv.global.init           --------------------------
	.section	.nv.global.init,"aw",@progbits
.nv.global.init:
	.type		$str$26,@object
	.size		$str$26,(__unnamed_3 - $str$26)
$str$26:
        /*0000*/ 	.byte	0x66, 0x61, 0x6c, 0x73, 0x65, 0x00
	.type		__unnamed_3,@object
	.size		__unnamed_3,($str$6 - __unnamed_3)
__unnamed_3:
        /*0006*/ 	.byte	0x6f, 0x70, 0x65, 0x72, 0x61, 0x74, 0x6f, 0x72, 0x28, 0x29, 0x00
	.type		$str$6,@object
	.size		$str$6,(__unnamed_1 - $str$6)
$str$6:
        /*0011*/ 	.byte	0x69, 0x6e, 0x64, 0x65, 0x78, 0x20, 0x3e, 0x3d, 0x20, 0x30, 0x00
	.type		__unnamed_1,@object
	.size		__unnamed_1,(__unnamed_2 - __unnamed_1)
__unnamed_1:
        /*001c*/ 	.byte	0x6f, 0x70, 0x65, 0x72, 0x61, 0x74, 0x6f, 0x72, 0x28, 0x29, 0x00
	.type		__unnamed_2,@object
	.size		__unnamed_2,(__unnamed_4 - __unnamed_2)
__unnamed_2:
        /*0027*/ 	.byte	0x6f, 0x70, 0x65, 0x72, 0x61, 0x74, 0x6f, 0x72, 0x28, 0x29, 0x00
	.type		__unnamed_4,@object
	.size		__unnamed_4,($str$4 - __unnamed_4)
__unnamed_4:
        /*0032*/ 	.byte	0x6f, 0x70, 0x65, 0x72, 0x61, 0x74, 0x6f, 0x72, 0x28, 0x29, 0x00
	.type		$str$4,@object
	.size		$str$4,(__unnamed_11 - $str$4)
$str$4:
        /*003d*/ 	.byte	0x74, 0x20, 0x3c, 0x20, 0x6e, 0x5f, 0x63, 0x6c, 0x61, 0x73, 0x73, 0x65, 0x73, 0x00
	.type		__unnamed_11,@object
	.size		__unnamed_11,(__unnamed_7 - __unnamed_11)
__unnamed_11:
        /*004b*/ 	.byte	0x66, 0x65, 0x74, 0x63, 0x68, 0x5f, 0x61, 0x6e, 0x64, 0x5f, 0x63, 0x61, 0x73, 0x74, 0x00
	.type		__unnamed_7,@object
	.size		__unnamed_7,(__unnamed_9 - __unnamed_7)
__unnamed_7:
        /*005a*/ 	.byte	0x66, 0x65, 0x74, 0x63, 0x68, 0x5f, 0x61, 0x6e, 0x64, 0x5f, 0x63, 0x61, 0x73, 0x74, 0x00
	.type		__unnamed_9,@object
	.size		__unnamed_9,(__unnamed_5 - __unnamed_9)
__unnamed_9:
        /*0069*/ 	.byte	0x66, 0x65, 0x74, 0x63, 0x68, 0x5f, 0x61, 0x6e, 0x64, 0x5f, 0x63, 0x61, 0x73, 0x74, 0x00
	.type		__unnamed_5,@object
	.size		__unnamed_5,(__unnamed_10 - __unnamed_5)
__unnamed_5:
        /*0078*/ 	.byte	0x66, 0x65, 0x74, 0x63, 0x68, 0x5f, 0x61, 0x6e, 0x64, 0x5f, 0x63, 0x61, 0x73, 0x74, 0x00
	.type		__unnamed_10,@object
	.size		__unnamed_10,(__unnamed_6 - __unnamed_10)
__unnamed_10:
        /*0087*/ 	.byte	0x63, 0x61, 0x73, 0x74, 0x5f, 0x61, 0x6e, 0x64, 0x5f, 0x73, 0x74, 0x6f, 0x72, 0x65, 0x00
	.type		__unnamed_6,@object
	.size		__unnamed_6,(__unnamed_12 - __unnamed_6)
__unnamed_6:
        /*0096*/ 	.byte	0x63, 0x61, 0x73, 0x74, 0x5f, 0x61, 0x6e, 0x64, 0x5f, 0x73, 0x74, 0x6f, 0x72, 0x65, 0x00
	.type		__unnamed_12,@object
	.size		__unnamed_12,(__unnamed_8 - __unnamed_12)
__unnamed_12:
        /*00a5*/ 	.byte	0x63, 0x61, 0x73, 0x74, 0x5f, 0x61, 0x6e, 0x64, 0x5f, 0x73, 0x74, 0x6f, 0x72, 0x65, 0x00
	.type		__unnamed_8,@object
	.size		__unnamed_8,($str - __unnamed_8)
__unnamed_8:
        /*00b4*/ 	.byte	0x63, 0x61, 0x73, 0x74, 0x5f, 0x61, 0x6e, 0x64, 0x5f, 0x73, 0x74, 0x6f, 0x72, 0x65, 0x00
	.type		$str,@object
	.size		$str,($str$5 - $str)
$str:
        /*00c3*/ 	.byte	0x63, 0x75, 0x72, 0x5f, 0x74, 0x61, 0x72, 0x67, 0x65, 0x74, 0x20, 0x3c, 0x20, 0x6e, 0x5f, 0x63
        /*00d3*/ 	.byte	0x6c, 0x61, 0x73, 0x73, 0x65, 0x73, 0x00
	.type		$str$5,@object
	.size		$str$5,($str$18 - $str$5)
$str$5:
        /*00da*/ 	.byte	0x74, 0x20, 0x3e, 0x3d, 0x20, 0x30, 0x20, 0x26, 0x26, 0x20, 0x74, 0x20, 0x3c, 0x20, 0x6e, 0x5f
        /*00ea*/ 	.byte	0x63, 0x6c, 0x61, 0x73, 0x73, 0x65, 0x73, 0x00
	.type		$str$18,@object
	.size		$str$18,(__unnamed_35 - $str$18)
$str$18:
        /*00f2*/ 	.byte	0x69, 0x6e, 0x70, 0x75, 0x74, 0x5f, 0x76, 0x61, 0x6c, 0x20, 0x3e, 0x3d, 0x20, 0x7a, 0x65, 0x72
        /*0102*/ 	.byte	0x6f, 0x20, 0x26, 0x26, 0x20, 0x69, 0x6e, 0x70, 0x75, 0x74, 0x5f, 0x76, 0x61, 0x6c, 0x20, 0x3c
        /*0112*/ 	.byte	0x3d, 0x20, 0x6f, 0x6e, 0x65, 0x00
	.type		__unnamed_35,@object
	.size		__unnamed_35,(__unnamed_19 - __unnamed_35)
__unnamed_35:
        /*0118*/ 	.byte	0x6e, 0x6c, 0x6c, 0x5f, 0x6c, 0x6f, 0x73, 0x73, 0x5f, 0x66, 0x6f, 0x72, 0x77, 0x61, 0x72, 0x64
        /*0128*/ 	.byte	0x5f, 0x72, 0x65, 0x64, 0x75, 0x63, 0x65, 0x5f, 0x63, 0x75, 0x64, 0x61, 0x5f, 0x6b, 0x65, 0x72
        /*0138*/ 	.byte	0x6e, 0x65, 0x6c, 0x5f, 0x32, 0x64, 0x00
	.type		__unnamed_19,@object
	.size		__unnamed_19,(__unnamed_27 - __unnamed_19)
__unnamed_19:
        /*013f*/ 	.byte	0x6e, 0x6c, 0x6c, 0x5f, 0x6c, 0x6f, 0x73, 0x73, 0x5f, 0x66, 0x6f, 0x72, 0x77, 0x61, 0x72, 0x64
        /*014f*/ 	.byte	0x5f, 0x6e, 0x6f, 0x5f, 0x72, 0x65, 0x64, 0x75, 0x63, 0x65, 0x5f, 0x63, 0x75, 0x64, 0x61, 0x5f
        /*015f*/ 	.byte	0x6b, 0x65, 0x72, 0x6e, 0x65, 0x6c, 0x00
	.type		__unnamed_27,@object
	.size		__unnamed_27,(__unnamed_23 - __unnamed_27)
__unnamed_27:
        /*0166*/ 	.byte	0x6e, 0x6c, 0x6c, 0x5f, 0x6c, 0x6f, 0x73, 0x73, 0x5f, 0x66, 0x6f, 0x72, 0x77, 0x61, 0x72, 0x64
        /*0176*/ 	.byte	0x5f, 0x72, 0x65, 0x64, 0x75, 0x63, 0x65, 0x5f, 0x63, 0x75, 0x64, 0x61, 0x5f, 0x6b, 0x65, 0x72
        /*0186*/ 	.byte	0x6e, 0x65, 0x6c, 0x5f, 0x31, 0x64, 0x00
	.type		__unnamed_23,@object
	.size		__unnamed_23,(__unnamed_15 - __unnamed_23)
__unnamed_23:
        /*018d*/ 	.byte	0x6e, 0x6c, 0x6c, 0x5f, 0x6c, 0x6f, 0x73, 0x73, 0x5f, 0x66, 0x6f, 0x72, 0x77, 0x61, 0x72, 0x64
        /*019d*/ 	.byte	0x5f, 0x72, 0x65, 0x64, 0x75, 0x63, 0x65, 0x5f, 0x63, 0x75, 0x64, 0x61, 0x5f, 0x6b, 0x65, 0x72
        /*01ad*/ 	.byte	0x6e, 0x65, 0x6c, 0x5f, 0x31, 0x64, 0x00
	.type		__unnamed_15,@object
	.size		__unnamed_15,(__unnamed_31 - __unnamed_15)
__unnamed_15:
        /*01b4*/ 	.byte	0x6e, 0x6c, 0x6c, 0x5f, 0x6c, 0x6f, 0x73, 0x73, 0x5f, 0x66, 0x6f, 0x72, 0x77, 0x61, 0x72, 0x64
        /*01c4*/ 	.byte	0x5f, 0x6e, 0x6f, 0x5f, 0x72, 0x65, 0x64, 0x75, 0x63, 0x65, 0x5f, 0x63, 0x75, 0x64, 0x61, 0x5f
        /*01d4*/ 	.byte	0x6b, 0x65, 0x72, 0x6e, 0x65, 0x6c, 0x00
	.type		__unnamed_31,@object
	.size		__unnamed_31,(__unnamed_33 - __unnamed_31)
__unnamed_31:
        /*01db*/ 	.byte	0x6e, 0x6c, 0x6c, 0x5f, 0x6c, 0x6f, 0x73, 0x73, 0x5f, 0x66, 0x6f, 0x72, 0x77, 0x61, 0x72, 0x64
        /*01eb*/ 	.byte	0x5f, 0x72, 0x65, 0x64, 0x75, 0x63, 0x65, 0x5f, 0x63, 0x75, 0x64, 0x61, 0x5f, 0x6b, 0x65, 0x72
        /*01fb*/ 	.byte	0x6e, 0x65, 0x6c, 0x5f, 0x32, 0x64, 0x00
	.type		__unnamed_33,@object
	.size		__unnamed_33,(__unnamed_17 - __unnamed_33)
__unnamed_33:
        /*0202*/ 	.byte	0x6e, 0x6c, 0x6c, 0x5f, 0x6c, 0x6f, 0x73, 0x73, 0x5f, 0x66, 0x6f, 0x72, 0x77, 0x61, 0x72, 0x64
        /*0212*/ 	.byte	0x5f, 0x72, 0x65, 0x64, 0x75, 0x63, 0x65, 0x5f, 0x63, 0x75, 0x64, 0x61, 0x5f, 0x6b, 0x65, 0x72
        /*0222*/ 	.byte	0x6e, 0x65, 0x6c, 0x5f, 0x32, 0x64, 0x00
	.type		__unnamed_17,@object
	.size		__unnamed_17,(__unnamed_25 - __unnamed_17)
__unnamed_17:
        /*0229*/ 	.byte	0x6e, 0x6c, 0x6c, 0x5f, 0x6c, 0x6f, 0x73, 0x73, 0x5f, 0x66, 0x6f, 0x72, 0x77, 0x61, 0x72, 0x64
        /*0239*/ 	.byte	0x5f, 0x6e, 0x6f, 0x5f, 0x72, 0x65, 0x64, 0x75, 0x63, 0x65, 0x5f, 0x63, 0x75, 0x64, 0x61, 0x5f
        /*0249*/ 	.byte	0x6b, 0x65, 0x72, 0x6e, 0x65, 0x6c, 0x00
	.type		__unnamed_25,@object
	.size		__unnamed_25,(__unnamed_21 - __unnamed_25)
__unnamed_25:
        /*0250*/ 	.byte	0x6e, 0x6c, 0x6c, 0x5f, 0x6c, 0x6f, 0x73, 0x73, 0x5f, 0x66, 0x6f, 0x72, 0x77, 0x61, 0x72, 0x64
        /*0260*/ 	.byte	0x5f, 0x72, 0x65, 0x64, 0x75, 0x63, 0x65, 0x5f, 0x63, 0x75, 0x64, 0x61, 0x5f, 0x6b, 0x65, 0x72
        /*0270*/ 	.byte	0x6e, 0x65, 0x6c, 0x5f, 0x31, 0x64, 0x00
	.type		__unnamed_21,@object
	.size		__unnamed_21,(__unnamed_13 - __unnamed_21)
__unnamed_21:
        /*0277*/ 	.byte	0x6e, 0x6c, 0x6c, 0x5f, 0x6c, 0x6f, 0x73, 0x73, 0x5f, 0x66, 0x6f, 0x72, 0x77, 0x61, 0x72, 0x64
        /*0287*/ 	.byte	0x5f, 0x72, 0x65, 0x64, 0x75, 0x63, 0x65, 0x5f, 0x63, 0x75, 0x64, 0x61, 0x5f, 0x6b, 0x65, 0x72
        /*0297*/ 	.byte	0x6e, 0x65, 0x6c, 0x5f, 0x31, 0x64, 0x00
	.type		__unnamed_13,@object
	.size		__unnamed_13,(__unnamed_29 - __unnamed_13)
__unnamed_13:
        /*029e*/ 	.byte	0x6e, 0x6c, 0x6c, 0x5f, 0x6c, 0x6f, 0x73, 0x73, 0x5f, 0x66, 0x6f, 0x72, 0x77, 0x61, 0x72, 0x64
        /*02ae*/ 	.byte	0x5f, 0x6e, 0x6f, 0x5f, 0x72, 0x65, 0x64, 0x75, 0x63, 0x65, 0x5f, 0x63, 0x75, 0x64, 0x61, 0x5f
        /*02be*/ 	.byte	0x6b, 0x65, 0x72, 0x6e, 0x65, 0x6c, 0x00
	.type		__unnamed_29,@object
	.size		__unnamed_29,(__unnamed_34 - __unnamed_29)
__unnamed_29:
        /*02c5*/ 	.byte	0x6e, 0x6c, 0x6c, 0x5f, 0x6c, 0x6f, 0x73, 0x73, 0x5f, 0x66, 0x6f, 0x72, 0x77, 0x61, 0x72, 0x64
        /*02d5*/ 	.byte	0x5f, 0x72, 0x65, 0x64, 0x75, 0x63, 0x65, 0x5f, 0x63, 0x75, 0x64, 0x61, 0x5f, 0x6b, 0x65, 0x72
        /*02e5*/ 	.byte	0x6e, 0x65, 0x6c, 0x5f, 0x32, 0x64, 0x00
	.type		__unnamed_34,@object
	.size		__unnamed_34,(__unnamed_18 - __unnamed_34)
__unnamed_34:
        /*02ec*/ 	.byte	0x6e, 0x6c, 0x6c, 0x5f, 0x6c, 0x6f, 0x73, 0x73, 0x5f, 0x66, 0x6f, 0x72, 0x77, 0x61, 0x72, 0x64
        /*02fc*/ 	.byte	0x5f, 0x72, 0x65, 0x64, 0x75, 0x63, 0x65, 0x5f, 0x63, 0x75, 0x64, 0x61, 0x5f, 0x6b, 0x65, 0x72
        /*030c*/ 	.byte	0x6e, 0x65, 0x6c, 0x5f, 0x32, 0x64, 0x00
	.type		__unnamed_18,@object
	.size		__unnamed_18,(__unnamed_26 - __unnamed_18)
__unnamed_18:
        /*0313*/ 	.byte	0x6e, 0x6c, 0x6c, 0x5f, 0x6c, 0x6f, 0x73, 0x73, 0x5f, 0x66, 0x6f, 0x72, 0x77, 0x61, 0x72, 0x64
        /*0323*/ 	.byte	0x5f, 0x6e, 0x6f, 0x5f, 0x72, 0x65, 0x64, 0x75, 0x63, 0x65, 0x5f, 0x63, 0x75, 0x64, 0x61, 0x5f
        /*0333*/ 	.byte	0x6b, 0x65, 0x72, 0x6e, 0x65, 0x6c, 0x00
	.type		__unnamed_26,@object
	.size		__unnamed_26,(__unnamed_22 - __unnamed_26)
__unnamed_26:
        /*033a*/ 	.byte	0x6e, 0x6c, 0x6c, 0x5f, 0x6c, 0x6f, 0x73, 0x73, 0x5f, 0x66, 0x6f, 0x72, 0x77, 0x61, 0x72, 0x64
        /*034a*/ 	.byte	0x5f, 0x72, 0x65, 0x64, 0x75, 0x63, 0x65, 0x5f, 0x63, 0x75, 0x64, 0x61, 0x5f, 0x6b, 0x65, 0x72
        /*035a*/ 	.byte	0x6e, 0x65, 0x6c, 0x5f, 0x31, 0x64, 0x00
	.type		__unnamed_22,@object
	.size		__unnamed_22,(__unnamed_14 - __unnamed_22)
__unnamed_22:
        /*0361*/ 	.byte	0x6e, 0x6c, 0x6c, 0x5f, 0x6c, 0x6f, 0x73, 0x73, 0x5f, 0x66, 0x6f, 0x72, 0x77, 0x61, 0x72, 0x64
        /*0371*/ 	.byte	0x5f, 0x72, 0x65, 0x64, 0x75, 0x63, 0x65, 0x5f, 0x63, 0x75, 0x64, 0x61, 0x5f, 0x6b, 0x65, 0x72
        /*0381*/ 	.byte	0x6e, 0x65, 0x6c, 0x5f, 0x31, 0x64, 0x00
	.type		__unnamed_14,@object
	.size		__unnamed_14,(__unnamed_30 - __unnamed_14)
__unnamed_14:
        /*0388*/ 	.byte	0x6e, 0x6c, 0x6c, 0x5f, 0x6c, 0x6f, 0x73, 0x73, 0x5f, 0x66, 0x6f, 0x72, 0x77, 0x61, 0x72, 0x64
        /*0398*/ 	.byte	0x5f, 0x6e, 0x6f, 0x5f, 0x72, 0x65, 0x64, 0x75, 0x63, 0x65, 0x5f, 0x63, 0x75, 0x64, 0x61, 0x5f
        /*03a8*/ 	.byte	0x6b, 0x65, 0x72, 0x6e, 0x65, 0x6c, 0x00
	.type		__unnamed_30,@object
	.size		__unnamed_30,(__unnamed_36 - __unnamed_30)
__unnamed_30:
        /*03af*/ 	.byte	0x6e, 0x6c, 0x6c, 0x5f, 0x6c, 0x6f, 0x73, 0x73, 0x5f, 0x66, 0x6f, 0x72, 0x77, 0x61, 0x72, 0x64
        /*03bf*/ 	.byte	0x5f, 0x72, 0x65, 0x64, 0x75, 0x63, 0x65, 0x5f, 0x63, 0x75, 0x64, 0x61, 0x5f, 0x6b, 0x65, 0x72
        /*03cf*/ 	.byte	0x6e, 0x65, 0x6c, 0x5f, 0x32, 0x64, 0x00
	.type		__unnamed_36,@object
	.size		__unnamed_36,(__unnamed_20 - __unnamed_36)
__unnamed_36:
        /*03d6*/ 	.byte	0x6e, 0x6c, 0x6c, 0x5f, 0x6c, 0x6f, 0x73, 0x73, 0x5f, 0x66, 0x6f, 0x72, 0x77, 0x61, 0x72, 0x64
        /*03e6*/ 	.byte	0x5f, 0x72, 0x65, 0x64, 0x75, 0x63, 0x65, 0x5f, 0x63, 0x75, 0x64, 0x61, 0x5f, 0x6b, 0x65, 0x72
        /*03f6*/ 	.byte	0x6e, 0x65, 0x6c, 0x5f, 0x32, 0x64, 0x00
	.type		__unnamed_20,@object
	.size		__unnamed_20,(__unnamed_28 - __unnamed_20)
__unnamed_20:
        /*03fd*/ 	.byte	0x6e, 0x6c, 0x6c, 0x5f, 0x6c, 0x6f, 0x73, 0x73, 0x5f, 0x66, 0x6f, 0x72, 0x77, 0x61, 0x72, 0x64
        /*040d*/ 	.byte	0x5f, 0x6e, 0x6f, 0x5f, 0x72, 0x65, 0x64, 0x75, 0x63, 0x65, 0x5f, 0x63, 0x75, 0x64, 0x61, 0x5f
        /*041d*/ 	.byte	0x6b, 0x65, 0x72, 0x6e, 0x65, 0x6c, 0x00
	.type		__unnamed_28,@object
	.size		__unnamed_28,(__unnamed_16 - __unnamed_28)
__unnamed_28:
        /*0424*/ 	.byte	0x6e, 0x6c, 0x6c, 0x5f, 0x6c, 0x6f, 0x73, 0x73, 0x5f, 0x66, 0x6f, 0x72, 0x77, 0x61, 0x72, 0x64
        /*0434*/ 	.byte	0x5f, 0x72, 0x65, 0x64, 0x75, 0x63, 0x65, 0x5f, 0x63, 0x75, 0x64, 0x61, 0x5f, 0x6b, 0x65, 0x72
        /*0444*/ 	.byte	0x6e, 0x65, 0x6c, 0x5f, 0x31, 0x64, 0x00
	.type		__unnamed_16,@object
	.size		__unnamed_16,(__unnamed_32 - __unnamed_16)
__unnamed_16:
        /*044b*/ 	.byte	0x6e, 0x6c, 0x6c, 0x5f, 0x6c, 0x6f, 0x73, 0x73, 0x5f, 0x66, 0x6f, 0x72, 0x77, 0x61, 0x72, 0x64
        /*045b*/ 	.byte	0x5f, 0x6e, 0x6f, 0x5f, 0x72, 0x65, 0x64, 0x75, 0x63, 0x65, 0x5f, 0x63, 0x75, 0x64, 0x61, 0x5f
        /*046b*/ 	.byte	0x6b, 0x65, 0x72, 0x6e, 0x65, 0x6c, 0x00
	.type		__unnamed_32,@object
	.size		__unnamed_32,(__unnamed_24 - __unnamed_32)
__unnamed_32:
        /*0472*/ 	.byte	0x6e, 0x6c, 0x6c, 0x5f, 0x6c, 0x6f, 0x73, 0x73, 0x5f, 0x66, 0x6f, 0x72, 0x77, 0x61, 0x72, 0x64
        /*0482*/ 	.byte	0x5f, 0x72, 0x65, 0x64, 0x75, 0x63, 0x65, 0x5f, 0x63, 0x75, 0x64, 0x61, 0x5f, 0x6b, 0x65, 0x72
        /*0492*/ 	.byte	0x6e, 0x65, 0x6c, 0x5f, 0x32, 0x64, 0x00
	.type		__unnamed_24,@object
	.size		__unnamed_24,(__unnamed_51 - __unnamed_24)
__unnamed_24:
        /*0499*/ 	.byte	0x6e, 0x6c, 0x6c, 0x5f, 0x6c, 0x6f, 0x73, 0x73, 0x5f, 0x66, 0x6f, 0x72, 0x77, 0x61, 0x72, 0x64
        /*04a9*/ 	.byte	0x5f, 0x72, 0x65, 0x64, 0x75, 0x63, 0x65, 0x5f, 0x63, 0x75, 0x64, 0x61, 0x5f, 0x6b, 0x65, 0x72
        /*04b9*/ 	.byte	0x6e, 0x65, 0x6c, 0x5f, 0x31, 0x64, 0x00
	.type		__unnamed_51,@object
	.size		__unnamed_51,(__unnamed_43 - __unnamed_51)
__unnamed_51:
        /*04c0*/ 	.byte	0x6e, 0x6c, 0x6c, 0x5f, 0x6c, 0x6f, 0x73, 0x73, 0x5f, 0x62, 0x61, 0x63, 0x6b, 0x77, 0x61, 0x72
        /*04d0*/ 	.byte	0x64, 0x5f, 0x72, 0x65, 0x64, 0x75, 0x63, 0x65, 0x5f, 0x63, 0x75, 0x64, 0x61, 0x5f, 0x6b, 0x65
        /*04e0*/ 	.byte	0x72, 0x6e, 0x65, 0x6c, 0x5f, 0x31, 0x64, 0x00
	.type		__unnamed_43,@object
	.size		__unnamed_43,(__unnamed_59 - __unnamed_43)
__unnamed_43:
        /*04e8*/ 	.byte	0x6e, 0x6c, 0x6c, 0x5f, 0x6c, 0x6f, 0x73, 0x73, 0x5f, 0x62, 0x61, 0x63, 0x6b, 0x77, 0x61, 0x72
        /*04f8*/ 	.byte	0x64, 0x5f, 0x6e, 0x6f, 0x5f, 0x72, 0x65, 0x64, 0x75, 0x63, 0x65, 0x5f, 0x63, 0x75, 0x64, 0x61
        /*0508*/ 	.byte	0x5f, 0x6b, 0x65, 0x72, 0x6e, 0x65, 0x6c, 0x00
	.type		__unnamed_59,@object
	.size		__unnamed_59,(__unnamed_39 - __unnamed_59)
__unnamed_59:
        /*0510*/ 	.byte	0x6e, 0x6c, 0x6c, 0x5f, 0x6c, 0x6f, 0x73, 0x73, 0x5f, 0x62, 0x61, 0x63, 0x6b, 0x77, 0x61, 0x72
        /*0520*/ 	.byte	0x64, 0x5f, 0x72, 0x65, 0x64, 0x75, 0x63, 0x65, 0x5f, 0x63, 0x75, 0x64, 0x61, 0x5f, 0x6b, 0x65
        /*0530*/ 	.byte	0x72, 0x6e, 0x65, 0x6c, 0x5f, 0x32, 0x64, 0x00
	.type		__unnamed_39,@object
	.size		__unnamed_39,(__unnamed_55 - __unnamed_39)
__unnamed_39:
        /*0538*/ 	.byte	0x6e, 0x6c, 0x6c, 0x5f, 0x6c, 0x6f, 0x73, 0x73, 0x5f, 0x62, 0x61, 0x63, 0x6b, 0x77, 0x61, 0x72
        /*0548*/ 	.byte	0x64, 0x5f, 0x6e, 0x6f, 0x5f, 0x72, 0x65, 0x64, 0x75, 0x63, 0x65, 0x5f, 0x63, 0x75, 0x64, 0x61
        /*0558*/ 	.byte	0x5f, 0x6b, 0x65, 0x72, 0x6e, 0x65, 0x6c, 0x00
	.type		__unnamed_55,@object
	.size		__unnamed_55,(__unnamed_47 - __unnamed_55)
__unnamed_55:
        /*0560*/ 	.byte	0x6e, 0x6c, 0x6c, 0x5f, 0x6c, 0x6f, 0x73, 0x73, 0x5f, 0x62, 0x61, 0x63, 0x6b, 0x77, 0x61, 0x72
        /*0570*/ 	.byte	0x64, 0x5f, 0x72, 0x65, 0x64, 0x75, 0x63, 0x65, 0x5f, 0x63, 0x75, 0x64, 0x61, 0x5f, 0x6b, 0x65
        /*0580*/ 	.byte	0x72, 0x6e, 0x65, 0x6c, 0x5f, 0x32, 0x64, 0x00
	.type		__unnamed_47,@object
	.size		__unnamed_47,(__unnamed_49 - __unnamed_47)
__unnamed_47:
        /*0588*/ 	.byte	0x6e, 0x6c, 0x6c, 0x5f, 0x6c, 0x6f, 0x73, 0x73, 0x5f, 0x62, 0x61, 0x63, 0x6b, 0x77, 0x61, 0x72
        /*0598*/ 	.byte	0x64, 0x5f, 0x72, 0x65, 0x64, 0x75, 0x63, 0x65, 0x5f, 0x63, 0x75, 0x64, 0x61, 0x5f, 0x6b, 0x65
        /*05a8*/ 	.byte	0x72, 0x6e, 0x65, 0x6c, 0x5f, 0x31, 0x64, 0x00
	.type		__unnamed_49,@object
	.size		__unnamed_49,(__unnamed_41 - __unnamed_49)
__unnamed_49:
        /*05b0*/ 	.byte	0x6e, 0x6c, 0x6c, 0x5f, 0x6c, 0x6f, 0x73, 0x73, 0x5f, 0x62, 0x61, 0x63, 0x6b, 0x77, 0x61, 0x72
        /*05c0*/ 	.byte	0x64, 0x5f, 0x72, 0x65, 0x64, 0x75, 0x63, 0x65, 0x5f, 0x63, 0x75, 0x64, 0x61, 0x5f, 0x6b, 0x65
        /*05d0*/ 	.byte	0x72, 0x6e, 0x65, 0x6c, 0x5f, 0x31, 0x64, 0x00
	.type		__unnamed_41,@object
	.size		__unnamed_41,(__unnamed_57 - __unnamed_41)
__unnamed_41:
        /*05d8*/ 	.byte	0x6e, 0x6c, 0x6c, 0x5f, 0x6c, 0x6f, 0x73, 0x73, 0x5f, 0x62, 0x61, 0x63, 0x6b, 0x77, 0x61, 0x72
        /*05e8*/ 	.byte	0x64, 0x5f, 0x6e, 0x6f, 0x5f, 0x72, 0x65, 0x64, 0x75, 0x63, 0x65, 0x5f, 0x63, 0x75, 0x64, 0x61
        /*05f8*/ 	.byte	0x5f, 0x6b, 0x65, 0x72, 0x6e, 0x65, 0x6c, 0x00
	.type		__unnamed_57,@object
	.size		__unnamed_57,($str$19 - __unnamed_57)
__unnamed_57:
        /*0600*/ 	.byte	0x6e, 0x6c, 0x6c, 0x5f, 0x6c, 0x6f, 0x73, 0x73, 0x5f, 0x62, 0x61, 0x63, 0x6b, 0x77, 0x61, 0x72
        /*0610*/ 	.byte	0x64, 0x5f, 0x72, 0x65, 0x64, 0x75, 0x63, 0x65, 0x5f, 0x63, 0x75, 0x64, 0x61, 0x5f, 0x6b, 0x65
        /*0620*/ 	.byte	0x72, 0x6e, 0x65, 0x6c, 0x5f, 0x32, 0x64, 0x00
	.type		$str$19,@object
	.size		$str$19,(__unnamed_37 - $str$19)
$str$19:
        /*0628*/ 	.byte	0x74, 0x61, 0x72, 0x67, 0x65, 0x74, 0x5f, 0x76, 0x61, 0x6c, 0x20, 0x3e, 0x3d, 0x20, 0x7a, 0x65
        /*0638*/ 	.byte	0x72, 0x6f, 0x20, 0x26, 0x26, 0x20, 0x74, 0x61, 0x72, 0x67, 0x65, 0x74, 0x5f, 0x76, 0x61, 0x6c
        /*0648*/ 	.byte	0x20, 0x3c, 0x3d, 0x20, 0x6f, 0x6e, 0x65, 0x00
	.type		__unnamed_37,@object
	.size		__unnamed_37,(__unnamed_53 - __unnamed_37)
__unnamed_37:
        /*0650*/ 	.byte	0x6e, 0x6c, 0x6c, 0x5f, 0x6c, 0x6f, 0x73, 0x73, 0x5f, 0x62, 0x61, 0x63, 0x6b, 0x77, 0x61, 0x72
        /*0660*/ 	.byte	0x64, 0x5f, 0x6e, 0x6f, 0x5f, 0x72, 0x65, 0x64, 0x75, 0x63, 0x65, 0x5f, 0x63, 0x75, 0x64, 0x61
        /*0670*/ 	.byte	0x5f, 0x6b, 0x65, 0x72, 0x6e, 0x65, 0x6c, 0x00
	.type		__unnamed_53,@object
	.size		__unnamed_53,(__unnamed_45 - __unnamed_53)
__unnamed_53:
        /*0678*/ 	.byte	0x6e, 0x6c, 0x6c, 0x5f, 0x6c, 0x6f, 0x73, 0x73, 0x5f, 0x62, 0x61, 0x63, 0x6b, 0x77, 0x61, 0x72
        /*0688*/ 	.byte	0x64, 0x5f, 0x72, 0x65, 0x64, 0x75, 0x63, 0x65, 0x5f, 0x63, 0x75, 0x64, 0x61, 0x5f, 0x6b, 0x65
        /*0698*/ 	.byte	0x72, 0x6e, 0x65, 0x6c, 0x5f, 0x32, 0x64, 0x00
	.type		__unnamed_45,@object
	.size		__unnamed_45,(__unnamed_50 - __unnamed_45)
__unnamed_45:
        /*06a0*/ 	.byte	0x6e, 0x6c, 0x6c, 0x5f, 0x6c, 0x6f, 0x73, 0x73, 0x5f, 0x62, 0x61, 0x63, 0x6b, 0x77, 0x61, 0x72
        /*06b0*/ 	.byte	0x64, 0x5f, 0x72, 0x65, 0x64, 0x75, 0x63, 0x65, 0x5f, 0x63, 0x75, 0x64, 0x61, 0x5f, 0x6b, 0x65
        /*06c0*/ 	.byte	0x72, 0x6e, 0x65, 0x6c, 0x5f, 0x31, 0x64, 0x00
	.type		__unnamed_50,@object
	.size		__unnamed_50,(__unnamed_42 - __unnamed_50)
__unnamed_50:
        /*06c8*/ 	.byte	0x6e, 0x6c, 0x6c, 0x5f, 0x6c, 0x6f, 0x73, 0x73, 0x5f, 0x62, 0x61, 0x63, 0x6b, 0x77, 0x61, 0x72
        /*06d8*/ 	.byte	0x64, 0x5f, 0x72, 0x65, 0x64, 0x75, 0x63, 0x65, 0x5f, 0x63, 0x75, 0x64, 0x61, 0x5f, 0x6b, 0x65
        /*06e8*/ 	.byte	0x72, 0x6e, 0x65, 0x6c, 0x5f, 0x31, 0x64, 0x00
	.type		__unnamed_42,@object
	.size		__unnamed_42,(__unnamed_58 - __unnamed_42)
__unnamed_42:
        /*06f0*/ 	.byte	0x6e, 0x6c, 0x6c, 0x5f, 0x6c, 0x6f, 0x73, 0x73, 0x5f, 0x62, 0x61, 0x63, 0x6b, 0x77, 0x61, 0x72
        /*0700*/ 	.byte	0x64, 0x5f, 0x6e, 0x6f, 0x5f, 0x72, 0x65, 0x64, 0x75, 0x63, 0x65, 0x5f, 0x63, 0x75, 0x64, 0x61
        /*0710*/ 	.byte	0x5f, 0x6b, 0x65, 0x72, 0x6e, 0x65, 0x6c, 0x00
	.type		__unnamed_58,@object
	.size		__unnamed_58,(__unnamed_38 - __unnamed_58)
__unnamed_58:
        /*0718*/ 	.byte	0x6e, 0x6c, 0x6c, 0x5f, 0x6c, 0x6f, 0x73, 0x73, 0x5f, 0x62, 0x61, 0x63, 0x6b, 0x77, 0x61, 0x72
        /*0728*/ 	.byte	0x64, 0x5f, 0x72, 0x65, 0x64, 0x75, 0x63, 0x65, 0x5f, 0x63, 0x75, 0x64, 0x61, 0x5f, 0x6b, 0x65
        /*0738*/ 	.byte	0x72, 0x6e, 0x65, 0x6c, 0x5f, 0x32, 0x64, 0x00
	.type		__unnamed_38,@object
	.size		__unnamed_38,(__unnamed_54 - __unnamed_38)
__unnamed_38:
        /*0740*/ 	.byte	0x6e, 0x6c, 0x6c, 0x5f, 0x6c, 0x6f, 0x73, 0x73, 0x5f, 0x62, 0x61, 0x63, 0x6b, 0x77, 0x61, 0x72
        /*0750*/ 	.byte	0x64, 0x5f, 0x6e, 0x6f, 0x5f, 0x72, 0x65, 0x64, 0x75, 0x63, 0x65, 0x5f, 0x63, 0x75, 0x64, 0x61
        /*0760*/ 	.byte	0x5f, 0x6b, 0x65, 0x72, 0x6e, 0x65, 0x6c, 0x00
	.type		__unnamed_54,@object
	.size		__unnamed_54,(__unnamed_46 - __unnamed_54)
__unnamed_54:
        /*0768*/ 	.byte	0x6e, 0x6c, 0x6c, 0x5f, 0x6c, 0x6f, 0x73, 0x73, 0x5f, 0x62, 0x61, 0x63, 0x6b, 0x77, 0x61, 0x72
        /*0778*/ 	.byte	0x64, 0x5f, 0x72, 0x65, 0x64, 0x75, 0x63, 0x65, 0x5f, 0x63, 0x75, 0x64, 0x61, 0x5f, 0x6b, 0x65
        /*0788*/ 	.byte	0x72, 0x6e, 0x65, 0x6c, 0x5f, 0x32, 0x64, 0x00
	.type		__unnamed_46,@object
	.size		__unnamed_46,(__unnamed_52 - __unnamed_46)
__unnamed_46:
        /*0790*/ 	.byte	0x6e, 0x6c, 0x6c, 0x5f, 0x6c, 0x6f, 0x73, 0x73, 0x5f, 0x62, 0x61, 0x63, 0x6b, 0x77, 0x61, 0x72
        /*07a0*/ 	.byte	0x64, 0x5f, 0x72, 0x65, 0x64, 0x75, 0x63, 0x65, 0x5f, 0x63, 0x75, 0x64, 0x61, 0x5f, 0x6b, 0x65
        /*07b0*/ 	.byte	0x72, 0x6e, 0x65, 0x6c, 0x5f, 0x31, 0x64, 0x00
	.type		__unnamed_52,@object
	.size		__unnamed_52,(__unnamed_44 - __unnamed_52)
__unnamed_52:
        /*07b8*/ 	.byte	0x6e, 0x6c, 0x6c, 0x5f, 0x6c, 0x6f, 0x73, 0x73, 0x5f, 0x62, 0x61, 0x63, 0x6b, 0x77, 0x61, 0x72
        /*07c8*/ 	.byte	0x64, 0x5f, 0x72, 0x65, 0x64, 0x75, 0x63, 0x65, 0x5f, 0x63, 0x75, 0x64, 0x61, 0x5f, 0x6b, 0x65
        /*07d8*/ 	.byte	0x72, 0x6e, 0x65, 0x6c, 0x5f, 0x31, 0x64, 0x00
	.type		__unnamed_44,@object
	.size		__unnamed_44,(__unnamed_60 - __unnamed_44)
__unnamed_44:
        /*07e0*/ 	.byte	0x6e, 0x6c, 0x6c, 0x5f, 0x6c, 0x6f, 0x73, 0x73, 0x5f, 0x62, 0x61, 0x63, 0x6b, 0x77, 0x61, 0x72
        /*07f0*/ 	.byte	0x64, 0x5f, 0x6e, 0x6f, 0x5f, 0x72, 0x65, 0x64, 0x75, 0x63, 0x65, 0x5f, 0x63, 0x75, 0x64, 0x61
        /*0800*/ 	.byte	0x5f, 0x6b, 0x65, 0x72, 0x6e, 0x65, 0x6c, 0x00
	.type		__unnamed_60,@object
	.size		__unnamed_60,(__unnamed_48 - __unnamed_60)
__unnamed_60:
        /*0808*/ 	.byte	0x6e, 0x6c, 0x6c, 0x5f, 0x6c, 0x6f, 0x73, 0x73, 0x5f, 0x62, 0x61, 0x63, 0x6b, 0x77, 0x61, 0x72
        /*0818*/ 	.byte	0x64, 0x5f, 0x72, 0x65, 0x64, 0x75, 0x63, 0x65, 0x5f, 0x63, 0x75, 0x64, 0x61, 0x5f, 0x6b, 0x65
        /*0828*/ 	.byte	0x72, 0x6e, 0x65, 0x6c, 0x5f, 0x32, 0x64, 0x00
	.type		__unnamed_48,@object
	.size		__unnamed_48,(__unnamed_40 - __unnamed_48)
__unnamed_48:
        /*0830*/ 	.byte	0x6e, 0x6c, 0x6c, 0x5f, 0x6c, 0x6f, 0x73, 0x73, 0x5f, 0x62, 0x61, 0x63, 0x6b, 0x77, 0x61, 0x72
        /*0840*/ 	.byte	0x64, 0x5f, 0x72, 0x65, 0x64, 0x75, 0x63, 0x65, 0x5f, 0x63, 0x75, 0x64, 0x61, 0x5f, 0x6b, 0x65
        /*0850*/ 	.byte	0x72, 0x6e, 0x65, 0x6c, 0x5f, 0x31, 0x64, 0x00
	.type		__unnamed_40,@object
	.size		__unnamed_40,(__unnamed_56 - __unnamed_40)
__unnamed_40:
        /*0858*/ 	.byte	0x6e, 0x6c, 0x6c, 0x5f, 0x6c, 0x6f, 0x73, 0x73, 0x5f, 0x62, 0x61, 0x63, 0x6b, 0x77, 0x61, 0x72
        /*0868*/ 	.byte	0x64, 0x5f, 0x6e, 0x6f, 0x5f, 0x72, 0x65, 0x64, 0x75, 0x63, 0x65, 0x5f, 0x63, 0x75, 0x64, 0x61
        /*0878*/ 	.byte	0x5f, 0x6b, 0x65, 0x72, 0x6e, 0x65, 0x6c, 0x00
	.type		__unnamed_56,@object
	.size		__unnamed_56,($str$2 - __unnamed_56)
__unnamed_56:
        /*0880*/ 	.byte	0x6e, 0x6c, 0x6c, 0x5f, 0x6c, 0x6f, 0x73, 0x73, 0x5f, 0x62, 0x61, 0x63, 0x6b, 0x77, 0x61, 0x72
        /*0890*/ 	.byte	0x64, 0x5f, 0x72, 0x65, 0x64, 0x75, 0x63, 0x65, 0x5f, 0x63, 0x75, 0x64, 0x61, 0x5f, 0x6b, 0x65
        /*08a0*/ 	.byte	0x72, 0x6e, 0x65, 0x6c, 0x5f, 0x32, 0x64, 0x00
	.type		$str$2,@object
	.size		$str$2,($str$3 - $str$2)
$str$2:
        /*08a8*/ 	.byte	0x63, 0x75, 0x72, 0x5f, 0x74, 0x61, 0x72, 0x67, 0x65, 0x74, 0x20, 0x3e, 0x3d, 0x20, 0x30, 0x20
        /*08b8*/ 	.byte	0x26, 0x26, 0x20, 0x63, 0x75, 0x72, 0x5f, 0x74, 0x61, 0x72, 0x67, 0x65, 0x74, 0x20, 0x3c, 0x20
        /*08c8*/ 	.byte	0x6e, 0x5f, 0x63, 0x6c, 0x61, 0x73, 0x73, 0x65, 0x73, 0x00
	.type		$str$3,@object
	.size		$str$3,($str$1 - $str$3)
$str$3:
        /*08d2*/ 	.byte	0x74, 0x68, 0x72, 0x65, 0x61, 0x64, 0x49, 0x64, 0x78, 0x2e, 0x78, 0x20, 0x3d, 0x3d, 0x20, 0x30
        /*08e2*/ 	.byte	0x20, 0x26, 0x26, 0x20, 0x74, 0x68, 0x72, 0x65, 0x61, 0x64, 0x49, 0x64, 0x78, 0x2e, 0x79, 0x20
        /*08f2*/ 	.byte	0x3d, 0x3d, 0x20, 0x30, 0x20, 0x26, 0x26, 0x20, 0x74, 0x68, 0x72, 0x65, 0x61, 0x64, 0x49, 0x64
        /*0902*/ 	.byte	0x78, 0x2e, 0x7a, 0x20, 0x3d, 0x3d, 0x20, 0x30, 0x00
	.type		$str$1,@object
	.size		$str$1,($str$27 - $str$1)
$str$1:
        /*090b*/ 	.byte	0x2f, 0x74, 0x6d, 0x70, 0x2f, 0x6f, 0x73, 0x73, 0x5f, 0x6b, 0x65, 0x72, 0x6e, 0x65, 0x6c, 0x73
        /*091b*/ 	.byte	0x5f, 0x73, 0x72, 0x63, 0x2f, 0x70, 0x79, 0x74, 0x6f, 0x72, 0x63, 0x68, 0x2f, 0x61, 0x74, 0x65
        /*092b*/ 	.byte	0x6e, 0x2f, 0x73, 0x72, 0x63, 0x2f, 0x41, 0x54, 0x65, 0x6e, 0x2f, 0x6e, 0x61, 0x74, 0x69, 0x76
        /*093b*/ 	.byte	0x65, 0x2f, 0x63, 0x75, 0x64, 0x61, 0x2f, 0x4c, 0x6f, 0x73, 0x73, 0x2e, 0x63, 0x75, 0x00
	.type		$str$27,@object
	.size		$str$27,(.L_98 - $str$27)
$str$27:
        /*094a*/ 	.byte	0x2f, 0x72, 0x6f, 0x6f, 0x74, 0x2f, 0x2e, 0x70, 0x79, 0x65, 0x6e, 0x76, 0x2f, 0x76, 0x65, 0x72
        /*095a*/ 	.byte	0x73, 0x69, 0x6f, 0x6e, 0x73, 0x2f, 0x33, 0x2e, 0x31, 0x33, 0x2e, 0x31, 0x32, 0x2f, 0x6c, 0x69
        /*096a*/ 	.byte	0x62, 0x2f, 0x70, 0x79, 0x74, 0x68, 0x6f, 0x6e, 0x33, 0x2e, 0x31, 0x33, 0x2f, 0x73, 0x69, 0x74
        /*097a*/ 	.byte	0x65, 0x2d, 0x70, 0x61, 0x63, 0x6b, 0x61, 0x67, 0x65, 0x73, 0x2f, 0x74, 0x6f, 0x72, 0x63, 0x68
        /*098a*/ 	.byte	0x2f, 0x69, 0x6e, 0x63, 0x6c, 0x75, 0x64, 0x65, 0x2f, 0x63, 0x31, 0x30, 0x2f, 0x63, 0x6f, 0x72
        /*099a*/ 	.byte	0x65, 0x2f, 0x44, 0x79, 0x6e, 0x61, 0x6d, 0x69, 0x63, 0x43, 0x61, 0x73, 0x74, 0x2e, 0x68, 0x00
.L_98:


//--------------------- .nv.shared._ZN2at6native39_GLOBAL__N__cee6930f_7_Loss_cu_5b0651e139nll_loss_backward_reduce_cuda_kernel_2dIN3c108BFloat16ElEEvPT_PKS5_PKT0_S8_S8_biill --------------------------
	.section	.nv.shared._ZN2at6native39_GLOBAL__N__cee6930f_7_Loss_cu_5b0651e139nll_loss_backward_reduce_cuda_kernel_2dIN3c108BFloat16ElEEvPT_PKS5_PKT0_S8_S8_biill,"aw",@nobits
	.sectionflags	@""
	.align	16
	.zero		1024


//--------------------- .nv.shared.reserved.0     --------------------------
	.section	.nv.shared.reserved.0,"aw",@nobits
	.weak		__nv_reservedSMEM_offset_0_alias
	.size		__nv_reservedSMEM_offset_0_alias, 0, 64
	.other		__nv_reservedSMEM_offset_0_alias,@"STO_CUDA_RESERVED_SHARED STV_DEFAULT"
__nv_reservedSMEM_offset_0_alias:
	.zero		0
	.zero		64


//--------------------- .nv.global                --------------------------
	.section	.nv.global,"aw",@nobits
.nv.global:
	.type		_ZN37_INTERNAL_cee6930f_7_Loss_cu_5b0651e14cuda3std3__48in_placeE,@object
	.size		_ZN37_INTERNAL_cee6930f_7_Loss_cu_5b0651e14cuda3std3__48in_placeE,(_ZN37_INTERNAL_cee6930f_7_Loss_cu_5b0651e14cuda3std6ranges3__45__cpo8distanceE - _ZN37_INTERNAL_cee6930f_7_Loss_cu_5b0651e14cuda3std3__48in_placeE)
_ZN37_INTERNAL_cee6930f_7_Loss_cu_5b0651e14cuda3std3__48in_placeE:
	.zero		1
	.type		_ZN37_INTERNAL_cee6930f_7_Loss_cu_5b0651e14cuda3std6ranges3__45__cpo8distanceE,@object
	.size		_ZN37_INTERNAL_cee6930f_7_Loss_cu_5b0651e14cuda3std6ranges3__45__cpo8distanceE,(_ZN37_INTERNAL_cee6930f_7_Loss_cu_5b0651e14cuda3std3__45__cpo6cbeginE - _ZN37_INTERNAL_cee6930f_7_Loss_cu_5b0651e14cuda3std6ranges3__45__cpo8distanceE)
_ZN37_INTERNAL_cee6930f_7_Loss_cu_5b0651e14cuda3std6ranges3__45__cpo8distanceE:
	.zero		1
	.type		_ZN37_INTERNAL_cee6930f_7_Loss_cu_5b0651e14cuda3std3__45__cpo6cbeginE,@object
	.size		_ZN37_INTERNAL_cee6930f_7_Loss_cu_5b0651e14cuda3std3__45__cpo6cbeginE,(_ZN37_INTERNAL_cee6930f_7_Loss_cu_5b0651e14cuda3std6ranges3__45__cpo7advanceE - _ZN37_INTERNAL_cee6930f_7_Loss_cu_5b0651e14cuda3std3__45__cpo6cbeginE)
_ZN37_INTERNAL_cee6930f_7_Loss_cu_5b0651e14cuda3std3__45__cpo6cbeginE:
	.zero		1
	.type		_ZN37_INTERNAL_cee6930f_7_Loss_cu_5b0651e14cuda3std6ranges3__45__cpo7advanceE,@object
	.size		_ZN37_INTERNAL_cee6930f_7_Loss_cu_5b0651e14cuda3std6ranges3__45__cpo7advanceE,(_ZN37_INTERNAL_cee6930f_7_Loss_cu_5b0651e14cuda3std3__45__cpo7crbeginE - _ZN37_INTERNAL_cee6930f_7_Loss_cu_5b0651e14cuda3std6ranges3__45__cpo7advanceE)
_ZN37_INTERNAL_cee6930f_7_Loss_cu_5b0651e14cuda3std6ranges3__45__cpo7advanceE:
	.zero		1
	.type		_ZN37_INTERNAL_cee6930f_7_Loss_cu_5b0651e14cuda3std3__45__cpo7crbeginE,@object
	.size		_ZN37_INTERNAL_cee6930f_7_Loss_cu_5b0651e14cuda3std3__45__cpo7crbeginE,(_ZN37_INTERNAL_cee6930f_7_Loss_cu_5b0651e14cuda3std6ranges3__45__cpo4dataE - _ZN37_INTERNAL_cee6930f_7_Loss_cu_5b0651e14cuda3std3__45__cpo7crbeginE)
_ZN37_INTERNAL_cee6930f_7_Loss_cu_5b0651e14cuda3std3__45__cpo7crbeginE:
	.zero		1
	.type		_ZN37_INTERNAL_cee6930f_7_Loss_cu_5b0651e14cuda3std6ranges3__45__cpo4dataE,@object
	.size		_ZN37_INTERNAL_cee6930f_7_Loss_cu_5b0651e14cuda3std6ranges3__45__cpo4dataE,(_ZN37_INTERNAL_cee6930f_7_Loss_cu_5b0651e14cuda3std6ranges3__45__cpo5beginE - _ZN37_INTERNAL_cee6930f_7_Loss_cu_5b0651e14cuda3std6ranges3__45__cpo4dataE)
_ZN37_INTERNAL_cee6930f_7_Loss_cu_5b0651e14cuda3std6ranges3__45__cpo4dataE:
	.zero		1
	.type		_ZN37_INTERNAL_cee6930f_7_Loss_cu_5b0651e14cuda3std6ranges3__45__cpo5beginE,@object
	.size		_ZN37_INTERNAL_cee6930f_7_Loss_cu_5b0651e14cuda3std6ranges3__45__cpo5beginE,(_ZN37_INTERNAL_cee6930f_7_Loss_cu_5b0651e14cuda3std3__439_GLOBAL__N__cee6930f_7_Loss_cu_5b0651e16ignoreE - _ZN37_INTERNAL_cee6930f_7_Loss_cu_5b0651e14cuda3std6ranges3__45__cpo5beginE)
_ZN37_INTERNAL_cee6930f_7_Loss_cu_5b0651e14cuda3std6ranges3__45__cpo5beginE:
	.zero		1
	.type		_ZN37_INTERNAL_cee6930f_7_Loss_cu_5b0651e14cuda3std3__439_GLOBAL__N__cee6930f_7_Loss_cu_5b0651e16ignoreE,@object
	.size		_ZN37_INTERNAL_cee6930f_7_Loss_cu_5b0651e14cuda3std3__439_GLOBAL__N__cee6930f_7_Loss_cu_5b0651e16ignoreE,(_ZN37_INTERNAL_cee6930f_7_Loss_cu_5b0651e14cuda3std6ranges3__45__cpo4sizeE - _ZN37_INTERNAL_cee6930f_7_Loss_cu_5b0651e14cuda3std3__439_GLOBAL__N__cee6930f_7_Loss_cu_5b0651e16ignoreE)
_ZN37_INTERNAL_cee6930f_7_Loss_cu_5b0651e14cuda3std3__439_GLOBAL__N__cee6930f_7_Loss_cu_5b0651e16ignoreE:
	.zero		1
	.type		_ZN37_INTERNAL_cee6930f_7_Loss_cu_5b0651e14cuda3std6ranges3__45__cpo4sizeE,@object
	.size		_ZN37_INTERNAL_cee6930f_7_Loss_cu_5b0651e14cuda3std6ranges3__45__cpo4sizeE,(_ZN37_INTERNAL_cee6930f_7_Loss_cu_5b0651e14cuda3std3__45__cpo5beginE - _ZN37_INTERNAL_cee6930f_7_Loss_cu_5b0651e14cuda3std6ranges3__45__cpo4sizeE)
_ZN37_INTERNAL_cee6930f_7_Loss_cu_5b0651e14cuda3std6ranges3__45__cpo4sizeE:
	.zero		1
	.type		_ZN37_INTERNAL_cee6930f_7_Loss_cu_5b0651e14cuda3std3__45__cpo5beginE,@object
	.size		_ZN37_INTERNAL_cee6930f_7_Loss_cu_5b0651e14cuda3std3__45__cpo5beginE,(_ZN37_INTERNAL_cee6930f_7_Loss_cu_5b0651e14cuda3std6ranges3__45__cpo6cbeginE - _ZN37_INTERNAL_cee6930f_7_Loss_cu_5b0651e14cuda3std3__45__cpo5beginE)
_ZN37_INTERNAL_cee6930f_7_Loss_cu_5b0651e14cuda3std3__45__cpo5beginE:
	.zero		1
	.type		_ZN37_INTERNAL_cee6930f_7_Loss_cu_5b0651e14cuda3std6ranges3__45__cpo6cbeginE,@object
	.size		_ZN37_INTERNAL_cee6930f_7_Loss_cu_5b0651e14cuda3std6ranges3__45__cpo6cbeginE,(_ZN37_INTERNAL_cee6930f_7_Loss_cu_5b0651e14cuda3std3__45__cpo6rbeginE - _ZN37_INTERNAL_cee6930f_7_Loss_cu_5b0651e14cuda3std6ranges3__45__cpo6cbeginE)
_ZN37_INTERNAL_cee6930f_7_Loss_cu_5b0651e14cuda3std6ranges3__45__cpo6cbeginE:
	.zero		1
	.type		_ZN37_INTERNAL_cee6930f_7_Loss_cu_5b0651e14cuda3std3__45__cpo6rbeginE,@object
	.size		_ZN37_INTERNAL_cee6930f_7_Loss_cu_5b0651e14cuda3std3__45__cpo6rbeginE,(_ZN37_INTERNAL_cee6930f_7_Loss_cu_5b0651e14cuda3std6ranges3__45__cpo4nextE - _ZN37_INTERNAL_cee6930f_7_Loss_cu_5b0651e14cuda3std3__45__cpo6rbeginE)
_ZN37_INTERNAL_cee6930f_7_Loss_cu_5b0651e14cuda3std3__45__cpo6rbeginE:
	.zero		1
	.type		_ZN37_INTERNAL_cee6930f_7_Loss_cu_5b0651e14cuda3std6ranges3__45__cpo4nextE,@object
	.size		_ZN37_INTERNAL_cee6930f_7_Loss_cu_5b0651e14cuda3std6ranges3__45__cpo4nextE,(_ZN37_INTERNAL_cee6930f_7_Loss_cu_5b0651e14cuda3std6ranges3__45__cpo4swapE - _ZN37_INTERNAL_cee6930f_7_Loss_cu_5b0651e14cuda3std6ranges3__45__cpo4nextE)
_ZN37_INTERNAL_cee6930f_7_Loss_cu_5b0651e14cuda3std6ranges3__45__cpo4nextE:
	.zero		1
	.type		_ZN37_INTERNAL_cee6930f_7_Loss_cu_5b0651e14cuda3std6ranges3__45__cpo4swapE,@object
	.size		_ZN37_INTERNAL_cee6930f_7_Loss_cu_5b0651e14cuda3std6ranges3__45__cpo4swapE,(_ZN37_INTERNAL_cee6930f_7_Loss_cu_5b0651e14cuda3std3__420unreachable_sentinelE - _ZN37_INTERNAL_cee6930f_7_Loss_cu_5b0651e14cuda3std6ranges3__45__cpo4swapE)
_ZN37_INTERNAL_cee6930f_7_Loss_cu_5b0651e14cuda3std6ranges3__45__cpo4swapE:
	.zero		1
	.type		_ZN37_INTERNAL_cee6930f_7_Loss_cu_5b0651e14cuda3std3__420unreachable_sentinelE,@object
	.size		_ZN37_INTERNAL_cee6930f_7_Loss_cu_5b0651e14cuda3std3__420unreachable_sentinelE,(_ZN37_INTERNAL_cee6930f_7_Loss_cu_5b0651e16thrust24THRUST_300001_SM_1030_NS6system6detail10sequential3seqE - _ZN37_INTERNAL_cee6930f_7_Loss_cu_5b0651e14cuda3std3__420unreachable_sentinelE)
_ZN37_INTERNAL_cee6930f_7_Loss_cu_5b0651e14cuda3std3__420unreachable_sentinelE:
	.zero		1
	.type		_ZN37_INTERNAL_cee6930f_7_Loss_cu_5b0651e16thrust24THRUST_300001_SM_1030_NS6system6detail10sequential3seqE,@object
	.size		_ZN37_INTERNAL_cee6930f_7_Loss_cu_5b0651e16thrust24THRUST_300001_SM_1030_NS6system6detail10sequential3seqE,(_ZN37_INTERNAL_cee6930f_7_Loss_cu_5b0651e14cuda3std3__45__cpo4cendE - _ZN37_INTERNAL_cee6930f_7_Loss_cu_5b0651e16thrust24THRUST_300001_SM_1030_NS6system6detail10sequential3seqE)
_ZN37_INTERNAL_cee6930f_7_Loss_cu_5b0651e16thrust24THRUST_300001_SM_1030_NS6system6detail10sequential3seqE:
	.zero		1
	.type		_ZN37_INTERNAL_cee6930f_7_Loss_cu_5b0651e14cuda3std3__45__cpo4cendE,@object
	.size		_ZN37_INTERNAL_cee6930f_7_Loss_cu_5b0651e14cuda3std3__45__cpo4cendE,(_ZN37_INTERNAL_cee6930f_7_Loss_cu_5b0651e14cuda3std6ranges3__45__cpo9iter_swapE - _ZN37_INTERNAL_cee6930f_7_Loss_cu_5b0651e14cuda3std3__45__cpo4cendE)
_ZN37_INTERNAL_cee6930f_7_Loss_cu_5b0651e14cuda3std3__45__cpo4cendE:
	.zero		1
	.type		_ZN37_INTERNAL_cee6930f_7_Loss_cu_5b0651e14cuda3std6ranges3__45__cpo9iter_swapE,@object
	.size		_ZN37_INTERNAL_cee6930f_7_Loss_cu_5b0651e14cuda3std6ranges3__45__cpo9iter_swapE,(_ZN37_INTERNAL_cee6930f_7_Loss_cu_5b0651e14cuda3std3__45__cpo5crendE - _ZN37_INTERNAL_cee6930f_7_Loss_cu_5b0651e14cuda3std6ranges3__45__cpo9iter_swapE)
_ZN37_INTERNAL_cee6930f_7_Loss_cu_5b0651e14cuda3std6ranges3__45__cpo9iter_swapE:
	.zero		1
	.type		_ZN37_INTERNAL_cee6930f_7_Loss_cu_5b0651e14cuda3std3__45__cpo5crendE,@object
	.size		_ZN37_INTERNAL_cee6930f_7_Loss_cu_5b0651e14cuda3std3__45__cpo5crendE,(_ZN37_INTERNAL_cee6930f_7_Loss_cu_5b0651e14cuda3std6ranges3__45__cpo5cdataE - _ZN37_INTERNAL_cee6930f_7_Loss_cu_5b0651e14cuda3std3__45__cpo5crendE)
_ZN37_INTERNAL_cee6930f_7_Loss_cu_5b0651e14cuda3std3__45__cpo5crendE:
	.zero		1
	.type		_ZN37_INTERNAL_cee6930f_7_Loss_cu_5b0651e14cuda3std6ranges3__45__cpo5cdataE,@object
	.size		_ZN37_INTERNAL_cee6930f_7_Loss_cu_5b0651e14cuda3std6ranges3__45__cpo5cdataE,(_ZN37_INTERNAL_cee6930f_7_Loss_cu_5b0651e14cuda3std6ranges3__45__cpo3endE - _ZN37_INTERNAL_cee6930f_7_Loss_cu_5b0651e14cuda3std6ranges3__45__cpo5cdataE)
_ZN37_INTERNAL_cee6930f_7_Loss_cu_5b0651e14cuda3std6ranges3__45__cpo5cdataE:
	.zero		1
	.type		_ZN37_INTERNAL_cee6930f_7_Loss_cu_5b0651e14cuda3std6ranges3__45__cpo3endE,@object
	.size		_ZN37_INTERNAL_cee6930f_7_Loss_cu_5b0651e14cuda3std6ranges3__45__cpo3endE,(_ZN37_INTERNAL_cee6930f_7_Loss_cu_5b0651e14cuda3std3__419piecewise_constructE - _ZN37_INTERNAL_cee6930f_7_Loss_cu_5b0651e14cuda3std6ranges3__45__cpo3endE)
_ZN37_INTERNAL_cee6930f_7_Loss_cu_5b0651e14cuda3std6ranges3__45__cpo3endE:
	.zero		1
	.type		_ZN37_INTERNAL_cee6930f_7_Loss_cu_5b0651e14cuda3std3__419piecewise_constructE,@object
	.size		_ZN37_INTERNAL_cee6930f_7_Loss_cu_5b0651e14cuda3std3__419piecewise_constructE,(_ZN37_INTERNAL_cee6930f_7_Loss_cu_5b0651e14cuda3std6ranges3__45__cpo5ssizeE - _ZN37_INTERNAL_cee6930f_7_Loss_cu_5b0651e14cuda3std3__419piecewise_constructE)
_ZN37_INTERNAL_cee6930f_7_Loss_cu_5b0651e14cuda3std3__419piecewise_constructE:
	.zero		1
	.type		_ZN37_INTERNAL_cee6930f_7_Loss_cu_5b0651e14cuda3std6ranges3__45__cpo5ssizeE,@object
	.size		_ZN37_INTERNAL_cee6930f_7_Loss_cu_5b0651e14cuda3std6ranges3__45__cpo5ssizeE,(_ZN37_INTERNAL_cee6930f_7_Loss_cu_5b0651e14cuda3std3__45__cpo3endE - _ZN37_INTERNAL_cee6930f_7_Loss_cu_5b0651e14cuda3std6ranges3__45__cpo5ssizeE)
_ZN37_INTERNAL_cee6930f_7_Loss_cu_5b0651e14cuda3std6ranges3__45__cpo5ssizeE:
	.zero		1
	.type		_ZN37_INTERNAL_cee6930f_7_Loss_cu_5b0651e14cuda3std3__45__cpo3endE,@object
	.size		_ZN37_INTERNAL_cee6930f_7_Loss_cu_5b0651e14cuda3std3__45__cpo3endE,(_ZN37_INTERNAL_cee6930f_7_Loss_cu_5b0651e14cuda3std6ranges3__45__cpo4cendE - _ZN37_INTERNAL_cee6930f_7_Loss_cu_5b0651e14cuda3std3__45__cpo3endE)
_ZN37_INTERNAL_cee6930f_7_Loss_cu_5b0651e14cuda3std3__45__cpo3endE:
	.zero		1
	.type		_ZN37_INTERNAL_cee6930f_7_Loss_cu_5b0651e14cuda3std6ranges3__45__cpo4cendE,@object
	.size		_ZN37_INTERNAL_cee6930f_7_Loss_cu_5b0651e14cuda3std6ranges3__45__cpo4cendE,(_ZN37_INTERNAL_cee6930f_7_Loss_cu_5b0651e14cuda3std3__45__cpo4rendE - _ZN37_INTERNAL_cee6930f_7_Loss_cu_5b0651e14cuda3std6ranges3__45__cpo4cendE)
_ZN37_INTERNAL_cee6930f_7_Loss_cu_5b0651e14cuda3std6ranges3__45__cpo4cendE:
	.zero		1
	.type		_ZN37_INTERNAL_cee6930f_7_Loss_cu_5b0651e14cuda3std3__45__cpo4rendE,@object
	.size		_ZN37_INTERNAL_cee6930f_7_Loss_cu_5b0651e14cuda3std3__45__cpo4rendE,(_ZN37_INTERNAL_cee6930f_7_Loss_cu_5b0651e14cuda3std6ranges3__45__cpo4prevE - _ZN37_INTERNAL_cee6930f_7_Loss_cu_5b0651e14cuda3std3__45__cpo4rendE)
_ZN37_INTERNAL_cee6930f_7_Loss_cu_5b0651e14cuda3std3__45__cpo4rendE:
	.zero		1
	.type		_ZN37_INTERNAL_cee6930f_7_Loss_cu_5b0651e14cuda3std6ranges3__45__cpo4prevE,@object
	.size		_ZN37_INTERNAL_cee6930f_7_Loss_cu_5b0651e14cuda3std6ranges3__45__cpo4prevE,(_ZN37_INTERNAL_cee6930f_7_Loss_cu_5b0651e14cuda3std6ranges3__45__cpo9iter_moveE - _ZN37_INTERNAL_cee6930f_7_Loss_cu_5b0651e14cuda3std6ranges3__45__cpo4prevE)
_ZN37_INTERNAL_cee6930f_7_Loss_cu_5b0651e14cuda3std6ranges3__45__cpo4prevE:
	.zero		1
	.type		_ZN37_INTERNAL_cee6930f_7_Loss_cu_5b0651e14cuda3std6ranges3__45__cpo9iter_moveE,@object
	.size		_ZN37_INTERNAL_cee6930f_7_Loss_cu_5b0651e14cuda3std6ranges3__45__cpo9iter_moveE,(.L_73 - _ZN37_INTERNAL_cee6930f_7_Loss_cu_5b0651e14cuda3std6ranges3__45__cpo9iter_moveE)
_ZN37_INTERNAL_cee6930f_7_Loss_cu_5b0651e14cuda3std6ranges3__45__cpo9iter_moveE:
	.zero		1
.L_73:


//--------------------- .nv.shared._ZN2at6native39_GLOBAL__N__cee6930f_7_Loss_cu_5b0651e139nll_loss_backward_reduce_cuda_kernel_2dIN3c108BFloat16EhEEvPT_PKS5_PKT0_S8_S8_biill --------------------------
	.section	.nv.shared._ZN2at6native39_GLOBAL__N__cee6930f_7_Loss_cu_5b0651e139nll_loss_backward_reduce_cuda_kernel_2dIN3c108BFloat16EhEEvPT_PKS5_PKT0_S8_S8_biill,"aw",@nobits
	.sectionflags	@""
	.align	16
	.zero		1024


//--------------------- .nv.shared._ZN2at6native39_GLOBAL__N__cee6930f_7_Loss_cu_5b0651e139nll_loss_backward_reduce_cuda_kernel_2dIN3c104HalfElEEvPT_PKS5_PKT0_S8_S8_biill --------------------------
	.section	.nv.shared._ZN2at6native39_GLOBAL__N__cee6930f_7_Loss_cu_5b0651e139nll_loss_backward_reduce_cuda_kernel_2dIN3c104HalfElEEvPT_PKS5_PKT0_S8_S8_biill,"aw",@nobits
	.sectionflags	@""
	.align	16
	.zero		1024


//--------------------- .nv.shared._ZN2at6native39_GLOBAL__N__cee6930f_7_Loss_cu_5b0651e139nll_loss_backward_reduce_cuda_kernel_2dIN3c104HalfEhEEvPT_PKS5_PKT0_S8_S8_biill --------------------------
	.section	.nv.shared._ZN2at6native39_GLOBAL__N__cee6930f_7_Loss_cu_5b0651e139nll_loss_backward_reduce_cuda_kernel_2dIN3c104HalfEhEEvPT_PKS5_PKT0_S8_S8_biill,"aw",@nobits
	.sectionflags	@""
	.align	16
	.zero		1024


//--------------------- .nv.shared._ZN2at6native39_GLOBAL__N__cee6930f_7_Loss_cu_5b0651e139nll_loss_backward_reduce_cuda_kernel_2dIflEEvPT_PKS3_PKT0_S6_S6_biill --------------------------
	.section	.nv.shared._ZN2at6native39_GLOBAL__N__cee6930f_7_Loss_cu_5b0651e139nll_loss_backward_reduce_cuda_kernel_2dIflEEvPT_PKS3_PKT0_S6_S6_biill,"aw",@nobits
	.sectionflags	@""
	.align	16
	.zero		1024


//--------------------- .nv.shared._ZN2at6native39_GLOBAL__N__cee6930f_7_Loss_cu_5b0651e139nll_loss_backward_reduce_cuda_kernel_2dIfhEEvPT_PKS3_PKT0_S6_S6_biill --------------------------
	.section	.nv.shared._ZN2at6native39_GLOBAL__N__cee6930f_7_Loss_cu_5b0651e139nll_loss_backward_reduce_cuda_kernel_2dIfhEEvPT_PKS3_PKT0_S6_S6_biill,"aw",@nobits
	.sectionflags	@""
	.align	16
	.zero		1024


//--------------------- .nv.shared._ZN2at6native39_GLOBAL__N__cee6930f_7_Loss_cu_5b0651e139nll_loss_backward_reduce_cuda_kernel_2dIdlEEvPT_PKS3_PKT0_S6_S6_biill --------------------------
	.section	.nv.shared._ZN2at6native39_GLOBAL__N__cee6930f_7_Loss_cu_5b0651e139nll_loss_backward_reduce_cuda_kernel_2dIdlEEvPT_PKS3_PKT0_S6_S6_biill,"aw",@nobits
	.sectionflags	@""
	.align	16
	.zero		1024


//--------------------- .nv.shared._ZN2at6native39_GLOBAL__N__cee6930f_7_Loss_cu_5b0651e139nll_loss_backward_reduce_cuda_kernel_2dIdhEEvPT_PKS3_PKT0_S6_S6_biill --------------------------
	.section	.nv.shared._ZN2at6native39_GLOBAL__N__cee6930f_7_Loss_cu_5b0651e139nll_loss_backward_reduce_cuda_kernel_2dIdhEEvPT_PKS3_PKT0_S6_S6_biill,"aw",@nobits
	.sectionflags	@""
	.align	16
	.zero		1024


//--------------------- .nv.shared._ZN2at6native39_GLOBAL__N__cee6930f_7_Loss_cu_5b0651e139nll_loss_backward_reduce_cuda_kernel_1dIN3c108BFloat16ElEEvPT_PKS5_S8_PKT0_S8_bll --------------------------
	.section	.nv.shared._ZN2at6native39_GLOBAL__N__cee6930f_7_Loss_cu_5b0651e139nll_loss_backward_reduce_cuda_kernel_1dIN3c108BFloat16ElEEvPT_PKS5_S8_PKT0_S8_bll,"aw",@nobits
	.sectionflags	@""
	.align	16
	.zero		1024


//--------------------- .nv.shared._ZN2at6native39_GLOBAL__N__cee6930f_7_Loss_cu_5b0651e139nll_loss_backward_reduce_cuda_kernel_1dIN3c108BFloat16EhEEvPT_PKS5_S8_PKT0_S8_bll --------------------------
	.section	.nv.shared._ZN2at6native39_GLOBAL__N__cee6930f_7_Loss_cu_5b0651e139nll_loss_backward_reduce_cuda_kernel_1dIN3c108BFloat16EhEEvPT_PKS5_S8_PKT0_S8_bll,"aw",@nobits
	.sectionflags	@""
	.align	16
	.zero		1024


//--------------------- .nv.shared._ZN2at6native39_GLOBAL__N__cee6930f_7_Loss_cu_5b0651e139nll_loss_backward_reduce_cuda_kernel_1dIN3c104HalfElEEvPT_PKS5_S8_PKT0_S8_bll --------------------------
	.section	.nv.shared._ZN2at6native39_GLOBAL__N__cee6930f_7_Loss_cu_5b0651e139nll_loss_backward_reduce_cuda_kernel_1dIN3c104HalfElEEvPT_PKS5_S8_PKT0_S8_bll,"aw",@nobits
	.sectionflags	@""
	.align	16
	.zero		1024


//--------------------- .nv.shared._ZN2at6native39_GLOBAL__N__cee6930f_7_Loss_cu_5b0651e139nll_loss_backward_reduce_cuda_kernel_1dIN3c104HalfEhEEvPT_PKS5_S8_PKT0_S8_bll --------------------------
	.section	.nv.shared._ZN2at6native39_GLOBAL__N__cee6930f_7_Loss_cu_5b0651e139nll_loss_backward_reduce_cuda_kernel_1dIN3c104HalfEhEEvPT_PKS5_S8_PKT0_S8_bll,"aw",@nobits
	.sectionflags	@""
	.align	16
	.zero		1024


//--------------------- .nv.shared._ZN2at6native39_GLOBAL__N__cee6930f_7_Loss_cu_5b0651e139nll_loss_backward_reduce_cuda_kernel_1dIflEEvPT_PKS3_S6_PKT0_S6_bll --------------------------
	.section	.nv.shared._ZN2at6native39_GLOBAL__N__cee6930f_7_Loss_cu_5b0651e139nll_loss_backward_reduce_cuda_kernel_1dIflEEvPT_PKS3_S6_PKT0_S6_bll,"aw",@nobits
	.sectionflags	@""
	.align	16
	.zero		1024


//--------------------- .nv.shared._ZN2at6native39_GLOBAL__N__cee6930f_7_Loss_cu_5b0651e139nll_loss_backward_reduce_cuda_kernel_1dIfhEEvPT_PKS3_S6_PKT0_S6_bll --------------------------
	.section	.nv.shared._ZN2at6native39_GLOBAL__N__cee6930f_7_Loss_cu_5b0651e139nll_loss_backward_reduce_cuda_kernel_1dIfhEEvPT_PKS3_S6_PKT0_S6_bll,"aw",@nobits
	.sectionflags	@""
	.align	16
	.zero		1024


//--------------------- .nv.shared._ZN2at6native39_GLOBAL__N__cee6930f_7_Loss_cu_5b0651e139nll_loss_backward_reduce_cuda_kernel_1dIdlEEvPT_PKS3_S6_PKT0_S6_bll --------------------------
	.section	.nv.shared._ZN2at6native39_GLOBAL__N__cee6930f_7_Loss_cu_5b0651e139nll_loss_backward_reduce_cuda_kernel_1dIdlEEvPT_PKS3_S6_PKT0_S6_bll,"aw",@nobits
	.sectionflags	@""
	.align	16
	.zero		1024


//--------------------- .nv.shared._ZN2at6native39_GLOBAL__N__cee6930f_7_Loss_cu_5b0651e139nll_loss_backward_reduce_cuda_kernel_1dIdhEEvPT_PKS3_S6_PKT0_S6_bll --------------------------
	.section	.nv.shared._ZN2at6native39_GLOBAL__N__cee6930f_7_Loss_cu_5b0651e139nll_loss_backward_reduce_cuda_kernel_1dIdhEEvPT_PKS3_S6_PKT0_S6_bll,"aw",@nobits
	.sectionflags	@""
	.align	16
	.zero		1024


//--------------------- .nv.shared._ZN2at6native39_GLOBAL__N__cee6930f_7_Loss_cu_5b0651e139nll_loss_backward_no_reduce_cuda_kernelIN3c108BFloat16ElEEviPKT0_NS_27GenericPackedTensorAccessorIKT_Lm1ENS_16DefaultPtrTraitsElEENS8_IS9_Lm2ESB_lEEPSA_ll --------------------------
	.section	.nv.shared._ZN2at6native39_GLOBAL__N__cee6930f_7_Loss_cu_5b0651e139nll_loss_backward_no_reduce_cuda_kernelIN3c108BFloat16ElEEviPKT0_NS_27GenericPackedTensorAccessorIKT_Lm1ENS_16DefaultPtrTraitsElEENS8_IS9_Lm2ESB_lEEPSA_ll,"aw",@nobits
	.sectionflags	@""
	.align	16
	.zero		1024


//--------------------- .nv.shared._ZN2at6native39_GLOBAL__N__cee6930f_7_Loss_cu_5b0651e139nll_loss_backward_no_reduce_cuda_kernelIN3c108BFloat16EhEEviPKT0_NS_27GenericPackedTensorAccessorIKT_Lm1ENS_16DefaultPtrTraitsElEENS8_IS9_Lm2ESB_lEEPSA_ll --------------------------
	.section	.nv.shared._ZN2at6native39_GLOBAL__N__cee6930f_7_Loss_cu_5b0651e139nll_loss_backward_no_reduce_cuda_kernelIN3c108BFloat16EhEEviPKT0_NS_27GenericPackedTensorAccessorIKT_Lm1ENS_16DefaultPtrTraitsElEENS8_IS9_Lm2ESB_lEEPSA_ll,"aw",@nobits
	.sectionflags	@""
	.align	16
	.zero		1024


//--------------------- .nv.shared._ZN2at6native39_GLOBAL__N__cee6930f_7_Loss_cu_5b0651e139nll_loss_backward_no_reduce_cuda_kernelIN3c104HalfElEEviPKT0_NS_27GenericPackedTensorAccessorIKT_Lm1ENS_16DefaultPtrTraitsElEENS8_IS9_Lm2ESB_lEEPSA_ll --------------------------
	.section	.nv.shared._ZN2at6native39_GLOBAL__N__cee6930f_7_Loss_cu_5b0651e139nll_loss_backward_no_reduce_cuda_kernelIN3c104HalfElEEviPKT0_NS_27GenericPackedTensorAccessorIKT_Lm1ENS_16DefaultPtrTraitsElEENS8_IS9_Lm2ESB_lEEPSA_ll,"aw",@nobits
	.sectionflags	@""
	.align	16
	.zero		1024


//--------------------- .nv.shared._ZN2at6native39_GLOBAL__N__cee6930f_7_Loss_cu_5b0651e139nll_loss_backward_no_reduce_cuda_kernelIN3c104HalfEhEEviPKT0_NS_27GenericPackedTensorAccessorIKT_Lm1ENS_16DefaultPtrTraitsElEENS8_IS9_Lm2ESB_lEEPSA_ll --------------------------
	.section	.nv.shared._ZN2at6native39_GLOBAL__N__cee6930f_7_Loss_cu_5b0651e139nll_loss_backward_no_reduce_cuda_kernelIN3c104HalfEhEEviPKT0_NS_27GenericPackedTensorAccessorIKT_Lm1ENS_16DefaultPtrTraitsElEENS8_IS9_Lm2ESB_lEEPSA_ll,"aw",@nobits
	.sectionflags	@""
	.align	16
	.zero		1024


//--------------------- .nv.shared._ZN2at6native39_GLOBAL__N__cee6930f_7_Loss_cu_5b0651e139nll_loss_backward_no_reduce_cuda_kernelIflEEviPKT0_NS_27GenericPackedTensorAccessorIKT_Lm1ENS_16DefaultPtrTraitsElEENS6_IS7_Lm2ES9_lEEPS8_ll --------------------------
	.section	.nv.shared._ZN2at6native39_GLOBAL__N__cee6930f_7_Loss_cu_5b0651e139nll_loss_backward_no_reduce_cuda_kernelIflEEviPKT0_NS_27GenericPackedTensorAccessorIKT_Lm1ENS_16DefaultPtrTraitsElEENS6_IS7_Lm2ES9_lEEPS8_ll,"aw",@nobits
	.sectionflags	@""
	.align	16
	.zero		1024


//--------------------- .nv.shared._ZN2at6native39_GLOBAL__N__cee6930f_7_Loss_cu_5b0651e139nll_loss_backward_no_reduce_cuda_kernelIfhEEviPKT0_NS_27GenericPackedTensorAccessorIKT_Lm1ENS_16DefaultPtrTraitsElEENS6_IS7_Lm2ES9_lEEPS8_ll --------------------------
	.section	.nv.shared._ZN2at6native39_GLOBAL__N__cee6930f_7_Loss_cu_5b0651e139nll_loss_backward_no_reduce_cuda_kernelIfhEEviPKT0_NS_27GenericPackedTensorAccessorIKT_Lm1ENS_16DefaultPtrTraitsElEENS6_IS7_Lm2ES9_lEEPS8_ll,"aw",@nobits
	.sectionflags	@""
	.align	16
	.zero		1024


//--------------------- .nv.shared._ZN2at6native39_GLOBAL__N__cee6930f_7_Loss_cu_5b0651e139nll_loss_backward_no_reduce_cuda_kernelIdlEEviPKT0_NS_27GenericPackedTensorAccessorIKT_Lm1ENS_16DefaultPtrTraitsElEENS6_IS7_Lm2ES9_lEEPS8_ll --------------------------
	.section	.nv.shared._ZN2at6native39_GLOBAL__N__cee6930f_7_Loss_cu_5b0651e139nll_loss_backward_no_reduce_cuda_kernelIdlEEviPKT0_NS_27GenericPackedTensorAccessorIKT_Lm1ENS_16DefaultPtrTraitsElEENS6_IS7_Lm2ES9_lEEPS8_ll,"aw",@nobits
	.sectionflags	@""
	.align	16
	.zero		1024


//--------------------- .nv.shared._ZN2at6native39_GLOBAL__N__cee6930f_7_Loss_cu_5b0651e139nll_loss_backward_no_reduce_cuda_kernelIdhEEviPKT0_NS_27GenericPackedTensorAccessorIKT_Lm1ENS_16DefaultPtrTraitsElEENS6_IS7_Lm2ES9_lEEPS8_ll --------------------------
	.section	.nv.shared._ZN2at6native39_GLOBAL__N__cee6930f_7_Loss_cu_5b0651e139nll_loss_backward_no_reduce_cuda_kernelIdhEEviPKT0_NS_27GenericPackedTensorAccessorIKT_Lm1ENS_16DefaultPtrTraitsElEENS6_IS7_Lm2ES9_lEEPS8_ll,"aw",@nobits
	.sectionflags	@""
	.align	16
	.zero		1024


//--------------------- .nv.shared._ZN2at6native39_GLOBAL__N__cee6930f_7_Loss_cu_5b0651e138nll_loss_forward_reduce_cuda_kernel_2dIN3c108BFloat16EflEEvPT_S6_PKS5_PKT1_S8_bllll --------------------------
	.section	.nv.shared._ZN2at6native39_GLOBAL__N__cee6930f_7_Loss_cu_5b0651e138nll_loss_forward_reduce_cuda_kernel_2dIN3c108BFloat16EflEEvPT_S6_PKS5_PKT1_S8_bllll,"aw",@nobits
	.sectionflags	@""
	.align	16
	.zero		1024


//--------------------- .nv.shared._ZN2at6native39_GLOBAL__N__cee6930f_7_Loss_cu_5b0651e138nll_loss_forward_reduce_cuda_kernel_2dIN3c108BFloat16EfhEEvPT_S6_PKS5_PKT1_S8_bllll --------------------------
	.section	.nv.shared._ZN2at6native39_GLOBAL__N__cee6930f_7_Loss_cu_5b0651e138nll_loss_forward_reduce_cuda_kernel_2dIN3c108BFloat16EfhEEvPT_S6_PKS5_PKT1_S8_bllll,"aw",@nobits
	.sectionflags	@""
	.align	16
	.zero		1024


//--------------------- .nv.shared._ZN2at6native39_GLOBAL__N__cee6930f_7_Loss_cu_5b0651e138nll_loss_forward_reduce_cuda_kernel_2dIN3c104HalfEflEEvPT_S6_PKS5_PKT1_S8_bllll --------------------------
	.section	.nv.shared._ZN2at6native39_GLOBAL__N__cee6930f_7_Loss_cu_5b0651e138nll_loss_forward_reduce_cuda_kernel_2dIN3c104HalfEflEEvPT_S6_PKS5_PKT1_S8_bllll,"aw",@nobits
	.sectionflags	@""
	.align	16
	.zero		1024


//--------------------- .nv.shared._ZN2at6native39_GLOBAL__N__cee6930f_7_Loss_cu_5b0651e138nll_loss_forward_reduce_cuda_kernel_2dIN3c104HalfEfhEEvPT_S6_PKS5_PKT1_S8_bllll --------------------------
	.section	.nv.shared._ZN2at6native39_GLOBAL__N__cee6930f_7_Loss_cu_5b0651e138nll_loss_forward_reduce_cuda_kernel_2dIN3c104HalfEfhEEvPT_S6_PKS5_PKT1_S8_bllll,"aw",@nobits
	.sectionflags	@""
	.align	16
	.zero		1024


//--------------------- .nv.shared._ZN2at6native39_GLOBAL__N__cee6930f_7_Loss_cu_5b0651e138nll_loss_forward_reduce_cuda_kernel_2dIfflEEvPT_S4_PKS3_PKT1_S6_bllll --------------------------
	.section	.nv.shared._ZN2at6native39_GLOBAL__N__cee6930f_7_Loss_cu_5b0651e138nll_loss_forward_reduce_cuda_kernel_2dIfflEEvPT_S4_PKS3_PKT1_S6_bllll,"aw",@nobits
	.sectionflags	@""
	.align	16
	.zero		1024


//--------------------- .nv.shared._ZN2at6native39_GLOBAL__N__cee6930f_7_Loss_cu_5b0651e138nll_loss_forward_reduce_cuda_kernel_2dIffhEEvPT_S4_PKS3_PKT1_S6_bllll --------------------------
	.section	.nv.shared._ZN2at6native39_GLOBAL__N__cee6930f_7_Loss_cu_5b0651e138nll_loss_forward_reduce_cuda_kernel_2dIffhEEvPT_S4_PKS3_PKT1_S6_bllll,"aw",@nobits
	.sectionflags	@""
	.align	16
	.zero		1024


//--------------------- .nv.shared._ZN2at6native39_GLOBAL__N__cee6930f_7_Loss_cu_5b0651e138nll_loss_forward_reduce_cuda_kernel_2dIddlEEvPT_S4_PKS3_PKT1_S6_bllll --------------------------
	.section	.nv.shared._ZN2at6native39_GLOBAL__N__cee6930f_7_Loss_cu_5b0651e138nll_loss_forward_reduce_cuda_kernel_2dIddlEEvPT_S4_PKS3_PKT1_S6_bllll,"aw",@nobits
	.sectionflags	@""
	.align	16
	.zero		1024


//--------------------- .nv.shared._ZN2at6native39_GLOBAL__N__cee6930f_7_Loss_cu_5b0651e138nll_loss_forward_reduce_cuda_kernel_2dIddhEEvPT_S4_PKS3_PKT1_S6_bllll --------------------------
	.section	.nv.shared._ZN2at6native39_GLOBAL__N__cee6930f_7_Loss_cu_5b0651e138nll_loss_forward_reduce_cuda_kernel_2dIddhEEvPT_S4_PKS3_PKT1_S6_bllll,"aw",@nobits
	.sectionflags	@""
	.align	16
	.zero		1024


//--------------------- .nv.shared._ZN2at6native39_GLOBAL__N__cee6930f_7_Loss_cu_5b0651e138nll_loss_forward_reduce_cuda_kernel_1dIN3c108BFloat16ElEEvPT_S6_PKS5_PKT0_S8_bll --------------------------
	.section	.nv.shared._ZN2at6native39_GLOBAL__N__cee6930f_7_Loss_cu_5b0651e138nll_loss_forward_reduce_cuda_kernel_1dIN3c108BFloat16ElEEvPT_S6_PKS5_PKT0_S8_bll,"aw",@nobits
	.sectionflags	@""
	.align	16
	.zero		1024


//--------------------- .nv.shared._ZN2at6native39_GLOBAL__N__cee6930f_7_Loss_cu_5b0651e138nll_loss_forward_reduce_cuda_kernel_1dIN3c108BFloat16EhEEvPT_S6_PKS5_PKT0_S8_bll --------------------------
	.section	.nv.shared._ZN2at6native39_GLOBAL__N__cee6930f_7_Loss_cu_5b0651e138nll_loss_forward_reduce_cuda_kernel_1dIN3c108BFloat16EhEEvPT_S6_PKS5_PKT0_S8_bll,"aw",@nobits
	.sectionflags	@""
	.align	16
	.zero		1024


//--------------------- .nv.shared._ZN2at6native39_GLOBAL__N__cee6930f_7_Loss_cu_5b0651e138nll_loss_forward_reduce_cuda_kernel_1dIN3c104HalfElEEvPT_S6_PKS5_PKT0_S8_bll --------------------------
	.section	.nv.shared._ZN2at6native39_GLOBAL__N__cee6930f_7_Loss_cu_5b0651e138nll_loss_forward_reduce_cuda_kernel_1dIN3c104HalfElEEvPT_S6_PKS5_PKT0_S8_bll,"aw",@nobits
	.sectionflags	@""
	.align	16
	.zero		1024


//--------------------- .nv.shared._ZN2at6native39_GLOBAL__N__cee6930f_7_Loss_cu_5b0651e138nll_loss_forward_reduce_cuda_kernel_1dIN3c104HalfEhEEvPT_S6_PKS5_PKT0_S8_bll --------------------------
	.section	.nv.shared._ZN2at6native39_GLOBAL__N__cee6930f_7_Loss_cu_5b0651e138nll_loss_forward_reduce_cuda_kernel_1dIN3c104HalfEhEEvPT_S6_PKS5_PKT0_S8_bll,"aw",@nobits
	.sectionflags	@""
	.align	16
	.zero		1024


//--------------------- .nv.shared._ZN2at6native39_GLOBAL__N__cee6930f_7_Loss_cu_5b0651e138nll_loss_forward_reduce_cuda_kernel_1dIflEEvPT_S4_PKS3_PKT0_S6_bll --------------------------
	.section	.nv.shared._ZN2at6native39_GLOBAL__N__cee6930f_7_Loss_cu_5b0651e138nll_loss_forward_reduce_cuda_kernel_1dIflEEvPT_S4_PKS3_PKT0_S6_bll,"aw",@nobits
	.sectionflags	@""
	.align	16
	.zero		1024


//--------------------- .nv.shared._ZN2at6native39_GLOBAL__N__cee6930f_7_Loss_cu_5b0651e138nll_loss_forward_reduce_cuda_kernel_1dIfhEEvPT_S4_PKS3_PKT0_S6_bll --------------------------
	.section	.nv.shared._ZN2at6native39_GLOBAL__N__cee6930f_7_Loss_cu_5b0651e138nll_loss_forward_reduce_cuda_kernel_1dIfhEEvPT_S4_PKS3_PKT0_S6_bll,"aw",@nobits
	.sectionflags	@""
	.align	16
	.zero		1024


//--------------------- .nv.shared._ZN2at6native39_GLOBAL__N__cee6930f_7_Loss_cu_5b0651e138nll_loss_forward_reduce_cuda_kernel_1dIdlEEvPT_S4_PKS3_PKT0_S6_bll --------------------------
	.section	.nv.shared._ZN2at6native39_GLOBAL__N__cee6930f_7_Loss_cu_5b0651e138nll_loss_forward_reduce_cuda_kernel_1dIdlEEvPT_S4_PKS3_PKT0_S6_bll,"aw",@nobits
	.sectionflags	@""
	.align	16
	.zero		1024


//--------------------- .nv.shared._ZN2at6native39_GLOBAL__N__cee6930f_7_Loss_cu_5b0651e138nll_loss_forward_reduce_cuda_kernel_1dIdhEEvPT_S4_PKS3_PKT0_S6_bll --------------------------
	.section	.nv.shared._ZN2at6native39_GLOBAL__N__cee6930f_7_Loss_cu_5b0651e138nll_loss_forward_reduce_cuda_kernel_1dIdhEEvPT_S4_PKS3_PKT0_S6_bll,"aw",@nobits
	.sectionflags	@""
	.align	16
	.zero		1024


//--------------------- .nv.shared._ZN2at6native39_GLOBAL__N__cee6930f_7_Loss_cu_5b0651e138nll_loss_forward_no_reduce_cuda_kernelIN3c108BFloat16ElEEvlNS_27GenericPackedTensorAccessorIT_Lm2ENS_16DefaultPtrTraitsElEEPKT0_PS6_PKS6_ll --------------------------
	.section	.nv.shared._ZN2at6native39_GLOBAL__N__cee6930f_7_Loss_cu_5b0651e138nll_loss_forward_no_reduce_cuda_kernelIN3c108BFloat16ElEEvlNS_27GenericPackedTensorAccessorIT_Lm2ENS_16DefaultPtrTraitsElEEPKT0_PS6_PKS6_ll,"aw",@nobits
	.sectionflags	@""
	.align	16
	.zero		1024


//--------------------- .nv.shared._ZN2at6native39_GLOBAL__N__cee6930f_7_Loss_cu_5b0651e138nll_loss_forward_no_reduce_cuda_kernelIN3c108BFloat16EhEEvlNS_27GenericPackedTensorAccessorIT_Lm2ENS_16DefaultPtrTraitsElEEPKT0_PS6_PKS6_ll --------------------------
	.section	.nv.shared._ZN2at6native39_GLOBAL__N__cee6930f_7_Loss_cu_5b0651e138nll_loss_forward_no_reduce_cuda_kernelIN3c108BFloat16EhEEvlNS_27GenericPackedTensorAccessorIT_Lm2ENS_16DefaultPtrTraitsElEEPKT0_PS6_PKS6_ll,"aw",@nobits
	.sectionflags	@""
	.align	16
	.zero		1024


//--------------------- .nv.shared._ZN2at6native39_GLOBAL__N__cee6930f_7_Loss_cu_5b0651e138nll_loss_forward_no_reduce_cuda_kernelIN3c104HalfElEEvlNS_27GenericPackedTensorAccessorIT_Lm2ENS_16DefaultPtrTraitsElEEPKT0_PS6_PKS6_ll --------------------------
	.section	.nv.shared._ZN2at6native39_GLOBAL__N__cee6930f_7_Loss_cu_5b0651e138nll_loss_forward_no_reduce_cuda_kernelIN3c104HalfElEEvlNS_27GenericPackedTensorAccessorIT_Lm2ENS_16DefaultPtrTraitsElEEPKT0_PS6_PKS6_ll,"aw",@nobits
	.sectionflags	@""
	.align	16
	.zero		1024


//--------------------- .nv.shared._ZN2at6native39_GLOBAL__N__cee6930f_7_Loss_cu_5b0651e138nll_loss_forward_no_reduce_cuda_kernelIN3c104HalfEhEEvlNS_27GenericPackedTensorAccessorIT_Lm2ENS_16DefaultPtrTraitsElEEPKT0_PS6_PKS6_ll --------------------------
	.section	.nv.shared._ZN2at6native39_GLOBAL__N__cee6930f_7_Loss_cu_5b0651e138nll_loss_forward_no_reduce_cuda_kernelIN3c104HalfEhEEvlNS_27GenericPackedTensorAccessorIT_Lm2ENS_16DefaultPtrTraitsElEEPKT0_PS6_PKS6_ll,"aw",@nobits
	.sectionflags	@""
	.align	16
	.zero		1024


//--------------------- .nv.shared._ZN2at6native39_GLOBAL__N__cee6930f_7_Loss_cu_5b0651e138nll_loss_forward_no_reduce_cuda_kernelIflEEvlNS_27GenericPackedTensorAccessorIT_Lm2ENS_16DefaultPtrTraitsElEEPKT0_PS4_PKS4_ll --------------------------
	.section	.nv.shared._ZN2at6native39_GLOBAL__N__cee6930f_7_Loss_cu_5b0651e138nll_loss_forward_no_reduce_cuda_kernelIflEEvlNS_27GenericPackedTensorAccessorIT_Lm2ENS_16DefaultPtrTraitsElEEPKT0_PS4_PKS4_ll,"aw",@nobits
	.sectionflags	@""
	.align	16
	.zero		1024


//--------------------- .nv.shared._ZN2at6native39_GLOBAL__N__cee6930f_7_Loss_cu_5b0651e138nll_loss_forward_no_reduce_cuda_kernelIfhEEvlNS_27GenericPackedTensorAccessorIT_Lm2ENS_16DefaultPtrTraitsElEEPKT0_PS4_PKS4_ll --------------------------
	.section	.nv.shared._ZN2at6native39_GLOBAL__N__cee6930f_7_Loss_cu_5b0651e138nll_loss_forward_no_reduce_cuda_kernelIfhEEvlNS_27GenericPackedTensorAccessorIT_Lm2ENS_16DefaultPtrTraitsElEEPKT0_PS4_PKS4_ll,"aw",@nobits
	.sectionflags	@""
	.align	16
	.zero		1024


//--------------------- .nv.shared._ZN2at6native39_GLOBAL__N__cee6930f_7_Loss_cu_5b0651e138nll_loss_forward_no_reduce_cuda_kernelIdlEEvlNS_27GenericPackedTensorAccessorIT_Lm2ENS_16DefaultPtrTraitsElEEPKT0_PS4_PKS4_ll --------------------------
	.section	.nv.shared._ZN2at6native39_GLOBAL__N__cee6930f_7_Loss_cu_5b0651e138nll_loss_forward_no_reduce_cuda_kernelIdlEEvlNS_27GenericPackedTensorAccessorIT_Lm2ENS_16DefaultPtrTraitsElEEPKT0_PS4_PKS4_ll,"aw",@nobits
	.sectionflags	@""
	.align	16
	.zero		1024


//--------------------- .nv.shared._ZN2at6native39_GLOBAL__N__cee6930f_7_Loss_cu_5b0651e138nll_loss_forward_no_reduce_cuda_kernelIdhEEvlNS_27GenericPackedTensorAccessorIT_Lm2ENS_16DefaultPtrTraitsElEEPKT0_PS4_PKS4_ll --------------------------
	.section	.nv.shared._ZN2at6native39_GLOBAL__N__cee6930f_7_Loss_cu_5b0651e138nll_loss_forward_no_reduce_cuda_kernelIdhEEvlNS_27GenericPackedTensorAccessorIT_Lm2ENS_16DefaultPtrTraitsElEEPKT0_PS4_PKS4_ll,"aw",@nobits
	.sectionflags	@""
	.align	16
	.zero		1024


//--------------------- .nv.shared._ZN2at6native18elementwise_kernelILi128ELi4EZNS0_15gpu_kernel_implIZZZNS0_29binary_cross_entropy_out_cudaERKNS_6TensorES5_RKSt8optionalIS3_ElRS3_ENKUlvE_clEvENKUlvE2_clEvEUlN3c108BFloat16ESE_E_EEvRNS_18TensorIteratorBaseERKT_EUliE_EEviT1_ --------------------------
	.section	.nv.shared._ZN2at6native18elementwise_kernelILi128ELi4EZNS0_15gpu_kernel_implIZZZNS0_29binary_cross_entropy_out_cudaERKNS_6TensorES5_RKSt8optionalIS3_ElRS3_ENKUlvE_clEvENKUlvE2_clEvEUlN3c108BFloat16ESE_E_EEvRNS_18TensorIteratorBaseERKT_EUliE_EEviT1_,"aw",@nobits
	.sectionflags	@""
	.align	16
	.zero		1024


//--------------------- .nv.shared._ZN2at6native27unrolled_elementwise_kernelIZZZNS0_29binary_cross_entropy_out_cudaERKNS_6TensorES4_RKSt8optionalIS2_ElRS2_ENKUlvE_clEvENKUlvE2_clEvEUlN3c108BFloat16ESD_E_St5arrayIPcLm3EELi4E23TrivialOffsetCalculatorILi2EjESI_ILi1EjENS0_6memory12LoadWithCastILi2EEENSL_13StoreWithCastILi1EEEEEviT_T0_T2_T3_T4_T5_ --------------------------
	.section	.nv.shared._ZN2at6native27unrolled_elementwise_kernelIZZZNS0_29binary_cross_entropy_out_cudaERKNS_6TensorES4_RKSt8optionalIS2_ElRS2_ENKUlvE_clEvENKUlvE2_clEvEUlN3c108BFloat16ESD_E_St5arrayIPcLm3EELi4E23TrivialOffsetCalculatorILi2EjESI_ILi1EjENS0_6memory12LoadWithCastILi2EEENSL_13StoreWithCastILi1EEEEEviT_T0_T2_T3_T4_T5_,"aw",@nobits
	.sectionflags	@""
	.align	16
	.zero		1024


//--------------------- .nv.shared._ZN2at6native18elementwise_kernelILi128ELi4EZNS0_22gpu_kernel_impl_nocastIZZZNS0_29binary_cross_entropy_out_cudaERKNS_6TensorES5_RKSt8optionalIS3_ElRS3_ENKUlvE_clEvENKUlvE2_clEvEUlN3c108BFloat16ESE_E_EEvRNS_18TensorIteratorBaseERKT_EUliE_EEviT1_ --------------------------
	.section	.nv.shared._ZN2at6native18elementwise_kernelILi128ELi4EZNS0_22gpu_kernel_impl_nocastIZZZNS0_29binary_cross_entropy_out_cudaERKNS_6TensorES5_RKSt8optionalIS3_ElRS3_ENKUlvE_clEvENKUlvE2_clEvEUlN3c108BFloat16ESE_E_EEvRNS_18TensorIteratorBaseERKT_EUliE_EEviT1_,"aw",@nobits
	.sectionflags	@""
	.align	16
	.zero		1024


//--------------------- .nv.shared._ZN2at6native27unrolled_elementwise_kernelIZZZNS0_29binary_cross_entropy_out_cudaERKNS_6TensorES4_RKSt8optionalIS2_ElRS2_ENKUlvE_clEvENKUlvE2_clEvEUlN3c108BFloat16ESD_E_St5arrayIPcLm3EELi4E23TrivialOffsetCalculatorILi2EjESI_ILi1EjENS0_6memory15LoadWithoutCastENSL_16StoreWithoutCastEEEviT_T0_T2_T3_T4_T5_ --------------------------
	.section	.nv.shared._ZN2at6native27unrolled_elementwise_kernelIZZZNS0_29binary_cross_entropy_out_cudaERKNS_6TensorES4_RKSt8optionalIS2_ElRS2_ENKUlvE_clEvENKUlvE2_clEvEUlN3c108BFloat16ESD_E_St5arrayIPcLm3EELi4E23TrivialOffsetCalculatorILi2EjESI_ILi1EjENS0_6memory15LoadWithoutCastENSL_16StoreWithoutCastEEEviT_T0_T2_T3_T4_T5_,"aw",@nobits
	.sectionflags	@""
	.align	16
	.zero		1024


//--------------------- .nv.shared._ZN2at6native29vectorized_elementwise_kernelILi2EZZZNS0_29binary_cross_entropy_out_cudaERKNS_6TensorES4_RKSt8optionalIS2_ElRS2_ENKUlvE_clEvENKUlvE2_clEvEUlN3c108BFloat16ESD_E_St5arrayIPcLm3EEEEviT0_T1_ --------------------------
	.section	.nv.shared._ZN2at6native29vectorized_elementwise_kernelILi2EZZZNS0_29binary_cross_entropy_out_cudaERKNS_6TensorES4_RKSt8optionalIS2_ElRS2_ENKUlvE_clEvENKUlvE2_clEvEUlN3c108BFloat16ESD_E_St5arrayIPcLm3EEEEviT0_T1_,"aw",@nobits
	.sectionflags	@""
	.align	16
	.zero		1024


//--------------------- .nv.shared._ZN2at6native29vectorized_elementwise_kernelILi4EZZZNS0_29binary_cross_entropy_out_cudaERKNS_6TensorES4_RKSt8optionalIS2_ElRS2_ENKUlvE_clEvENKUlvE2_clEvEUlN3c108BFloat16ESD_E_St5arrayIPcLm3EEEEviT0_T1_ --------------------------
	.section	.nv.shared._ZN2at6native29vectorized_elementwise_kernelILi4EZZZNS0_29binary_cross_entropy_out_cudaERKNS_6TensorES4_RKSt8optionalIS2_ElRS2_ENKUlvE_clEvENKUlvE2_clEvEUlN3c108BFloat16ESD_E_St5arrayIPcLm3EEEEviT0_T1_,"aw",@nobits
	.sectionflags	@""
	.align	16
	.zero		1024


//--------------------- .nv.shared._ZN2at6native29vectorized_elementwise_kernelILi8EZZZNS0_29binary_cross_entropy_out_cudaERKNS_6TensorES4_RKSt8optionalIS2_ElRS2_ENKUlvE_clEvENKUlvE2_clEvEUlN3c108BFloat16ESD_E_St5arrayIPcLm3EEEEviT0_T1_ --------------------------
	.section	.nv.shared._ZN2at6native29vectorized_elementwise_kernelILi8EZZZNS0_29binary_cross_entropy_out_cudaERKNS_6TensorES4_RKSt8optionalIS2_ElRS2_ENKUlvE_clEvENKUlvE2_clEvEUlN3c108BFloat16ESD_E_St5arrayIPcLm3EEEEviT0_T1_,"aw",@nobits
	.sectionflags	@""
	.align	16
	.zero		1024


//--------------------- .nv.shared._ZN2at6native18elementwise_kernelILi128ELi4EZNS0_15gpu_kernel_implIZZZNS0_29binary_cross_entropy_out_cudaERKNS_6TensorES5_RKSt8optionalIS3_ElRS3_ENKUlvE_clEvENKUlvE1_clEvEUlN3c104HalfESE_E_EEvRNS_18TensorIteratorBaseERKT_EUliE_EEviT1_ --------------------------
	.section	.nv.shared._ZN2at6native18elementwise_kernelILi128ELi4EZNS0_15gpu_kernel_implIZZZNS0_29binary_cross_entropy_out_cudaERKNS_6TensorES5_RKSt8optionalIS3_ElRS3_ENKUlvE_clEvENKUlvE1_clEvEUlN3c104HalfESE_E_EEvRNS_18TensorIteratorBaseERKT_EUliE_EEviT1_,"aw",@nobits
	.sectionflags	@""
	.align	16
	.zero		1024


//--------------------- .nv.shared._ZN2at6native27unrolled_elementwise_kernelIZZZNS0_29binary_cross_entropy_out_cudaERKNS_6TensorES4_RKSt8optionalIS2_ElRS2_ENKUlvE_clEvENKUlvE1_clEvEUlN3c104HalfESD_E_St5arrayIPcLm3EELi4E23TrivialOffsetCalculatorILi2EjESI_ILi1EjENS0_6memory12LoadWithCastILi2EEENSL_13StoreWithCastILi1EEEEEviT_T0_T2_T3_T4_T5_ --------------------------
	.section	.nv.shared._ZN2at6native27unrolled_elementwise_kernelIZZZNS0_29binary_cross_entropy_out_cudaERKNS_6TensorES4_RKSt8optionalIS2_ElRS2_ENKUlvE_clEvENKUlvE1_clEvEUlN3c104HalfESD_E_St5arrayIPcLm3EELi4E23TrivialOffsetCalculatorILi2EjESI_ILi1EjENS0_6memory12LoadWithCastILi2EEENSL_13StoreWithCastILi1EEEEEviT_T0_T2_T3_T4_T5_,"aw",@nobits
	.sectionflags	@""
	.align	16
	.zero		1024


//--------------------- .nv.shared._ZN2at6native18elementwise_kernelILi128ELi4EZNS0_22gpu_kernel_impl_nocastIZZZNS0_29binary_cross_entropy_out_cudaERKNS_6TensorES5_RKSt8optionalIS3_ElRS3_ENKUlvE_clEvENKUlvE1_clEvEUlN3c104HalfESE_E_EEvRNS_18TensorIteratorBaseERKT_EUliE_EEviT1_ --------------------------
	.section	.nv.shared._ZN2at6native18elementwise_kernelILi128ELi4EZNS0_22gpu_kernel_impl_nocastIZZZNS0_29binary_cross_entropy_out_cudaERKNS_6TensorES5_RKSt8optionalIS3_ElRS3_ENKUlvE_clEvENKUlvE1_clEvEUlN3c104HalfESE_E_EEvRNS_18TensorIteratorBaseERKT_EUliE_EEviT1_,"aw",@nobits
	.sectionflags	@""
	.align	16
	.zero		1024


//--------------------- .nv.shared._ZN2at6native27unrolled_elementwise_kernelIZZZNS0_29binary_cross_entropy_out_cudaERKNS_6TensorES4_RKSt8optionalIS2_ElRS2_ENKUlvE_clEvENKUlvE1_clEvEUlN3c104HalfESD_E_St5arrayIPcLm3EELi4E23TrivialOffsetCalculatorILi2EjESI_ILi1EjENS0_6memory15LoadWithoutCastENSL_16StoreWithoutCastEEEviT_T0_T2_T3_T4_T5_ --------------------------
	.section	.nv.shared._ZN2at6native27unrolled_elementwise_kernelIZZZNS0_29binary_cross_entropy_out_cudaERKNS_6TensorES4_RKSt8optionalIS2_ElRS2_ENKUlvE_clEvENKUlvE1_clEvEUlN3c104HalfESD_E_St5arrayIPcLm3EELi4E23TrivialOffsetCalculatorILi2EjESI_ILi1EjENS0_6memory15LoadWithoutCastENSL_16StoreWithoutCastEEEviT_T0_T2_T3_T4_T5_,"aw",@nobits
	.sectionflags	@""
	.align	16
	.zero		1024


//--------------------- .nv.shared._ZN2at6native29vectorized_elementwise_kernelILi2EZZZNS0_29binary_cross_entropy_out_cudaERKNS_6TensorES4_RKSt8optionalIS2_ElRS2_ENKUlvE_clEvENKUlvE1_clEvEUlN3c104HalfESD_E_St5arrayIPcLm3EEEEviT0_T1_ --------------------------
	.section	.nv.shared._ZN2at6native29vectorized_elementwise_kernelILi2EZZZNS0_29binary_cross_entropy_out_cudaERKNS_6TensorES4_RKSt8optionalIS2_ElRS2_ENKUlvE_clEvENKUlvE1_clEvEUlN3c104HalfESD_E_St5arrayIPcLm3EEEEviT0_T1_,"aw",@nobits
	.sectionflags	@""
	.align	16
	.zero		1024


//--------------------- .nv.shared._ZN2at6native29vectorized_elementwise_kernelILi4EZZZNS0_29binary_cross_entropy_out_cudaERKNS_6TensorES4_RKSt8optionalIS2_ElRS2_ENKUlvE_clEvENKUlvE1_clEvEUlN3c104HalfESD_E_St5arrayIPcLm3EEEEviT0_T1_ --------------------------
	.section	.nv.shared._ZN2at6native29vectorized_elementwise_kernelILi4EZZZNS0_29binary_cross_entropy_out_cudaERKNS_6TensorES4_RKSt8optionalIS2_ElRS2_ENKUlvE_clEvENKUlvE1_clEvEUlN3c104HalfESD_E_St5arrayIPcLm3EEEEviT0_T1_,"aw",@nobits
	.sectionflags	@""
	.align	16
	.zero		1024


//--------------------- .nv.shared._ZN2at6native29vectorized_elementwise_kernelILi8EZZZNS0_29binary_cross_entropy_out_cudaERKNS_6TensorES4_RKSt8optionalIS2_ElRS2_ENKUlvE_clEvENKUlvE1_clEvEUlN3c104HalfESD_E_St5arrayIPcLm3EEEEviT0_T1_ --------------------------
	.section	.nv.shared._ZN2at6native29vectorized_elementwise_kernelILi8EZZZNS0_29binary_cross_entropy_out_cudaERKNS_6TensorES4_RKSt8optionalIS2_ElRS2_ENKUlvE_clEvENKUlvE1_clEvEUlN3c104HalfESD_E_St5arrayIPcLm3EEEEviT0_T1_,"aw",@nobits
	.sectionflags	@""
	.align	16
	.zero		1024


//--------------------- .nv.shared._ZN2at6native18elementwise_kernelILi128ELi4EZNS0_15gpu_kernel_implIZZZNS0_29binary_cross_entropy_out_cudaERKNS_6TensorES5_RKSt8optionalIS3_ElRS3_ENKUlvE_clEvENKUlvE0_clEvEUlffE_EEvRNS_18TensorIteratorBaseERKT_EUliE_EEviT1_ --------------------------
	.section	.nv.shared._ZN2at6native18elementwise_kernelILi128ELi4EZNS0_15gpu_kernel_implIZZZNS0_29binary_cross_entropy_out_cudaERKNS_6TensorES5_RKSt8optionalIS3_ElRS3_ENKUlvE_clEvENKUlvE0_clEvEUlffE_EEvRNS_18TensorIteratorBaseERKT_EUliE_EEviT1_,"aw",@nobits
	.sectionflags	@""
	.align	16
	.zero		1024


//--------------------- .nv.shared._ZN2at6native27unrolled_elementwise_kernelIZZZNS0_29binary_cross_entropy_out_cudaERKNS_6TensorES4_RKSt8optionalIS2_ElRS2_ENKUlvE_clEvENKUlvE0_clEvEUlffE_St5arrayIPcLm3EELi4E23TrivialOffsetCalculatorILi2EjESG_ILi1EjENS0_6memory12LoadWithCastILi2EEENSJ_13StoreWithCastILi1EEEEEviT_T0_T2_T3_T4_T5_ --------------------------
	.section	.nv.shared._ZN2at6native27unrolled_elementwise_kernelIZZZNS0_29binary_cross_entropy_out_cudaERKNS_6TensorES4_RKSt8optionalIS2_ElRS2_ENKUlvE_clEvENKUlvE0_clEvEUlffE_St5arrayIPcLm3EELi4E23TrivialOffsetCalculatorILi2EjESG_ILi1EjENS0_6memory12LoadWithCastILi2EEENSJ_13StoreWithCastILi1EEEEEviT_T0_T2_T3_T4_T5_,"aw",@nobits
	.sectionflags	@""
	.align	16
	.zero		1024


//--------------------- .nv.shared._ZN2at6native18elementwise_kernelILi128ELi2EZNS0_22gpu_kernel_impl_nocastIZZZNS0_29binary_cross_entropy_out_cudaERKNS_6TensorES5_RKSt8optionalIS3_ElRS3_ENKUlvE_clEvENKUlvE0_clEvEUlffE_EEvRNS_18TensorIteratorBaseERKT_EUliE_EEviT1_ --------------------------
	.section	.nv.shared._ZN2at6native18elementwise_kernelILi128ELi2EZNS0_22gpu_kernel_impl_nocastIZZZNS0_29binary_cross_entropy_out_cudaERKNS_6TensorES5_RKSt8optionalIS3_ElRS3_ENKUlvE_clEvENKUlvE0_clEvEUlffE_EEvRNS_18TensorIteratorBaseERKT_EUliE_EEviT1_,"aw",@nobits
	.sectionflags	@""
	.align	16
	.zero		1024


//--------------------- .nv.shared._ZN2at6native27unrolled_elementwise_kernelIZZZNS0_29binary_cross_entropy_out_cudaERKNS_6TensorES4_RKSt8optionalIS2_ElRS2_ENKUlvE_clEvENKUlvE0_clEvEUlffE_St5arrayIPcLm3EELi4E23TrivialOffsetCalculatorILi2EjESG_ILi1EjENS0_6memory15LoadWithoutCastENSJ_16StoreWithoutCastEEEviT_T0_T2_T3_T4_T5_ --------------------------
	.section	.nv.shared._ZN2at6native27unrolled_elementwise_kernelIZZZNS0_29binary_cross_entropy_out_cudaERKNS_6TensorES4_RKSt8optionalIS2_ElRS2_ENKUlvE_clEvENKUlvE0_clEvEUlffE_St5arrayIPcLm3EELi4E23TrivialOffsetCalculatorILi2EjESG_ILi1EjENS0_6memory15LoadWithoutCastENSJ_16StoreWithoutCastEEEviT_T0_T2_T3_T4_T5_,"aw",@nobits
	.sectionflags	@""
	.align	16
	.zero		1024


//--------------------- .nv.shared._ZN2at6native29vectorized_elementwise_kernelILi2EZZZNS0_29binary_cross_entropy_out_cudaERKNS_6TensorES4_RKSt8optionalIS2_ElRS2_ENKUlvE_clEvENKUlvE0_clEvEUlffE_St5arrayIPcLm3EEEEviT0_T1_ --------------------------
	.section	.nv.shared._ZN2at6native29vectorized_elementwise_kernelILi2EZZZNS0_29binary_cross_entropy_out_cudaERKNS_6TensorES4_RKSt8optionalIS2_ElRS2_ENKUlvE_clEvENKUlvE0_clEvEUlffE_St5arrayIPcLm3EEEEviT0_T1_,"aw",@nobits
	.sectionflags	@""
	.align	16
	.zero		1024


//--------------------- .nv.shared._ZN2at6native29vectorized_elementwise_kernelILi4EZZZNS0_29binary_cross_entropy_out_cudaERKNS_6TensorES4_RKSt8optionalIS2_ElRS2_ENKUlvE_clEvENKUlvE0_clEvEUlffE_St5arrayIPcLm3EEEEviT0_T1_ --------------------------
	.section	.nv.shared._ZN2at6native29vectorized_elementwise_kernelILi4EZZZNS0_29binary_cross_entropy_out_cudaERKNS_6TensorES4_RKSt8optionalIS2_ElRS2_ENKUlvE_clEvENKUlvE0_clEvEUlffE_St5arrayIPcLm3EEEEviT0_T1_,"aw",@nobits
	.sectionflags	@""
	.align	16
	.zero		1024


//--------------------- .nv.shared._ZN2at6native29vectorized_elementwise_kernelILi8EZZZNS0_29binary_cross_entropy_out_cudaERKNS_6TensorES4_RKSt8optionalIS2_ElRS2_ENKUlvE_clEvENKUlvE0_clEvEUlffE_St5arrayIPcLm3EEEEviT0_T1_ --------------------------
	.section	.nv.shared._ZN2at6native29vectorized_elementwise_kernelILi8EZZZNS0_29binary_cross_entropy_out_cudaERKNS_6TensorES4_RKSt8optionalIS2_ElRS2_ENKUlvE_clEvENKUlvE0_clEvEUlffE_St5arrayIPcLm3EEEEviT0_T1_,"aw",@nobits
	.sectionflags	@""
	.align	16
	.zero		1024


//--------------------- .nv.shared._ZN2at6native18elementwise_kernelILi128ELi4EZNS0_15gpu_kernel_implIZZZNS0_29binary_cross_entropy_out_cudaERKNS_6TensorES5_RKSt8optionalIS3_ElRS3_ENKUlvE_clEvENKUlvE_clEvEUlddE_EEvRNS_18TensorIteratorBaseERKT_EUliE_EEviT1_ --------------------------
	.section	.nv.shared._ZN2at6native18elementwise_kernelILi128ELi4EZNS0_15gpu_kernel_implIZZZNS0_29binary_cross_entropy_out_cudaERKNS_6TensorES5_RKSt8optionalIS3_ElRS3_ENKUlvE_clEvENKUlvE_clEvEUlddE_EEvRNS_18TensorIteratorBaseERKT_EUliE_EEviT1_,"aw",@nobits
	.sectionflags	@""
	.align	16
	.zero		1024


//--------------------- .nv.shared._ZN2at6native27unrolled_elementwise_kernelIZZZNS0_29binary_cross_entropy_out_cudaERKNS_6TensorES4_RKSt8optionalIS2_ElRS2_ENKUlvE_clEvENKUlvE_clEvEUlddE_St5arrayIPcLm3EELi4E23TrivialOffsetCalculatorILi2EjESG_ILi1EjENS0_6memory12LoadWithCastILi2EEENSJ_13StoreWithCastILi1EEEEEviT_T0_T2_T3_T4_T5_ --------------------------
	.section	.nv.shared._ZN2at6native27unrolled_elementwise_kernelIZZZNS0_29binary_cross_entropy_out_cudaERKNS_6TensorES4_RKSt8optionalIS2_ElRS2_ENKUlvE_clEvENKUlvE_clEvEUlddE_St5arrayIPcLm3EELi4E23TrivialOffsetCalculatorILi2EjESG_ILi1EjENS0_6memory12LoadWithCastILi2EEENSJ_13StoreWithCastILi1EEEEEviT_T0_T2_T3_T4_T5_,"aw",@nobits
	.sectionflags	@""
	.align	16
	.zero		1024


//--------------------- .nv.shared._ZN2at6native18elementwise_kernelILi128ELi2EZNS0_22gpu_kernel_impl_nocastIZZZNS0_29binary_cross_entropy_out_cudaERKNS_6TensorES5_RKSt8optionalIS3_ElRS3_ENKUlvE_clEvENKUlvE_clEvEUlddE_EEvRNS_18TensorIteratorBaseERKT_EUliE_EEviT1_ --------------------------
	.section	.nv.shared._ZN2at6native18elementwise_kernelILi128ELi2EZNS0_22gpu_kernel_impl_nocastIZZZNS0_29binary_cross_entropy_out_cudaERKNS_6TensorES5_RKSt8optionalIS3_ElRS3_ENKUlvE_clEvENKUlvE_clEvEUlddE_EEvRNS_18TensorIteratorBaseERKT_EUliE_EEviT1_,"aw",@nobits
	.sectionflags	@""
	.align	16
	.zero		1024


//--------------------- .nv.shared._ZN2at6native27unrolled_elementwise_kernelIZZZNS0_29binary_cross_entropy_out_cudaERKNS_6TensorES4_RKSt8optionalIS2_ElRS2_ENKUlvE_clEvENKUlvE_clEvEUlddE_St5arrayIPcLm3EELi4E23TrivialOffsetCalculatorILi2EjESG_ILi1EjENS0_6memory15LoadWithoutCastENSJ_16StoreWithoutCastEEEviT_T0_T2_T3_T4_T5_ --------------------------
	.section	.nv.shared._ZN2at6native27unrolled_elementwise_kernelIZZZNS0_29binary_cross_entropy_out_cudaERKNS_6TensorES4_RKSt8optionalIS2_ElRS2_ENKUlvE_clEvENKUlvE_clEvEUlddE_St5arrayIPcLm3EELi4E23TrivialOffsetCalculatorILi2EjESG_ILi1EjENS0_6memory15LoadWithoutCastENSJ_16StoreWithoutCastEEEviT_T0_T2_T3_T4_T5_,"aw",@nobits
	.sectionflags	@""
	.align	16
	.zero		1024


//--------------------- .nv.shared._ZN2at6native29vectorized_elementwise_kernelILi2EZZZNS0_29binary_cross_entropy_out_cudaERKNS_6TensorES4_RKSt8optionalIS2_ElRS2_ENKUlvE_clEvENKUlvE_clEvEUlddE_St5arrayIPcLm3EEEEviT0_T1_ --------------------------
	.section	.nv.shared._ZN2at6native29vectorized_elementwise_kernelILi2EZZZNS0_29binary_cross_entropy_out_cudaERKNS_6TensorES4_RKSt8optionalIS2_ElRS2_ENKUlvE_clEvENKUlvE_clEvEUlddE_St5arrayIPcLm3EEEEviT0_T1_,"aw",@nobits
	.sectionflags	@""
	.align	16
	.zero		1024


//--------------------- .nv.shared._ZN2at6native29vectorized_elementwise_kernelILi4EZZZNS0_29binary_cross_entropy_out_cudaERKNS_6TensorES4_RKSt8optionalIS2_ElRS2_ENKUlvE_clEvENKUlvE_clEvEUlddE_St5arrayIPcLm3EEEEviT0_T1_ --------------------------
	.section	.nv.shared._ZN2at6native29vectorized_elementwise_kernelILi4EZZZNS0_29binary_cross_entropy_out_cudaERKNS_6TensorES4_RKSt8optionalIS2_ElRS2_ENKUlvE_clEvENKUlvE_clEvEUlddE_St5arrayIPcLm3EEEEviT0_T1_,"aw",@nobits
	.sectionflags	@""
	.align	16
	.zero		1024


//--------------------- .nv.shared._ZN2at6native29vectorized_elementwise_kernelILi8EZZZNS0_29binary_cross_entropy_out_cudaERKNS_6TensorES4_RKSt8optionalIS2_ElRS2_ENKUlvE_clEvENKUlvE_clEvEUlddE_St5arrayIPcLm3EEEEviT0_T1_ --------------------------
	.section	.nv.shared._ZN2at6native29vectorized_elementwise_kernelILi8EZZZNS0_29binary_cross_entropy_out_cudaERKNS_6TensorES4_RKSt8optionalIS2_ElRS2_ENKUlvE_clEvENKUlvE_clEvEUlddE_St5arrayIPcLm3EEEEviT0_T1_,"aw",@nobits
	.sectionflags	@""
	.align	16
	.zero		1024


//--------------------- .nv.shared._ZN2at6native18elementwise_kernelILi128ELi4EZNS0_15gpu_kernel_implIZZZN37_INTERNAL_cee6930f_7_Loss_cu_5b0651e139_GLOBAL__N__cee6930f_7_Loss_cu_5b0651e140binary_cross_entropy_backward_out_kernelERNS_6TensorERKS5_S8_S8_ENKUlvE_clEvENKUlvE2_clEvEUlN3c108BFloat16ESC_SC_E_EEvRNS_18TensorIteratorBaseERKT_EUliE_EEviT1_ --------------------------
	.section	.nv.shared._ZN2at6native18elementwise_kernelILi128ELi4EZNS0_15gpu_kernel_implIZZZN37_INTERNAL_cee6930f_7_Loss_cu_5b0651e139_GLOBAL__N__cee6930f_7_Loss_cu_5b0651e140binary_cross_entropy_backward_out_kernelERNS_6TensorERKS5_S8_S8_ENKUlvE_clEvENKUlvE2_clEvEUlN3c108BFloat16ESC_SC_E_EEvRNS_18TensorIteratorBaseERKT_EUliE_EEviT1_,"aw",@nobits
	.sectionflags	@""
	.align	16
	.zero		1024


//--------------------- .nv.shared._ZN2at6native27unrolled_elementwise_kernelIZZZN37_INTERNAL_cee6930f_7_Loss_cu_5b0651e139_GLOBAL__N__cee6930f_7_Loss_cu_5b0651e140binary_cross_entropy_backward_out_kernelERNS_6TensorERKS4_S7_S7_ENKUlvE_clEvENKUlvE2_clEvEUlN3c108BFloat16ESB_SB_E_St5arrayIPcLm4EELi4E23TrivialOffsetCalculatorILi3EjESG_ILi1EjENS0_6memory12LoadWithCastILi3EEENSJ_13StoreWithCastILi1EEEEEviT_T0_T2_T3_T4_T5_ --------------------------
	.section	.nv.shared._ZN2at6native27unrolled_elementwise_kernelIZZZN37_INTERNAL_cee6930f_7_Loss_cu_5b0651e139_GLOBAL__N__cee6930f_7_Loss_cu_5b0651e140binary_cross_entropy_backward_out_kernelERNS_6TensorERKS4_S7_S7_ENKUlvE_clEvENKUlvE2_clEvEUlN3c108BFloat16ESB_SB_E_St5arrayIPcLm4EELi4E23TrivialOffsetCalculatorILi3EjESG_ILi1EjENS0_6memory12LoadWithCastILi3EEENSJ_13StoreWithCastILi1EEEEEviT_T0_T2_T3_T4_T5_,"aw",@nobits
	.sectionflags	@""
	.align	16
	.zero		1024


//--------------------- .nv.shared._ZN2at6native18elementwise_kernelILi128ELi4EZNS0_22gpu_kernel_impl_nocastIZZZN37_INTERNAL_cee6930f_7_Loss_cu_5b0651e139_GLOBAL__N__cee6930f_7_Loss_cu_5b0651e140binary_cross_entropy_backward_out_kernelERNS_6TensorERKS5_S8_S8_ENKUlvE_clEvENKUlvE2_clEvEUlN3c108BFloat16ESC_SC_E_EEvRNS_18TensorIteratorBaseERKT_EUliE_EEviT1_ --------------------------
	.section	.nv.shared._ZN2at6native18elementwise_kernelILi128ELi4EZNS0_22gpu_kernel_impl_nocastIZZZN37_INTERNAL_cee6930f_7_Loss_cu_5b0651e139_GLOBAL__N__cee6930f_7_Loss_cu_5b0651e140binary_cross_entropy_backward_out_kernelERNS_6TensorERKS5_S8_S8_ENKUlvE_clEvENKUlvE2_clEvEUlN3c108BFloat16ESC_SC_E_EEvRNS_18TensorIteratorBaseERKT_EUliE_EEviT1_,"aw",@nobits
	.sectionflags	@""
	.align	16
	.zero		1024


//--------------------- .nv.shared._ZN2at6native27unrolled_elementwise_kernelIZZZN37_INTERNAL_cee6930f_7_Loss_cu_5b0651e139_GLOBAL__N__cee6930f_7_Loss_cu_5b0651e140binary_cross_entropy_backward_out_kernelERNS_6TensorERKS4_S7_S7_ENKUlvE_clEvENKUlvE2_clEvEUlN3c108BFloat16ESB_SB_E_St5arrayIPcLm4EELi4E23TrivialOffsetCalculatorILi3EjESG_ILi1EjENS0_6memory15LoadWithoutCastENSJ_16StoreWithoutCastEEEviT_T0_T2_T3_T4_T5_ --------------------------
	.section	.nv.shared._ZN2at6native27unrolled_elementwise_kernelIZZZN37_INTERNAL_cee6930f_7_Loss_cu_5b0651e139_GLOBAL__N__cee6930f_7_Loss_cu_5b0651e140binary_cross_entropy_backward_out_kernelERNS_6TensorERKS4_S7_S7_ENKUlvE_clEvENKUlvE2_clEvEUlN3c108BFloat16ESB_SB_E_St5arrayIPcLm4EELi4E23TrivialOffsetCalculatorILi3EjESG_ILi1EjENS0_6memory15LoadWithoutCastENSJ_16StoreWithoutCastEEEviT_T0_T2_T3_T4_T5_,"aw",@nobits
	.sectionflags	@""
	.align	16
	.zero		1024


//--------------------- .nv.shared._ZN2at6native29vectorized_elementwise_kernelILi2EZZZN37_INTERNAL_cee6930f_7_Loss_cu_5b0651e139_GLOBAL__N__cee6930f_7_Loss_cu_5b0651e140binary_cross_entropy_backward_out_kernelERNS_6TensorERKS4_S7_S7_ENKUlvE_clEvENKUlvE2_clEvEUlN3c108BFloat16ESB_SB_E_St5arrayIPcLm4EEEEviT0_T1_ --------------------------
	.section	.nv.shared._ZN2at6native29vectorized_elementwise_kernelILi2EZZZN37_INTERNAL_cee6930f_7_Loss_cu_5b0651e139_GLOBAL__N__cee6930f_7_Loss_cu_5b0651e140binary_cross_entropy_backward_out_kernelERNS_6TensorERKS4_S7_S7_ENKUlvE_clEvENKUlvE2_clEvEUlN3c108BFloat16ESB_SB_E_St5arrayIPcLm4EEEEviT0_T1_,"aw",@nobits
	.sectionflags	@""
	.align	16
	.zero		1024


//--------------------- .nv.shared._ZN2at6native29vectorized_elementwise_kernelILi4EZZZN37_INTERNAL_cee6930f_7_Loss_cu_5b0651e139_GLOBAL__N__cee6930f_7_Loss_cu_5b0651e140binary_cross_entropy_backward_out_kernelERNS_6TensorERKS4_S7_S7_ENKUlvE_clEvENKUlvE2_clEvEUlN3c108BFloat16ESB_SB_E_St5arrayIPcLm4EEEEviT0_T1_ --------------------------
	.section	.nv.shared._ZN2at6native29vectorized_elementwise_kernelILi4EZZZN37_INTERNAL_cee6930f_7_Loss_cu_5b0651e139_GLOBAL__N__cee6930f_7_Loss_cu_5b0651e140binary_cross_entropy_backward_out_kernelERNS_6TensorERKS4_S7_S7_ENKUlvE_clEvENKUlvE2_clEvEUlN3c108BFloat16ESB_SB_E_St5arrayIPcLm4EEEEviT0_T1_,"aw",@nobits
	.sectionflags	@""
	.align	16
	.zero		1024


//--------------------- .nv.shared._ZN2at6native29vectorized_elementwise_kernelILi8EZZZN37_INTERNAL_cee6930f_7_Loss_cu_5b0651e139_GLOBAL__N__cee6930f_7_Loss_cu_5b0651e140binary_cross_entropy_backward_out_kernelERNS_6TensorERKS4_S7_S7_ENKUlvE_clEvENKUlvE2_clEvEUlN3c108BFloat16ESB_SB_E_St5arrayIPcLm4EEEEviT0_T1_ --------------------------
	.section	.nv.shared._ZN2at6native29vectorized_elementwise_kernelILi8EZZZN37_INTERNAL_cee6930f_7_Loss_cu_5b0651e139_GLOBAL__N__cee6930f_7_Loss_cu_5b0651e140binary_cross_entropy_backward_out_kernelERNS_6TensorERKS4_S7_S7_ENKUlvE_clEvENKUlvE2_clEvEUlN3c108BFloat16ESB_SB_E_St5arrayIPcLm4EEEEviT0_T1_,"aw",@nobits
	.sectionflags	@""
	.align	16
	.zero		1024


//--------------------- .nv.shared._ZN2at6native18elementwise_kernelILi128ELi4EZNS0_15gpu_kernel_implIZZZN37_INTERNAL_cee6930f_7_Loss_cu_5b0651e139_GLOBAL__N__cee6930f_7_Loss_cu_5b0651e140binary_cross_entropy_backward_out_kernelERNS_6TensorERKS5_S8_S8_ENKUlvE_clEvENKUlvE1_clEvEUlN3c104HalfESC_SC_E_EEvRNS_18TensorIteratorBaseERKT_EUliE_EEviT1_ --------------------------
	.section	.nv.shared._ZN2at6native18elementwise_kernelILi128ELi4EZNS0_15gpu_kernel_implIZZZN37_INTERNAL_cee6930f_7_Loss_cu_5b0651e139_GLOBAL__N__cee6930f_7_Loss_cu_5b0651e140binary_cross_entropy_backward_out_kernelERNS_6TensorERKS5_S8_S8_ENKUlvE_clEvENKUlvE1_clEvEUlN3c104HalfESC_SC_E_EEvRNS_18TensorIteratorBaseERKT_EUliE_EEviT1_,"aw",@nobits
	.sectionflags	@""
	.align	16
	.zero		1024


//--------------------- .nv.shared._ZN2at6native27unrolled_elementwise_kernelIZZZN37_INTERNAL_cee6930f_7_Loss_cu_5b0651e139_GLOBAL__N__cee6930f_7_Loss_cu_5b0651e140binary_cross_entropy_backward_out_kernelERNS_6TensorERKS4_S7_S7_ENKUlvE_clEvENKUlvE1_clEvEUlN3c104HalfESB_SB_E_St5arrayIPcLm4EELi4E23TrivialOffsetCalculatorILi3EjESG_ILi1EjENS0_6memory12LoadWithCastILi3EEENSJ_13StoreWithCastILi1EEEEEviT_T0_T2_T3_T4_T5_ --------------------------
	.section	.nv.shared._ZN2at6native27unrolled_elementwise_kernelIZZZN37_INTERNAL_cee6930f_7_Loss_cu_5b0651e139_GLOBAL__N__cee6930f_7_Loss_cu_5b0651e140binary_cross_entropy_backward_out_kernelERNS_6TensorERKS4_S7_S7_ENKUlvE_clEvENKUlvE1_clEvEUlN3c104HalfESB_SB_E_St5arrayIPcLm4EELi4E23TrivialOffsetCalculatorILi3EjESG_ILi1EjENS0_6memory12LoadWithCastILi3EEENSJ_13StoreWithCastILi1EEEEEviT_T0_T2_T3_T4_T5_,"aw",@nobits
	.sectionflags	@""
	.align	16
	.zero		1024


//--------------------- .nv.shared._ZN2at6native18elementwise_kernelILi128ELi4EZNS0_22gpu_kernel_impl_nocastIZZZN37_INTERNAL_cee6930f_7_Loss_cu_5b0651e139_GLOBAL__N__cee6930f_7_Loss_cu_5b0651e140binary_cross_entropy_backward_out_kernelERNS_6TensorERKS5_S8_S8_ENKUlvE_clEvENKUlvE1_clEvEUlN3c104HalfESC_SC_E_EEvRNS_18TensorIteratorBaseERKT_EUliE_EEviT1_ --------------------------
	.section	.nv.shared._ZN2at6native18elementwise_kernelILi128ELi4EZNS0_22gpu_kernel_impl_nocastIZZZN37_INTERNAL_cee6930f_7_Loss_cu_5b0651e139_GLOBAL__N__cee6930f_7_Loss_cu_5b0651e140binary_cross_entropy_backward_out_kernelERNS_6TensorERKS5_S8_S8_ENKUlvE_clEvENKUlvE1_clEvEUlN3c104HalfESC_SC_E_EEvRNS_18TensorIteratorBaseERKT_EUliE_EEviT1_,"aw",@nobits
	.sectionflags	@""
	.align	16
	.zero		1024


//--------------------- .nv.shared._ZN2at6native27unrolled_elementwise_kernelIZZZN37_INTERNAL_cee6930f_7_Loss_cu_5b0651e139_GLOBAL__N__cee6930f_7_Loss_cu_5b0651e140binary_cross_entropy_backward_out_kernelERNS_6TensorERKS4_S7_S7_ENKUlvE_clEvENKUlvE1_clEvEUlN3c104HalfESB_SB_E_St5arrayIPcLm4EELi4E23TrivialOffsetCalculatorILi3EjESG_ILi1EjENS0_6memory15LoadWithoutCastENSJ_16StoreWithoutCastEEEviT_T0_T2_T3_T4_T5_ --------------------------
	.section	.nv.shared._ZN2at6native27unrolled_elementwise_kernelIZZZN37_INTERNAL_cee6930f_7_Loss_cu_5b0651e139_GLOBAL__N__cee6930f_7_Loss_cu_5b0651e140binary_cross_entropy_backward_out_kernelERNS_6TensorERKS4_S7_S7_ENKUlvE_clEvENKUlvE1_clEvEUlN3c104HalfESB_SB_E_St5arrayIPcLm4EELi4E23TrivialOffsetCalculatorILi3EjESG_ILi1EjENS0_6memory15LoadWithoutCastENSJ_16StoreWithoutCastEEEviT_T0_T2_T3_T4_T5_,"aw",@nobits
	.sectionflags	@""
	.align	16
	.zero		1024


//--------------------- .nv.shared._ZN2at6native29vectorized_elementwise_kernelILi2EZZZN37_INTERNAL_cee6930f_7_Loss_cu_5b0651e139_GLOBAL__N__cee6930f_7_Loss_cu_5b0651e140binary_cross_entropy_backward_out_kernelERNS_6TensorERKS4_S7_S7_ENKUlvE_clEvENKUlvE1_clEvEUlN3c104HalfESB_SB_E_St5arrayIPcLm4EEEEviT0_T1_ --------------------------
	.section	.nv.shared._ZN2at6native29vectorized_elementwise_kernelILi2EZZZN37_INTERNAL_cee6930f_7_Loss_cu_5b0651e139_GLOBAL__N__cee6930f_7_Loss_cu_5b0651e140binary_cross_entropy_backward_out_kernelERNS_6TensorERKS4_S7_S7_ENKUlvE_clEvENKUlvE1_clEvEUlN3c104HalfESB_SB_E_St5arrayIPcLm4EEEEviT0_T1_,"aw",@nobits
	.sectionflags	@""
	.align	16
	.zero		1024


//--------------------- .nv.shared._ZN2at6native29vectorized_elementwise_kernelILi4EZZZN37_INTERNAL_cee6930f_7_Loss_cu_5b0651e139_GLOBAL__N__cee6930f_7_Loss_cu_5b0651e140binary_cross_entropy_backward_out_kernelERNS_6TensorERKS4_S7_S7_ENKUlvE_clEvENKUlvE1_clEvEUlN3c104HalfESB_SB_E_St5arrayIPcLm4EEEEviT0_T1_ --------------------------
	.section	.nv.shared._ZN2at6native29vectorized_elementwise_kernelILi4EZZZN37_INTERNAL_cee6930f_7_Loss_cu_5b0651e139_GLOBAL__N__cee6930f_7_Loss_cu_5b0651e140binary_cross_entropy_backward_out_kernelERNS_6TensorERKS4_S7_S7_ENKUlvE_clEvENKUlvE1_clEvEUlN3c104HalfESB_SB_E_St5arrayIPcLm4EEEEviT0_T1_,"aw",@nobits
	.sectionflags	@""
	.align	16
	.zero		1024


//--------------------- .nv.shared._ZN2at6native29vectorized_elementwise_kernelILi8EZZZN37_INTERNAL_cee6930f_7_Loss_cu_5b0651e139_GLOBAL__N__cee6930f_7_Loss_cu_5b0651e140binary_cross_entropy_backward_out_kernelERNS_6TensorERKS4_S7_S7_ENKUlvE_clEvENKUlvE1_clEvEUlN3c104HalfESB_SB_E_St5arrayIPcLm4EEEEviT0_T1_ --------------------------
	.section	.nv.shared._ZN2at6native29vectorized_elementwise_kernelILi8EZZZN37_INTERNAL_cee6930f_7_Loss_cu_5b0651e139_GLOBAL__N__cee6930f_7_Loss_cu_5b0651e140binary_cross_entropy_backward_out_kernelERNS_6TensorERKS4_S7_S7_ENKUlvE_clEvENKUlvE1_clEvEUlN3c104HalfESB_SB_E_St5arrayIPcLm4EEEEviT0_T1_,"aw",@nobits
	.sectionflags	@""
	.align	16
	.zero		1024


//--------------------- .nv.shared._ZN2at6native18elementwise_kernelILi128ELi4EZNS0_15gpu_kernel_implIZZZN37_INTERNAL_cee6930f_7_Loss_cu_5b0651e139_GLOBAL__N__cee6930f_7_Loss_cu_5b0651e140binary_cross_entropy_backward_out_kernelERNS_6TensorERKS5_S8_S8_ENKUlvE_clEvENKUlvE0_clEvEUlfffE_EEvRNS_18TensorIteratorBaseERKT_EUliE_EEviT1_ --------------------------
	.section	.nv.shared._ZN2at6native18elementwise_kernelILi128ELi4EZNS0_15gpu_kernel_implIZZZN37_INTERNAL_cee6930f_7_Loss_cu_5b0651e139_GLOBAL__N__cee6930f_7_Loss_cu_5b0651e140binary_cross_entropy_backward_out_kernelERNS_6TensorERKS5_S8_S8_ENKUlvE_clEvENKUlvE0_clEvEUlfffE_EEvRNS_18TensorIteratorBaseERKT_EUliE_EEviT1_,"aw",@nobits
	.sectionflags	@""
	.align	16
	.zero		1024


//--------------------- .nv.shared._ZN2at6native27unrolled_elementwise_kernelIZZZN37_INTERNAL_cee6930f_7_Loss_cu_5b0651e139_GLOBAL__N__cee6930f_7_Loss_cu_5b0651e140binary_cross_entropy_backward_out_kernelERNS_6TensorERKS4_S7_S7_ENKUlvE_clEvENKUlvE0_clEvEUlfffE_St5arrayIPcLm4EELi4E23TrivialOffsetCalculatorILi3EjESE_ILi1EjENS0_6memory12LoadWithCastILi3EEENSH_13StoreWithCastILi1EEEEEviT_T0_T2_T3_T4_T5_ --------------------------
	.section	.nv.shared._ZN2at6native27unrolled_elementwise_kernelIZZZN37_INTERNAL_cee6930f_7_Loss_cu_5b0651e139_GLOBAL__N__cee6930f_7_Loss_cu_5b0651e140binary_cross_entropy_backward_out_kernelERNS_6TensorERKS4_S7_S7_ENKUlvE_clEvENKUlvE0_clEvEUlfffE_St5arrayIPcLm4EELi4E23TrivialOffsetCalculatorILi3EjESE_ILi1EjENS0_6memory12LoadWithCastILi3EEENSH_13StoreWithCastILi1EEEEEviT_T0_T2_T3_T4_T5_,"aw",@nobits
	.sectionflags	@""
	.align	16
	.zero		1024


//--------------------- .nv.shared._ZN2at6native18elementwise_kernelILi128ELi2EZNS0_22gpu_kernel_impl_nocastIZZZN37_INTERNAL_cee6930f_7_Loss_cu_5b0651e139_GLOBAL__N__cee6930f_7_Loss_cu_5b0651e140binary_cross_entropy_backward_out_kernelERNS_6TensorERKS5_S8_S8_ENKUlvE_clEvENKUlvE0_clEvEUlfffE_EEvRNS_18TensorIteratorBaseERKT_EUliE_EEviT1_ --------------------------
	.section	.nv.shared._ZN2at6native18elementwise_kernelILi128ELi2EZNS0_22gpu_kernel_impl_nocastIZZZN37_INTERNAL_cee6930f_7_Loss_cu_5b0651e139_GLOBAL__N__cee6930f_7_Loss_cu_5b0651e140binary_cross_entropy_backward_out_kernelERNS_6TensorERKS5_S8_S8_ENKUlvE_clEvENKUlvE0_clEvEUlfffE_EEvRNS_18TensorIteratorBaseERKT_EUliE_EEviT1_,"aw",@nobits
	.sectionflags	@""
	.align	16
	.zero		1024


//--------------------- .nv.shared._ZN2at6native27unrolled_elementwise_kernelIZZZN37_INTERNAL_cee6930f_7_Loss_cu_5b0651e139_GLOBAL__N__cee6930f_7_Loss_cu_5b0651e140binary_cross_entropy_backward_out_kernelERNS_6TensorERKS4_S7_S7_ENKUlvE_clEvENKUlvE0_clEvEUlfffE_St5arrayIPcLm4EELi4E23TrivialOffsetCalculatorILi3EjESE_ILi1EjENS0_6memory15LoadWithoutCastENSH_16StoreWithoutCastEEEviT_T0_T2_T3_T4_T5_ --------------------------
	.section	.nv.shared._ZN2at6native27unrolled_elementwise_kernelIZZZN37_INTERNAL_cee6930f_7_Loss_cu_5b0651e139_GLOBAL__N__cee6930f_7_Loss_cu_5b0651e140binary_cross_entropy_backward_out_kernelERNS_6TensorERKS4_S7_S7_ENKUlvE_clEvENKUlvE0_clEvEUlfffE_St5arrayIPcLm4EELi4E23TrivialOffsetCalculatorILi3EjESE_ILi1EjENS0_6memory15LoadWithoutCastENSH_16StoreWithoutCastEEEviT_T0_T2_T3_T4_T5_,"aw",@nobits
	.sectionflags	@""
	.align	16
	.zero		1024


//--------------------- .nv.shared._ZN2at6native29vectorized_elementwise_kernelILi2EZZZN37_INTERNAL_cee6930f_7_Loss_cu_5b0651e139_GLOBAL__N__cee6930f_7_Loss_cu_5b0651e140binary_cross_entropy_backward_out_kernelERNS_6TensorERKS4_S7_S7_ENKUlvE_clEvENKUlvE0_clEvEUlfffE_St5arrayIPcLm4EEEEviT0_T1_ --------------------------
	.section	.nv.shared._ZN2at6native29vectorized_elementwise_kernelILi2EZZZN37_INTERNAL_cee6930f_7_Loss_cu_5b0651e139_GLOBAL__N__cee6930f_7_Loss_cu_5b0651e140binary_cross_entropy_backward_out_kernelERNS_6TensorERKS4_S7_S7_ENKUlvE_clEvENKUlvE0_clEvEUlfffE_St5arrayIPcLm4EEEEviT0_T1_,"aw",@nobits
	.sectionflags	@""
	.align	16
	.zero		1024


//--------------------- .nv.shared._ZN2at6native29vectorized_elementwise_kernelILi4EZZZN37_INTERNAL_cee6930f_7_Loss_cu_5b0651e139_GLOBAL__N__cee6930f_7_Loss_cu_5b0651e140binary_cross_entropy_backward_out_kernelERNS_6TensorERKS4_S7_S7_ENKUlvE_clEvENKUlvE0_clEvEUlfffE_St5arrayIPcLm4EEEEviT0_T1_ --------------------------
	.section	.nv.shared._ZN2at6native29vectorized_elementwise_kernelILi4EZZZN37_INTERNAL_cee6930f_7_Loss_cu_5b0651e139_GLOBAL__N__cee6930f_7_Loss_cu_5b0651e140binary_cross_entropy_backward_out_kernelERNS_6TensorERKS4_S7_S7_ENKUlvE_clEvENKUlvE0_clEvEUlfffE_St5arrayIPcLm4EEEEviT0_T1_,"aw",@nobits
	.sectionflags	@""
	.align	16
	.zero		1024


//--------------------- .nv.shared._ZN2at6native29vectorized_elementwise_kernelILi8EZZZN37_INTERNAL_cee6930f_7_Loss_cu_5b0651e139_GLOBAL__N__cee6930f_7_Loss_cu_5b0651e140binary_cross_entropy_backward_out_kernelERNS_6TensorERKS4_S7_S7_ENKUlvE_clEvENKUlvE0_clEvEUlfffE_St5arrayIPcLm4EEEEviT0_T1_ --------------------------
	.section	.nv.shared._ZN2at6native29vectorized_elementwise_kernelILi8EZZZN37_INTERNAL_cee6930f_7_Loss_cu_5b0651e139_GLOBAL__N__cee6930f_7_Loss_cu_5b0651e140binary_cross_entropy_backward_out_kernelERNS_6TensorERKS4_S7_S7_ENKUlvE_clEvENKUlvE0_clEvEUlfffE_St5arrayIPcLm4EEEEviT0_T1_,"aw",@nobits
	.sectionflags	@""
	.align	16
	.zero		1024


//--------------------- .nv.shared._ZN2at6native18elementwise_kernelILi128ELi4EZNS0_15gpu_kernel_implIZZZN37_INTERNAL_cee6930f_7_Loss_cu_5b0651e139_GLOBAL__N__cee6930f_7_Loss_cu_5b0651e140binary_cross_entropy_backward_out_kernelERNS_6TensorERKS5_S8_S8_ENKUlvE_clEvENKUlvE_clEvEUldddE_EEvRNS_18TensorIteratorBaseERKT_EUliE_EEviT1_ --------------------------
	.section	.nv.shared._ZN2at6native18elementwise_kernelILi128ELi4EZNS0_15gpu_kernel_implIZZZN37_INTERNAL_cee6930f_7_Loss_cu_5b0651e139_GLOBAL__N__cee6930f_7_Loss_cu_5b0651e140binary_cross_entropy_backward_out_kernelERNS_6TensorERKS5_S8_S8_ENKUlvE_clEvENKUlvE_clEvEUldddE_EEvRNS_18TensorIteratorBaseERKT_EUliE_EEviT1_,"aw",@nobits
	.sectionflags	@""
	.align	16
	.zero		1024


//--------------------- .nv.shared._ZN2at6native27unrolled_elementwise_kernelIZZZN37_INTERNAL_cee6930f_7_Loss_cu_5b0651e139_GLOBAL__N__cee6930f_7_Loss_cu_5b0651e140binary_cross_entropy_backward_out_kernelERNS_6TensorERKS4_S7_S7_ENKUlvE_clEvENKUlvE_clEvEUldddE_St5arrayIPcLm4EELi4E23TrivialOffsetCalculatorILi3EjESE_ILi1EjENS0_6memory12LoadWithCastILi3EEENSH_13StoreWithCastILi1EEEEEviT_T0_T2_T3_T4_T5_ --------------------------
	.section	.nv.shared._ZN2at6native27unrolled_elementwise_kernelIZZZN37_INTERNAL_cee6930f_7_Loss_cu_5b0651e139_GLOBAL__N__cee6930f_7_Loss_cu_5b0651e140binary_cross_entropy_backward_out_kernelERNS_6TensorERKS4_S7_S7_ENKUlvE_clEvENKUlvE_clEvEUldddE_St5arrayIPcLm4EELi4E23TrivialOffsetCalculatorILi3EjESE_ILi1EjENS0_6memory12LoadWithCastILi3EEENSH_13StoreWithCastILi1EEEEEviT_T0_T2_T3_T4_T5_,"aw",@nobits
	.sectionflags	@""
	.align	16
	.zero		1024


//--------------------- .nv.shared._ZN2at6native18elementwise_kernelILi128ELi2EZNS0_22gpu_kernel_impl_nocastIZZZN37_INTERNAL_cee6930f_7_Loss_cu_5b0651e139_GLOBAL__N__cee6930f_7_Loss_cu_5b0651e140binary_cross_entropy_backward_out_kernelERNS_6TensorERKS5_S8_S8_ENKUlvE_clEvENKUlvE_clEvEUldddE_EEvRNS_18TensorIteratorBaseERKT_EUliE_EEviT1_ --------------------------
	.section	.nv.shared._ZN2at6native18elementwise_kernelILi128ELi2EZNS0_22gpu_kernel_impl_nocastIZZZN37_INTERNAL_cee6930f_7_Loss_cu_5b0651e139_GLOBAL__N__cee6930f_7_Loss_cu_5b0651e140binary_cross_entropy_backward_out_kernelERNS_6TensorERKS5_S8_S8_ENKUlvE_clEvENKUlvE_clEvEUldddE_EEvRNS_18TensorIteratorBaseERKT_EUliE_EEviT1_,"aw",@nobits
	.sectionflags	@""
	.align	16
	.zero		1024


//--------------------- .nv.shared._ZN2at6native27unrolled_elementwise_kernelIZZZN37_INTERNAL_cee6930f_7_Loss_cu_5b0651e139_GLOBAL__N__cee6930f_7_Loss_cu_5b0651e140binary_cross_entropy_backward_out_kernelERNS_6TensorERKS4_S7_S7_ENKUlvE_clEvENKUlvE_clEvEUldddE_St5arrayIPcLm4EELi4E23TrivialOffsetCalculatorILi3EjESE_ILi1EjENS0_6memory15LoadWithoutCastENSH_16StoreWithoutCastEEEviT_T0_T2_T3_T4_T5_ --------------------------
	.section	.nv.shared._ZN2at6native27unrolled_elementwise_kernelIZZZN37_INTERNAL_cee6930f_7_Loss_cu_5b0651e139_GLOBAL__N__cee6930f_7_Loss_cu_5b0651e140binary_cross_entropy_backward_out_kernelERNS_6TensorERKS4_S7_S7_ENKUlvE_clEvENKUlvE_clEvEUldddE_St5arrayIPcLm4EELi4E23TrivialOffsetCalculatorILi3EjESE_ILi1EjENS0_6memory15LoadWithoutCastENSH_16StoreWithoutCastEEEviT_T0_T2_T3_T4_T5_,"aw",@nobits
	.sectionflags	@""
	.align	16
	.zero		1024


//--------------------- .nv.shared._ZN2at6native29vectorized_elementwise_kernelILi2EZZZN37_INTERNAL_cee6930f_7_Loss_cu_5b0651e139_GLOBAL__N__cee6930f_7_Loss_cu_5b0651e140binary_cross_entropy_backward_out_kernelERNS_6TensorERKS4_S7_S7_ENKUlvE_clEvENKUlvE_clEvEUldddE_St5arrayIPcLm4EEEEviT0_T1_ --------------------------
	.section	.nv.shared._ZN2at6native29vectorized_elementwise_kernelILi2EZZZN37_INTERNAL_cee6930f_7_Loss_cu_5b0651e139_GLOBAL__N__cee6930f_7_Loss_cu_5b0651e140binary_cross_entropy_backward_out_kernelERNS_6TensorERKS4_S7_S7_ENKUlvE_clEvENKUlvE_clEvEUldddE_St5arrayIPcLm4EEEEviT0_T1_,"aw",@nobits
	.sectionflags	@""
	.align	16
	.zero		1024


//--------------------- .nv.shared._ZN2at6native29vectorized_elementwise_kernelILi4EZZZN37_INTERNAL_cee6930f_7_Loss_cu_5b0651e139_GLOBAL__N__cee6930f_7_Loss_cu_5b0651e140binary_cross_entropy_backward_out_kernelERNS_6TensorERKS4_S7_S7_ENKUlvE_clEvENKUlvE_clEvEUldddE_St5arrayIPcLm4EEEEviT0_T1_ --------------------------
	.section	.nv.shared._ZN2at6native29vectorized_elementwise_kernelILi4EZZZN37_INTERNAL_cee6930f_7_Loss_cu_5b0651e139_GLOBAL__N__cee6930f_7_Loss_cu_5b0651e140binary_cross_entropy_backward_out_kernelERNS_6TensorERKS4_S7_S7_ENKUlvE_clEvENKUlvE_clEvEUldddE_St5arrayIPcLm4EEEEviT0_T1_,"aw",@nobits
	.sectionflags	@""
	.align	16
	.zero		1024


//--------------------- .nv.shared._ZN2at6native29vectorized_elementwise_kernelILi8EZZZN37_INTERNAL_cee6930f_7_Loss_cu_5b0651e139_GLOBAL__N__cee6930f_7_Loss_cu_5b0651e140binary_cross_entropy_backward_out_kernelERNS_6TensorERKS4_S7_S7_ENKUlvE_clEvENKUlvE_clEvEUldddE_St5arrayIPcLm4EEEEviT0_T1_ --------------------------
	.section	.nv.shared._ZN2at6native29vectorized_elementwise_kernelILi8EZZZN37_INTERNAL_cee6930f_7_Loss_cu_5b0651e139_GLOBAL__N__cee6930f_7_Loss_cu_5b0651e140binary_cross_entropy_backward_out_kernelERNS_6TensorERKS4_S7_S7_ENKUlvE_clEvENKUlvE_clEvEUldddE_St5arrayIPcLm4EEEEviT0_T1_,"aw",@nobits
	.sectionflags	@""
	.align	16
	.zero		1024


//--------------------- .nv.constant0._ZN2at6native39_GLOBAL__N__cee6930f_7_Loss_cu_5b0651e139nll_loss_backward_reduce_cuda_kernel_2dIN3c108BFloat16ElEEvPT_PKS5_PKT0_S8_S8_biill --------------------------
	.section	.nv.constant0._ZN2at6native39_GLOBAL__N__cee6930f_7_Loss_cu_5b0651e139nll_loss_backward_reduce_cuda_kernel_2dIN3c108BFloat16ElEEvPT_PKS5_PKT0_S8_S8_biill,"a",@progbits
	.sectionflags	@""
	.align	4
.nv.constant0._ZN2at6native39_GLOBAL__N__cee6930f_7_Loss_cu_5b0651e139nll_loss_backward_reduce_cuda_kernel_2dIN3c108BFloat16ElEEvPT_PKS5_PKT0_S8_S8_biill:
	.zero		968


//--------------------- .nv.constant0._ZN2at6native39_GLOBAL__N__cee6930f_7_Loss_cu_5b0651e139nll_loss_backward_reduce_cuda_kernel_2dIN3c108BFloat16EhEEvPT_PKS5_PKT0_S8_S8_biill --------------------------
	.section	.nv.constant0._ZN2at6native39_GLOBAL__N__cee6930f_7_Loss_cu_5b0651e139nll_loss_backward_reduce_cuda_kernel_2dIN3c108BFloat16EhEEvPT_PKS5_PKT0_S8_S8_biill,"a",@progbits
	.sectionflags	@""
	.align	4
.nv.constant0._ZN2at6native39_GLOBAL__N__cee6930f_7_Loss_cu_5b0651e139nll_loss_backward_reduce_cuda_kernel_2dIN3c108BFloat16EhEEvPT_PKS5_PKT0_S8_S8_biill:
	.zero		968


//--------------------- .nv.constant0._ZN2at6native39_GLOBAL__N__cee6930f_7_Loss_cu_5b0651e139nll_loss_backward_reduce_cuda_kernel_2dIN3c104HalfElEEvPT_PKS5_PKT0_S8_S8_biill --------------------------
	.section	.nv.constant0._ZN2at6native39_GLOBAL__N__cee6930f_7_Loss_cu_5b0651e139nll_loss_backward_reduce_cuda_kernel_2dIN3c104HalfElEEvPT_PKS5_PKT0_S8_S8_biill,"a",@progbits
	.sectionflags	@""
	.align	4
.nv.constant0._ZN2at6native39_GLOBAL__N__cee6930f_7_Loss_cu_5b0651e139nll_loss_backward_reduce_cuda_kernel_2dIN3c104HalfElEEvPT_PKS5_PKT0_S8_S8_biill:
	.zero		968


//--------------------- .nv.constant0._ZN2at6native39_GLOBAL__N__cee6930f_7_Loss_cu_5b0651e139nll_loss_backward_reduce_cuda_kernel_2dIN3c104HalfEhEEvPT_PKS5_PKT0_S8_S8_biill --------------------------
	.section	.nv.constant0._ZN2at6native39_GLOBAL__N__cee6930f_7_Loss_cu_5b0651e139nll_loss_backward_reduce_cuda_kernel_2dIN3c104HalfEhEEvPT_PKS5_PKT0_S8_S8_biill,"a",@progbits
	.sectionflags	@""
	.align	4
.nv.constant0._ZN2at6native39_GLOBAL__N__cee6930f_7_Loss_cu_5b0651e139nll_loss_backward_reduce_cuda_kernel_2dIN3c104HalfEhEEvPT_PKS5_PKT0_S8_S8_biill:
	.zero		968


//--------------------- .nv.constant0._ZN2at6native39_GLOBAL__N__cee6930f_7_Loss_cu_5b0651e139nll_loss_backward_reduce_cuda_kernel_2dIflEEvPT_PKS3_PKT0_S6_S6_biill --------------------------
	.section	.nv.constant0._ZN2at6native39_GLOBAL__N__cee6930f_7_Loss_cu_5b0651e139nll_loss_backward_reduce_cuda_kernel_2dIflEEvPT_PKS3_PKT0_S6_S6_biill,"a",@progbits
	.sectionflags	@""
	.align	4
.nv.constant0._ZN2at6native39_GLOBAL__N__cee6930f_7_Loss_cu_5b0651e139nll_loss_backward_reduce_cuda_kernel_2dIflEEvPT_PKS3_PKT0_S6_S6_biill:
	.zero		968


//--------------------- .nv.constant0._ZN2at6native39_GLOBAL__N__cee6930f_7_Loss_cu_5b0651e139nll_loss_backward_reduce_cuda_kernel_2dIfhEEvPT_PKS3_PKT0_S6_S6_biill --------------------------
	.section	.nv.constant0._ZN2at6native39_GLOBAL__N__cee6930f_7_Loss_cu_5b0651e139nll_loss_backward_reduce_cuda_kernel_2dIfhEEvPT_PKS3_PKT0_S6_S6_biill,"a",@progbits
	.sectionflags	@""
	.align	4
.nv.constant0._ZN2at6native39_GLOBAL__N__cee6930f_7_Loss_cu_5b0651e139nll_loss_backward_reduce_cuda_kernel_2dIfhEEvPT_PKS3_PKT0_S6_S6_biill:
	.zero		968


//--------------------- .nv.constant0._ZN2at6native39_GLOBAL__N__cee6930f_7_Loss_cu_5b0651e139nll_loss_backward_reduce_cuda_kernel_2dIdlEEvPT_PKS3_PKT0_S6_S6_biill --------------------------
	.section	.nv.constant0._ZN2at6native39_GLOBAL__N__cee6930f_7_Loss_cu_5b0651e139nll_loss_backward_reduce_cuda_kernel_2dIdlEEvPT_PKS3_PKT0_S6_S6_biill,"a",@progbits
	.sectionflags	@""
	.align	4
.nv.constant0._ZN2at6native39_GLOBAL__N__cee6930f_7_Loss_cu_5b0651e139nll_loss_backward_reduce_cuda_kernel_2dIdlEEvPT_PKS3_PKT0_S6_S6_biill:
	.zero		968


//--------------------- .nv.constant0._ZN2at6native39_GLOBAL__N__cee6930f_7_Loss_cu_5b0651e139nll_loss_backward_reduce_cuda_kernel_2dIdhEEvPT_PKS3_PKT0_S6_S6_biill --------------------------
	.section	.nv.constant0._ZN2at6native39_GLOBAL__N__cee6930f_7_Loss_cu_5b0651e139nll_loss_backward_reduce_cuda_kernel_2dIdhEEvPT_PKS3_PKT0_S6_S6_biill,"a",@progbits
	.sectionflags	@""
	.align	4
.nv.constant0._ZN2at6native39_GLOBAL__N__cee6930f_7_Loss_cu_5b0651e139nll_loss_backward_reduce_cuda_kernel_2dIdhEEvPT_PKS3_PKT0_S6_S6_biill:
	.zero		968


//--------------------- .nv.constant0._ZN2at6native39_GLOBAL__N__cee6930f_7_Loss_cu_5b0651e139nll_loss_backward_reduce_cuda_kernel_1dIN3c108BFloat16ElEEvPT_PKS5_S8_PKT0_S8_bll --------------------------
	.section	.nv.constant0._ZN2at6native39_GLOBAL__N__cee6930f_7_Loss_cu_5b0651e139nll_loss_backward_reduce_cuda_kernel_1dIN3c108BFloat16ElEEvPT_PKS5_S8_PKT0_S8_bll,"a",@progbits
	.sectionflags	@""
	.align	4
.nv.constant0._ZN2at6native39_GLOBAL__N__cee6930f_7_Loss_cu_5b0651e139nll_loss_backward_reduce_cuda_kernel_1dIN3c108BFloat16ElEEvPT_PKS5_S8_PKT0_S8_bll:
	.zero		960


//--------------------- .nv.constant0._ZN2at6native39_GLOBAL__N__cee6930f_7_Loss_cu_5b0651e139nll_loss_backward_reduce_cuda_kernel_1dIN3c108BFloat16EhEEvPT_PKS5_S8_PKT0_S8_bll --------------------------
	.section	.nv.constant0._ZN2at6native39_GLOBAL__N__cee6930f_7_Loss_cu_5b0651e139nll_loss_backward_reduce_cuda_kernel_1dIN3c108BFloat16EhEEvPT_PKS5_S8_PKT0_S8_bll,"a",@progbits
	.sectionflags	@""
	.align	4
.nv.constant0._ZN2at6native39_GLOBAL__N__cee6930f_7_Loss_cu_5b0651e139nll_loss_backward_reduce_cuda_kernel_1dIN3c108BFloat16EhEEvPT_PKS5_S8_PKT0_S8_bll:
	.zero		960


//--------------------- .nv.constant0._ZN2at6native39_GLOBAL__N__cee6930f_7_Loss_cu_5b0651e139nll_loss_backward_reduce_cuda_kernel_1dIN3c104HalfElEEvPT_PKS5_S8_PKT0_S8_bll --------------------------
	.section	.nv.constant0._ZN2at6native39_GLOBAL__N__cee6930f_7_Loss_cu_5b0651e139nll_loss_backward_reduce_cuda_kernel_1dIN3c104HalfElEEvPT_PKS5_S8_PKT0_S8_bll,"a",@progbits
	.sectionflags	@""
	.align	4
.nv.constant0._ZN2at6native39_GLOBAL__N__cee6930f_7_Loss_cu_5b0651e139nll_loss_backward_reduce_cuda_kernel_1dIN3c104HalfElEEvPT_PKS5_S8_PKT0_S8_bll:
	.zero		960


//--------------------- .nv.constant0._ZN2at6native39_GLOBAL__N__cee6930f_7_Loss_cu_5b0651e139nll_loss_backward_reduce_cuda_kernel_1dIN3c104HalfEhEEvPT_PKS5_S8_PKT0_S8_bll --------------------------
	.section	.nv.constant0._ZN2at6native39_GLOBAL__N__cee6930f_7_Loss_cu_5b0651e139nll_loss_backward_reduce_cuda_kernel_1dIN3c104HalfEhEEvPT_PKS5_S8_PKT0_S8_bll,"a",@progbits
	.sectionflags	@""
	.align	4
.nv.constant0._ZN2at6native39_GLOBAL__N__cee6930f_7_Loss_cu_5b0651e139nll_loss_backward_reduce_cuda_kernel_1dIN3c104HalfEhEEvPT_PKS5_S8_PKT0_S8_bll:
	.zero		960


//--------------------- .nv.constant0._ZN2at6native39_GLOBAL__N__cee6930f_7_Loss_cu_5b0651e139nll_loss_backward_reduce_cuda_kernel_1dIflEEvPT_PKS3_S6_PKT0_S6_bll --------------------------
	.section	.nv.constant0._ZN2at6native39_GLOBAL__N__cee6930f_7_Loss_cu_5b0651e139nll_loss_backward_reduce_cuda_kernel_1dIflEEvPT_PKS3_S6_PKT0_S6_bll,"a",@progbits
	.sectionflags	@""
	.align	4
.nv.constant0._ZN2at6native39_GLOBAL__N__cee6930f_7_Loss_cu_5b0651e139nll_loss_backward_reduce_cuda_kernel_1dIflEEvPT_PKS3_S6_PKT0_S6_bll:
	.zero		960


//--------------------- .nv.constant0._ZN2at6native39_GLOBAL__N__cee6930f_7_Loss_cu_5b0651e139nll_loss_backward_reduce_cuda_kernel_1dIfhEEvPT_PKS3_S6_PKT0_S6_bll --------------------------
	.section	.nv.constant0._ZN2at6native39_GLOBAL__N__cee6930f_7_Loss_cu_5b0651e139nll_loss_backward_reduce_cuda_kernel_1dIfhEEvPT_PKS3_S6_PKT0_S6_bll,"a",@progbits
	.sectionflags	@""
	.align	4
.nv.constant0._ZN2at6native39_GLOBAL__N__cee6930f_7_Loss_cu_5b0651e139nll_loss_backward_reduce_cuda_kernel_1dIfhEEvPT_PKS3_S6_PKT0_S6_bll:
	.zero		960


//--------------------- .nv.constant0._ZN2at6native39_GLOBAL__N__cee6930f_7_Loss_cu_5b0651e139nll_loss_backward_reduce_cuda_kernel_1dIdlEEvPT_PKS3_S6_PKT0_S6_bll --------------------------
	.section	.nv.constant0._ZN2at6native39_GLOBAL__N__cee6930f_7_Loss_cu_5b0651e139nll_loss_backward_reduce_cuda_kernel_1dIdlEEvPT_PKS3_S6_PKT0_S6_bll,"a",@progbits
	.sectionflags	@""
	.align	4
.nv.constant0._ZN2at6native39_GLOBAL__N__cee6930f_7_Loss_cu_5b0651e139nll_loss_backward_reduce_cuda_kernel_1dIdlEEvPT_PKS3_S6_PKT0_S6_bll:
	.zero		960


//--------------------- .nv.constant0._ZN2at6native39_GLOBAL__N__cee6930f_7_Loss_cu_5b0651e139nll_loss_backward_reduce_cuda_kernel_1dIdhEEvPT_PKS3_S6_PKT0_S6_bll --------------------------
	.section	.nv.constant0._ZN2at6native39_GLOBAL__N__cee6930f_7_Loss_cu_5b0651e139nll_loss_backward_reduce_cuda_kernel_1dIdhEEvPT_PKS3_S6_PKT0_S6_bll,"a",@progbits
	.sectionflags	@""
	.align	4
.nv.constant0._ZN2at6native39_GLOBAL__N__cee6930f_7_Loss_cu_5b0651e139nll_loss_backward_reduce_cuda_kernel_1dIdhEEvPT_PKS3_S6_PKT0_S6_bll:
	.zero		960


//--------------------- .nv.constant0._ZN2at6native39_GLOBAL__N__cee6930f_7_Loss_cu_5b0651e139nll_loss_backward_no_reduce_cuda_kernelIN3c108BFloat16ElEEviPKT0_NS_27GenericPackedTensorAccessorIKT_Lm1ENS_16DefaultPtrTraitsElEENS8_IS9_Lm2ESB_lEEPSA_ll --------------------------
	.section	.nv.constant0._ZN2at6native39_GLOBAL__N__cee6930f_7_Loss_cu_5b0651e139nll_loss_backward_no_reduce_cuda_kernelIN3c108BFloat16ElEEviPKT0_NS_27GenericPackedTensorAccessorIKT_Lm1ENS_16DefaultPtrTraitsElEENS8_IS9_Lm2ESB_lEEPSA_ll,"a",@progbits
	.sectionflags	@""
	.align	4
.nv.constant0._ZN2at6native39_GLOBAL__N__cee6930f_7_Loss_cu_5b0651e139nll_loss_backward_no_reduce_cuda_kernelIN3c108BFloat16ElEEviPKT0_NS_27GenericPackedTensorAccessorIKT_Lm1ENS_16DefaultPtrTraitsElEENS8_IS9_Lm2ESB_lEEPSA_ll:
	.zero		1000


//--------------------- .nv.constant0._ZN2at6native39_GLOBAL__N__cee6930f_7_Loss_cu_5b0651e139nll_loss_backward_no_reduce_cuda_kernelIN3c108BFloat16EhEEviPKT0_NS_27GenericPackedTensorAccessorIKT_Lm1ENS_16DefaultPtrTraitsElEENS8_IS9_Lm2ESB_lEEPSA_ll --------------------------
	.section	.nv.constant0._ZN2at6native39_GLOBAL__N__cee6930f_7_Loss_cu_5b0651e139nll_loss_backward_no_reduce_cuda_kernelIN3c108BFloat16EhEEviPKT0_NS_27GenericPackedTensorAccessorIKT_Lm1ENS_16DefaultPtrTraitsElEENS8_IS9_Lm2ESB_lEEPSA_ll,"a",@progbits
	.sectionflags	@""
	.align	4
.nv.constant0._ZN2at6native39_GLOBAL__N__cee6930f_7_Loss_cu_5b0651e139nll_loss_backward_no_reduce_cuda_kernelIN3c108BFloat16EhEEviPKT0_NS_27GenericPackedTensorAccessorIKT_Lm1ENS_16DefaultPtrTraitsElEENS8_IS9_Lm2ESB_lEEPSA_ll:
	.zero		1000


//--------------------- .nv.constant0._ZN2at6native39_GLOBAL__N__cee6930f_7_Loss_cu_5b0651e139nll_loss_backward_no_reduce_cuda_kernelIN3c104HalfElEEviPKT0_NS_27GenericPackedTensorAccessorIKT_Lm1ENS_16DefaultPtrTraitsElEENS8_IS9_Lm2ESB_lEEPSA_ll --------------------------
	.section	.nv.constant0._ZN2at6native39_GLOBAL__N__cee6930f_7_Loss_cu_5b0651e139nll_loss_backward_no_reduce_cuda_kernelIN3c104HalfElEEviPKT0_NS_27GenericPackedTensorAccessorIKT_Lm1ENS_16DefaultPtrTraitsElEENS8_IS9_Lm2ESB_lEEPSA_ll,"a",@progbits
	.sectionflags	@""
	.align	4
.nv.constant0._ZN2at6native39_GLOBAL__N__cee6930f_7_Loss_cu_5b0651e139nll_loss_backward_no_reduce_cuda_kernelIN3c104HalfElEEviPKT0_NS_27GenericPackedTensorAccessorIKT_Lm1ENS_16DefaultPtrTraitsElEENS8_IS9_Lm2ESB_lEEPSA_ll:
	.zero		1000


//--------------------- .nv.constant0._ZN2at6native39_GLOBAL__N__cee6930f_7_Loss_cu_5b0651e139nll_loss_backward_no_reduce_cuda_kernelIN3c104HalfEhEEviPKT0_NS_27GenericPackedTensorAccessorIKT_Lm1ENS_16DefaultPtrTraitsElEENS8_IS9_Lm2ESB_lEEPSA_ll --------------------------
	.section	.nv.constant0._ZN2at6native39_GLOBAL__N__cee6930f_7_Loss_cu_5b0651e139nll_loss_backward_no_reduce_cuda_kernelIN3c104HalfEhEEviPKT0_NS_27GenericPackedTensorAccessorIKT_Lm1ENS_16DefaultPtrTraitsElEENS8_IS9_Lm2ESB_lEEPSA_ll,"a",@progbits
	.sectionflags	@""
	.align	4
.nv.constant0._ZN2at6native39_GLOBAL__N__cee6930f_7_Loss_cu_5b0651e139nll_loss_backward_no_reduce_cuda_kernelIN3c104HalfEhEEviPKT0_NS_27GenericPackedTensorAccessorIKT_Lm1ENS_16DefaultPtrTraitsElEENS8_IS9_Lm2ESB_lEEPSA_ll:
	.zero		1000


//--------------------- .nv.constant0._ZN2at6native39_GLOBAL__N__cee6930f_7_Loss_cu_5b0651e139nll_loss_backward_no_reduce_cuda_kernelIflEEviPKT0_NS_27GenericPackedTensorAccessorIKT_Lm1ENS_16DefaultPtrTraitsElEENS6_IS7_Lm2ES9_lEEPS8_ll --------------------------
	.section	.nv.constant0._ZN2at6native39_GLOBAL__N__cee6930f_7_Loss_cu_5b0651e139nll_loss_backward_no_reduce_cuda_kernelIflEEviPKT0_NS_27GenericPackedTensorAccessorIKT_Lm1ENS_16DefaultPtrTraitsElEENS6_IS7_Lm2ES9_lEEPS8_ll,"a",@progbits
	.sectionflags	@""
	.align	4
.nv.constant0._ZN2at6native39_GLOBAL__N__cee6930f_7_Loss_cu_5b0651e139nll_loss_backward_no_reduce_cuda_kernelIflEEviPKT0_NS_27GenericPackedTensorAccessorIKT_Lm1ENS_16DefaultPtrTraitsElEENS6_IS7_Lm2ES9_lEEPS8_ll:
	.zero		1000


//--------------------- .nv.constant0._ZN2at6native39_GLOBAL__N__cee6930f_7_Loss_cu_5b0651e139nll_loss_backward_no_reduce_cuda_kernelIfhEEviPKT0_NS_27GenericPackedTensorAccessorIKT_Lm1ENS_16DefaultPtrTraitsElEENS6_IS7_Lm2ES9_lEEPS8_ll --------------------------
	.section	.nv.constant0._ZN2at6native39_GLOBAL__N__cee6930f_7_Loss_cu_5b0651e139nll_loss_backward_no_reduce_cuda_kernelIfhEEviPKT0_NS_27GenericPackedTensorAccessorIKT_Lm1ENS_16DefaultPtrTraitsElEENS6_IS7_Lm2ES9_lEEPS8_ll,"a",@progbits
	.sectionflags	@""
	.align	4
.nv.constant0._ZN2at6native39_GLOBAL__N__cee6930f_7_Loss_cu_5b0651e139nll_loss_backward_no_reduce_cuda_kernelIfhEEviPKT0_NS_27GenericPackedTensorAccessorIKT_Lm1ENS_16DefaultPtrTraitsElEENS6_IS7_Lm2ES9_lEEPS8_ll:
	.zero		1000


//--------------------- .nv.constant0._ZN2at6native39_GLOBAL__N__cee6930f_7_Loss_cu_5b0651e139nll_loss_backward_no_reduce_cuda_kernelIdlEEviPKT0_NS_27GenericPackedTensorAccessorIKT_Lm1ENS_16DefaultPtrTraitsElEENS6_IS7_Lm2ES9_lEEPS8_ll --------------------------
	.section	.nv.constant0._ZN2at6native39_GLOBAL__N__cee6930f_7_Loss_cu_5b0651e139nll_loss_backward_no_reduce_cuda_kernelIdlEEviPKT0_NS_27GenericPackedTensorAccessorIKT_Lm1ENS_16DefaultPtrTraitsElEENS6_IS7_Lm2ES9_lEEPS8_ll,"a",@progbits
	.sectionflags	@""
	.align	4
.nv.constant0._ZN2at6native39_GLOBAL__N__cee6930f_7_Loss_cu_5b0651e139nll_loss_backward_no_reduce_cuda_kernelIdlEEviPKT0_NS_27GenericPackedTensorAccessorIKT_Lm1ENS_16DefaultPtrTraitsElEENS6_IS7_Lm2ES9_lEEPS8_ll:
	.zero		1000


//--------------------- .nv.constant0._ZN2at6native39_GLOBAL__N__cee6930f_7_Loss_cu_5b0651e139nll_loss_backward_no_reduce_cuda_kernelIdhEEviPKT0_NS_27GenericPackedTensorAccessorIKT_Lm1ENS_16DefaultPtrTraitsElEENS6_IS7_Lm2ES9_lEEPS8_ll --------------------------
	.section	.nv.constant0._ZN2at6native39_GLOBAL__N__cee6930f_7_Loss_cu_5b0651e139nll_loss_backward_no_reduce_cuda_kernelIdhEEviPKT0_NS_27GenericPackedTensorAccessorIKT_Lm1ENS_16DefaultPtrTraitsElEENS6_IS7_Lm2ES9_lEEPS8_ll,"a",@progbits
	.sectionflags	@""
	.align	4
.nv.constant0._ZN2at6native39_GLOBAL__N__cee6930f_7_Loss_cu_5b0651e139nll_loss_backward_no_reduce_cuda_kernelIdhEEviPKT0_NS_27GenericPackedTensorAccessorIKT_Lm1ENS_16DefaultPtrTraitsElEENS6_IS7_Lm2ES9_lEEPS8_ll:
	.zero		1000


//--------------------- .nv.constant0._ZN2at6native39_GLOBAL__N__cee6930f_7_Loss_cu_5b0651e138nll_loss_forward_reduce_cuda_kernel_2dIN3c108BFloat16EflEEvPT_S6_PKS5_PKT1_S8_bllll --------------------------
	.section	.nv.constant0._ZN2at6native39_GLOBAL__N__cee6930f_7_Loss_cu_5b0651e138nll_loss_forward_reduce_cuda_kernel_2dIN3c108BFloat16EflEEvPT_S6_PKS5_PKT1_S8_bllll,"a",@progbits
	.sectionflags	@""
	.align	4
.nv.constant0._ZN2at6native39_GLOBAL__N__cee6930f_7_Loss_cu_5b0651e138nll_loss_forward_reduce_cuda_kernel_2dIN3c108BFloat16EflEEvPT_S6_PKS5_PKT1_S8_bllll:
	.zero		976


//--------------------- .nv.constant0._ZN2at6native39_GLOBAL__N__cee6930f_7_Loss_cu_5b0651e138nll_loss_forward_reduce_cuda_kernel_2dIN3c108BFloat16EfhEEvPT_S6_PKS5_PKT1_S8_bllll --------------------------
	.section	.nv.constant0._ZN2at6native39_GLOBAL__N__cee6930f_7_Loss_cu_5b0651e138nll_loss_forward_reduce_cuda_kernel_2dIN3c108BFloat16EfhEEvPT_S6_PKS5_PKT1_S8_bllll,"a",@progbits
	.sectionflags	@""
	.align	4
.nv.constant0._ZN2at6native39_GLOBAL__N__cee6930f_7_Loss_cu_5b0651e138nll_loss_forward_reduce_cuda_kernel_2dIN3c108BFloat16EfhEEvPT_S6_PKS5_PKT1_S8_bllll:
	.zero		976


//--------------------- .nv.constant0._ZN2at6native39_GLOBAL__N__cee6930f_7_Loss_cu_5b0651e138nll_loss_forward_reduce_cuda_kernel_2dIN3c104HalfEflEEvPT_S6_PKS5_PKT1_S8_bllll --------------------------
	.section	.nv.constant0._ZN2at6native39_GLOBAL__N__cee6930f_7_Loss_cu_5b0651e138nll_loss_forward_reduce_cuda_kernel_2dIN3c104HalfEflEEvPT_S6_PKS5_PKT1_S8_bllll,"a",@progbits
	.sectionflags	@""
	.align	4
.nv.constant0._ZN2at6native39_GLOBAL__N__cee6930f_7_Loss_cu_5b0651e138nll_loss_forward_reduce_cuda_kernel_2dIN3c104HalfEflEEvPT_S6_PKS5_PKT1_S8_bllll:
	.zero		976


//--------------------- .nv.constant0._ZN2at6native39_GLOBAL__N__cee6930f_7_Loss_cu_5b0651e138nll_loss_forward_reduce_cuda_kernel_2dIN3c104HalfEfhEEvPT_S6_PKS5_PKT1_S8_bllll --------------------------
	.section	.nv.constant0._ZN2at6native39_GLOBAL__N__cee6930f_7_Loss_cu_5b0651e138nll_loss_forward_reduce_cuda_kernel_2dIN3c104HalfEfhEEvPT_S6_PKS5_PKT1_S8_bllll,"a",@progbits
	.sectionflags	@""
	.align	4
.nv.constant0._ZN2at6native39_GLOBAL__N__cee6930f_7_Loss_cu_5b0651e138nll_loss_forward_reduce_cuda_kernel_2dIN3c104HalfEfhEEvPT_S6_PKS5_PKT1_S8_bllll:
	.zero		976


//--------------------- .nv.constant0._ZN2at6native39_GLOBAL__N__cee6930f_7_Loss_cu_5b0651e138nll_loss_forward_reduce_cuda_kernel_2dIfflEEvPT_S4_PKS3_PKT1_S6_bllll --------------------------
	.section	.nv.constant0._ZN2at6native39_GLOBAL__N__cee6930f_7_Loss_cu_5b0651e138nll_loss_forward_reduce_cuda_kernel_2dIfflEEvPT_S4_PKS3_PKT1_S6_bllll,"a",@progbits
	.sectionflags	@""
	.align	4
.nv.constant0._ZN2at6native39_GLOBAL__N__cee6930f_7_Loss_cu_5b0651e138nll_loss_forward_reduce_cuda_kernel_2dIfflEEvPT_S4_PKS3_PKT1_S6_bllll:
	.zero		976


//--------------------- .nv.constant0._ZN2at6native39_GLOBAL__N__cee6930f_7_Loss_cu_5b0651e138nll_loss_forward_reduce_cuda_kernel_2dIffhEEvPT_S4_PKS3_PKT1_S6_bllll --------------------------
	.section	.nv.constant0._ZN2at6native39_GLOBAL__N__cee6930f_7_Loss_cu_5b0651e138nll_loss_forward_reduce_cuda_kernel_2dIffhEEvPT_S4_PKS3_PKT1_S6_bllll,"a",@progbits
	.sectionflags	@""
	.align	4
.nv.constant0._ZN2at6native39_GLOBAL__N__cee6930f_7_Loss_cu_5b0651e138nll_loss_forward_reduce_cuda_kernel_2dIffhEEvPT_S4_PKS3_PKT1_S6_bllll:
	.zero		976


//--------------------- .nv.constant0._ZN2at6native39_GLOBAL__N__cee6930f_7_Loss_cu_5b0651e138nll_loss_forward_reduce_cuda_kernel_2dIddlEEvPT_S4_PKS3_PKT1_S6_bllll --------------------------
	.section	.nv.constant0._ZN2at6native39_GLOBAL__N__cee6930f_7_Loss_cu_5b0651e138nll_loss_forward_reduce_cuda_kernel_2dIddlEEvPT_S4_PKS3_PKT1_S6_bllll,"a",@progbits
	.sectionflags	@""
	.align	4
.nv.constant0._ZN2at6native39_GLOBAL__N__cee6930f_7_Loss_cu_5b0651e138nll_loss_forward_reduce_cuda_kernel_2dIddlEEvPT_S4_PKS3_PKT1_S6_bllll:
	.zero		976


//--------------------- .nv.constant0._ZN2at6native39_GLOBAL__N__cee6930f_7_Loss_cu_5b0651e138nll_loss_forward_reduce_cuda_kernel_2dIddhEEvPT_S4_PKS3_PKT1_S6_bllll --------------------------
	.section	.nv.constant0._ZN2at6native39_GLOBAL__N__cee6930f_7_Loss_cu_5b0651e138nll_loss_forward_reduce_cuda_kernel_2dIddhEEvPT_S4_PKS3_PKT1_S6_bllll,"a",@progbits
	.sectionflags	@""
	.align	4
.nv.constant0._ZN2at6native39_GLOBAL__N__cee6930f_7_Loss_cu_5b0651e138nll_loss_forward_reduce_cuda_kernel_2dIddhEEvPT_S4_PKS3_PKT1_S6_bllll:
	.zero		976


//--------------------- .nv.constant0._ZN2at6native39_GLOBAL__N__cee6930f_7_Loss_cu_5b0651e138nll_loss_forward_reduce_cuda_kernel_1dIN3c108BFloat16ElEEvPT_S6_PKS5_PKT0_S8_bll --------------------------
	.section	.nv.constant0._ZN2at6native39_GLOBAL__N__cee6930f_7_Loss_cu_5b0651e138nll_loss_forward_reduce_cuda_kernel_1dIN3c108BFloat16ElEEvPT_S6_PKS5_PKT0_S8_bll,"a",@progbits
	.sectionflags	@""
	.align	4
.nv.constant0._ZN2at6native39_GLOBAL__N__cee6930f_7_Loss_cu_5b0651e138nll_loss_forward_reduce_cuda_kernel_1dIN3c108BFloat16ElEEvPT_S6_PKS5_PKT0_S8_bll:
	.zero		960


//--------------------- .nv.constant0._ZN2at6native39_GLOBAL__N__cee6930f_7_Loss_cu_5b0651e138nll_loss_forward_reduce_cuda_kernel_1dIN3c108BFloat16EhEEvPT_S6_PKS5_PKT0_S8_bll --------------------------
	.section	.nv.constant0._ZN2at6native39_GLOBAL__N__cee6930f_7_Loss_cu_5b0651e138nll_loss_forward_reduce_cuda_kernel_1dIN3c108BFloat16EhEEvPT_S6_PKS5_PKT0_S8_bll,"a",@progbits
	.sectionflags	@""
	.align	4
.nv.constant0._ZN2at6native39_GLOBAL__N__cee6930f_7_Loss_cu_5b0651e138nll_loss_forward_reduce_cuda_kernel_1dIN3c108BFloat16EhEEvPT_S6_PKS5_PKT0_S8_bll:
	.zero		960


//--------------------- .nv.constant0._ZN2at6native39_GLOBAL__N__cee6930f_7_Loss_cu_5b0651e138nll_loss_forward_reduce_cuda_kernel_1dIN3c104HalfElEEvPT_S6_PKS5_PKT0_S8_bll --------------------------
	.section	.nv.constant0._ZN2at6native39_GLOBAL__N__cee6930f_7_Loss_cu_5b0651e138nll_loss_forward_reduce_cuda_kernel_1dIN3c104HalfElEEvPT_S6_PKS5_PKT0_S8_bll,"a",@progbits
	.sectionflags	@""
	.align	4
.nv.constant0._ZN2at6native39_GLOBAL__N__cee6930f_7_Loss_cu_5b0651e138nll_loss_forward_reduce_cuda_kernel_1dIN3c104HalfElEEvPT_S6_PKS5_PKT0_S8_bll:
	.zero		960


//--------------------- .nv.constant0._ZN2at6native39_GLOBAL__N__cee6930f_7_Loss_cu_5b0651e138nll_loss_forward_reduce_cuda_kernel_1dIN3c104HalfEhEEvPT_S6_PKS5_PKT0_S8_bll --------------------------
	.section	.nv.constant0._ZN2at6native39_GLOBAL__N__cee6930f_7_Loss_cu_5b0651e138nll_loss_forward_reduce_cuda_kernel_1dIN3c104HalfEhEEvPT_S6_PKS5_PKT0_S8_bll,"a",@progbits
	.sectionflags	@""
	.align	4
.nv.constant0._ZN2at6native39_GLOBAL__N__cee6930f_7_Loss_cu_5b0651e138nll_loss_forward_reduce_cuda_kernel_1dIN3c104HalfEhEEvPT_S6_PKS5_PKT0_S8_bll:
	.zero		960


//--------------------- .nv.constant0._ZN2at6native39_GLOBAL__N__cee6930f_7_Loss_cu_5b0651e138nll_loss_forward_reduce_cuda_kernel_1dIflEEvPT_S4_PKS3_PKT0_S6_bll --------------------------
	.section	.nv.constant0._ZN2at6native39_GLOBAL__N__cee6930f_7_Loss_cu_5b0651e138nll_loss_forward_reduce_cuda_kernel_1dIflEEvPT_S4_PKS3_PKT0_S6_bll,"a",@progbits
	.sectionflags	@""
	.align	4
.nv.constant0._ZN2at6native39_GLOBAL__N__cee6930f_7_Loss_cu_5b0651e138nll_loss_forward_reduce_cuda_kernel_1dIflEEvPT_S4_PKS3_PKT0_S6_bll:
	.zero		960


//--------------------- .nv.constant0._ZN2at6native39_GLOBAL__N__cee6930f_7_Loss_cu_5b0651e138nll_loss_forward_reduce_cuda_kernel_1dIfhEEvPT_S4_PKS3_PKT0_S6_bll --------------------------
	.section	.nv.constant0._ZN2at6native39_GLOBAL__N__cee6930f_7_Loss_cu_5b0651e138nll_loss_forward_reduce_cuda_kernel_1dIfhEEvPT_S4_PKS3_PKT0_S6_bll,"a",@progbits
	.sectionflags	@""
	.align	4
.nv.constant0._ZN2at6native39_GLOBAL__N__cee6930f_7_Loss_cu_5b0651e138nll_loss_forward_reduce_cuda_kernel_1dIfhEEvPT_S4_PKS3_PKT0_S6_bll:
	.zero		960


//--------------------- .nv.constant0._ZN2at6native39_GLOBAL__N__cee6930f_7_Loss_cu_5b0651e138nll_loss_forward_reduce_cuda_kernel_1dIdlEEvPT_S4_PKS3_PKT0_S6_bll --------------------------
	.section	.nv.constant0._ZN2at6native39_GLOBAL__N__cee6930f_7_Loss_cu_5b0651e138nll_loss_forward_reduce_cuda_kernel_1dIdlEEvPT_S4_PKS3_PKT0_S6_bll,"a",@progbits
	.sectionflags	@""
	.align	4
.nv.constant0._ZN2at6native39_GLOBAL__N__cee6930f_7_Loss_cu_5b0651e138nll_loss_forward_reduce_cuda_kernel_1dIdlEEvPT_S4_PKS3_PKT0_S6_bll:
	.zero		960


//--------------------- .nv.constant0._ZN2at6native39_GLOBAL__N__cee6930f_7_Loss_cu_5b0651e138nll_loss_forward_reduce_cuda_kernel_1dIdhEEvPT_S4_PKS3_PKT0_S6_bll --------------------------
	.section	.nv.constant0._ZN2at6native39_GLOBAL__N__cee6930f_7_Loss_cu_5b0651e138nll_loss_forward_reduce_cuda_kernel_1dIdhEEvPT_S4_PKS3_PKT0_S6_bll,"a",@progbits
	.sectionflags	@""
	.align	4
.nv.constant0._ZN2at6native39_GLOBAL__N__cee6930f_7_Loss_cu_5b0651e138nll_loss_forward_reduce_cuda_kernel_1dIdhEEvPT_S4_PKS3_PKT0_S6_bll:
	.zero		960


//--------------------- .nv.constant0._ZN2at6native39_GLOBAL__N__cee6930f_7_Loss_cu_5b0651e138nll_loss_forward_no_reduce_cuda_kernelIN3c108BFloat16ElEEvlNS_27GenericPackedTensorAccessorIT_Lm2ENS_16DefaultPtrTraitsElEEPKT0_PS6_PKS6_ll --------------------------
	.section	.nv.constant0._ZN2at6native39_GLOBAL__N__cee6930f_7_Loss_cu_5b0651e138nll_loss_forward_no_reduce_cuda_kernelIN3c108BFloat16ElEEvlNS_27GenericPackedTensorAccessorIT_Lm2ENS_16DefaultPtrTraitsElEEPKT0_PS6_PKS6_ll,"a",@progbits
	.sectionflags	@""
	.align	4
.nv.constant0._ZN2at6native39_GLOBAL__N__cee6930f_7_Loss_cu_5b0651e138nll_loss_forward_no_reduce_cuda_kernelIN3c108BFloat16ElEEvlNS_27GenericPackedTensorAccessorIT_Lm2ENS_16DefaultPtrTraitsElEEPKT0_PS6_PKS6_ll:
	.zero		984


//--------------------- .nv.constant0._ZN2at6native39_GLOBAL__N__cee6930f_7_Loss_cu_5b0651e138nll_loss_forward_no_reduce_cuda_kernelIN3c108BFloat16EhEEvlNS_27GenericPackedTensorAccessorIT_Lm2ENS_16DefaultPtrTraitsElEEPKT0_PS6_PKS6_ll --------------------------
	.section	.nv.constant0._ZN2at6native39_GLOBAL__N__cee6930f_7_Loss_cu_5b0651e138nll_loss_forward_no_reduce_cuda_kernelIN3c108BFloat16EhEEvlNS_27GenericPackedTensorAccessorIT_Lm2ENS_16DefaultPtrTraitsElEEPKT0_PS6_PKS6_ll,"a",@progbits
	.sectionflags	@""
	.align	4
.nv.constant0._ZN2at6native39_GLOBAL__N__cee6930f_7_Loss_cu_5b0651e138nll_loss_forward_no_reduce_cuda_kernelIN3c108BFloat16EhEEvlNS_27GenericPackedTensorAccessorIT_Lm2ENS_16DefaultPtrTraitsElEEPKT0_PS6_PKS6_ll:
	.zero		984


//--------------------- .nv.constant0._ZN2at6native39_GLOBAL__N__cee6930f_7_Loss_cu_5b0651e138nll_loss_forward_no_reduce_cuda_kernelIN3c104HalfElEEvlNS_27GenericPackedTensorAccessorIT_Lm2ENS_16DefaultPtrTraitsElEEPKT0_PS6_PKS6_ll --------------------------
	.section	.nv.constant0._ZN2at6native39_GLOBAL__N__cee6930f_7_Loss_cu_5b0651e138nll_loss_forward_no_reduce_cuda_kernelIN3c104HalfElEEvlNS_27GenericPackedTensorAccessorIT_Lm2ENS_16DefaultPtrTraitsElEEPKT0_PS6_PKS6_ll,"a",@progbits
	.sectionflags	@""
	.align	4
.nv.constant0._ZN2at6native39_GLOBAL__N__cee6930f_7_Loss_cu_5b0651e138nll_loss_forward_no_reduce_cuda_kernelIN3c104HalfElEEvlNS_27GenericPackedTensorAccessorIT_Lm2ENS_16DefaultPtrTraitsElEEPKT0_PS6_PKS6_ll:
	.zero		984


//--------------------- .nv.constant0._ZN2at6native39_GLOBAL__N__cee6930f_7_Loss_cu_5b0651e138nll_loss_forward_no_reduce_cuda_kernelIN3c104HalfEhEEvlNS_27GenericPackedTensorAccessorIT_Lm2ENS_16DefaultPtrTraitsElEEPKT0_PS6_PKS6_ll --------------------------
	.section	.nv.constant0._ZN2at6native39_GLOBAL__N__cee6930f_7_Loss_cu_5b0651e138nll_loss_forward_no_reduce_cuda_kernelIN3c104HalfEhEEvlNS_27GenericPackedTensorAccessorIT_Lm2ENS_16DefaultPtrTraitsElEEPKT0_PS6_PKS6_ll,"a",@progbits
	.sectionflags	@""
	.align	4
.nv.constant0._ZN2at6native39_GLOBAL__N__cee6930f_7_Loss_cu_5b0651e138nll_loss_forward_no_reduce_cuda_kernelIN3c104HalfEhEEvlNS_27GenericPackedTensorAccessorIT_Lm2ENS_16DefaultPtrTraitsElEEPKT0_PS6_PKS6_ll:
	.zero		984


//--------------------- .nv.constant0._ZN2at6native39_GLOBAL__N__cee6930f_7_Loss_cu_5b0651e138nll_loss_forward_no_reduce_cuda_kernelIflEEvlNS_27GenericPackedTensorAccessorIT_Lm2ENS_16DefaultPtrTraitsElEEPKT0_PS4_PKS4_ll --------------------------
	.section	.nv.constant0._ZN2at6native39_GLOBAL__N__cee6930f_7_Loss_cu_5b0651e138nll_loss_forward_no_reduce_cuda_kernelIflEEvlNS_27GenericPackedTensorAccessorIT_Lm2ENS_16DefaultPtrTraitsElEEPKT0_PS4_PKS4_ll,"a",@progbits
	.sectionflags	@""
	.align	4
.nv.constant0._ZN2at6native39_GLOBAL__N__cee6930f_7_Loss_cu_5b0651e138nll_loss_forward_no_reduce_cuda_kernelIflEEvlNS_27GenericPackedTensorAccessorIT_Lm2ENS_16DefaultPtrTraitsElEEPKT0_PS4_PKS4_ll:
	.zero		984


//--------------------- .nv.constant0._ZN2at6native39_GLOBAL__N__cee6930f_7_Loss_cu_5b0651e138nll_loss_forward_no_reduce_cuda_kernelIfhEEvlNS_27GenericPackedTensorAccessorIT_Lm2ENS_16DefaultPtrTraitsElEEPKT0_PS4_PKS4_ll --------------------------
	.section	.nv.constant0._ZN2at6native39_GLOBAL__N__cee6930f_7_Loss_cu_5b0651e138nll_loss_forward_no_reduce_cuda_kernelIfhEEvlNS_27GenericPackedTensorAccessorIT_Lm2ENS_16DefaultPtrTraitsElEEPKT0_PS4_PKS4_ll,"a",@progbits
	.sectionflags	@""
	.align	4
.nv.constant0._ZN2at6native39_GLOBAL__N__cee6930f_7_Loss_cu_5b0651e138nll_loss_forward_no_reduce_cuda_kernelIfhEEvlNS_27GenericPackedTensorAccessorIT_Lm2ENS_16DefaultPtrTraitsElEEPKT0_PS4_PKS4_ll:
	.zero		984


//--------------------- .nv.constant0._ZN2at6native39_GLOBAL__N__cee6930f_7_Loss_cu_5b0651e138nll_loss_forward_no_reduce_cuda_kernelIdlEEvlNS_27GenericPackedTensorAccessorIT_Lm2ENS_16DefaultPtrTraitsElEEPKT0_PS4_PKS4_ll --------------------------
	.section	.nv.constant0._ZN2at6native39_GLOBAL__N__cee6930f_7_Loss_cu_5b0651e138nll_loss_forward_no_reduce_cuda_kernelIdlEEvlNS_27GenericPackedTensorAccessorIT_Lm2ENS_16DefaultPtrTraitsElEEPKT0_PS4_PKS4_ll,"a",@progbits
	.sectionflags	@""
	.align	4
.nv.constant0._ZN2at6native39_GLOBAL__N__cee6930f_7_Loss_cu_5b0651e138nll_loss_forward_no_reduce_cuda_kernelIdlEEvlNS_27GenericPackedTensorAccessorIT_Lm2ENS_16DefaultPtrTraitsElEEPKT0_PS4_PKS4_ll:
	.zero		984


//--------------------- .nv.constant0._ZN2at6native39_GLOBAL__N__cee6930f_7_Loss_cu_5b0651e138nll_loss_forward_no_reduce_cuda_kernelIdhEEvlNS_27GenericPackedTensorAccessorIT_Lm2ENS_16DefaultPtrTraitsElEEPKT0_PS4_PKS4_ll --------------------------
	.section	.nv.constant0._ZN2at6native39_GLOBAL__N__cee6930f_7_Loss_cu_5b0651e138nll_loss_forward_no_reduce_cuda_kernelIdhEEvlNS_27GenericPackedTensorAccessorIT_Lm2ENS_16DefaultPtrTraitsElEEPKT0_PS4_PKS4_ll,"a",@progbits
	.sectionflags	@""
	.align	4
.nv.constant0._ZN2at6native39_GLOBAL__N__cee6930f_7_Loss_cu_5b0651e138nll_loss_forward_no_reduce_cuda_kernelIdhEEvlNS_27GenericPackedTensorAccessorIT_Lm2ENS_16DefaultPtrTraitsElEEPKT0_PS4_PKS4_ll:
	.zero		984


//--------------------- .nv.constant0._ZN2at6native18elementwise_kernelILi128ELi4EZNS0_15gpu_kernel_implIZZZNS0_29binary_cross_entropy_out_cudaERKNS_6TensorES5_RKSt8optionalIS3_ElRS3_ENKUlvE_clEvENKUlvE2_clEvEUlN3c108BFloat16ESE_E_EEvRNS_18TensorIteratorBaseERKT_EUliE_EEviT1_ --------------------------
	.section	.nv.constant0._ZN2at6native18elementwise_kernelILi128ELi4EZNS0_15gpu_kernel_implIZZZNS0_29binary_cross_entropy_out_cudaERKNS_6TensorES5_RKSt8optionalIS3_ElRS3_ENKUlvE_clEvENKUlvE2_clEvEUlN3c108BFloat16ESE_E_EEvRNS_18TensorIteratorBaseERKT_EUliE_EEviT1_,"a",@progbits
	.sectionflags	@""
	.align	4
.nv.constant0._ZN2at6native18elementwise_kernelILi128ELi4EZNS0_15gpu_kernel_implIZZZNS0_29binary_cross_entropy_out_cudaERKNS_6TensorES5_RKSt8optionalIS3_ElRS3_ENKUlvE_clEvENKUlvE2_clEvEUlN3c108BFloat16ESE_E_EEvRNS_18TensorIteratorBaseERKT_EUliE_EEviT1_:
	.zero		1552


//--------------------- .nv.constant0._ZN2at6native27unrolled_elementwise_kernelIZZZNS0_29binary_cross_entropy_out_cudaERKNS_6TensorES4_RKSt8optionalIS2_ElRS2_ENKUlvE_clEvENKUlvE2_clEvEUlN3c108BFloat16ESD_E_St5arrayIPcLm3EELi4E23TrivialOffsetCalculatorILi2EjESI_ILi1EjENS0_6memory12LoadWithCastILi2EEENSL_13StoreWithCastILi1EEEEEviT_T0_T2_T3_T4_T5_ --------------------------
	.section	.nv.constant0._ZN2at6native27unrolled_elementwise_kernelIZZZNS0_29binary_cross_entropy_out_cudaERKNS_6TensorES4_RKSt8optionalIS2_ElRS2_ENKUlvE_clEvENKUlvE2_clEvEUlN3c108BFloat16ESD_E_St5arrayIPcLm3EELi4E23TrivialOffsetCalculatorILi2EjESI_ILi1EjENS0_6memory12LoadWithCastILi2EEENSL_13StoreWithCastILi1EEEEEviT_T0_T2_T3_T4_T5_,"a",@progbits
	.sectionflags	@""
	.align	4
.nv.constant0._ZN2at6native27unrolled_elementwise_kernelIZZZNS0_29binary_cross_entropy_out_cudaERKNS_6TensorES4_RKSt8optionalIS2_ElRS2_ENKUlvE_clEvENKUlvE2_clEvEUlN3c108BFloat16ESD_E_St5arrayIPcLm3EELi4E23TrivialOffsetCalculatorILi2EjESI_ILi1EjENS0_6memory12LoadWithCastILi2EEENSL_13StoreWithCastILi1EEEEEviT_T0_T2_T3_T4_T5_:
	.zero		952


//--------------------- .nv.constant0._ZN2at6native18elementwise_kernelILi128ELi4EZNS0_22gpu_kernel_impl_nocastIZZZNS0_29binary_cross_entropy_out_cudaERKNS_6TensorES5_RKSt8optionalIS3_ElRS3_ENKUlvE_clEvENKUlvE2_clEvEUlN3c108BFloat16ESE_E_EEvRNS_18TensorIteratorBaseERKT_EUliE_EEviT1_ --------------------------
	.section	.nv.constant0._ZN2at6native18elementwise_kernelILi128ELi4EZNS0_22gpu_kernel_impl_nocastIZZZNS0_29binary_cross_entropy_out_cudaERKNS_6TensorES5_RKSt8optionalIS3_ElRS3_ENKUlvE_clEvENKUlvE2_clEvEUlN3c108BFloat16ESE_E_EEvRNS_18TensorIteratorBaseERKT_EUliE_EEviT1_,"a",@progbits
	.sectionflags	@""
	.align	4
.nv.constant0._ZN2at6native18elementwise_kernelILi128ELi4EZNS0_22gpu_kernel_impl_nocastIZZZNS0_29binary_cross_entropy_out_cudaERKNS_6TensorES5_RKSt8optionalIS3_ElRS3_ENKUlvE_clEvENKUlvE2_clEvEUlN3c108BFloat16ESE_E_EEvRNS_18TensorIteratorBaseERKT_EUliE_EEviT1_:
	.zero		1552


//--------------------- .nv.constant0._ZN2at6native27unrolled_elementwise_kernelIZZZNS0_29binary_cross_entropy_out_cudaERKNS_6TensorES4_RKSt8optionalIS2_ElRS2_ENKUlvE_clEvENKUlvE2_clEvEUlN3c108BFloat16ESD_E_St5arrayIPcLm3EELi4E23TrivialOffsetCalculatorILi2EjESI_ILi1EjENS0_6memory15LoadWithoutCastENSL_16StoreWithoutCastEEEviT_T0_T2_T3_T4_T5_ --------------------------
	.section	.nv.constant0._ZN2at6native27unrolled_elementwise_kernelIZZZNS0_29binary_cross_entropy_out_cudaERKNS_6TensorES4_RKSt8optionalIS2_ElRS2_ENKUlvE_clEvENKUlvE2_clEvEUlN3c108BFloat16ESD_E_St5arrayIPcLm3EELi4E23TrivialOffsetCalculatorILi2EjESI_ILi1EjENS0_6memory15LoadWithoutCastENSL_16StoreWithoutCastEEEviT_T0_T2_T3_T4_T5_,"a",@progbits
	.sectionflags	@""
	.align	4
.nv.constant0._ZN2at6native27unrolled_elementwise_kernelIZZZNS0_29binary_cross_entropy_out_cudaERKNS_6TensorES4_RKSt8optionalIS2_ElRS2_ENKUlvE_clEvENKUlvE2_clEvEUlN3c108BFloat16ESD_E_St5arrayIPcLm3EELi4E23TrivialOffsetCalculatorILi2EjESI_ILi1EjENS0_6memory15LoadWithoutCastENSL_16StoreWithoutCastEEEviT_T0_T2_T3_T4_T5_:
	.zero		932


//--------------------- .nv.constant0._ZN2at6native29vectorized_elementwise_kernelILi2EZZZNS0_29binary_cross_entropy_out_cudaERKNS_6TensorES4_RKSt8optionalIS2_ElRS2_ENKUlvE_clEvENKUlvE2_clEvEUlN3c108BFloat16ESD_E_St5arrayIPcLm3EEEEviT0_T1_ --------------------------
	.section	.nv.constant0._ZN2at6native29vectorized_elementwise_kernelILi2EZZZNS0_29binary_cross_entropy_out_cudaERKNS_6TensorES4_RKSt8optionalIS2_ElRS2_ENKUlvE_clEvENKUlvE2_clEvEUlN3c108BFloat16ESD_E_St5arrayIPcLm3EEEEviT0_T1_,"a",@progbits
	.sectionflags	@""
	.align	4
.nv.constant0._ZN2at6native29vectorized_elementwise_kernelILi2EZZZNS0_29binary_cross_entropy_out_cudaERKNS_6TensorES4_RKSt8optionalIS2_ElRS2_ENKUlvE_clEvENKUlvE2_clEvEUlN3c108BFloat16ESD_E_St5arrayIPcLm3EEEEviT0_T1_:
	.zero		928


//--------------------- .nv.constant0._ZN2at6native29vectorized_elementwise_kernelILi4EZZZNS0_29binary_cross_entropy_out_cudaERKNS_6TensorES4_RKSt8optionalIS2_ElRS2_ENKUlvE_clEvENKUlvE2_clEvEUlN3c108BFloat16ESD_E_St5arrayIPcLm3EEEEviT0_T1_ --------------------------
	.section	.nv.constant0._ZN2at6native29vectorized_elementwise_kernelILi4EZZZNS0_29binary_cross_entropy_out_cudaERKNS_6TensorES4_RKSt8optionalIS2_ElRS2_ENKUlvE_clEvENKUlvE2_clEvEUlN3c108BFloat16ESD_E_St5arrayIPcLm3EEEEviT0_T1_,"a",@progbits
	.sectionflags	@""
	.align	4
.nv.constant0._ZN2at6native29vectorized_elementwise_kernelILi4EZZZNS0_29binary_cross_entropy_out_cudaERKNS_6TensorES4_RKSt8optionalIS2_ElRS2_ENKUlvE_clEvENKUlvE2_clEvEUlN3c108BFloat16ESD_E_St5arrayIPcLm3EEEEviT0_T1_:
	.zero		928


//--------------------- .nv.constant0._ZN2at6native29vectorized_elementwise_kernelILi8EZZZNS0_29binary_cross_entropy_out_cudaERKNS_6TensorES4_RKSt8optionalIS2_ElRS2_ENKUlvE_clEvENKUlvE2_clEvEUlN3c108BFloat16ESD_E_St5arrayIPcLm3EEEEviT0_T1_ --------------------------
	.section	.nv.constant0._ZN2at6native29vectorized_elementwise_kernelILi8EZZZNS0_29binary_cross_entropy_out_cudaERKNS_6TensorES4_RKSt8optionalIS2_ElRS2_ENKUlvE_clEvENKUlvE2_clEvEUlN3c108BFloat16ESD_E_St5arrayIPcLm3EEEEviT0_T1_,"a",@progbits
	.sectionflags	@""
	.align	4
.nv.constant0._ZN2at6native29vectorized_elementwise_kernelILi8EZZZNS0_29binary_cross_entropy_out_cudaERKNS_6TensorES4_RKSt8optionalIS2_ElRS2_ENKUlvE_clEvENKUlvE2_clEvEUlN3c108BFloat16ESD_E_St5arrayIPcLm3EEEEviT0_T1_:
	.zero		928


//--------------------- .nv.constant0._ZN2at6native18elementwise_kernelILi128ELi4EZNS0_15gpu_kernel_implIZZZNS0_29binary_cross_entropy_out_cudaERKNS_6TensorES5_RKSt8optionalIS3_ElRS3_ENKUlvE_clEvENKUlvE1_clEvEUlN3c104HalfESE_E_EEvRNS_18TensorIteratorBaseERKT_EUliE_EEviT1_ --------------------------
	.section	.nv.constant0._ZN2at6native18elementwise_kernelILi128ELi4EZNS0_15gpu_kernel_implIZZZNS0_29binary_cross_entropy_out_cudaERKNS_6TensorES5_RKSt8optionalIS3_ElRS3_ENKUlvE_clEvENKUlvE1_clEvEUlN3c104HalfESE_E_EEvRNS_18TensorIteratorBaseERKT_EUliE_EEviT1_,"a",@progbits
	.sectionflags	@""
	.align	4
.nv.constant0._ZN2at6native18elementwise_kernelILi128ELi4EZNS0_15gpu_kernel_implIZZZNS0_29binary_cross_entropy_out_cudaERKNS_6TensorES5_RKSt8optionalIS3_ElRS3_ENKUlvE_clEvENKUlvE1_clEvEUlN3c104HalfESE_E_EEvRNS_18TensorIteratorBaseERKT_EUliE_EEviT1_:
	.zero		1552


//--------------------- .nv.constant0._ZN2at6native27unrolled_elementwise_kernelIZZZNS0_29binary_cross_entropy_out_cudaERKNS_6TensorES4_RKSt8optionalIS2_ElRS2_ENKUlvE_clEvENKUlvE1_clEvEUlN3c104HalfESD_E_St5arrayIPcLm3EELi4E23TrivialOffsetCalculatorILi2EjESI_ILi1EjENS0_6memory12LoadWithCastILi2EEENSL_13StoreWithCastILi1EEEEEviT_T0_T2_T3_T4_T5_ --------------------------
	.section	.nv.constant0._ZN2at6native27unrolled_elementwise_kernelIZZZNS0_29binary_cross_entropy_out_cudaERKNS_6TensorES4_RKSt8optionalIS2_ElRS2_ENKUlvE_clEvENKUlvE1_clEvEUlN3c104HalfESD_E_St5arrayIPcLm3EELi4E23TrivialOffsetCalculatorILi2EjESI_ILi1EjENS0_6memory12LoadWithCastILi2EEENSL_13StoreWithCastILi1EEEEEviT_T0_T2_T3_T4_T5_,"a",@progbits
	.sectionflags	@""
	.align	4
.nv.constant0._ZN2at6native27unrolled_elementwise_kernelIZZZNS0_29binary_cross_entropy_out_cudaERKNS_6TensorES4_RKSt8optionalIS2_ElRS2_ENKUlvE_clEvENKUlvE1_clEvEUlN3c104HalfESD_E_St5arrayIPcLm3EELi4E23TrivialOffsetCalculatorILi2EjESI_ILi1EjENS0_6memory12LoadWithCastILi2EEENSL_13StoreWithCastILi1EEEEEviT_T0_T2_T3_T4_T5_:
	.zero		952


//--------------------- .nv.constant0._ZN2at6native18elementwise_kernelILi128ELi4EZNS0_22gpu_kernel_impl_nocastIZZZNS0_29binary_cross_entropy_out_cudaERKNS_6TensorES5_RKSt8optionalIS3_ElRS3_ENKUlvE_clEvENKUlvE1_clEvEUlN3c104HalfESE_E_EEvRNS_18TensorIteratorBaseERKT_EUliE_EEviT1_ --------------------------
	.section	.nv.constant0._ZN2at6native18elementwise_kernelILi128ELi4EZNS0_22gpu_kernel_impl_nocastIZZZNS0_29binary_cross_entropy_out_cudaERKNS_6TensorES5_RKSt8optionalIS3_ElRS3_ENKUlvE_clEvENKUlvE1_clEvEUlN3c104HalfESE_E_EEvRNS_18TensorIteratorBaseERKT_EUliE_EEviT1_,"a",@progbits
	.sectionflags	@""
	.align	4
.nv.constant0._ZN2at6native18elementwise_kernelILi128ELi4EZNS0_22gpu_kernel_impl_nocastIZZZNS0_29binary_cross_entropy_out_cudaERKNS_6TensorES5_RKSt8optionalIS3_ElRS3_ENKUlvE_clEvENKUlvE1_clEvEUlN3c104HalfESE_E_EEvRNS_18TensorIteratorBaseERKT_EUliE_EEviT1_:
	.zero		1552


//--------------------- .nv.constant0._ZN2at6native27unrolled_elementwise_kernelIZZZNS0_29binary_cross_entropy_out_cudaERKNS_6TensorES4_RKSt8optionalIS2_ElRS2_ENKUlvE_clEvENKUlvE1_clEvEUlN3c104HalfESD_E_St5arrayIPcLm3EELi4E23TrivialOffsetCalculatorILi2EjESI_ILi1EjENS0_6memory15LoadWithoutCastENSL_16StoreWithoutCastEEEviT_T0_T2_T3_T4_T5_ --------------------------
	.section	.nv.constant0._ZN2at6native27unrolled_elementwise_kernelIZZZNS0_29binary_cross_entropy_out_cudaERKNS_6TensorES4_RKSt8optionalIS2_ElRS2_ENKUlvE_clEvENKUlvE1_clEvEUlN3c104HalfESD_E_St5arrayIPcLm3EELi4E23TrivialOffsetCalculatorILi2EjESI_ILi1EjENS0_6memory15LoadWithoutCastENSL_16StoreWithoutCastEEEviT_T0_T2_T3_T4_T5_,"a",@progbits
	.sectionflags	@""
	.align	4
.nv.constant0._ZN2at6native27unrolled_elementwise_kernelIZZZNS0_29binary_cross_entropy_out_cudaERKNS_6TensorES4_RKSt8optionalIS2_ElRS2_ENKUlvE_clEvENKUlvE1_clEvEUlN3c104HalfESD_E_St5arrayIPcLm3EELi4E23TrivialOffsetCalculatorILi2EjESI_ILi1EjENS0_6memory15LoadWithoutCastENSL_16StoreWithoutCastEEEviT_T0_T2_T3_T4_T5_:
	.zero		932


//--------------------- .nv.constant0._ZN2at6native29vectorized_elementwise_kernelILi2EZZZNS0_29binary_cross_entropy_out_cudaERKNS_6TensorES4_RKSt8optionalIS2_ElRS2_ENKUlvE_clEvENKUlvE1_clEvEUlN3c104HalfESD_E_St5arrayIPcLm3EEEEviT0_T1_ --------------------------
	.section	.nv.constant0._ZN2at6native29vectorized_elementwise_kernelILi2EZZZNS0_29binary_cross_entropy_out_cudaERKNS_6TensorES4_RKSt8optionalIS2_ElRS2_ENKUlvE_clEvENKUlvE1_clEvEUlN3c104HalfESD_E_St5arrayIPcLm3EEEEviT0_T1_,"a",@progbits
	.sectionflags	@""
	.align	4
.nv.constant0._ZN2at6native29vectorized_elementwise_kernelILi2EZZZNS0_29binary_cross_entropy_out_cudaERKNS_6TensorES4_RKSt8optionalIS2_ElRS2_ENKUlvE_clEvENKUlvE1_clEvEUlN3c104HalfESD_E_St5arrayIPcLm3EEEEviT0_T1_:
	.zero		928


//--------------------- .nv.constant0._ZN2at6native29vectorized_elementwise_kernelILi4EZZZNS0_29binary_cross_entropy_out_cudaERKNS_6TensorES4_RKSt8optionalIS2_ElRS2_ENKUlvE_clEvENKUlvE1_clEvEUlN3c104HalfESD_E_St5arrayIPcLm3EEEEviT0_T1_ --------------------------
	.section	.nv.constant0._ZN2at6native29vectorized_elementwise_kernelILi4EZZZNS0_29binary_cross_entropy_out_cudaERKNS_6TensorES4_RKSt8optionalIS2_ElRS2_ENKUlvE_clEvENKUlvE1_clEvEUlN3c104HalfESD_E_St5arrayIPcLm3EEEEviT0_T1_,"a",@progbits
	.sectionflags	@""
	.align	4
.nv.constant0._ZN2at6native29vectorized_elementwise_kernelILi4EZZZNS0_29binary_cross_entropy_out_cudaERKNS_6TensorES4_RKSt8optionalIS2_ElRS2_ENKUlvE_clEvENKUlvE1_clEvEUlN3c104HalfESD_E_St5arrayIPcLm3EEEEviT0_T1_:
	.zero		928


//--------------------- .nv.constant0._ZN2at6native29vectorized_elementwise_kernelILi8EZZZNS0_29binary_cross_entropy_out_cudaERKNS_6TensorES4_RKSt8optionalIS2_ElRS2_ENKUlvE_clEvENKUlvE1_clEvEUlN3c104HalfESD_E_St5arrayIPcLm3EEEEviT0_T1_ --------------------------
	.section	.nv.constant0._ZN2at6native29vectorized_elementwise_kernelILi8EZZZNS0_29binary_cross_entropy_out_cudaERKNS_6TensorES4_RKSt8optionalIS2_ElRS2_ENKUlvE_clEvENKUlvE1_clEvEUlN3c104HalfESD_E_St5arrayIPcLm3EEEEviT0_T1_,"a",@progbits
	.sectionflags	@""
	.align	4
.nv.constant0._ZN2at6native29vectorized_elementwise_kernelILi8EZZZNS0_29binary_cross_entropy_out_cudaERKNS_6TensorES4_RKSt8optionalIS2_ElRS2_ENKUlvE_clEvENKUlvE1_clEvEUlN3c104HalfESD_E_St5arrayIPcLm3EEEEviT0_T1_:
	.zero		928


//--------------------- .nv.constant0._ZN2at6native18elementwise_kernelILi128ELi4EZNS0_15gpu_kernel_implIZZZNS0_29binary_cross_entropy_out_cudaERKNS_6TensorES5_RKSt8optionalIS3_ElRS3_ENKUlvE_clEvENKUlvE0_clEvEUlffE_EEvRNS_18TensorIteratorBaseERKT_EUliE_EEviT1_ --------------------------
	.section	.nv.constant0._ZN2at6native18elementwise_kernelILi128ELi4EZNS0_15gpu_kernel_implIZZZNS0_29binary_cross_entropy_out_cudaERKNS_6TensorES5_RKSt8optionalIS3_ElRS3_ENKUlvE_clEvENKUlvE0_clEvEUlffE_EEvRNS_18TensorIteratorBaseERKT_EUliE_EEviT1_,"a",@progbits
	.sectionflags	@""
	.align	4
.nv.constant0._ZN2at6native18elementwise_kernelILi128ELi4EZNS0_15gpu_kernel_implIZZZNS0_29binary_cross_entropy_out_cudaERKNS_6TensorES5_RKSt8optionalIS3_ElRS3_ENKUlvE_clEvENKUlvE0_clEvEUlffE_EEvRNS_18TensorIteratorBaseERKT_EUliE_EEviT1_:
	.zero		1552


//--------------------- .nv.constant0._ZN2at6native27unrolled_elementwise_kernelIZZZNS0_29binary_cross_entropy_out_cudaERKNS_6TensorES4_RKSt8optionalIS2_ElRS2_ENKUlvE_clEvENKUlvE0_clEvEUlffE_St5arrayIPcLm3EELi4E23TrivialOffsetCalculatorILi2EjESG_ILi1EjENS0_6memory12LoadWithCastILi2EEENSJ_13StoreWithCastILi1EEEEEviT_T0_T2_T3_T4_T5_ --------------------------
	.section	.nv.constant0._ZN2at6native27unrolled_elementwise_kernelIZZZNS0_29binary_cross_entropy_out_cudaERKNS_6TensorES4_RKSt8optionalIS2_ElRS2_ENKUlvE_clEvENKUlvE0_clEvEUlffE_St5arrayIPcLm3EELi4E23TrivialOffsetCalculatorILi2EjESG_ILi1EjENS0_6memory12LoadWithCastILi2EEENSJ_13StoreWithCastILi1EEEEEviT_T0_T2_T3_T4_T5_,"a",@progbits
	.sectionflags	@""
	.align	4
.nv.constant0._ZN2at6native27unrolled_elementwise_kernelIZZZNS0_29binary_cross_entropy_out_cudaERKNS_6TensorES4_RKSt8optionalIS2_ElRS2_ENKUlvE_clEvENKUlvE0_clEvEUlffE_St5arrayIPcLm3EELi4E23TrivialOffsetCalculatorILi2EjESG_ILi1EjENS0_6memory12LoadWithCastILi2EEENSJ_13StoreWithCastILi1EEEEEviT_T0_T2_T3_T4_T5_:
	.zero		952


//--------------------- .nv.constant0._ZN2at6native18elementwise_kernelILi128ELi2EZNS0_22gpu_kernel_impl_nocastIZZZNS0_29binary_cross_entropy_out_cudaERKNS_6TensorES5_RKSt8optionalIS3_ElRS3_ENKUlvE_clEvENKUlvE0_clEvEUlffE_EEvRNS_18TensorIteratorBaseERKT_EUliE_EEviT1_ --------------------------
	.section	.nv.constant0._ZN2at6native18elementwise_kernelILi128ELi2EZNS0_22gpu_kernel_impl_nocastIZZZNS0_29binary_cross_entropy_out_cudaERKNS_6TensorES5_RKSt8optionalIS3_ElRS3_ENKUlvE_clEvENKUlvE0_clEvEUlffE_EEvRNS_18TensorIteratorBaseERKT_EUliE_EEviT1_,"a",@progbits
	.sectionflags	@""
	.align	4
.nv.constant0._ZN2at6native18elementwise_kernelILi128ELi2EZNS0_22gpu_kernel_impl_nocastIZZZNS0_29binary_cross_entropy_out_cudaERKNS_6TensorES5_RKSt8optionalIS3_ElRS3_ENKUlvE_clEvENKUlvE0_clEvEUlffE_EEvRNS_18TensorIteratorBaseERKT_EUliE_EEviT1_:
	.zero		1552


//--------------------- .nv.constant0._ZN2at6native27unrolled_elementwise_kernelIZZZNS0_29binary_cross_entropy_out_cudaERKNS_6TensorES4_RKSt8optionalIS2_ElRS2_ENKUlvE_clEvENKUlvE0_clEvEUlffE_St5arrayIPcLm3EELi4E23TrivialOffsetCalculatorILi2EjESG_ILi1EjENS0_6memory15LoadWithoutCastENSJ_16StoreWithoutCastEEEviT_T0_T2_T3_T4_T5_ --------------------------
	.section	.nv.constant0._ZN2at6native27unrolled_elementwise_kernelIZZZNS0_29binary_cross_entropy_out_cudaERKNS_6TensorES4_RKSt8optionalIS2_ElRS2_ENKUlvE_clEvENKUlvE0_clEvEUlffE_St5arrayIPcLm3EELi4E23TrivialOffsetCalculatorILi2EjESG_ILi1EjENS0_6memory15LoadWithoutCastENSJ_16StoreWithoutCastEEEviT_T0_T2_T3_T4_T5_,"a",@progbits
	.sectionflags	@""
	.align	4
.nv.constant0._ZN2at6native27unrolled_elementwise_kernelIZZZNS0_29binary_cross_entropy_out_cudaERKNS_6TensorES4_RKSt8optionalIS2_ElRS2_ENKUlvE_clEvENKUlvE0_clEvEUlffE_St5arrayIPcLm3EELi4E23TrivialOffsetCalculatorILi2EjESG_ILi1EjENS0_6memory15LoadWithoutCastENSJ_16StoreWithoutCastEEEviT_T0_T2_T3_T4_T5_:
	.zero		932


//--------------------- .nv.constant0._ZN2at6native29vectorized_elementwise_kernelILi2EZZZNS0_29binary_cross_entropy_out_cudaERKNS_6TensorES4_RKSt8optionalIS2_ElRS2_ENKUlvE_clEvENKUlvE0_clEvEUlffE_St5arrayIPcLm3EEEEviT0_T1_ --------------------------
	.section	.nv.constant0._ZN2at6native29vectorized_elementwise_kernelILi2EZZZNS0_29binary_cross_entropy_out_cudaERKNS_6TensorES4_RKSt8optionalIS2_ElRS2_ENKUlvE_clEvENKUlvE0_clEvEUlffE_St5arrayIPcLm3EEEEviT0_T1_,"a",@progbits
	.sectionflags	@""
	.align	4
.nv.constant0._ZN2at6native29vectorized_elementwise_kernelILi2EZZZNS0_29binary_cross_entropy_out_cudaERKNS_6TensorES4_RKSt8optionalIS2_ElRS2_ENKUlvE_clEvENKUlvE0_clEvEUlffE_St5arrayIPcLm3EEEEviT0_T1_:
	.zero		928


//--------------------- .nv.constant0._ZN2at6native29vectorized_elementwise_kernelILi4EZZZNS0_29binary_cross_entropy_out_cudaERKNS_6TensorES4_RKSt8optionalIS2_ElRS2_ENKUlvE_clEvENKUlvE0_clEvEUlffE_St5arrayIPcLm3EEEEviT0_T1_ --------------------------
	.section	.nv.constant0._ZN2at6native29vectorized_elementwise_kernelILi4EZZZNS0_29binary_cross_entropy_out_cudaERKNS_6TensorES4_RKSt8optionalIS2_ElRS2_ENKUlvE_clEvENKUlvE0_clEvEUlffE_St5arrayIPcLm3EEEEviT0_T1_,"a",@progbits
	.sectionflags	@""
	.align	4
.nv.constant0._ZN2at6native29vectorized_elementwise_kernelILi4EZZZNS0_29binary_cross_entropy_out_cudaERKNS_6TensorES4_RKSt8optionalIS2_ElRS2_ENKUlvE_clEvENKUlvE0_clEvEUlffE_St5arrayIPcLm3EEEEviT0_T1_:
	.zero		928


//--------------------- .nv.constant0._ZN2at6native29vectorized_elementwise_kernelILi8EZZZNS0_29binary_cross_entropy_out_cudaERKNS_6TensorES4_RKSt8optionalIS2_ElRS2_ENKUlvE_clEvENKUlvE0_clEvEUlffE_St5arrayIPcLm3EEEEviT0_T1_ --------------------------
	.section	.nv.constant0._ZN2at6native29vectorized_elementwise_kernelILi8EZZZNS0_29binary_cross_entropy_out_cudaERKNS_6TensorES4_RKSt8optionalIS2_ElRS2_ENKUlvE_clEvENKUlvE0_clEvEUlffE_St5arrayIPcLm3EEEEviT0_T1_,"a",@progbits
	.sectionflags	@""
	.align	4
.nv.constant0._ZN2at6native29vectorized_elementwise_kernelILi8EZZZNS0_29binary_cross_entropy_out_cudaERKNS_6TensorES4_RKSt8optionalIS2_ElRS2_ENKUlvE_clEvENKUlvE0_clEvEUlffE_St5arrayIPcLm3EEEEviT0_T1_:
	.zero		928


//--------------------- .nv.constant0._ZN2at6native18elementwise_kernelILi128ELi4EZNS0_15gpu_kernel_implIZZZNS0_29binary_cross_entropy_out_cudaERKNS_6TensorES5_RKSt8optionalIS3_ElRS3_ENKUlvE_clEvENKUlvE_clEvEUlddE_EEvRNS_18TensorIteratorBaseERKT_EUliE_EEviT1_ --------------------------
	.section	.nv.constant0._ZN2at6native18elementwise_kernelILi128ELi4EZNS0_15gpu_kernel_implIZZZNS0_29binary_cross_entropy_out_cudaERKNS_6TensorES5_RKSt8optionalIS3_ElRS3_ENKUlvE_clEvENKUlvE_clEvEUlddE_EEvRNS_18TensorIteratorBaseERKT_EUliE_EEviT1_,"a",@progbits
	.sectionflags	@""
	.align	4
.nv.constant0._ZN2at6native18elementwise_kernelILi128ELi4EZNS0_15gpu_kernel_implIZZZNS0_29binary_cross_entropy_out_cudaERKNS_6TensorES5_RKSt8optionalIS3_ElRS3_ENKUlvE_clEvENKUlvE_clEvEUlddE_EEvRNS_18TensorIteratorBaseERKT_EUliE_EEviT1_:
	.zero		1552


//--------------------- .nv.constant0._ZN2at6native27unrolled_elementwise_kernelIZZZNS0_29binary_cross_entropy_out_cudaERKNS_6TensorES4_RKSt8optionalIS2_ElRS2_ENKUlvE_clEvENKUlvE_clEvEUlddE_St5arrayIPcLm3EELi4E23TrivialOffsetCalculatorILi2EjESG_ILi1EjENS0_6memory12LoadWithCastILi2EEENSJ_13StoreWithCastILi1EEEEEviT_T0_T2_T3_T4_T5_ --------------------------
	.section	.nv.constant0._ZN2at6native27unrolled_elementwise_kernelIZZZNS0_29binary_cross_entropy_out_cudaERKNS_6TensorES4_RKSt8optionalIS2_ElRS2_ENKUlvE_clEvENKUlvE_clEvEUlddE_St5arrayIPcLm3EELi4E23TrivialOffsetCalculatorILi2EjESG_ILi1EjENS0_6memory12LoadWithCastILi2EEENSJ_13StoreWithCastILi1EEEEEviT_T0_T2_T3_T4_T5_,"a",@progbits
	.sectionflags	@""
	.align	4
.nv.constant0._ZN2at6native27unrolled_elementwise_kernelIZZZNS0_29binary_cross_entropy_out_cudaERKNS_6TensorES4_RKSt8optionalIS2_ElRS2_ENKUlvE_clEvENKUlvE_clEvEUlddE_St5arrayIPcLm3EELi4E23TrivialOffsetCalculatorILi2EjESG_ILi1EjENS0_6memory12LoadWithCastILi2EEENSJ_13StoreWithCastILi1EEEEEviT_T0_T2_T3_T4_T5_:
	.zero		952


//--------------------- .nv.constant0._ZN2at6native18elementwise_kernelILi128ELi2EZNS0_22gpu_kernel_impl_nocastIZZZNS0_29binary_cross_entropy_out_cudaERKNS_6TensorES5_RKSt8optionalIS3_ElRS3_ENKUlvE_clEvENKUlvE_clEvEUlddE_EEvRNS_18TensorIteratorBaseERKT_EUliE_EEviT1_ --------------------------
	.section	.nv.constant0._ZN2at6native18elementwise_kernelILi128ELi2EZNS0_22gpu_kernel_impl_nocastIZZZNS0_29binary_cross_entropy_out_cudaERKNS_6TensorES5_RKSt8optionalIS3_ElRS3_ENKUlvE_clEvENKUlvE_clEvEUlddE_EEvRNS_18TensorIteratorBaseERKT_EUliE_EEviT1_,"a",@progbits
	.sectionflags	@""
	.align	4
.nv.constant0._ZN2at6native18elementwise_kernelILi128ELi2EZNS0_22gpu_kernel_impl_nocastIZZZNS0_29binary_cross_entropy_out_cudaERKNS_6TensorES5_RKSt8optionalIS3_ElRS3_ENKUlvE_clEvENKUlvE_clEvEUlddE_EEvRNS_18TensorIteratorBaseERKT_EUliE_EEviT1_:
	.zero		1552


//--------------------- .nv.constant0._ZN2at6native27unrolled_elementwise_kernelIZZZNS0_29binary_cross_entropy_out_cudaERKNS_6TensorES4_RKSt8optionalIS2_ElRS2_ENKUlvE_clEvENKUlvE_clEvEUlddE_St5arrayIPcLm3EELi4E23TrivialOffsetCalculatorILi2EjESG_ILi1EjENS0_6memory15LoadWithoutCastENSJ_16StoreWithoutCastEEEviT_T0_T2_T3_T4_T5_ --------------------------
	.section	.nv.constant0._ZN2at6native27unrolled_elementwise_kernelIZZZNS0_29binary_cross_entropy_out_cudaERKNS_6TensorES4_RKSt8optionalIS2_ElRS2_ENKUlvE_clEvENKUlvE_clEvEUlddE_St5arrayIPcLm3EELi4E23TrivialOffsetCalculatorILi2EjESG_ILi1EjENS0_6memory15LoadWithoutCastENSJ_16StoreWithoutCastEEEviT_T0_T2_T3_T4_T5_,"a",@progbits
	.sectionflags	@""
	.align	4
.nv.constant0._ZN2at6native27unrolled_elementwise_kernelIZZZNS0_29binary_cross_entropy_out_cudaERKNS_6TensorES4_RKSt8optionalIS2_ElRS2_ENKUlvE_clEvENKUlvE_clEvEUlddE_St5arrayIPcLm3EELi4E23TrivialOffsetCalculatorILi2EjESG_ILi1EjENS0_6memory15LoadWithoutCastENSJ_16StoreWithoutCastEEEviT_T0_T2_T3_T4_T5_:
	.zero		932


//--------------------- .nv.constant0._ZN2at6native29vectorized_elementwise_kernelILi2EZZZNS0_29binary_cross_entropy_out_cudaERKNS_6TensorES4_RKSt8optionalIS2_ElRS2_ENKUlvE_clEvENKUlvE_clEvEUlddE_St5arrayIPcLm3EEEEviT0_T1_ --------------------------
	.section	.nv.constant0._ZN2at6native29vectorized_elementwise_kernelILi2EZZZNS0_29binary_cross_entropy_out_cudaERKNS_6TensorES4_RKSt8optionalIS2_ElRS2_ENKUlvE_clEvENKUlvE_clEvEUlddE_St5arrayIPcLm3EEEEviT0_T1_,"a",@progbits
	.sectionflags	@""
	.align	4
.nv.constant0._ZN2at6native29vectorized_elementwise_kernelILi2EZZZNS0_29binary_cross_entropy_out_cudaERKNS_6TensorES4_RKSt8optionalIS2_ElRS2_ENKUlvE_clEvENKUlvE_clEvEUlddE_St5arrayIPcLm3EEEEviT0_T1_:
	.zero		928


//--------------------- .nv.constant0._ZN2at6native29vectorized_elementwise_kernelILi4EZZZNS0_29binary_cross_entropy_out_cudaERKNS_6TensorES4_RKSt8optionalIS2_ElRS2_ENKUlvE_clEvENKUlvE_clEvEUlddE_St5arrayIPcLm3EEEEviT0_T1_ --------------------------
	.section	.nv.constant0._ZN2at6native29vectorized_elementwise_kernelILi4EZZZNS0_29binary_cross_entropy_out_cudaERKNS_6TensorES4_RKSt8optionalIS2_ElRS2_ENKUlvE_clEvENKUlvE_clEvEUlddE_St5arrayIPcLm3EEEEviT0_T1_,"a",@progbits
	.sectionflags	@""
	.align	4
.nv.constant0._ZN2at6native29vectorized_elementwise_kernelILi4EZZZNS0_29binary_cross_entropy_out_cudaERKNS_6TensorES4_RKSt8optionalIS2_ElRS2_ENKUlvE_clEvENKUlvE_clEvEUlddE_St5arrayIPcLm3EEEEviT0_T1_:
	.zero		928


//--------------------- .nv.constant0._ZN2at6native29vectorized_elementwise_kernelILi8EZZZNS0_29binary_cross_entropy_out_cudaERKNS_6TensorES4_RKSt8optionalIS2_ElRS2_ENKUlvE_clEvENKUlvE_clEvEUlddE_St5arrayIPcLm3EEEEviT0_T1_ --------------------------
	.section	.nv.constant0._ZN2at6native29vectorized_elementwise_kernelILi8EZZZNS0_29binary_cross_entropy_out_cudaERKNS_6TensorES4_RKSt8optionalIS2_ElRS2_ENKUlvE_clEvENKUlvE_clEvEUlddE_St5arrayIPcLm3EEEEviT0_T1_,"a",@progbits
	.sectionflags	@""
	.align	4
.nv.constant0._ZN2at6native29vectorized_elementwise_kernelILi8EZZZNS0_29binary_cross_entropy_out_cudaERKNS_6TensorES4_RKSt8optionalIS2_ElRS2_ENKUlvE_clEvENKUlvE_clEvEUlddE_St5arrayIPcLm3EEEEviT0_T1_:
	.zero		928


//--------------------- .nv.constant0._ZN2at6native18elementwise_kernelILi128ELi4EZNS0_15gpu_kernel_implIZZZN37_INTERNAL_cee6930f_7_Loss_cu_5b0651e139_GLOBAL__N__cee6930f_7_Loss_cu_5b0651e140binary_cross_entropy_backward_out_kernelERNS_6TensorERKS5_S8_S8_ENKUlvE_clEvENKUlvE2_clEvEUlN3c108BFloat16ESC_SC_E_EEvRNS_18TensorIteratorBaseERKT_EUliE_EEviT1_ --------------------------
	.section	.nv.constant0._ZN2at6native18elementwise_kernelILi128ELi4EZNS0_15gpu_kernel_implIZZZN37_INTERNAL_cee6930f_7_Loss_cu_5b0651e139_GLOBAL__N__cee6930f_7_Loss_cu_5b0651e140binary_cross_entropy_backward_out_kernelERNS_6TensorERKS5_S8_S8_ENKUlvE_clEvENKUlvE2_clEvEUlN3c108BFloat16ESC_SC_E_EEvRNS_18TensorIteratorBaseERKT_EUliE_EEviT1_,"a",@progbits
	.sectionflags	@""
	.align	4
.nv.constant0._ZN2at6native18elementwise_kernelILi128ELi4EZNS0_15gpu_kernel_implIZZZN37_INTERNAL_cee6930f_7_Loss_cu_5b0651e139_GLOBAL__N__cee6930f_7_Loss_cu_5b0651e140binary_cross_entropy_backward_out_kernelERNS_6TensorERKS5_S8_S8_ENKUlvE_clEvENKUlvE2_clEvEUlN3c108BFloat16ESC_SC_E_EEvRNS_18TensorIteratorBaseERKT_EUliE_EEviT1_:
	.zero		1656


//--------------------- .nv.constant0._ZN2at6native27unrolled_elementwise_kernelIZZZN37_INTERNAL_cee6930f_7_Loss_cu_5b0651e139_GLOBAL__N__cee6930f_7_Loss_cu_5b0651e140binary_cross_entropy_backward_out_kernelERNS_6TensorERKS4_S7_S7_ENKUlvE_clEvENKUlvE2_clEvEUlN3c108BFloat16ESB_SB_E_St5arrayIPcLm4EELi4E23TrivialOffsetCalculatorILi3EjESG_ILi1EjENS0_6memory12LoadWithCastILi3EEENSJ_13StoreWithCastILi1EEEEEviT_T0_T2_T3_T4_T5_ --------------------------
	.section	.nv.constant0._ZN2at6native27unrolled_elementwise_kernelIZZZN37_INTERNAL_cee6930f_7_Loss_cu_5b0651e139_GLOBAL__N__cee6930f_7_Loss_cu_5b0651e140binary_cross_entropy_backward_out_kernelERNS_6TensorERKS4_S7_S7_ENKUlvE_clEvENKUlvE2_clEvEUlN3c108BFloat16ESB_SB_E_St5arrayIPcLm4EELi4E23TrivialOffsetCalculatorILi3EjESG_ILi1EjENS0_6memory12LoadWithCastILi3EEENSJ_13StoreWithCastILi1EEEEEviT_T0_T2_T3_T4_T5_,"a",@progbits
	.sectionflags	@""
	.align	4
.nv.constant0._ZN2at6native27unrolled_elementwise_kernelIZZZN37_INTERNAL_cee6930f_7_Loss_cu_5b0651e139_GLOBAL__N__cee6930f_7_Loss_cu_5b0651e140binary_cross_entropy_backward_out_kernelERNS_6TensorERKS4_S7_S7_ENKUlvE_clEvENKUlvE2_clEvEUlN3c108BFloat16ESB_SB_E_St5arrayIPcLm4EELi4E23TrivialOffsetCalculatorILi3EjESG_ILi1EjENS0_6memory12LoadWithCastILi3EEENSJ_13StoreWithCastILi1EEEEEviT_T0_T2_T3_T4_T5_:
	.zero		964


//--------------------- .nv.constant0._ZN2at6native18elementwise_kernelILi128ELi4EZNS0_22gpu_kernel_impl_nocastIZZZN37_INTERNAL_cee6930f_7_Loss_cu_5b0651e139_GLOBAL__N__cee6930f_7_Loss_cu_5b0651e140binary_cross_entropy_backward_out_kernelERNS_6TensorERKS5_S8_S8_ENKUlvE_clEvENKUlvE2_clEvEUlN3c108BFloat16ESC_SC_E_EEvRNS_18TensorIteratorBaseERKT_EUliE_EEviT1_ --------------------------
	.section	.nv.constant0._ZN2at6native18elementwise_kernelILi128ELi4EZNS0_22gpu_kernel_impl_nocastIZZZN37_INTERNAL_cee6930f_7_Loss_cu_5b0651e139_GLOBAL__N__cee6930f_7_Loss_cu_5b0651e140binary_cross_entropy_backward_out_kernelERNS_6TensorERKS5_S8_S8_ENKUlvE_clEvENKUlvE2_clEvEUlN3c108BFloat16ESC_SC_E_EEvRNS_18TensorIteratorBaseERKT_EUliE_EEviT1_,"a",@progbits
	.sectionflags	@""
	.align	4
.nv.constant0._ZN2at6native18elementwise_kernelILi128ELi4EZNS0_22gpu_kernel_impl_nocastIZZZN37_INTERNAL_cee6930f_7_Loss_cu_5b0651e139_GLOBAL__N__cee6930f_7_Loss_cu_5b0651e140binary_cross_entropy_backward_out_kernelERNS_6TensorERKS5_S8_S8_ENKUlvE_clEvENKUlvE2_clEvEUlN3c108BFloat16ESC_SC_E_EEvRNS_18TensorIteratorBaseERKT_EUliE_EEviT1_:
	.zero		1656


//--------------------- .nv.constant0._ZN2at6native27unrolled_elementwise_kernelIZZZN37_INTERNAL_cee6930f_7_Loss_cu_5b0651e139_GLOBAL__N__cee6930f_7_Loss_cu_5b0651e140binary_cross_entropy_backward_out_kernelERNS_6TensorERKS4_S7_S7_ENKUlvE_clEvENKUlvE2_clEvEUlN3c108BFloat16ESB_SB_E_St5arrayIPcLm4EELi4E23TrivialOffsetCalculatorILi3EjESG_ILi1EjENS0_6memory15LoadWithoutCastENSJ_16StoreWithoutCastEEEviT_T0_T2_T3_T4_T5_ --------------------------
	.section	.nv.constant0._ZN2at6native27unrolled_elementwise_kernelIZZZN37_INTERNAL_cee6930f_7_Loss_cu_5b0651e139_GLOBAL__N__cee6930f_7_Loss_cu_5b0651e140binary_cross_entropy_backward_out_kernelERNS_6TensorERKS4_S7_S7_ENKUlvE_clEvENKUlvE2_clEvEUlN3c108BFloat16ESB_SB_E_St5arrayIPcLm4EELi4E23TrivialOffsetCalculatorILi3EjESG_ILi1EjENS0_6memory15LoadWithoutCastENSJ_16StoreWithoutCastEEEviT_T0_T2_T3_T4_T5_,"a",@progbits
	.sectionflags	@""
	.align	4
.nv.constant0._ZN2at6native27unrolled_elementwise_kernelIZZZN37_INTERNAL_cee6930f_7_Loss_cu_5b0651e139_GLOBAL__N__cee6930f_7_Loss_cu_5b0651e140binary_cross_entropy_backward_out_kernelERNS_6TensorERKS4_S7_S7_ENKUlvE_clEvENKUlvE2_clEvEUlN3c108BFloat16ESB_SB_E_St5arrayIPcLm4EELi4E23TrivialOffsetCalculatorILi3EjESG_ILi1EjENS0_6memory15LoadWithoutCastENSJ_16StoreWithoutCastEEEviT_T0_T2_T3_T4_T5_:
	.zero		940


//--------------------- .nv.constant0._ZN2at6native29vectorized_elementwise_kernelILi2EZZZN37_INTERNAL_cee6930f_7_Loss_cu_5b0651e139_GLOBAL__N__cee6930f_7_Loss_cu_5b0651e140binary_cross_entropy_backward_out_kernelERNS_6TensorERKS4_S7_S7_ENKUlvE_clEvENKUlvE2_clEvEUlN3c108BFloat16ESB_SB_E_St5arrayIPcLm4EEEEviT0_T1_ --------------------------
	.section	.nv.constant0._ZN2at6native29vectorized_elementwise_kernelILi2EZZZN37_INTERNAL_cee6930f_7_Loss_cu_5b0651e139_GLOBAL__N__cee6930f_7_Loss_cu_5b0651e140binary_cross_entropy_backward_out_kernelERNS_6TensorERKS4_S7_S7_ENKUlvE_clEvENKUlvE2_clEvEUlN3c108BFloat16ESB_SB_E_St5arrayIPcLm4EEEEviT0_T1_,"a",@progbits
	.sectionflags	@""
	.align	4
.nv.constant0._ZN2at6native29vectorized_elementwise_kernelILi2EZZZN37_INTERNAL_cee6930f_7_Loss_cu_5b0651e139_GLOBAL__N__cee6930f_7_Loss_cu_5b0651e140binary_cross_entropy_backward_out_kernelERNS_6TensorERKS4_S7_S7_ENKUlvE_clEvENKUlvE2_clEvEUlN3c108BFloat16ESB_SB_E_St5arrayIPcLm4EEEEviT0_T1_:
	.zero		936


//--------------------- .nv.constant0._ZN2at6native29vectorized_elementwise_kernelILi4EZZZN37_INTERNAL_cee6930f_7_Loss_cu_5b0651e139_GLOBAL__N__cee6930f_7_Loss_cu_5b0651e140binary_cross_entropy_backward_out_kernelERNS_6TensorERKS4_S7_S7_ENKUlvE_clEvENKUlvE2_clEvEUlN3c108BFloat16ESB_SB_E_St5arrayIPcLm4EEEEviT0_T1_ --------------------------
	.section	.nv.constant0._ZN2at6native29vectorized_elementwise_kernelILi4EZZZN37_INTERNAL_cee6930f_7_Loss_cu_5b0651e139_GLOBAL__N__cee6930f_7_Loss_cu_5b0651e140binary_cross_entropy_backward_out_kernelERNS_6TensorERKS4_S7_S7_ENKUlvE_clEvENKUlvE2_clEvEUlN3c108BFloat16ESB_SB_E_St5arrayIPcLm4EEEEviT0_T1_,"a",@progbits
	.sectionflags	@""
	.align	4
.nv.constant0._ZN2at6native29vectorized_elementwise_kernelILi4EZZZN37_INTERNAL_cee6930f_7_Loss_cu_5b0651e139_GLOBAL__N__cee6930f_7_Loss_cu_5b0651e140binary_cross_entropy_backward_out_kernelERNS_6TensorERKS4_S7_S7_ENKUlvE_clEvENKUlvE2_clEvEUlN3c108BFloat16ESB_SB_E_St5arrayIPcLm4EEEEviT0_T1_:
	.zero		936


//--------------------- .nv.constant0._ZN2at6native29vectorized_elementwise_kernelILi8EZZZN37_INTERNAL_cee6930f_7_Loss_cu_5b0651e139_GLOBAL__N__cee6930f_7_Loss_cu_5b0651e140binary_cross_entropy_backward_out_kernelERNS_6TensorERKS4_S7_S7_ENKUlvE_clEvENKUlvE2_clEvEUlN3c108BFloat16ESB_SB_E_St5arrayIPcLm4EEEEviT0_T1_ --------------------------
	.section	.nv.constant0._ZN2at6native29vectorized_elementwise_kernelILi8EZZZN37_INTERNAL_cee6930f_7_Loss_cu_5b0651e139_GLOBAL__N__cee6930f_7_Loss_cu_5b0651e140binary_cross_entropy_backward_out_kernelERNS_6TensorERKS4_S7_S7_ENKUlvE_clEvENKUlvE2_clEvEUlN3c108BFloat16ESB_SB_E_St5arrayIPcLm4EEEEviT0_T1_,"a",@progbits
	.sectionflags	@""
	.align	4
.nv.constant0._ZN2at6native29vectorized_elementwise_kernelILi8EZZZN37_INTERNAL_cee6930f_7_Loss_cu_5b0651e139_GLOBAL__N__cee6930f_7_Loss_cu_5b0651e140binary_cross_entropy_backward_out_kernelERNS_6TensorERKS4_S7_S7_ENKUlvE_clEvENKUlvE2_clEvEUlN3c108BFloat16ESB_SB_E_St5arrayIPcLm4EEEEviT0_T1_:
	.zero		936


//--------------------- .nv.constant0._ZN2at6native18elementwise_kernelILi128ELi4EZNS0_15gpu_kernel_implIZZZN37_INTERNAL_cee6930f_7_Loss_cu_5b0651e139_GLOBAL__N__cee6930f_7_Loss_cu_5b0651e140binary_cross_entropy_backward_out_kernelERNS_6TensorERKS5_S8_S8_ENKUlvE_clEvENKUlvE1_clEvEUlN3c104HalfESC_SC_E_EEvRNS_18TensorIteratorBaseERKT_EUliE_EEviT1_ --------------------------
	.section	.nv.constant0._ZN2at6native18elementwise_kernelILi128ELi4EZNS0_15gpu_kernel_implIZZZN37_INTERNAL_cee6930f_7_Loss_cu_5b0651e139_GLOBAL__N__cee6930f_7_Loss_cu_5b0651e140binary_cross_entropy_backward_out_kernelERNS_6TensorERKS5_S8_S8_ENKUlvE_clEvENKUlvE1_clEvEUlN3c104HalfESC_SC_E_EEvRNS_18TensorIteratorBaseERKT_EUliE_EEviT1_,"a",@progbits
	.sectionflags	@""
	.align	4
.nv.constant0._ZN2at6native18elementwise_kernelILi128ELi4EZNS0_15gpu_kernel_implIZZZN37_INTERNAL_cee6930f_7_Loss_cu_5b0651e139_GLOBAL__N__cee6930f_7_Loss_cu_5b0651e140binary_cross_entropy_backward_out_kernelERNS_6TensorERKS5_S8_S8_ENKUlvE_clEvENKUlvE1_clEvEUlN3c104HalfESC_SC_E_EEvRNS_18TensorIteratorBaseERKT_EUliE_EEviT1_:
	.zero		1656


//--------------------- .nv.constant0._ZN2at6native27unrolled_elementwise_kernelIZZZN37_INTERNAL_cee6930f_7_Loss_cu_5b0651e139_GLOBAL__N__cee6930f_7_Loss_cu_5b0651e140binary_cross_entropy_backward_out_kernelERNS_6TensorERKS4_S7_S7_ENKUlvE_clEvENKUlvE1_clEvEUlN3c104HalfESB_SB_E_St5arrayIPcLm4EELi4E23TrivialOffsetCalculatorILi3EjESG_ILi1EjENS0_6memory12LoadWithCastILi3EEENSJ_13StoreWithCastILi1EEEEEviT_T0_T2_T3_T4_T5_ --------------------------
	.section	.nv.constant0._ZN2at6native27unrolled_elementwise_kernelIZZZN37_INTERNAL_cee6930f_7_Loss_cu_5b0651e139_GLOBAL__N__cee6930f_7_Loss_cu_5b0651e140binary_cross_entropy_backward_out_kernelERNS_6TensorERKS4_S7_S7_ENKUlvE_clEvENKUlvE1_clEvEUlN3c104HalfESB_SB_E_St5arrayIPcLm4EELi4E23TrivialOffsetCalculatorILi3EjESG_ILi1EjENS0_6memory12LoadWithCastILi3EEENSJ_13StoreWithCastILi1EEEEEviT_T0_T2_T3_T4_T5_,"a",@progbits
	.sectionflags	@""
	.align	4
.nv.constant0._ZN2at6native27unrolled_elementwise_kernelIZZZN37_INTERNAL_cee6930f_7_Loss_cu_5b0651e139_GLOBAL__N__cee6930f_7_Loss_cu_5b0651e140binary_cross_entropy_backward_out_kernelERNS_6TensorERKS4_S7_S7_ENKUlvE_clEvENKUlvE1_clEvEUlN3c104HalfESB_SB_E_St5arrayIPcLm4EELi4E23TrivialOffsetCalculatorILi3EjESG_ILi1EjENS0_6memory12LoadWithCastILi3EEENSJ_13StoreWithCastILi1EEEEEviT_T0_T2_T3_T4_T5_:
	.zero		964


//--------------------- .nv.constant0._ZN2at6native18elementwise_kernelILi128ELi4EZNS0_22gpu_kernel_impl_nocastIZZZN37_INTERNAL_cee6930f_7_Loss_cu_5b0651e139_GLOBAL__N__cee6930f_7_Loss_cu_5b0651e140binary_cross_entropy_backward_out_kernelERNS_6TensorERKS5_S8_S8_ENKUlvE_clEvENKUlvE1_clEvEUlN3c104HalfESC_SC_E_EEvRNS_18TensorIteratorBaseERKT_EUliE_EEviT1_ --------------------------
	.section	.nv.constant0._ZN2at6native18elementwise_kernelILi128ELi4EZNS0_22gpu_kernel_impl_nocastIZZZN37_INTERNAL_cee6930f_7_Loss_cu_5b0651e139_GLOBAL__N__cee6930f_7_Loss_cu_5b0651e140binary_cross_entropy_backward_out_kernelERNS_6TensorERKS5_S8_S8_ENKUlvE_clEvENKUlvE1_clEvEUlN3c104HalfESC_SC_E_EEvRNS_18TensorIteratorBaseERKT_EUliE_EEviT1_,"a",@progbits
	.sectionflags	@""
	.align	4
.nv.constant0._ZN2at6native18elementwise_kernelILi128ELi4EZNS0_22gpu_kernel_impl_nocastIZZZN37_INTERNAL_cee6930f_7_Loss_cu_5b0651e139_GLOBAL__N__cee6930f_7_Loss_cu_5b0651e140binary_cross_entropy_backward_out_kernelERNS_6TensorERKS5_S8_S8_ENKUlvE_clEvENKUlvE1_clEvEUlN3c104HalfESC_SC_E_EEvRNS_18TensorIteratorBaseERKT_EUliE_EEviT1_:
	.zero		1656


//--------------------- .nv.constant0._ZN2at6native27unrolled_elementwise_kernelIZZZN37_INTERNAL_cee6930f_7_Loss_cu_5b0651e139_GLOBAL__N__cee6930f_7_Loss_cu_5b0651e140binary_cross_entropy_backward_out_kernelERNS_6TensorERKS4_S7_S7_ENKUlvE_clEvENKUlvE1_clEvEUlN3c104HalfESB_SB_E_St5arrayIPcLm4EELi4E23TrivialOffsetCalculatorILi3EjESG_ILi1EjENS0_6memory15LoadWithoutCastENSJ_16StoreWithoutCastEEEviT_T0_T2_T3_T4_T5_ --------------------------
	.section	.nv.constant0._ZN2at6native27unrolled_elementwise_kernelIZZZN37_INTERNAL_cee6930f_7_Loss_cu_5b0651e139_GLOBAL__N__cee6930f_7_Loss_cu_5b0651e140binary_cross_entropy_backward_out_kernelERNS_6TensorERKS4_S7_S7_ENKUlvE_clEvENKUlvE1_clEvEUlN3c104HalfESB_SB_E_St5arrayIPcLm4EELi4E23TrivialOffsetCalculatorILi3EjESG_ILi1EjENS0_6memory15LoadWithoutCastENSJ_16StoreWithoutCastEEEviT_T0_T2_T3_T4_T5_,"a",@progbits
	.sectionflags	@""
	.align	4
.nv.constant0._ZN2at6native27unrolled_elementwise_kernelIZZZN37_INTERNAL_cee6930f_7_Loss_cu_5b0651e139_GLOBAL__N__cee6930f_7_Loss_cu_5b0651e140binary_cross_entropy_backward_out_kernelERNS_6TensorERKS4_S7_S7_ENKUlvE_clEvENKUlvE1_clEvEUlN3c104HalfESB_SB_E_St5arrayIPcLm4EELi4E23TrivialOffsetCalculatorILi3EjESG_ILi1EjENS0_6memory15LoadWithoutCastENSJ_16StoreWithoutCastEEEviT_T0_T2_T3_T4_T5_:
	.zero		940


//--------------------- .nv.constant0._ZN2at6native29vectorized_elementwise_kernelILi2EZZZN37_INTERNAL_cee6930f_7_Loss_cu_5b0651e139_GLOBAL__N__cee6930f_7_Loss_cu_5b0651e140binary_cross_entropy_backward_out_kernelERNS_6TensorERKS4_S7_S7_ENKUlvE_clEvENKUlvE1_clEvEUlN3c104HalfESB_SB_E_St5arrayIPcLm4EEEEviT0_T1_ --------------------------
	.section	.nv.constant0._ZN2at6native29vectorized_elementwise_kernelILi2EZZZN37_INTERNAL_cee6930f_7_Loss_cu_5b0651e139_GLOBAL__N__cee6930f_7_Loss_cu_5b0651e140binary_cross_entropy_backward_out_kernelERNS_6TensorERKS4_S7_S7_ENKUlvE_clEvENKUlvE1_clEvEUlN3c104HalfESB_SB_E_St5arrayIPcLm4EEEEviT0_T1_,"a",@progbits
	.sectionflags	@""
	.align	4
.nv.constant0._ZN2at6native29vectorized_elementwise_kernelILi2EZZZN37_INTERNAL_cee6930f_7_Loss_cu_5b0651e139_GLOBAL__N__cee6930f_7_Loss_cu_5b0651e140binary_cross_entropy_backward_out_kernelERNS_6TensorERKS4_S7_S7_ENKUlvE_clEvENKUlvE1_clEvEUlN3c104HalfESB_SB_E_St5arrayIPcLm4EEEEviT0_T1_:
	.zero		936


//--------------------- .nv.constant0._ZN2at6native29vectorized_elementwise_kernelILi4EZZZN37_INTERNAL_cee6930f_7_Loss_cu_5b0651e139_GLOBAL__N__cee6930f_7_Loss_cu_5b0651e140binary_cross_entropy_backward_out_kernelERNS_6TensorERKS4_S7_S7_ENKUlvE_clEvENKUlvE1_clEvEUlN3c104HalfESB_SB_E_St5arrayIPcLm4EEEEviT0_T1_ --------------------------
	.section	.nv.constant0._ZN2at6native29vectorized_elementwise_kernelILi4EZZZN37_INTERNAL_cee6930f_7_Loss_cu_5b0651e139_GLOBAL__N__cee6930f_7_Loss_cu_5b0651e140binary_cross_entropy_backward_out_kernelERNS_6TensorERKS4_S7_S7_ENKUlvE_clEvENKUlvE1_clEvEUlN3c104HalfESB_SB_E_St5arrayIPcLm4EEEEviT0_T1_,"a",@progbits
	.sectionflags	@""
	.align	4
.nv.constant0._ZN2at6native29vectorized_elementwise_kernelILi4EZZZN37_INTERNAL_cee6930f_7_Loss_cu_5b0651e139_GLOBAL__N__cee6930f_7_Loss_cu_5b0651e140binary_cross_entropy_backward_out_kernelERNS_6TensorERKS4_S7_S7_ENKUlvE_clEvENKUlvE1_clEvEUlN3c104HalfESB_SB_E_St5arrayIPcLm4EEEEviT0_T1_:
	.zero		936


//--------------------- .nv.constant0._ZN2at6native29vectorized_elementwise_kernelILi8EZZZN37_INTERNAL_cee6930f_7_Loss_cu_5b0651e139_GLOBAL__N__cee6930f_7_Loss_cu_5b0651e140binary_cross_entropy_backward_out_kernelERNS_6TensorERKS4_S7_S7_ENKUlvE_clEvENKUlvE1_clEvEUlN3c104HalfESB_SB_E_St5arrayIPcLm4EEEEviT0_T1_ --------------------------
	.section	.nv.constant0._ZN2at6native29vectorized_elementwise_kernelILi8EZZZN37_INTERNAL_cee6930f_7_Loss_cu_5b0651e139_GLOBAL__N__cee6930f_7_Loss_cu_5b0651e140binary_cross_entropy_backward_out_kernelERNS_6TensorERKS4_S7_S7_ENKUlvE_clEvENKUlvE1_clEvEUlN3c104HalfESB_SB_E_St5arrayIPcLm4EEEEviT0_T1_,"a",@progbits
	.sectionflags	@""
	.align	4
.nv.constant0._ZN2at6native29vectorized_elementwise_kernelILi8EZZZN37_INTERNAL_cee6930f_7_Loss_cu_5b0651e139_GLOBAL__N__cee6930f_7_Loss_cu_5b0651e140binary_cross_entropy_backward_out_kernelERNS_6TensorERKS4_S7_S7_ENKUlvE_clEvENKUlvE1_clEvEUlN3c104HalfESB_SB_E_St5arrayIPcLm4EEEEviT0_T1_:
	.zero		936


//--------------------- .nv.constant0._ZN2at6native18elementwise_kernelILi128ELi4EZNS0_15gpu_kernel_implIZZZN37_INTERNAL_cee6930f_7_Loss_cu_5b0651e139_GLOBAL__N__cee6930f_7_Loss_cu_5b0651e140binary_cross_entropy_backward_out_kernelERNS_6TensorERKS5_S8_S8_ENKUlvE_clEvENKUlvE0_clEvEUlfffE_EEvRNS_18TensorIteratorBaseERKT_EUliE_EEviT1_ --------------------------
	.section	.nv.constant0._ZN2at6native18elementwise_kernelILi128ELi4EZNS0_15gpu_kernel_implIZZZN37_INTERNAL_cee6930f_7_Loss_cu_5b0651e139_GLOBAL__N__cee6930f_7_Loss_cu_5b0651e140binary_cross_entropy_backward_out_kernelERNS_6TensorERKS5_S8_S8_ENKUlvE_clEvENKUlvE0_clEvEUlfffE_EEvRNS_18TensorIteratorBaseERKT_EUliE_EEviT1_,"a",@progbits
	.sectionflags	@""
	.align	4
.nv.constant0._ZN2at6native18elementwise_kernelILi128ELi4EZNS0_15gpu_kernel_implIZZZN37_INTERNAL_cee6930f_7_Loss_cu_5b0651e139_GLOBAL__N__cee6930f_7_Loss_cu_5b0651e140binary_cross_entropy_backward_out_kernelERNS_6TensorERKS5_S8_S8_ENKUlvE_clEvENKUlvE0_clEvEUlfffE_EEvRNS_18TensorIteratorBaseERKT_EUliE_EEviT1_:
	.zero		1656


//--------------------- .nv.constant0._ZN2at6native27unrolled_elementwise_kernelIZZZN37_INTERNAL_cee6930f_7_Loss_cu_5b0651e139_GLOBAL__N__cee6930f_7_Loss_cu_5b0651e140binary_cross_entropy_backward_out_kernelERNS_6TensorERKS4_S7_S7_ENKUlvE_clEvENKUlvE0_clEvEUlfffE_St5arrayIPcLm4EELi4E23TrivialOffsetCalculatorILi3EjESE_ILi1EjENS0_6memory12LoadWithCastILi3EEENSH_13StoreWithCastILi1EEEEEviT_T0_T2_T3_T4_T5_ --------------------------
	.section	.nv.constant0._ZN2at6native27unrolled_elementwise_kernelIZZZN37_INTERNAL_cee6930f_7_Loss_cu_5b0651e139_GLOBAL__N__cee6930f_7_Loss_cu_5b0651e140binary_cross_entropy_backward_out_kernelERNS_6TensorERKS4_S7_S7_ENKUlvE_clEvENKUlvE0_clEvEUlfffE_St5arrayIPcLm4EELi4E23TrivialOffsetCalculatorILi3EjESE_ILi1EjENS0_6memory12LoadWithCastILi3EEENSH_13StoreWithCastILi1EEEEEviT_T0_T2_T3_T4_T5_,"a",@progbits
	.sectionflags	@""
	.align	4
.nv.constant0._ZN2at6native27unrolled_elementwise_kernelIZZZN37_INTERNAL_cee6930f_7_Loss_cu_5b0651e139_GLOBAL__N__cee6930f_7_Loss_cu_5b0651e140binary_cross_entropy_backward_out_kernelERNS_6TensorERKS4_S7_S7_ENKUlvE_clEvENKUlvE0_clEvEUlfffE_St5arrayIPcLm4EELi4E23TrivialOffsetCalculatorILi3EjESE_ILi1EjENS0_6memory12LoadWithCastILi3EEENSH_13StoreWithCastILi1EEEEEviT_T0_T2_T3_T4_T5_:
	.zero		964


//--------------------- .nv.constant0._ZN2at6native18elementwise_kernelILi128ELi2EZNS0_22gpu_kernel_impl_nocastIZZZN37_INTERNAL_cee6930f_7_Loss_cu_5b0651e139_GLOBAL__N__cee6930f_7_Loss_cu_5b0651e140binary_cross_entropy_backward_out_kernelERNS_6TensorERKS5_S8_S8_ENKUlvE_clEvENKUlvE0_clEvEUlfffE_EEvRNS_18TensorIteratorBaseERKT_EUliE_EEviT1_ --------------------------
	.section	.nv.constant0._ZN2at6native18elementwise_kernelILi128ELi2EZNS0_22gpu_kernel_impl_nocastIZZZN37_INTERNAL_cee6930f_7_Loss_cu_5b0651e139_GLOBAL__N__cee6930f_7_Loss_cu_5b0651e140binary_cross_entropy_backward_out_kernelERNS_6TensorERKS5_S8_S8_ENKUlvE_clEvENKUlvE0_clEvEUlfffE_EEvRNS_18TensorIteratorBaseERKT_EUliE_EEviT1_,"a",@progbits
	.sectionflags	@""
	.align	4
.nv.constant0._ZN2at6native18elementwise_kernelILi128ELi2EZNS0_22gpu_kernel_impl_nocastIZZZN37_INTERNAL_cee6930f_7_Loss_cu_5b0651e139_GLOBAL__N__cee6930f_7_Loss_cu_5b0651e140binary_cross_entropy_backward_out_kernelERNS_6TensorERKS5_S8_S8_ENKUlvE_clEvENKUlvE0_clEvEUlfffE_EEvRNS_18TensorIteratorBaseERKT_EUliE_EEviT1_:
	.zero		1656


//--------------------- .nv.constant0._ZN2at6native27unrolled_elementwise_kernelIZZZN37_INTERNAL_cee6930f_7_Loss_cu_5b0651e139_GLOBAL__N__cee6930f_7_Loss_cu_5b0651e140binary_cross_entropy_backward_out_kernelERNS_6TensorERKS4_S7_S7_ENKUlvE_clEvENKUlvE0_clEvEUlfffE_St5arrayIPcLm4EELi4E23TrivialOffsetCalculatorILi3EjESE_ILi1EjENS0_6memory15LoadWithoutCastENSH_16StoreWithoutCastEEEviT_T0_T2_T3_T4_T5_ --------------------------
	.section	.nv.constant0._ZN2at6native27unrolled_elementwise_kernelIZZZN37_INTERNAL_cee6930f_7_Loss_cu_5b0651e139_GLOBAL__N__cee6930f_7_Loss_cu_5b0651e140binary_cross_entropy_backward_out_kernelERNS_6TensorERKS4_S7_S7_ENKUlvE_clEvENKUlvE0_clEvEUlfffE_St5arrayIPcLm4EELi4E23TrivialOffsetCalculatorILi3EjESE_ILi1EjENS0_6memory15LoadWithoutCastENSH_16StoreWithoutCastEEEviT_T0_T2_T3_T4_T5_,"a",@progbits
	.sectionflags	@""
	.align	4
.nv.constant0._ZN2at6native27unrolled_elementwise_kernelIZZZN37_INTERNAL_cee6930f_7_Loss_cu_5b0651e139_GLOBAL__N__cee6930f_7_Loss_cu_5b0651e140binary_cross_entropy_backward_out_kernelERNS_6TensorERKS4_S7_S7_ENKUlvE_clEvENKUlvE0_clEvEUlfffE_St5arrayIPcLm4EELi4E23TrivialOffsetCalculatorILi3EjESE_ILi1EjENS0_6memory15LoadWithoutCastENSH_16StoreWithoutCastEEEviT_T0_T2_T3_T4_T5_:
	.zero		940


//--------------------- .nv.constant0._ZN2at6native29vectorized_elementwise_kernelILi2EZZZN37_INTERNAL_cee6930f_7_Loss_cu_5b0651e139_GLOBAL__N__cee6930f_7_Loss_cu_5b0651e140binary_cross_entropy_backward_out_kernelERNS_6TensorERKS4_S7_S7_ENKUlvE_clEvENKUlvE0_clEvEUlfffE_St5arrayIPcLm4EEEEviT0_T1_ --------------------------
	.section	.nv.constant0._ZN2at6native29vectorized_elementwise_kernelILi2EZZZN37_INTERNAL_cee6930f_7_Loss_cu_5b0651e139_GLOBAL__N__cee6930f_7_Loss_cu_5b0651e140binary_cross_entropy_backward_out_kernelERNS_6TensorERKS4_S7_S7_ENKUlvE_clEvENKUlvE0_clEvEUlfffE_St5arrayIPcLm4EEEEviT0_T1_,"a",@progbits
	.sectionflags	@""
	.align	4
.nv.constant0._ZN2at6native29vectorized_elementwise_kernelILi2EZZZN37_INTERNAL_cee6930f_7_Loss_cu_5b0651e139_GLOBAL__N__cee6930f_7_Loss_cu_5b0651e140binary_cross_entropy_backward_out_kernelERNS_6TensorERKS4_S7_S7_ENKUlvE_clEvENKUlvE0_clEvEUlfffE_St5arrayIPcLm4EEEEviT0_T1_:
	.zero		936


//--------------------- .nv.constant0._ZN2at6native29vectorized_elementwise_kernelILi4EZZZN37_INTERNAL_cee6930f_7_Loss_cu_5b0651e139_GLOBAL__N__cee6930f_7_Loss_cu_5b0651e140binary_cross_entropy_backward_out_kernelERNS_6TensorERKS4_S7_S7_ENKUlvE_clEvENKUlvE0_clEvEUlfffE_St5arrayIPcLm4EEEEviT0_T1_ --------------------------
	.section	.nv.constant0._ZN2at6native29vectorized_elementwise_kernelILi4EZZZN37_INTERNAL_cee6930f_7_Loss_cu_5b0651e139_GLOBAL__N__cee6930f_7_Loss_cu_5b0651e140binary_cross_entropy_backward_out_kernelERNS_6TensorERKS4_S7_S7_ENKUlvE_clEvENKUlvE0_clEvEUlfffE_St5arrayIPcLm4EEEEviT0_T1_,"a",@progbits
	.sectionflags	@""
	.align	4
.nv.constant0._ZN2at6native29vectorized_elementwise_kernelILi4EZZZN37_INTERNAL_cee6930f_7_Loss_cu_5b0651e139_GLOBAL__N__cee6930f_7_Loss_cu_5b0651e140binary_cross_entropy_backward_out_kernelERNS_6TensorERKS4_S7_S7_ENKUlvE_clEvENKUlvE0_clEvEUlfffE_St5arrayIPcLm4EEEEviT0_T1_:
	.zero		936


//--------------------- .nv.constant0._ZN2at6native29vectorized_elementwise_kernelILi8EZZZN37_INTERNAL_cee6930f_7_Loss_cu_5b0651e139_GLOBAL__N__cee6930f_7_Loss_cu_5b0651e140binary_cross_entropy_backward_out_kernelERNS_6TensorERKS4_S7_S7_ENKUlvE_clEvENKUlvE0_clEvEUlfffE_St5arrayIPcLm4EEEEviT0_T1_ --------------------------
	.section	.nv.constant0._ZN2at6native29vectorized_elementwise_kernelILi8EZZZN37_INTERNAL_cee6930f_7_Loss_cu_5b0651e139_GLOBAL__N__cee6930f_7_Loss_cu_5b0651e140binary_cross_entropy_backward_out_kernelERNS_6TensorERKS4_S7_S7_ENKUlvE_clEvENKUlvE0_clEvEUlfffE_St5arrayIPcLm4EEEEviT0_T1_,"a",@progbits
	.sectionflags	@""
	.align	4
.nv.constant0._ZN2at6native29vectorized_elementwise_kernelILi8EZZZN37_INTERNAL_cee6930f_7_Loss_cu_5b0651e139_GLOBAL__N__cee6930f_7_Loss_cu_5b0651e140binary_cross_entropy_backward_out_kernelERNS_6TensorERKS4_S7_S7_ENKUlvE_clEvENKUlvE0_clEvEUlfffE_St5arrayIPcLm4EEEEviT0_T1_:
	.zero		936


//--------------------- .nv.constant0._ZN2at6native18elementwise_kernelILi128ELi4EZNS0_15gpu_kernel_implIZZZN37_INTERNAL_cee6930f_7_Loss_cu_5b0651e139_GLOBAL__N__cee6930f_7_Loss_cu_5b0651e140binary_cross_entropy_backward_out_kernelERNS_6TensorERKS5_S8_S8_ENKUlvE_clEvENKUlvE_clEvEUldddE_EEvRNS_18TensorIteratorBaseERKT_EUliE_EEviT1_ --------------------------
	.section	.nv.constant0._ZN2at6native18elementwise_kernelILi128ELi4EZNS0_15gpu_kernel_implIZZZN37_INTERNAL_cee6930f_7_Loss_cu_5b0651e139_GLOBAL__N__cee6930f_7_Loss_cu_5b0651e140binary_cross_entropy_backward_out_kernelERNS_6TensorERKS5_S8_S8_ENKUlvE_clEvENKUlvE_clEvEUldddE_EEvRNS_18TensorIteratorBaseERKT_EUliE_EEviT1_,"a",@progbits
	.sectionflags	@""
	.align	4
.nv.constant0._ZN2at6native18elementwise_kernelILi128ELi4EZNS0_15gpu_kernel_implIZZZN37_INTERNAL_cee6930f_7_Loss_cu_5b0651e139_GLOBAL__N__cee6930f_7_Loss_cu_5b0651e140binary_cross_entropy_backward_out_kernelERNS_6TensorERKS5_S8_S8_ENKUlvE_clEvENKUlvE_clEvEUldddE_EEvRNS_18TensorIteratorBaseERKT_EUliE_EEviT1_:
	.zero		1656


//--------------------- .nv.constant0._ZN2at6native27unrolled_elementwise_kernelIZZZN37_INTERNAL_cee6930f_7_Loss_cu_5b0651e139_GLOBAL__N__cee6930f_7_Loss_cu_5b0651e140binary_cross_entropy_backward_out_kernelERNS_6TensorERKS4_S7_S7_ENKUlvE_clEvENKUlvE_clEvEUldddE_St5arrayIPcLm4EELi4E23TrivialOffsetCalculatorILi3EjESE_ILi1EjENS0_6memory12LoadWithCastILi3EEENSH_13StoreWithCastILi1EEEEEviT_T0_T2_T3_T4_T5_ --------------------------
	.section	.nv.constant0._ZN2at6native27unrolled_elementwise_kernelIZZZN37_INTERNAL_cee6930f_7_Loss_cu_5b0651e139_GLOBAL__N__cee6930f_7_Loss_cu_5b0651e140binary_cross_entropy_backward_out_kernelERNS_6TensorERKS4_S7_S7_ENKUlvE_clEvENKUlvE_clEvEUldddE_St5arrayIPcLm4EELi4E23TrivialOffsetCalculatorILi3EjESE_ILi1EjENS0_6memory12LoadWithCastILi3EEENSH_13StoreWithCastILi1EEEEEviT_T0_T2_T3_T4_T5_,"a",@progbits
	.sectionflags	@""
	.align	4
.nv.constant0._ZN2at6native27unrolled_elementwise_kernelIZZZN37_INTERNAL_cee6930f_7_Loss_cu_5b0651e139_GLOBAL__N__cee6930f_7_Loss_cu_5b0651e140binary_cross_entropy_backward_out_kernelERNS_6TensorERKS4_S7_S7_ENKUlvE_clEvENKUlvE_clEvEUldddE_St5arrayIPcLm4EELi4E23TrivialOffsetCalculatorILi3EjESE_ILi1EjENS0_6memory12LoadWithCastILi3EEENSH_13StoreWithCastILi1EEEEEviT_T0_T2_T3_T4_T5_:
	.zero		964


//--------------------- .nv.constant0._ZN2at6native18elementwise_kernelILi128ELi2EZNS0_22gpu_kernel_impl_nocastIZZZN37_INTERNAL_cee6930f_7_Loss_cu_5b0651e139_GLOBAL__N__cee6930f_7_Loss_cu_5b0651e140binary_cross_entropy_backward_out_kernelERNS_6TensorERKS5_S8_S8_ENKUlvE_clEvENKUlvE_clEvEUldddE_EEvRNS_18TensorIteratorBaseERKT_EUliE_EEviT1_ --------------------------
	.section	.nv.constant0._ZN2at6native18elementwise_kernelILi128ELi2EZNS0_22gpu_kernel_impl_nocastIZZZN37_INTERNAL_cee6930f_7_Loss_cu_5b0651e139_GLOBAL__N__cee6930f_7_Loss_cu_5b0651e140binary_cross_entropy_backward_out_kernelERNS_6TensorERKS5_S8_S8_ENKUlvE_clEvENKUlvE_clEvEUldddE_EEvRNS_18TensorIteratorBaseERKT_EUliE_EEviT1_,"a",@progbits
	.sectionflags	@""
	.align	4
.nv.constant0._ZN2at6native18elementwise_kernelILi128ELi2EZNS0_22gpu_kernel_impl_nocastIZZZN37_INTERNAL_cee6930f_7_Loss_cu_5b0651e139_GLOBAL__N__cee6930f_7_Loss_cu_5b0651e140binary_cross_entropy_backward_out_kernelERNS_6TensorERKS5_S8_S8_ENKUlvE_clEvENKUlvE_clEvEUldddE_EEvRNS_18TensorIteratorBaseERKT_EUliE_EEviT1_:
	.zero		1656


//--------------------- .nv.constant0._ZN2at6native27unrolled_elementwise_kernelIZZZN37_INTERNAL_cee6930f_7_Loss_cu_5b0651e139_GLOBAL__N__cee6930f_7_Loss_cu_5b0651e140binary_cross_entropy_backward_out_kernelERNS_6TensorERKS4_S7_S7_ENKUlvE_clEvENKUlvE_clEvEUldddE_St5arrayIPcLm4EELi4E23TrivialOffsetCalculatorILi3EjESE_ILi1EjENS0_6memory15LoadWithoutCastENSH_16StoreWithoutCastEEEviT_T0_T2_T3_T4_T5_ --------------------------
	.section	.nv.constant0._ZN2at6native27unrolled_elementwise_kernelIZZZN37_INTERNAL_cee6930f_7_Loss_cu_5b0651e139_GLOBAL__N__cee6930f_7_Loss_cu_5b0651e140binary_cross_entropy_backward_out_kernelERNS_6TensorERKS4_S7_S7_ENKUlvE_clEvENKUlvE_clEvEUldddE_St5arrayIPcLm4EELi4E23TrivialOffsetCalculatorILi3EjESE_ILi1EjENS0_6memory15LoadWithoutCastENSH_16StoreWithoutCastEEEviT_T0_T2_T3_T4_T5_,"a",@progbits
	.sectionflags	@""
	.align	4
.nv.constant0._ZN2at6native27unrolled_elementwise_kernelIZZZN37_INTERNAL_cee6930f_7_Loss_cu_5b0651e139_GLOBAL__N__cee6930f_7_Loss_cu_5b0651e140binary_cross_entropy_backward_out_kernelERNS_6TensorERKS4_S7_S7_ENKUlvE_clEvENKUlvE_clEvEUldddE_St5arrayIPcLm4EELi4E23TrivialOffsetCalculatorILi3EjESE_ILi1EjENS0_6memory15LoadWithoutCastENSH_16StoreWithoutCastEEEviT_T0_T2_T3_T4_T5_:
	.zero		940


//--------------------- .nv.constant0._ZN2at6native29vectorized_elementwise_kernelILi2EZZZN37_INTERNAL_cee6930f_7_Loss_cu_5b0651e139_GLOBAL__N__cee6930f_7_Loss_cu_5b0651e140binary_cross_entropy_backward_out_kernelERNS_6TensorERKS4_S7_S7_ENKUlvE_clEvENKUlvE_clEvEUldddE_St5arrayIPcLm4EEEEviT0_T1_ --------------------------
	.section	.nv.constant0._ZN2at6native29vectorized_elementwise_kernelILi2EZZZN37_INTERNAL_cee6930f_7_Loss_cu_5b0651e139_GLOBAL__N__cee6930f_7_Loss_cu_5b0651e140binary_cross_entropy_backward_out_kernelERNS_6TensorERKS4_S7_S7_ENKUlvE_clEvENKUlvE_clEvEUldddE_St5arrayIPcLm4EEEEviT0_T1_,"a",@progbits
	.sectionflags	@""
	.align	4
.nv.constant0._ZN2at6native29vectorized_elementwise_kernelILi2EZZZN37_INTERNAL_cee6930f_7_Loss_cu_5b0651e139_GLOBAL__N__cee6930f_7_Loss_cu_5b0651e140binary_cross_entropy_backward_out_kernelERNS_6TensorERKS4_S7_S7_ENKUlvE_clEvENKUlvE_clEvEUldddE_St5arrayIPcLm4EEEEviT0_T1_:
	.zero		936


//--------------------- .nv.constant0._ZN2at6native29vectorized_elementwise_kernelILi4EZZZN37_INTERNAL_cee6930f_7_Loss_cu_5b0651e139_GLOBAL__N__cee6930f_7_Loss_cu_5b0651e140binary_cross_entropy_backward_out_kernelERNS_6TensorERKS4_S7_S7_ENKUlvE_clEvENKUlvE_clEvEUldddE_St5arrayIPcLm4EEEEviT0_T1_ --------------------------
	.section	.nv.constant0._ZN2at6native29vectorized_elementwise_kernelILi4EZZZN37_INTERNAL_cee6930f_7_Loss_cu_5b0651e139_GLOBAL__N__cee6930f_7_Loss_cu_5b0651e140binary_cross_entropy_backward_out_kernelERNS_6TensorERKS4_S7_S7_ENKUlvE_clEvENKUlvE_clEvEUldddE_St5arrayIPcLm4EEEEviT0_T1_,"a",@progbits
	.sectionflags	@""
	.align	4
.nv.constant0._ZN2at6native29vectorized_elementwise_kernelILi4EZZZN37_INTERNAL_cee6930f_7_Loss_cu_5b0651e139_GLOBAL__N__cee6930f_7_Loss_cu_5b0651e140binary_cross_entropy_backward_out_kernelERNS_6TensorERKS4_S7_S7_ENKUlvE_clEvENKUlvE_clEvEUldddE_St5arrayIPcLm4EEEEviT0_T1_:
	.zero		936


//--------------------- .nv.constant0._ZN2at6native29vectorized_elementwise_kernelILi8EZZZN37_INTERNAL_cee6930f_7_Loss_cu_5b0651e139_GLOBAL__N__cee6930f_7_Loss_cu_5b0651e140binary_cross_entropy_backward_out_kernelERNS_6TensorERKS4_S7_S7_ENKUlvE_clEvENKUlvE_clEvEUldddE_St5arrayIPcLm4EEEEviT0_T1_ --------------------------
	.section	.nv.constant0._ZN2at6native29vectorized_elementwise_kernelILi8EZZZN37_INTERNAL_cee6930f_7_Loss_cu_5b0651e139_GLOBAL__N__cee6930f_7_Loss_cu_5b0651e140binary_cross_entropy_backward_out_kernelERNS_6TensorERKS4_S7_S7_ENKUlvE_clEvENKUlvE_clEvEUldddE_St5arrayIPcLm4EEEEviT0_T1_,"a",@progbits
	.sectionflags	@""
	.align	4
.nv.constant0._ZN2at6native29vectorized_elementwise_kernelILi8EZZZN37_INTERNAL_cee6930f_7_Loss_cu_5b0651e139_GLOBAL__N__cee6930f_7_Loss_cu_5b0651e140binary_cross_entropy_backward_out_kernelERNS_6TensorERKS4_S7_S7_ENKUlvE_clEvENKUlvE_clEvEUldddE_St5arrayIPcLm4EEEEviT0_T1_:
	.zero		936


//--------------------- SYMBOLS --------------------------

	.type		.nv.reservedSmem.offset0,@object
	.size		.nv.reservedSmem.offset0,0x4
	.type		.nv.reservedSmem.cap,@object
	.size		.nv.reservedSmem.cap,0x4
	.type		__assertfail,@function
